//
// Generated by NVIDIA NVVM Compiler
//
// Compiler Build ID: CL-36424714
// Cuda compilation tools, release 13.0, V13.0.88
// Based on NVVM 20.0.0
//

.version 9.0
.target sm_100
.address_size 64

	// .globl	_Z8mykernelPfS_iii
// _ZZN3cub18CUB_300001_SM_10006detail10merge_sort30DeviceMergeSortBlockSortKernelINS2_10policy_hubIN6thrust24THRUST_300001_SM_1000_NS12zip_iteratorIN4cuda3std3__45tupleIJNS6_6detail15normal_iteratorINS6_10device_ptrIfEEEENSD_INSE_IiEEEESI_EEEEEE9Policy600ESK_PNS0_8NullTypeESK_SO_j5s_ratNSB_IJfiiEEESN_EEvbT0_T1_T2_T3_T4_PT6_PT7_T5_NS1_7vsmem_tEE19static_temp_storage has been demoted
// _ZZN3cub18CUB_300001_SM_10006detail10merge_sort26DeviceMergeSortMergeKernelINS2_10policy_hubIN6thrust24THRUST_300001_SM_1000_NS12zip_iteratorIN4cuda3std3__45tupleIJNS6_6detail15normal_iteratorINS6_10device_ptrIfEEEENSD_INSE_IiEEEESI_EEEEEE9Policy600ESK_PNS0_8NullTypeESK_SO_j5s_ratNSB_IJfiiEEESN_EEvbT2_T3_T4_PT6_PT7_T5_PST_ST_NS1_7vsmem_tEE19static_temp_storage has been demoted
// _ZZN3cub18CUB_300001_SM_10006detail10merge_sort30DeviceMergeSortBlockSortKernelINS2_10policy_hubIN6thrust24THRUST_300001_SM_1000_NS12zip_iteratorIN4cuda3std3__45tupleIJNS6_6detail15normal_iteratorINS6_10device_ptrIfEEEENSD_INSE_IiEEEESI_EEEEEE9Policy600ESK_PNS0_8NullTypeESK_SO_m5s_ratNSB_IJfiiEEESN_EEvbT0_T1_T2_T3_T4_PT6_PT7_T5_NS1_7vsmem_tEE19static_temp_storage has been demoted
// _ZZN3cub18CUB_300001_SM_10006detail10merge_sort26DeviceMergeSortMergeKernelINS2_10policy_hubIN6thrust24THRUST_300001_SM_1000_NS12zip_iteratorIN4cuda3std3__45tupleIJNS6_6detail15normal_iteratorINS6_10device_ptrIfEEEENSD_INSE_IiEEEESI_EEEEEE9Policy600ESK_PNS0_8NullTypeESK_SO_m5s_ratNSB_IJfiiEEESN_EEvbT2_T3_T4_PT6_PT7_T5_PST_ST_NS1_7vsmem_tEE19static_temp_storage has been demoted
// _ZZN3cub18CUB_300001_SM_10006detail11scan_by_key21DeviceScanByKeyKernelINS2_10policy_hubIPidfN4cuda3std3__44plusIfEEE10Policy1000ES5_PfSD_NS0_24ReduceByKeyScanTileStateIdiLb1EEENS8_8equal_toIiEESA_djdiEEvT0_PT9_T1_T2_T3_iT4_T5_T6_T7_E12temp_storage has been demoted
// _ZZN3cub18CUB_300001_SM_10006detail11scan_by_key21DeviceScanByKeyKernelINS2_10policy_hubIPidfN4cuda3std3__44plusIfEEE10Policy1000ES5_PfSD_NS0_24ReduceByKeyScanTileStateIdiLb1EEENS8_8equal_toIiEESA_dmdiEEvT0_PT9_T1_T2_T3_iT4_T5_T6_T7_E12temp_storage has been demoted
// _ZZN3cub18CUB_300001_SM_10006detail11scan_by_key21DeviceScanByKeyKernelINS2_10policy_hubIPiffN4cuda3std3__44plusIfEEE10Policy1000ES5_PfSD_NS0_24ReduceByKeyScanTileStateIfiLb1EEENS8_8equal_toIiEESA_NS0_8NullTypeEjfiEEvT0_PT9_T1_T2_T3_iT4_T5_T6_T7_E12temp_storage has been demoted
// _ZZN3cub18CUB_300001_SM_10006detail11scan_by_key21DeviceScanByKeyKernelINS2_10policy_hubIPiffN4cuda3std3__44plusIfEEE10Policy1000ES5_PfSD_NS0_24ReduceByKeyScanTileStateIfiLb1EEENS8_8equal_toIiEESA_NS0_8NullTypeEmfiEEvT0_PT9_T1_T2_T3_iT4_T5_T6_T7_E12temp_storage has been demoted
// _ZZN3cub18CUB_300001_SM_10006detail6reduce28DeviceReduceSingleTileKernelINS2_10policy_hubIfjN4cuda3std3__44plusIfEEE10Policy1000EN6thrust24THRUST_300001_SM_1000_NS6detail15normal_iteratorINSD_10device_ptrIfEEEEPfjS9_ffNS7_10__identityEEEvT0_T1_T2_T3_T4_T6_E12temp_storage has been demoted
// _ZZN3cub18CUB_300001_SM_10006detail6reduce18DeviceReduceKernelINS2_10policy_hubIfjN4cuda3std3__44plusIfEEE10Policy1000EN6thrust24THRUST_300001_SM_1000_NS6detail15normal_iteratorINSD_10device_ptrIfEEEEjS9_fNS7_10__identityEEEvT0_PT3_T1_NS0_13GridEvenShareISN_EET2_T4_E12temp_storage has been demoted
// _ZZN3cub18CUB_300001_SM_10006detail6reduce28DeviceReduceSingleTileKernelINS2_10policy_hubIfjN4cuda3std3__44plusIfEEE10Policy1000EPfSC_iS9_ffNS7_10__identityEEEvT0_T1_T2_T3_T4_T6_E12temp_storage has been demoted
// _ZZN3cub18CUB_300001_SM_10006detail6reduce28DeviceReduceSingleTileKernelINS2_10policy_hubIfyN4cuda3std3__44plusIfEEE10Policy1000EN6thrust24THRUST_300001_SM_1000_NS6detail15normal_iteratorINSD_10device_ptrIfEEEEPfyS9_ffNS7_10__identityEEEvT0_T1_T2_T3_T4_T6_E12temp_storage has been demoted
// _ZZN3cub18CUB_300001_SM_10006detail6reduce18DeviceReduceKernelINS2_10policy_hubIfyN4cuda3std3__44plusIfEEE10Policy1000EN6thrust24THRUST_300001_SM_1000_NS6detail15normal_iteratorINSD_10device_ptrIfEEEEyS9_fNS7_10__identityEEEvT0_PT3_T1_NS0_13GridEvenShareISN_EET2_T4_E12temp_storage has been demoted
// _ZZN3cub18CUB_300001_SM_10006detail6reduce28DeviceReduceSingleTileKernelINS2_10policy_hubIfyN4cuda3std3__44plusIfEEE10Policy1000EPfSC_iS9_ffNS7_10__identityEEEvT0_T1_T2_T3_T4_T6_E12temp_storage has been demoted
// _ZZN3cub18CUB_300001_SM_10006detail6select23DeviceSelectSweepKernelINS2_10policy_hubIfiiLb0ELNS0_10SelectImplE0EE10Policy1000EN6thrust24THRUST_300001_SM_1000_NS6detail15normal_iteratorINS9_10device_ptrIfEEEENSB_INSC_IiEEEESE_PlNS0_13ScanTileStateIiLb1EEEN4cuda3std3__410__not_fn_tI4is_kEENS0_8NullTypeEiNS2_19streaming_context_tIlLb1EEELS5_0EEEvT0_T1_T2_T3_T4_T5_T6_T7_iT8_NS1_7vsmem_tEE19static_temp_storage has been demoted
// _ZZN3cub18CUB_300001_SM_10006detail6select23DeviceSelectSweepKernelINS2_10policy_hubIfNS0_8NullTypeEiLb0ELNS0_10SelectImplE1EE10Policy1000EN6thrust24THRUST_300001_SM_1000_NS6detail15normal_iteratorINSA_10device_ptrIfEEEEPS5_SF_PlNS0_13ScanTileStateIiLb1EEEN4cuda3std3__410__not_fn_tI6is_negEES5_iNS2_19streaming_context_tIlLb1EEELS6_1EEEvT0_T1_T2_T3_T4_T5_T6_T7_iT8_NS1_7vsmem_tEE19static_temp_storage has been demoted
.global .align 1 .b8 _ZN34_INTERNAL_405fdb92_4_k_cu_729a43624cuda3std3__45__cpo5beginE[1];
.global .align 1 .b8 _ZN34_INTERNAL_405fdb92_4_k_cu_729a43624cuda3std3__45__cpo3endE[1];
.global .align 1 .b8 _ZN34_INTERNAL_405fdb92_4_k_cu_729a43624cuda3std3__45__cpo6cbeginE[1];
.global .align 1 .b8 _ZN34_INTERNAL_405fdb92_4_k_cu_729a43624cuda3std3__45__cpo4cendE[1];
.global .align 1 .b8 _ZN34_INTERNAL_405fdb92_4_k_cu_729a43624cuda3std3__45__cpo6rbeginE[1];
.global .align 1 .b8 _ZN34_INTERNAL_405fdb92_4_k_cu_729a43624cuda3std3__45__cpo4rendE[1];
.global .align 1 .b8 _ZN34_INTERNAL_405fdb92_4_k_cu_729a43624cuda3std3__45__cpo7crbeginE[1];
.global .align 1 .b8 _ZN34_INTERNAL_405fdb92_4_k_cu_729a43624cuda3std3__45__cpo5crendE[1];
.global .align 1 .b8 _ZN34_INTERNAL_405fdb92_4_k_cu_729a43624cuda3std3__436_GLOBAL__N__405fdb92_4_k_cu_729a43626ignoreE[1];
.global .align 1 .b8 _ZN34_INTERNAL_405fdb92_4_k_cu_729a43624cuda3std3__419piecewise_constructE[1];
.global .align 1 .b8 _ZN34_INTERNAL_405fdb92_4_k_cu_729a43624cuda3std3__48in_placeE[1];
.global .align 1 .b8 _ZN34_INTERNAL_405fdb92_4_k_cu_729a43624cuda3std3__420unreachable_sentinelE[1];
.global .align 1 .b8 _ZN34_INTERNAL_405fdb92_4_k_cu_729a43624cuda3std3__47nulloptE[1];
.global .align 1 .b8 _ZN34_INTERNAL_405fdb92_4_k_cu_729a43624cuda3std3__48unexpectE[1];
.global .align 1 .b8 _ZN34_INTERNAL_405fdb92_4_k_cu_729a43624cuda3std6ranges3__45__cpo4swapE[1];
.global .align 1 .b8 _ZN34_INTERNAL_405fdb92_4_k_cu_729a43624cuda3std6ranges3__45__cpo9iter_moveE[1];
.global .align 1 .b8 _ZN34_INTERNAL_405fdb92_4_k_cu_729a43624cuda3std6ranges3__45__cpo5beginE[1];
.global .align 1 .b8 _ZN34_INTERNAL_405fdb92_4_k_cu_729a43624cuda3std6ranges3__45__cpo3endE[1];
.global .align 1 .b8 _ZN34_INTERNAL_405fdb92_4_k_cu_729a43624cuda3std6ranges3__45__cpo6cbeginE[1];
.global .align 1 .b8 _ZN34_INTERNAL_405fdb92_4_k_cu_729a43624cuda3std6ranges3__45__cpo4cendE[1];
.global .align 1 .b8 _ZN34_INTERNAL_405fdb92_4_k_cu_729a43624cuda3std6ranges3__45__cpo7advanceE[1];
.global .align 1 .b8 _ZN34_INTERNAL_405fdb92_4_k_cu_729a43624cuda3std6ranges3__45__cpo9iter_swapE[1];
.global .align 1 .b8 _ZN34_INTERNAL_405fdb92_4_k_cu_729a43624cuda3std6ranges3__45__cpo4nextE[1];
.global .align 1 .b8 _ZN34_INTERNAL_405fdb92_4_k_cu_729a43624cuda3std6ranges3__45__cpo4prevE[1];
.global .align 1 .b8 _ZN34_INTERNAL_405fdb92_4_k_cu_729a43624cuda3std6ranges3__45__cpo4dataE[1];
.global .align 1 .b8 _ZN34_INTERNAL_405fdb92_4_k_cu_729a43624cuda3std6ranges3__45__cpo5cdataE[1];
.global .align 1 .b8 _ZN34_INTERNAL_405fdb92_4_k_cu_729a43624cuda3std6ranges3__45__cpo4sizeE[1];
.global .align 1 .b8 _ZN34_INTERNAL_405fdb92_4_k_cu_729a43624cuda3std6ranges3__45__cpo5ssizeE[1];
.global .align 1 .b8 _ZN34_INTERNAL_405fdb92_4_k_cu_729a43624cuda3std6ranges3__45__cpo8distanceE[1];
.global .align 1 .b8 _ZN34_INTERNAL_405fdb92_4_k_cu_729a43626thrust24THRUST_300001_SM_1000_NS8cuda_cub3parE[1];
.global .align 1 .b8 _ZN34_INTERNAL_405fdb92_4_k_cu_729a43626thrust24THRUST_300001_SM_1000_NS8cuda_cub10par_nosyncE[1];
.global .align 1 .b8 _ZN34_INTERNAL_405fdb92_4_k_cu_729a43626thrust24THRUST_300001_SM_1000_NS6system6detail10sequential3seqE[1];
.global .align 1 .b8 _ZN34_INTERNAL_405fdb92_4_k_cu_729a43626thrust24THRUST_300001_SM_1000_NS6system3cpp3parE[1];
.global .align 1 .b8 _ZN34_INTERNAL_405fdb92_4_k_cu_729a43626thrust24THRUST_300001_SM_1000_NS12placeholders2_1E[1];
.global .align 1 .b8 _ZN34_INTERNAL_405fdb92_4_k_cu_729a43626thrust24THRUST_300001_SM_1000_NS12placeholders2_2E[1];
.global .align 1 .b8 _ZN34_INTERNAL_405fdb92_4_k_cu_729a43626thrust24THRUST_300001_SM_1000_NS12placeholders2_3E[1];
.global .align 1 .b8 _ZN34_INTERNAL_405fdb92_4_k_cu_729a43626thrust24THRUST_300001_SM_1000_NS12placeholders2_4E[1];
.global .align 1 .b8 _ZN34_INTERNAL_405fdb92_4_k_cu_729a43626thrust24THRUST_300001_SM_1000_NS12placeholders2_5E[1];
.global .align 1 .b8 _ZN34_INTERNAL_405fdb92_4_k_cu_729a43626thrust24THRUST_300001_SM_1000_NS12placeholders2_6E[1];
.global .align 1 .b8 _ZN34_INTERNAL_405fdb92_4_k_cu_729a43626thrust24THRUST_300001_SM_1000_NS12placeholders2_7E[1];
.global .align 1 .b8 _ZN34_INTERNAL_405fdb92_4_k_cu_729a43626thrust24THRUST_300001_SM_1000_NS12placeholders2_8E[1];
.global .align 1 .b8 _ZN34_INTERNAL_405fdb92_4_k_cu_729a43626thrust24THRUST_300001_SM_1000_NS12placeholders2_9E[1];
.global .align 1 .b8 _ZN34_INTERNAL_405fdb92_4_k_cu_729a43626thrust24THRUST_300001_SM_1000_NS12placeholders3_10E[1];
.global .align 1 .b8 _ZN34_INTERNAL_405fdb92_4_k_cu_729a43626thrust24THRUST_300001_SM_1000_NS3seqE[1];
.global .align 1 .b8 _ZN34_INTERNAL_405fdb92_4_k_cu_729a43626thrust24THRUST_300001_SM_1000_NS6deviceE[1];
.extern .shared .align 16 .b8 _ZN6thrust24THRUST_300001_SM_1000_NS8cuda_cub4core6detail5shmemE[];

.visible .entry _Z8mykernelPfS_iii(
	.param .u64 .ptr .align 1 _Z8mykernelPfS_iii_param_0,
	.param .u64 .ptr .align 1 _Z8mykernelPfS_iii_param_1,
	.param .u32 _Z8mykernelPfS_iii_param_2,
	.param .u32 _Z8mykernelPfS_iii_param_3,
	.param .u32 _Z8mykernelPfS_iii_param_4
)
{
	.reg .pred 	%p<3>;
	.reg .b32 	%r<17>;
	.reg .b32 	%f<4>;
	.reg .b64 	%rd<10>;

	ld.param.u64 	%rd3, [_Z8mykernelPfS_iii_param_0];
	ld.param.u64 	%rd4, [_Z8mykernelPfS_iii_param_1];
	ld.param.u32 	%r8, [_Z8mykernelPfS_iii_param_2];
	ld.param.u32 	%r10, [_Z8mykernelPfS_iii_param_3];
	ld.param.u32 	%r9, [_Z8mykernelPfS_iii_param_4];
	mov.u32 	%r11, %tid.x;
	mov.u32 	%r12, %ctaid.x;
	mov.u32 	%r1, %ntid.x;
	mad.lo.s32 	%r16, %r12, %r1, %r11;
	mul.lo.s32 	%r3, %r10, %r8;
	setp.ge.s32 	%p1, %r16, %r3;
	@%p1 bra 	$L__BB0_3;
	cvta.to.global.u64 	%rd1, %rd4;
	mul.lo.s32 	%r4, %r9, %r8;
	mov.u32 	%r13, %nctaid.x;
	mul.lo.s32 	%r5, %r13, %r1;
	cvta.to.global.u64 	%rd2, %rd3;
$L__BB0_2:
	mul.wide.s32 	%rd5, %r16, 4;
	add.s64 	%rd6, %rd1, %rd5;
	ld.global.f32 	%f1, [%rd6];
	rem.s32 	%r14, %r16, %r8;
	add.s32 	%r15, %r14, %r4;
	mul.wide.s32 	%rd7, %r15, 4;
	add.s64 	%rd8, %rd1, %rd7;
	ld.global.f32 	%f2, [%rd8];
	div.rn.f32 	%f3, %f1, %f2;
	add.s64 	%rd9, %rd2, %rd5;
	st.global.f32 	[%rd9], %f3;
	add.s32 	%r16, %r16, %r5;
	setp.lt.s32 	%p2, %r16, %r3;
	@%p2 bra 	$L__BB0_2;
$L__BB0_3:
	ret;

}
	// .globl	_ZN6thrust24THRUST_300001_SM_1000_NS8cuda_cub4core6detail13_kernel_agentINS1_8__unique9InitAgentIN3cub18CUB_300001_SM_100013ScanTileStateIiLb1EEEPiiEEJSA_mSB_EEEvDpT0_
.visible .entry _ZN6thrust24THRUST_300001_SM_1000_NS8cuda_cub4core6detail13_kernel_agentINS1_8__unique9InitAgentIN3cub18CUB_300001_SM_100013ScanTileStateIiLb1EEEPiiEEJSA_mSB_EEEvDpT0_(
	.param .align 8 .b8 _ZN6thrust24THRUST_300001_SM_1000_NS8cuda_cub4core6detail13_kernel_agentINS1_8__unique9InitAgentIN3cub18CUB_300001_SM_100013ScanTileStateIiLb1EEEPiiEEJSA_mSB_EEEvDpT0__param_0[8],
	.param .u64 _ZN6thrust24THRUST_300001_SM_1000_NS8cuda_cub4core6detail13_kernel_agentINS1_8__unique9InitAgentIN3cub18CUB_300001_SM_100013ScanTileStateIiLb1EEEPiiEEJSA_mSB_EEEvDpT0__param_1,
	.param .u64 .ptr .align 1 _ZN6thrust24THRUST_300001_SM_1000_NS8cuda_cub4core6detail13_kernel_agentINS1_8__unique9InitAgentIN3cub18CUB_300001_SM_100013ScanTileStateIiLb1EEEPiiEEJSA_mSB_EEEvDpT0__param_2
)
.maxntid 128
{
	.reg .pred 	%p<6>;
	.reg .b32 	%r<12>;
	.reg .b64 	%rd<9>;

	ld.param.u64 	%rd3, [_ZN6thrust24THRUST_300001_SM_1000_NS8cuda_cub4core6detail13_kernel_agentINS1_8__unique9InitAgentIN3cub18CUB_300001_SM_100013ScanTileStateIiLb1EEEPiiEEJSA_mSB_EEEvDpT0__param_0];
	ld.param.u32 	%r4, [_ZN6thrust24THRUST_300001_SM_1000_NS8cuda_cub4core6detail13_kernel_agentINS1_8__unique9InitAgentIN3cub18CUB_300001_SM_100013ScanTileStateIiLb1EEEPiiEEJSA_mSB_EEEvDpT0__param_1];
	ld.param.u64 	%rd2, [_ZN6thrust24THRUST_300001_SM_1000_NS8cuda_cub4core6detail13_kernel_agentINS1_8__unique9InitAgentIN3cub18CUB_300001_SM_100013ScanTileStateIiLb1EEEPiiEEJSA_mSB_EEEvDpT0__param_2];
	cvta.to.global.u64 	%rd1, %rd3;
	mov.u32 	%r1, %ctaid.x;
	mov.u32 	%r5, %ntid.x;
	mov.u32 	%r2, %tid.x;
	mad.lo.s32 	%r3, %r1, %r5, %r2;
	setp.ge.s32 	%p1, %r3, %r4;
	@%p1 bra 	$L__BB1_2;
	mul.wide.s32 	%rd4, %r3, 8;
	add.s64 	%rd5, %rd1, %rd4;
	mov.b32 	%r6, 0;
	mov.b32 	%r7, 99;
	st.global.v2.u32 	[%rd5+256], {%r7, %r6};
$L__BB1_2:
	setp.ne.s32 	%p2, %r1, 0;
	setp.gt.u32 	%p3, %r2, 31;
	or.pred  	%p4, %p2, %p3;
	@%p4 bra 	$L__BB1_4;
	mul.wide.u32 	%rd6, %r2, 8;
	add.s64 	%rd7, %rd1, %rd6;
	mov.b32 	%r9, 0;
	st.global.v2.u32 	[%rd7], {%r9, %r9};
$L__BB1_4:
	or.b32  	%r10, %r1, %r2;
	setp.ne.s32 	%p5, %r10, 0;
	@%p5 bra 	$L__BB1_6;
	cvta.to.global.u64 	%rd8, %rd2;
	mov.b32 	%r11, 0;
	st.global.u32 	[%rd8], %r11;
$L__BB1_6:
	ret;

}
	// .globl	_ZN6thrust24THRUST_300001_SM_1000_NS8cuda_cub4core6detail13_kernel_agentINS1_8__unique11UniqueAgentINS0_6detail15normal_iteratorINS0_10device_ptrIfEEEESB_N4cuda3std3__48equal_toIfEEiPiEEJSB_SB_SG_SH_iN3cub18CUB_300001_SM_100013ScanTileStateIiLb1EEEmEEEvDpT0_
.visible .entry _ZN6thrust24THRUST_300001_SM_1000_NS8cuda_cub4core6detail13_kernel_agentINS1_8__unique11UniqueAgentINS0_6detail15normal_iteratorINS0_10device_ptrIfEEEESB_N4cuda3std3__48equal_toIfEEiPiEEJSB_SB_SG_SH_iN3cub18CUB_300001_SM_100013ScanTileStateIiLb1EEEmEEEvDpT0_(
	.param .align 8 .b8 _ZN6thrust24THRUST_300001_SM_1000_NS8cuda_cub4core6detail13_kernel_agentINS1_8__unique11UniqueAgentINS0_6detail15normal_iteratorINS0_10device_ptrIfEEEESB_N4cuda3std3__48equal_toIfEEiPiEEJSB_SB_SG_SH_iN3cub18CUB_300001_SM_100013ScanTileStateIiLb1EEEmEEEvDpT0__param_0[8],
	.param .align 8 .b8 _ZN6thrust24THRUST_300001_SM_1000_NS8cuda_cub4core6detail13_kernel_agentINS1_8__unique11UniqueAgentINS0_6detail15normal_iteratorINS0_10device_ptrIfEEEESB_N4cuda3std3__48equal_toIfEEiPiEEJSB_SB_SG_SH_iN3cub18CUB_300001_SM_100013ScanTileStateIiLb1EEEmEEEvDpT0__param_1[8],
	.param .align 1 .b8 _ZN6thrust24THRUST_300001_SM_1000_NS8cuda_cub4core6detail13_kernel_agentINS1_8__unique11UniqueAgentINS0_6detail15normal_iteratorINS0_10device_ptrIfEEEESB_N4cuda3std3__48equal_toIfEEiPiEEJSB_SB_SG_SH_iN3cub18CUB_300001_SM_100013ScanTileStateIiLb1EEEmEEEvDpT0__param_2[1],
	.param .u64 .ptr .align 1 _ZN6thrust24THRUST_300001_SM_1000_NS8cuda_cub4core6detail13_kernel_agentINS1_8__unique11UniqueAgentINS0_6detail15normal_iteratorINS0_10device_ptrIfEEEESB_N4cuda3std3__48equal_toIfEEiPiEEJSB_SB_SG_SH_iN3cub18CUB_300001_SM_100013ScanTileStateIiLb1EEEmEEEvDpT0__param_3,
	.param .u32 _ZN6thrust24THRUST_300001_SM_1000_NS8cuda_cub4core6detail13_kernel_agentINS1_8__unique11UniqueAgentINS0_6detail15normal_iteratorINS0_10device_ptrIfEEEESB_N4cuda3std3__48equal_toIfEEiPiEEJSB_SB_SG_SH_iN3cub18CUB_300001_SM_100013ScanTileStateIiLb1EEEmEEEvDpT0__param_4,
	.param .align 8 .b8 _ZN6thrust24THRUST_300001_SM_1000_NS8cuda_cub4core6detail13_kernel_agentINS1_8__unique11UniqueAgentINS0_6detail15normal_iteratorINS0_10device_ptrIfEEEESB_N4cuda3std3__48equal_toIfEEiPiEEJSB_SB_SG_SH_iN3cub18CUB_300001_SM_100013ScanTileStateIiLb1EEEmEEEvDpT0__param_5[8],
	.param .u64 _ZN6thrust24THRUST_300001_SM_1000_NS8cuda_cub4core6detail13_kernel_agentINS1_8__unique11UniqueAgentINS0_6detail15normal_iteratorINS0_10device_ptrIfEEEESB_N4cuda3std3__48equal_toIfEEiPiEEJSB_SB_SG_SH_iN3cub18CUB_300001_SM_100013ScanTileStateIiLb1EEEmEEEvDpT0__param_6
)
.maxntid 64
{
	.reg .pred 	%p<257>;
	.reg .b32 	%r<1117>;
	.reg .b32 	%f<75>;
	.reg .b64 	%rd<135>;

	ld.param.u64 	%rd1, [_ZN6thrust24THRUST_300001_SM_1000_NS8cuda_cub4core6detail13_kernel_agentINS1_8__unique11UniqueAgentINS0_6detail15normal_iteratorINS0_10device_ptrIfEEEESB_N4cuda3std3__48equal_toIfEEiPiEEJSB_SB_SG_SH_iN3cub18CUB_300001_SM_100013ScanTileStateIiLb1EEEmEEEvDpT0__param_5];
	ld.param.u64 	%rd2, [_ZN6thrust24THRUST_300001_SM_1000_NS8cuda_cub4core6detail13_kernel_agentINS1_8__unique11UniqueAgentINS0_6detail15normal_iteratorINS0_10device_ptrIfEEEESB_N4cuda3std3__48equal_toIfEEiPiEEJSB_SB_SG_SH_iN3cub18CUB_300001_SM_100013ScanTileStateIiLb1EEEmEEEvDpT0__param_0];
	ld.param.u64 	%rd31, [_ZN6thrust24THRUST_300001_SM_1000_NS8cuda_cub4core6detail13_kernel_agentINS1_8__unique11UniqueAgentINS0_6detail15normal_iteratorINS0_10device_ptrIfEEEESB_N4cuda3std3__48equal_toIfEEiPiEEJSB_SB_SG_SH_iN3cub18CUB_300001_SM_100013ScanTileStateIiLb1EEEmEEEvDpT0__param_1];
	ld.param.u32 	%r292, [_ZN6thrust24THRUST_300001_SM_1000_NS8cuda_cub4core6detail13_kernel_agentINS1_8__unique11UniqueAgentINS0_6detail15normal_iteratorINS0_10device_ptrIfEEEESB_N4cuda3std3__48equal_toIfEEiPiEEJSB_SB_SG_SH_iN3cub18CUB_300001_SM_100013ScanTileStateIiLb1EEEmEEEvDpT0__param_4];
	ld.param.u32 	%r293, [_ZN6thrust24THRUST_300001_SM_1000_NS8cuda_cub4core6detail13_kernel_agentINS1_8__unique11UniqueAgentINS0_6detail15normal_iteratorINS0_10device_ptrIfEEEESB_N4cuda3std3__48equal_toIfEEiPiEEJSB_SB_SG_SH_iN3cub18CUB_300001_SM_100013ScanTileStateIiLb1EEEmEEEvDpT0__param_6];
	cvta.to.global.u64 	%rd3, %rd31;
	mov.u32 	%r1, %ctaid.x;
	mul.lo.s32 	%r2, %r1, 704;
	add.s32 	%r294, %r293, -1;
	setp.ge.s32 	%p22, %r1, %r294;
	@%p22 bra 	$L__BB2_99;
	setp.ne.s32 	%p162, %r1, 0;
	@%p162 bra 	$L__BB2_38;
	mov.u32 	%r1055, %tid.x;
	and.b32  	%r934, %r1055, 31;
	and.b32  	%r935, %r1055, 992;
	add.s32 	%r936, %r2, %r934;
	mad.lo.s32 	%r937, %r935, 11, %r936;
	mul.wide.u32 	%rd125, %r937, 4;
	add.s64 	%rd114, %rd2, %rd125;
	// begin inline asm
	ld.global.nc.u32 %r921, [%rd114];
	// end inline asm
	add.s64 	%rd115, %rd114, 128;
	// begin inline asm
	ld.global.nc.u32 %r922, [%rd115];
	// end inline asm
	add.s64 	%rd116, %rd114, 256;
	// begin inline asm
	ld.global.nc.u32 %r923, [%rd116];
	// end inline asm
	add.s64 	%rd117, %rd114, 384;
	// begin inline asm
	ld.global.nc.u32 %r924, [%rd117];
	// end inline asm
	add.s64 	%rd118, %rd114, 512;
	// begin inline asm
	ld.global.nc.u32 %r925, [%rd118];
	// end inline asm
	add.s64 	%rd119, %rd114, 640;
	// begin inline asm
	ld.global.nc.u32 %r926, [%rd119];
	// end inline asm
	add.s64 	%rd120, %rd114, 768;
	// begin inline asm
	ld.global.nc.u32 %r927, [%rd120];
	// end inline asm
	add.s64 	%rd121, %rd114, 896;
	// begin inline asm
	ld.global.nc.u32 %r928, [%rd121];
	// end inline asm
	add.s64 	%rd122, %rd114, 1024;
	// begin inline asm
	ld.global.nc.u32 %r929, [%rd122];
	// end inline asm
	add.s64 	%rd123, %rd114, 1152;
	// begin inline asm
	ld.global.nc.u32 %r930, [%rd123];
	// end inline asm
	add.s64 	%rd124, %rd114, 1280;
	// begin inline asm
	ld.global.nc.u32 %r931, [%rd124];
	// end inline asm
	// begin inline asm
	mov.u32 %r932, %laneid;
	// end inline asm
	shr.u32 	%r5, %r1055, 5;
	mad.lo.s32 	%r938, %r5, 352, %r932;
	shl.b32 	%r939, %r938, 2;
	mov.u32 	%r940, _ZN6thrust24THRUST_300001_SM_1000_NS8cuda_cub4core6detail5shmemE;
	add.s32 	%r941, %r940, %r939;
	st.shared.u32 	[%r941], %r921;
	st.shared.u32 	[%r941+128], %r922;
	st.shared.u32 	[%r941+256], %r923;
	st.shared.u32 	[%r941+384], %r924;
	st.shared.u32 	[%r941+512], %r925;
	st.shared.u32 	[%r941+640], %r926;
	st.shared.u32 	[%r941+768], %r927;
	st.shared.u32 	[%r941+896], %r928;
	st.shared.u32 	[%r941+1024], %r929;
	st.shared.u32 	[%r941+1152], %r930;
	st.shared.u32 	[%r941+1280], %r931;
	bar.warp.sync 	-1;
	mad.lo.s32 	%r942, %r932, 40, %r941;
	ld.shared.f32 	%f1, [%r942];
	ld.shared.f32 	%f2, [%r942+4];
	ld.shared.f32 	%f3, [%r942+8];
	ld.shared.f32 	%f4, [%r942+12];
	ld.shared.f32 	%f5, [%r942+16];
	ld.shared.f32 	%f6, [%r942+20];
	ld.shared.f32 	%f7, [%r942+24];
	ld.shared.f32 	%f8, [%r942+28];
	ld.shared.f32 	%f9, [%r942+32];
	ld.shared.f32 	%f10, [%r942+36];
	ld.shared.f32 	%f11, [%r942+40];
	bar.sync 	0;
	shl.b32 	%r943, %r1055, 2;
	add.s32 	%r1052, %r940, %r943;
	add.s32 	%r6, %r1052, 304;
	st.shared.f32 	[%r1052+304], %f11;
	bar.sync 	0;
	setp.eq.s32 	%p225, %r1055, 0;
	mov.b32 	%r1050, 1;
	@%p225 bra 	$L__BB2_4;
	ld.shared.f32 	%f67, [%r6+-4];
	setp.neu.f32 	%p226, %f67, %f1;
	selp.u32 	%r1050, 1, 0, %p226;
$L__BB2_4:
	setp.neu.f32 	%p227, %f1, %f2;
	selp.u32 	%r975, 1, 0, %p227;
	setp.neu.f32 	%p228, %f2, %f3;
	selp.u32 	%r976, 1, 0, %p228;
	setp.neu.f32 	%p229, %f3, %f4;
	selp.u32 	%r977, 1, 0, %p229;
	setp.neu.f32 	%p230, %f4, %f5;
	selp.u32 	%r978, 1, 0, %p230;
	setp.neu.f32 	%p231, %f5, %f6;
	selp.u32 	%r979, 1, 0, %p231;
	setp.neu.f32 	%p232, %f6, %f7;
	selp.u32 	%r980, 1, 0, %p232;
	setp.neu.f32 	%p233, %f7, %f8;
	selp.u32 	%r981, 1, 0, %p233;
	setp.neu.f32 	%p234, %f8, %f9;
	selp.u32 	%r982, 1, 0, %p234;
	setp.neu.f32 	%p235, %f9, %f10;
	selp.u32 	%r983, 1, 0, %p235;
	setp.neu.f32 	%p236, %f10, %f11;
	selp.u32 	%r984, 1, 0, %p236;
	bar.sync 	0;
	add.s32 	%r9, %r1050, %r975;
	add.s32 	%r10, %r9, %r976;
	add.s32 	%r11, %r10, %r977;
	add.s32 	%r12, %r11, %r978;
	add.s32 	%r13, %r12, %r979;
	add.s32 	%r14, %r13, %r980;
	add.s32 	%r15, %r14, %r981;
	add.s32 	%r16, %r15, %r982;
	add.s32 	%r17, %r16, %r983;
	add.s32 	%r949, %r17, %r984;
	mov.b32 	%r947, 1;
	mov.b32 	%r972, 0;
	mov.b32 	%r974, -1;
	// begin inline asm
	{  .reg .s32 r0;  .reg .pred p;  shfl.sync.up.b32 r0|p, %r949, %r947, %r972, %r974;  @p add.s32 r0, r0, %r949;  mov.s32 %r945, r0;}
	// end inline asm
	mov.b32 	%r953, 2;
	// begin inline asm
	{  .reg .s32 r0;  .reg .pred p;  shfl.sync.up.b32 r0|p, %r945, %r953, %r972, %r974;  @p add.s32 r0, r0, %r945;  mov.s32 %r951, r0;}
	// end inline asm
	mov.b32 	%r959, 4;
	// begin inline asm
	{  .reg .s32 r0;  .reg .pred p;  shfl.sync.up.b32 r0|p, %r951, %r959, %r972, %r974;  @p add.s32 r0, r0, %r951;  mov.s32 %r957, r0;}
	// end inline asm
	mov.b32 	%r965, 8;
	// begin inline asm
	{  .reg .s32 r0;  .reg .pred p;  shfl.sync.up.b32 r0|p, %r957, %r965, %r972, %r974;  @p add.s32 r0, r0, %r957;  mov.s32 %r963, r0;}
	// end inline asm
	mov.b32 	%r971, 16;
	// begin inline asm
	{  .reg .s32 r0;  .reg .pred p;  shfl.sync.up.b32 r0|p, %r963, %r971, %r972, %r974;  @p add.s32 r0, r0, %r963;  mov.s32 %r969, r0;}
	// end inline asm
	setp.ne.s32 	%p237, %r932, 31;
	@%p237 bra 	$L__BB2_6;
	shl.b32 	%r985, %r5, 2;
	add.s32 	%r987, %r940, %r985;
	st.shared.u32 	[%r987], %r969;
$L__BB2_6:
	setp.ne.s32 	%p238, %r1055, 0;
	bar.sync 	0;
	ld.shared.v2.u32 	{%r988, %r989}, [_ZN6thrust24THRUST_300001_SM_1000_NS8cuda_cub4core6detail5shmemE];
	add.s32 	%r20, %r989, %r988;
	setp.lt.u32 	%p239, %r1055, 32;
	selp.b32 	%r990, 0, %r988, %p239;
	setp.eq.s32 	%p240, %r932, 0;
	sub.s32 	%r991, %r969, %r949;
	selp.b32 	%r992, 0, %r991, %p240;
	add.s32 	%r21, %r990, %r992;
	@%p238 bra 	$L__BB2_8;
	add.s64 	%rd126, %rd1, 256;
	mov.b32 	%r993, 101;
	// begin inline asm
	st.relaxed.gpu.v2.u32 [%rd126], {%r993, %r20};
	// end inline asm
$L__BB2_8:
	bar.sync 	0;
	setp.eq.s32 	%p241, %r1050, 0;
	@%p241 bra 	$L__BB2_10;
	shl.b32 	%r995, %r21, 2;
	add.s32 	%r997, %r940, %r995;
	st.shared.f32 	[%r997], %f1;
$L__BB2_10:
	setp.eq.f32 	%p242, %f1, %f2;
	@%p242 bra 	$L__BB2_12;
	add.s32 	%r998, %r21, %r1050;
	shl.b32 	%r999, %r998, 2;
	add.s32 	%r1001, %r940, %r999;
	st.shared.f32 	[%r1001], %f2;
$L__BB2_12:
	setp.eq.f32 	%p243, %f2, %f3;
	@%p243 bra 	$L__BB2_14;
	add.s32 	%r1002, %r9, %r21;
	shl.b32 	%r1003, %r1002, 2;
	add.s32 	%r1005, %r940, %r1003;
	st.shared.f32 	[%r1005], %f3;
$L__BB2_14:
	setp.eq.f32 	%p244, %f3, %f4;
	@%p244 bra 	$L__BB2_16;
	add.s32 	%r1006, %r10, %r21;
	shl.b32 	%r1007, %r1006, 2;
	add.s32 	%r1009, %r940, %r1007;
	st.shared.f32 	[%r1009], %f4;
$L__BB2_16:
	setp.eq.f32 	%p245, %f4, %f5;
	@%p245 bra 	$L__BB2_18;
	add.s32 	%r1010, %r11, %r21;
	shl.b32 	%r1011, %r1010, 2;
	add.s32 	%r1013, %r940, %r1011;
	st.shared.f32 	[%r1013], %f5;
$L__BB2_18:
	setp.eq.f32 	%p246, %f5, %f6;
	@%p246 bra 	$L__BB2_20;
	add.s32 	%r1014, %r12, %r21;
	shl.b32 	%r1015, %r1014, 2;
	add.s32 	%r1017, %r940, %r1015;
	st.shared.f32 	[%r1017], %f6;
$L__BB2_20:
	setp.eq.f32 	%p247, %f6, %f7;
	@%p247 bra 	$L__BB2_22;
	add.s32 	%r1018, %r13, %r21;
	shl.b32 	%r1019, %r1018, 2;
	add.s32 	%r1021, %r940, %r1019;
	st.shared.f32 	[%r1021], %f7;
$L__BB2_22:
	setp.eq.f32 	%p248, %f7, %f8;
	@%p248 bra 	$L__BB2_24;
	add.s32 	%r1022, %r14, %r21;
	shl.b32 	%r1023, %r1022, 2;
	add.s32 	%r1025, %r940, %r1023;
	st.shared.f32 	[%r1025], %f8;
$L__BB2_24:
	setp.eq.f32 	%p249, %f8, %f9;
	@%p249 bra 	$L__BB2_26;
	add.s32 	%r1026, %r15, %r21;
	shl.b32 	%r1027, %r1026, 2;
	add.s32 	%r1029, %r940, %r1027;
	st.shared.f32 	[%r1029], %f9;
$L__BB2_26:
	setp.eq.f32 	%p250, %f9, %f10;
	@%p250 bra 	$L__BB2_28;
	add.s32 	%r1030, %r16, %r21;
	shl.b32 	%r1031, %r1030, 2;
	add.s32 	%r1033, %r940, %r1031;
	st.shared.f32 	[%r1033], %f10;
$L__BB2_28:
	setp.eq.f32 	%p251, %f10, %f11;
	@%p251 bra 	$L__BB2_30;
	add.s32 	%r1034, %r17, %r21;
	shl.b32 	%r1035, %r1034, 2;
	add.s32 	%r1037, %r940, %r1035;
	st.shared.f32 	[%r1037], %f11;
$L__BB2_30:
	bar.sync 	0;
	setp.ge.s32 	%p252, %r1055, %r20;
	@%p252 bra 	$L__BB2_37;
	not.b32 	%r1038, %r1055;
	add.s32 	%r22, %r20, %r1038;
	and.b32  	%r1039, %r22, 192;
	setp.eq.s32 	%p253, %r1039, 192;
	@%p253 bra 	$L__BB2_34;
	shr.u32 	%r1040, %r22, 6;
	add.s32 	%r1041, %r1040, 1;
	and.b32  	%r1042, %r1041, 3;
	mul.wide.u32 	%rd127, %r1055, 4;
	add.s64 	%rd131, %rd3, %rd127;
	neg.s32 	%r1051, %r1042;
	shl.b32 	%r1045, %r1041, 6;
	and.b32  	%r1046, %r1045, 192;
	add.s32 	%r1055, %r1055, %r1046;
$L__BB2_33:
	.pragma "nounroll";
	ld.shared.f32 	%f68, [%r1052];
	st.global.f32 	[%rd131], %f68;
	add.s64 	%rd131, %rd131, 256;
	add.s32 	%r1052, %r1052, 256;
	add.s32 	%r1051, %r1051, 1;
	setp.ne.s32 	%p254, %r1051, 0;
	@%p254 bra 	$L__BB2_33;
$L__BB2_34:
	setp.lt.u32 	%p255, %r22, 192;
	@%p255 bra 	$L__BB2_37;
	mul.wide.u32 	%rd128, %r1055, 4;
	add.s64 	%rd129, %rd128, %rd3;
	add.s64 	%rd132, %rd129, 512;
	shl.b32 	%r1047, %r1055, 2;
	add.s32 	%r1049, %r1047, %r940;
	add.s32 	%r1054, %r1049, 512;
$L__BB2_36:
	ld.shared.f32 	%f69, [%r1054+-512];
	st.global.f32 	[%rd132+-512], %f69;
	ld.shared.f32 	%f70, [%r1054+-256];
	st.global.f32 	[%rd132+-256], %f70;
	ld.shared.f32 	%f71, [%r1054];
	st.global.f32 	[%rd132], %f71;
	ld.shared.f32 	%f72, [%r1054+256];
	st.global.f32 	[%rd132+256], %f72;
	add.s32 	%r1055, %r1055, 256;
	add.s64 	%rd132, %rd132, 1024;
	add.s32 	%r1054, %r1054, 1024;
	setp.lt.s32 	%p256, %r1055, %r20;
	@%p256 bra 	$L__BB2_36;
$L__BB2_37:
	bar.sync 	0;
	bra.uni 	$L__BB2_241;
$L__BB2_38:
	mov.u32 	%r1071, %tid.x;
	and.b32  	%r711, %r1071, 31;
	and.b32  	%r712, %r1071, 992;
	add.s32 	%r713, %r2, %r711;
	mad.lo.s32 	%r714, %r712, 11, %r713;
	mul.wide.u32 	%rd96, %r714, 4;
	add.s64 	%rd84, %rd2, %rd96;
	// begin inline asm
	ld.global.nc.u32 %r698, [%rd84];
	// end inline asm
	add.s64 	%rd85, %rd84, 128;
	// begin inline asm
	ld.global.nc.u32 %r699, [%rd85];
	// end inline asm
	add.s64 	%rd86, %rd84, 256;
	// begin inline asm
	ld.global.nc.u32 %r700, [%rd86];
	// end inline asm
	add.s64 	%rd87, %rd84, 384;
	// begin inline asm
	ld.global.nc.u32 %r701, [%rd87];
	// end inline asm
	add.s64 	%rd88, %rd84, 512;
	// begin inline asm
	ld.global.nc.u32 %r702, [%rd88];
	// end inline asm
	add.s64 	%rd89, %rd84, 640;
	// begin inline asm
	ld.global.nc.u32 %r703, [%rd89];
	// end inline asm
	add.s64 	%rd90, %rd84, 768;
	// begin inline asm
	ld.global.nc.u32 %r704, [%rd90];
	// end inline asm
	add.s64 	%rd91, %rd84, 896;
	// begin inline asm
	ld.global.nc.u32 %r705, [%rd91];
	// end inline asm
	add.s64 	%rd92, %rd84, 1024;
	// begin inline asm
	ld.global.nc.u32 %r706, [%rd92];
	// end inline asm
	add.s64 	%rd93, %rd84, 1152;
	// begin inline asm
	ld.global.nc.u32 %r707, [%rd93];
	// end inline asm
	add.s64 	%rd94, %rd84, 1280;
	// begin inline asm
	ld.global.nc.u32 %r708, [%rd94];
	// end inline asm
	// begin inline asm
	mov.u32 %r709, %laneid;
	// end inline asm
	shr.u32 	%r38, %r1071, 5;
	mad.lo.s32 	%r715, %r38, 352, %r709;
	shl.b32 	%r716, %r715, 2;
	mov.u32 	%r717, _ZN6thrust24THRUST_300001_SM_1000_NS8cuda_cub4core6detail5shmemE;
	add.s32 	%r718, %r717, %r716;
	st.shared.u32 	[%r718], %r698;
	st.shared.u32 	[%r718+128], %r699;
	st.shared.u32 	[%r718+256], %r700;
	st.shared.u32 	[%r718+384], %r701;
	st.shared.u32 	[%r718+512], %r702;
	st.shared.u32 	[%r718+640], %r703;
	st.shared.u32 	[%r718+768], %r704;
	st.shared.u32 	[%r718+896], %r705;
	st.shared.u32 	[%r718+1024], %r706;
	st.shared.u32 	[%r718+1152], %r707;
	st.shared.u32 	[%r718+1280], %r708;
	bar.warp.sync 	-1;
	mad.lo.s32 	%r719, %r709, 40, %r718;
	ld.shared.f32 	%f12, [%r719];
	ld.shared.f32 	%f13, [%r719+4];
	ld.shared.f32 	%f14, [%r719+8];
	ld.shared.f32 	%f15, [%r719+12];
	ld.shared.f32 	%f16, [%r719+16];
	ld.shared.f32 	%f17, [%r719+20];
	ld.shared.f32 	%f18, [%r719+24];
	ld.shared.f32 	%f19, [%r719+28];
	ld.shared.f32 	%f20, [%r719+32];
	ld.shared.f32 	%f21, [%r719+36];
	ld.shared.f32 	%f22, [%r719+40];
	bar.sync 	0;
	mul.wide.s32 	%rd97, %r2, 4;
	add.s64 	%rd98, %rd2, %rd97;
	add.s64 	%rd95, %rd98, -4;
	// begin inline asm
	ld.global.nc.u32 %r710, [%rd95];
	// end inline asm
	mov.b32 	%f73, %r710;
	shl.b32 	%r720, %r1071, 2;
	add.s32 	%r721, %r717, %r720;
	add.s32 	%r39, %r721, 304;
	st.shared.f32 	[%r721+304], %f22;
	bar.sync 	0;
	setp.eq.s32 	%p163, %r1071, 0;
	@%p163 bra 	$L__BB2_40;
	ld.shared.f32 	%f73, [%r39+-4];
$L__BB2_40:
	setp.neu.f32 	%p164, %f73, %f12;
	selp.u32 	%r40, 1, 0, %p164;
	setp.neu.f32 	%p165, %f12, %f13;
	selp.u32 	%r752, 1, 0, %p165;
	setp.neu.f32 	%p166, %f13, %f14;
	selp.u32 	%r753, 1, 0, %p166;
	setp.neu.f32 	%p167, %f14, %f15;
	selp.u32 	%r754, 1, 0, %p167;
	setp.neu.f32 	%p168, %f15, %f16;
	selp.u32 	%r755, 1, 0, %p168;
	setp.neu.f32 	%p169, %f16, %f17;
	selp.u32 	%r756, 1, 0, %p169;
	setp.neu.f32 	%p170, %f17, %f18;
	selp.u32 	%r757, 1, 0, %p170;
	setp.neu.f32 	%p171, %f18, %f19;
	selp.u32 	%r758, 1, 0, %p171;
	setp.neu.f32 	%p172, %f19, %f20;
	selp.u32 	%r759, 1, 0, %p172;
	setp.neu.f32 	%p173, %f20, %f21;
	selp.u32 	%r760, 1, 0, %p173;
	setp.neu.f32 	%p174, %f21, %f22;
	selp.u32 	%r761, 1, 0, %p174;
	bar.sync 	0;
	add.s32 	%r41, %r752, %r40;
	add.s32 	%r42, %r41, %r753;
	add.s32 	%r43, %r42, %r754;
	add.s32 	%r44, %r43, %r755;
	add.s32 	%r45, %r44, %r756;
	add.s32 	%r46, %r45, %r757;
	add.s32 	%r47, %r46, %r758;
	add.s32 	%r48, %r47, %r759;
	add.s32 	%r49, %r48, %r760;
	add.s32 	%r726, %r49, %r761;
	mov.b32 	%r724, 1;
	mov.b32 	%r749, 0;
	mov.b32 	%r751, -1;
	// begin inline asm
	{  .reg .s32 r0;  .reg .pred p;  shfl.sync.up.b32 r0|p, %r726, %r724, %r749, %r751;  @p add.s32 r0, r0, %r726;  mov.s32 %r722, r0;}
	// end inline asm
	mov.b32 	%r730, 2;
	// begin inline asm
	{  .reg .s32 r0;  .reg .pred p;  shfl.sync.up.b32 r0|p, %r722, %r730, %r749, %r751;  @p add.s32 r0, r0, %r722;  mov.s32 %r728, r0;}
	// end inline asm
	mov.b32 	%r736, 4;
	// begin inline asm
	{  .reg .s32 r0;  .reg .pred p;  shfl.sync.up.b32 r0|p, %r728, %r736, %r749, %r751;  @p add.s32 r0, r0, %r728;  mov.s32 %r734, r0;}
	// end inline asm
	mov.b32 	%r742, 8;
	// begin inline asm
	{  .reg .s32 r0;  .reg .pred p;  shfl.sync.up.b32 r0|p, %r734, %r742, %r749, %r751;  @p add.s32 r0, r0, %r734;  mov.s32 %r740, r0;}
	// end inline asm
	mov.b32 	%r748, 16;
	// begin inline asm
	{  .reg .s32 r0;  .reg .pred p;  shfl.sync.up.b32 r0|p, %r740, %r748, %r749, %r751;  @p add.s32 r0, r0, %r740;  mov.s32 %r746, r0;}
	// end inline asm
	setp.ne.s32 	%p175, %r709, 31;
	@%p175 bra 	$L__BB2_42;
	shl.b32 	%r762, %r38, 2;
	add.s32 	%r764, %r717, %r762;
	st.shared.u32 	[%r764], %r746;
$L__BB2_42:
	sub.s32 	%r765, %r746, %r726;
	bar.sync 	0;
	ld.shared.v2.u32 	{%r766, %r767}, [_ZN6thrust24THRUST_300001_SM_1000_NS8cuda_cub4core6detail5shmemE];
	add.s32 	%r52, %r767, %r766;
	setp.gt.u32 	%p176, %r1071, 31;
	setp.lt.u32 	%p177, %r1071, 32;
	setp.eq.s32 	%p178, %r709, 0;
	selp.b32 	%r768, 0, %r765, %p178;
	add.s32 	%r1063, %r766, %r768;
	selp.b32 	%r54, %r765, %r1063, %p177;
	@%p176 bra 	$L__BB2_67;
	setp.ne.s32 	%p179, %r1071, 0;
	mul.wide.u32 	%rd99, %r1, 8;
	add.s64 	%rd10, %rd1, %rd99;
	@%p179 bra 	$L__BB2_45;
	st.shared.u32 	[_ZN6thrust24THRUST_300001_SM_1000_NS8cuda_cub4core6detail5shmemE+44], %r52;
	add.s64 	%rd100, %rd10, 256;
	mov.b32 	%r769, 100;
	// begin inline asm
	st.relaxed.gpu.v2.u32 [%rd100], {%r769, %r52};
	// end inline asm
$L__BB2_45:
	not.b32 	%r55, %r1071;
	mov.u32 	%r56, %nctaid.x;
	setp.gt.u32 	%p180, %r56, 499;
	@%p180 bra 	$L__BB2_47;
	membar.cta;
	bra.uni 	$L__BB2_48;
$L__BB2_47:
	mov.b32 	%r771, 450;
	// begin inline asm
	nanosleep.u32 %r771;
	// end inline asm
$L__BB2_48:
	mul.wide.s32 	%rd102, %r55, 8;
	add.s64 	%rd103, %rd10, %rd102;
	add.s64 	%rd101, %rd103, 256;
	// begin inline asm
	ld.relaxed.gpu.v2.u32 {%r1061, %r1057}, [%rd101];
	// end inline asm
$L__BB2_49:
	setp.eq.s32 	%p181, %r1061, 99;
	mov.b32 	%r774, -1;
	vote.sync.any.pred 	%p182, %p181, %r774;
	not.pred 	%p183, %p182;
	@%p183 bra 	$L__BB2_54;
	@%p180 bra 	$L__BB2_52;
	membar.cta;
	bra.uni 	$L__BB2_53;
$L__BB2_52:
	mov.b32 	%r918, 350;
	// begin inline asm
	nanosleep.u32 %r918;
	// end inline asm
$L__BB2_53:
	// begin inline asm
	ld.relaxed.gpu.v2.u32 {%r1061, %r1057}, [%rd101];
	// end inline asm
	bra.uni 	$L__BB2_49;
$L__BB2_54:
	setp.eq.s32 	%p184, %r1061, 101;
	mov.b32 	%r801, -1;
	vote.sync.ballot.b32 	%r802, %p184, %r801;
	// begin inline asm
	mov.u32 %r776, %lanemask_ge;
	// end inline asm
	and.b32  	%r803, %r802, %r776;
	or.b32  	%r804, %r803, -2147483648;
	add.s32 	%r805, %r804, -1;
	not.b32 	%r806, %r804;
	and.b32  	%r807, %r806, %r805;
	popc.b32 	%r780, %r807;
	mov.b32 	%r779, 1;
	// begin inline asm
	shfl.sync.down.b32 %r777, %r1057, %r779, %r780, %r801;
	// end inline asm
	setp.lt.s32 	%p186, %r709, %r780;
	selp.b32 	%r808, %r777, 0, %p186;
	add.s32 	%r783, %r808, %r1057;
	mov.b32 	%r784, 2;
	// begin inline asm
	shfl.sync.down.b32 %r782, %r783, %r784, %r780, %r801;
	// end inline asm
	add.s32 	%r66, %r709, 2;
	setp.gt.s32 	%p187, %r66, %r780;
	selp.b32 	%r809, 0, %r782, %p187;
	add.s32 	%r788, %r783, %r809;
	mov.b32 	%r789, 4;
	// begin inline asm
	shfl.sync.down.b32 %r787, %r788, %r789, %r780, %r801;
	// end inline asm
	add.s32 	%r67, %r709, 4;
	setp.gt.s32 	%p188, %r67, %r780;
	selp.b32 	%r810, 0, %r787, %p188;
	add.s32 	%r793, %r788, %r810;
	mov.b32 	%r794, 8;
	// begin inline asm
	shfl.sync.down.b32 %r792, %r793, %r794, %r780, %r801;
	// end inline asm
	add.s32 	%r68, %r709, 8;
	setp.gt.s32 	%p189, %r68, %r780;
	selp.b32 	%r811, 0, %r792, %p189;
	add.s32 	%r798, %r793, %r811;
	mov.b32 	%r799, 16;
	// begin inline asm
	shfl.sync.down.b32 %r797, %r798, %r799, %r780, %r801;
	// end inline asm
	add.s32 	%r69, %r709, 16;
	setp.gt.s32 	%p190, %r69, %r780;
	selp.b32 	%r812, 0, %r797, %p190;
	add.s32 	%r1058, %r798, %r812;
	add.s32 	%r1060, %r1, %r55;
	add.s64 	%rd12, %rd1, 256;
$L__BB2_55:
	setp.ne.s32 	%p191, %r1061, 101;
	mov.b32 	%r813, -1;
	vote.sync.all.pred 	%p192, %p191, %r813;
	not.pred 	%p193, %p192;
	@%p193 bra 	$L__BB2_63;
	mul.wide.s32 	%rd110, %r1060, 8;
	add.s64 	%rd111, %rd12, %rd110;
	add.s64 	%rd109, %rd111, -256;
	// begin inline asm
	ld.relaxed.gpu.v2.u32 {%r1061, %r1062}, [%rd109];
	// end inline asm
$L__BB2_57:
	setp.eq.s32 	%p213, %r1061, 99;
	mov.b32 	%r876, -1;
	vote.sync.any.pred 	%p214, %p213, %r876;
	not.pred 	%p215, %p214;
	@%p215 bra 	$L__BB2_62;
	@%p180 bra 	$L__BB2_60;
	membar.cta;
	bra.uni 	$L__BB2_61;
$L__BB2_60:
	mov.b32 	%r915, 350;
	// begin inline asm
	nanosleep.u32 %r915;
	// end inline asm
$L__BB2_61:
	// begin inline asm
	ld.relaxed.gpu.v2.u32 {%r1061, %r1062}, [%rd109];
	// end inline asm
	bra.uni 	$L__BB2_57;
$L__BB2_62:
	setp.eq.s32 	%p216, %r1061, 101;
	mov.b32 	%r902, -1;
	vote.sync.ballot.b32 	%r903, %p216, %r902;
	and.b32  	%r904, %r903, %r776;
	or.b32  	%r905, %r904, -2147483648;
	add.s32 	%r906, %r905, -1;
	not.b32 	%r907, %r905;
	and.b32  	%r908, %r907, %r906;
	popc.b32 	%r881, %r908;
	mov.b32 	%r880, 1;
	// begin inline asm
	shfl.sync.down.b32 %r878, %r1062, %r880, %r881, %r902;
	// end inline asm
	setp.lt.s32 	%p218, %r709, %r881;
	selp.b32 	%r909, %r878, 0, %p218;
	add.s32 	%r884, %r909, %r1062;
	mov.b32 	%r885, 2;
	// begin inline asm
	shfl.sync.down.b32 %r883, %r884, %r885, %r881, %r902;
	// end inline asm
	setp.gt.s32 	%p219, %r66, %r881;
	selp.b32 	%r910, 0, %r883, %p219;
	add.s32 	%r889, %r884, %r910;
	mov.b32 	%r890, 4;
	// begin inline asm
	shfl.sync.down.b32 %r888, %r889, %r890, %r881, %r902;
	// end inline asm
	setp.gt.s32 	%p220, %r67, %r881;
	selp.b32 	%r911, 0, %r888, %p220;
	add.s32 	%r894, %r889, %r911;
	mov.b32 	%r895, 8;
	// begin inline asm
	shfl.sync.down.b32 %r893, %r894, %r895, %r881, %r902;
	// end inline asm
	setp.gt.s32 	%p221, %r68, %r881;
	selp.b32 	%r912, 0, %r893, %p221;
	add.s32 	%r899, %r894, %r912;
	mov.b32 	%r900, 16;
	// begin inline asm
	shfl.sync.down.b32 %r898, %r899, %r900, %r881, %r902;
	// end inline asm
	setp.gt.s32 	%p222, %r69, %r881;
	selp.b32 	%r913, 0, %r898, %p222;
	add.s32 	%r914, %r913, %r1058;
	add.s32 	%r1058, %r914, %r899;
	add.s32 	%r1060, %r1060, -32;
	bra.uni 	$L__BB2_55;
$L__BB2_63:
	setp.ne.s32 	%p194, %r1071, 0;
	@%p194 bra 	$L__BB2_65;
	add.s32 	%r816, %r1058, %r52;
	add.s64 	%rd104, %rd10, 256;
	mov.b32 	%r815, 101;
	// begin inline asm
	st.relaxed.gpu.v2.u32 [%rd104], {%r815, %r816};
	// end inline asm
	st.shared.u32 	[_ZN6thrust24THRUST_300001_SM_1000_NS8cuda_cub4core6detail5shmemE+36], %r1058;
	st.shared.u32 	[_ZN6thrust24THRUST_300001_SM_1000_NS8cuda_cub4core6detail5shmemE+40], %r816;
$L__BB2_65:
	setp.ne.s32 	%p195, %r709, 0;
	mov.u32 	%r1063, %r54;
	@%p195 bra 	$L__BB2_67;
	st.shared.u32 	[_ZN6thrust24THRUST_300001_SM_1000_NS8cuda_cub4core6detail5shmemE+12], %r1058;
	mov.u32 	%r1063, %r1058;
$L__BB2_67:
	setp.eq.s32 	%p196, %r1071, 0;
	bar.sync 	0;
	@%p196 bra 	$L__BB2_69;
	ld.shared.u32 	%r817, [_ZN6thrust24THRUST_300001_SM_1000_NS8cuda_cub4core6detail5shmemE+12];
	add.s32 	%r1063, %r817, %r1063;
$L__BB2_69:
	setp.eq.f32 	%p197, %f73, %f12;
	add.s32 	%r88, %r1063, %r40;
	add.s32 	%r89, %r41, %r1063;
	add.s32 	%r90, %r42, %r1063;
	add.s32 	%r91, %r43, %r1063;
	add.s32 	%r92, %r44, %r1063;
	add.s32 	%r93, %r45, %r1063;
	add.s32 	%r94, %r46, %r1063;
	add.s32 	%r95, %r47, %r1063;
	add.s32 	%r96, %r48, %r1063;
	add.s32 	%r97, %r49, %r1063;
	ld.shared.u32 	%r98, [_ZN6thrust24THRUST_300001_SM_1000_NS8cuda_cub4core6detail5shmemE+44];
	ld.shared.u32 	%r99, [_ZN6thrust24THRUST_300001_SM_1000_NS8cuda_cub4core6detail5shmemE+36];
	bar.sync 	0;
	@%p197 bra 	$L__BB2_71;
	sub.s32 	%r818, %r1063, %r99;
	shl.b32 	%r819, %r818, 2;
	mov.u32 	%r820, _ZN6thrust24THRUST_300001_SM_1000_NS8cuda_cub4core6detail5shmemE;
	add.s32 	%r821, %r820, %r819;
	st.shared.f32 	[%r821], %f12;
$L__BB2_71:
	setp.eq.f32 	%p198, %f12, %f13;
	@%p198 bra 	$L__BB2_73;
	sub.s32 	%r822, %r88, %r99;
	shl.b32 	%r823, %r822, 2;
	mov.u32 	%r824, _ZN6thrust24THRUST_300001_SM_1000_NS8cuda_cub4core6detail5shmemE;
	add.s32 	%r825, %r824, %r823;
	st.shared.f32 	[%r825], %f13;
$L__BB2_73:
	setp.eq.f32 	%p199, %f13, %f14;
	@%p199 bra 	$L__BB2_75;
	sub.s32 	%r826, %r89, %r99;
	shl.b32 	%r827, %r826, 2;
	mov.u32 	%r828, _ZN6thrust24THRUST_300001_SM_1000_NS8cuda_cub4core6detail5shmemE;
	add.s32 	%r829, %r828, %r827;
	st.shared.f32 	[%r829], %f14;
$L__BB2_75:
	setp.eq.f32 	%p200, %f14, %f15;
	@%p200 bra 	$L__BB2_77;
	sub.s32 	%r830, %r90, %r99;
	shl.b32 	%r831, %r830, 2;
	mov.u32 	%r832, _ZN6thrust24THRUST_300001_SM_1000_NS8cuda_cub4core6detail5shmemE;
	add.s32 	%r833, %r832, %r831;
	st.shared.f32 	[%r833], %f15;
$L__BB2_77:
	setp.eq.f32 	%p201, %f15, %f16;
	@%p201 bra 	$L__BB2_79;
	sub.s32 	%r834, %r91, %r99;
	shl.b32 	%r835, %r834, 2;
	mov.u32 	%r836, _ZN6thrust24THRUST_300001_SM_1000_NS8cuda_cub4core6detail5shmemE;
	add.s32 	%r837, %r836, %r835;
	st.shared.f32 	[%r837], %f16;
$L__BB2_79:
	setp.eq.f32 	%p202, %f16, %f17;
	@%p202 bra 	$L__BB2_81;
	sub.s32 	%r838, %r92, %r99;
	shl.b32 	%r839, %r838, 2;
	mov.u32 	%r840, _ZN6thrust24THRUST_300001_SM_1000_NS8cuda_cub4core6detail5shmemE;
	add.s32 	%r841, %r840, %r839;
	st.shared.f32 	[%r841], %f17;
$L__BB2_81:
	setp.eq.f32 	%p203, %f17, %f18;
	@%p203 bra 	$L__BB2_83;
	sub.s32 	%r842, %r93, %r99;
	shl.b32 	%r843, %r842, 2;
	mov.u32 	%r844, _ZN6thrust24THRUST_300001_SM_1000_NS8cuda_cub4core6detail5shmemE;
	add.s32 	%r845, %r844, %r843;
	st.shared.f32 	[%r845], %f18;
$L__BB2_83:
	setp.eq.f32 	%p204, %f18, %f19;
	@%p204 bra 	$L__BB2_85;
	sub.s32 	%r846, %r94, %r99;
	shl.b32 	%r847, %r846, 2;
	mov.u32 	%r848, _ZN6thrust24THRUST_300001_SM_1000_NS8cuda_cub4core6detail5shmemE;
	add.s32 	%r849, %r848, %r847;
	st.shared.f32 	[%r849], %f19;
$L__BB2_85:
	setp.eq.f32 	%p205, %f19, %f20;
	@%p205 bra 	$L__BB2_87;
	sub.s32 	%r850, %r95, %r99;
	shl.b32 	%r851, %r850, 2;
	mov.u32 	%r852, _ZN6thrust24THRUST_300001_SM_1000_NS8cuda_cub4core6detail5shmemE;
	add.s32 	%r853, %r852, %r851;
	st.shared.f32 	[%r853], %f20;
$L__BB2_87:
	setp.eq.f32 	%p206, %f20, %f21;
	@%p206 bra 	$L__BB2_89;
	sub.s32 	%r854, %r96, %r99;
	shl.b32 	%r855, %r854, 2;
	mov.u32 	%r856, _ZN6thrust24THRUST_300001_SM_1000_NS8cuda_cub4core6detail5shmemE;
	add.s32 	%r857, %r856, %r855;
	st.shared.f32 	[%r857], %f21;
$L__BB2_89:
	setp.eq.f32 	%p207, %f21, %f22;
	@%p207 bra 	$L__BB2_91;
	sub.s32 	%r858, %r97, %r99;
	shl.b32 	%r859, %r858, 2;
	mov.u32 	%r860, _ZN6thrust24THRUST_300001_SM_1000_NS8cuda_cub4core6detail5shmemE;
	add.s32 	%r861, %r860, %r859;
	st.shared.f32 	[%r861], %f22;
$L__BB2_91:
	bar.sync 	0;
	setp.ge.s32 	%p208, %r1071, %r98;
	@%p208 bra 	$L__BB2_98;
	not.b32 	%r862, %r1071;
	add.s32 	%r100, %r98, %r862;
	and.b32  	%r863, %r100, 192;
	setp.eq.s32 	%p209, %r863, 192;
	@%p209 bra 	$L__BB2_95;
	shr.u32 	%r864, %r100, 6;
	add.s32 	%r865, %r864, 1;
	and.b32  	%r866, %r865, 3;
	add.s32 	%r1067, %r1071, %r99;
	shl.b32 	%r867, %r1071, 2;
	mov.u32 	%r868, _ZN6thrust24THRUST_300001_SM_1000_NS8cuda_cub4core6detail5shmemE;
	add.s32 	%r1066, %r868, %r867;
	neg.s32 	%r1065, %r866;
	shl.b32 	%r869, %r865, 6;
	and.b32  	%r870, %r869, 192;
	add.s32 	%r1071, %r1071, %r870;
$L__BB2_94:
	.pragma "nounroll";
	mul.wide.s32 	%rd105, %r1067, 4;
	add.s64 	%rd106, %rd3, %rd105;
	ld.shared.f32 	%f62, [%r1066];
	st.global.f32 	[%rd106], %f62;
	add.s32 	%r1067, %r1067, 64;
	add.s32 	%r1066, %r1066, 256;
	add.s32 	%r1065, %r1065, 1;
	setp.ne.s32 	%p210, %r1065, 0;
	@%p210 bra 	$L__BB2_94;
$L__BB2_95:
	setp.lt.u32 	%p211, %r100, 192;
	@%p211 bra 	$L__BB2_98;
	add.s64 	%rd14, %rd3, 512;
	add.s32 	%r1070, %r1071, %r99;
	shl.b32 	%r871, %r1071, 2;
	mov.u32 	%r872, _ZN6thrust24THRUST_300001_SM_1000_NS8cuda_cub4core6detail5shmemE;
	add.s32 	%r873, %r871, %r872;
	add.s32 	%r1069, %r873, 512;
$L__BB2_97:
	mul.wide.s32 	%rd107, %r1070, 4;
	add.s64 	%rd108, %rd14, %rd107;
	ld.shared.f32 	%f63, [%r1069+-512];
	st.global.f32 	[%rd108+-512], %f63;
	ld.shared.f32 	%f64, [%r1069+-256];
	st.global.f32 	[%rd108+-256], %f64;
	ld.shared.f32 	%f65, [%r1069];
	st.global.f32 	[%rd108], %f65;
	ld.shared.f32 	%f66, [%r1069+256];
	st.global.f32 	[%rd108+256], %f66;
	add.s32 	%r1071, %r1071, 256;
	add.s32 	%r1070, %r1070, 256;
	add.s32 	%r1069, %r1069, 1024;
	setp.lt.s32 	%p212, %r1071, %r98;
	@%p212 bra 	$L__BB2_97;
$L__BB2_98:
	bar.sync 	0;
	bra.uni 	$L__BB2_241;
$L__BB2_99:
	sub.s32 	%r120, %r292, %r2;
	setp.ne.s32 	%p23, %r1, 0;
	@%p23 bra 	$L__BB2_156;
	mul.wide.u32 	%rd66, %r2, 4;
	add.s64 	%rd65, %rd2, %rd66;
	// begin inline asm
	ld.global.nc.u32 %r1082, [%rd65];
	// end inline asm
	mov.u32 	%r1088, %tid.x;
	and.b32  	%r546, %r1088, 31;
	and.b32  	%r547, %r1088, 992;
	mul.lo.s32 	%r548, %r547, 11;
	or.b32  	%r123, %r548, %r546;
	setp.ge.s32 	%p108, %r123, %r120;
	mov.u32 	%r1072, %r1082;
	@%p108 bra 	$L__BB2_102;
	add.s32 	%r550, %r123, %r2;
	mul.wide.u32 	%rd68, %r550, 4;
	add.s64 	%rd67, %rd2, %rd68;
	// begin inline asm
	ld.global.nc.u32 %r1072, [%rd67];
	// end inline asm
$L__BB2_102:
	add.s32 	%r551, %r123, 32;
	setp.ge.s32 	%p109, %r551, %r120;
	shl.b32 	%r552, %r123, 2;
	cvt.u64.u32 	%rd69, %r552;
	add.s64 	%rd16, %rd65, %rd69;
	mov.u32 	%r1073, %r1082;
	@%p109 bra 	$L__BB2_104;
	add.s64 	%rd70, %rd16, 128;
	// begin inline asm
	ld.global.nc.u32 %r1073, [%rd70];
	// end inline asm
$L__BB2_104:
	add.s32 	%r554, %r123, 64;
	setp.ge.s32 	%p110, %r554, %r120;
	mov.u32 	%r1074, %r1082;
	@%p110 bra 	$L__BB2_106;
	add.s64 	%rd71, %rd16, 256;
	// begin inline asm
	ld.global.nc.u32 %r1074, [%rd71];
	// end inline asm
$L__BB2_106:
	add.s32 	%r556, %r123, 96;
	setp.ge.s32 	%p111, %r556, %r120;
	mov.u32 	%r1075, %r1082;
	@%p111 bra 	$L__BB2_108;
	add.s64 	%rd72, %rd16, 384;
	// begin inline asm
	ld.global.nc.u32 %r1075, [%rd72];
	// end inline asm
$L__BB2_108:
	add.s32 	%r558, %r123, 128;
	setp.ge.s32 	%p112, %r558, %r120;
	mov.u32 	%r1076, %r1082;
	@%p112 bra 	$L__BB2_110;
	add.s64 	%rd73, %rd16, 512;
	// begin inline asm
	ld.global.nc.u32 %r1076, [%rd73];
	// end inline asm
$L__BB2_110:
	add.s32 	%r560, %r123, 160;
	setp.ge.s32 	%p113, %r560, %r120;
	mov.u32 	%r1077, %r1082;
	@%p113 bra 	$L__BB2_112;
	add.s64 	%rd74, %rd16, 640;
	// begin inline asm
	ld.global.nc.u32 %r1077, [%rd74];
	// end inline asm
$L__BB2_112:
	add.s32 	%r562, %r123, 192;
	setp.ge.s32 	%p114, %r562, %r120;
	mov.u32 	%r1078, %r1082;
	@%p114 bra 	$L__BB2_114;
	add.s64 	%rd75, %rd16, 768;
	// begin inline asm
	ld.global.nc.u32 %r1078, [%rd75];
	// end inline asm
$L__BB2_114:
	add.s32 	%r564, %r123, 224;
	setp.ge.s32 	%p115, %r564, %r120;
	mov.u32 	%r1079, %r1082;
	@%p115 bra 	$L__BB2_116;
	add.s64 	%rd76, %rd16, 896;
	// begin inline asm
	ld.global.nc.u32 %r1079, [%rd76];
	// end inline asm
$L__BB2_116:
	add.s32 	%r566, %r123, 256;
	setp.ge.s32 	%p116, %r566, %r120;
	mov.u32 	%r1080, %r1082;
	@%p116 bra 	$L__BB2_118;
	add.s64 	%rd77, %rd16, 1024;
	// begin inline asm
	ld.global.nc.u32 %r1080, [%rd77];
	// end inline asm
$L__BB2_118:
	add.s32 	%r568, %r123, 288;
	setp.ge.s32 	%p117, %r568, %r120;
	mov.u32 	%r1081, %r1082;
	@%p117 bra 	$L__BB2_120;
	add.s64 	%rd78, %rd16, 1152;
	// begin inline asm
	ld.global.nc.u32 %r1081, [%rd78];
	// end inline asm
$L__BB2_120:
	add.s32 	%r570, %r123, 320;
	setp.ge.s32 	%p118, %r570, %r120;
	@%p118 bra 	$L__BB2_122;
	add.s64 	%rd79, %rd16, 1280;
	// begin inline asm
	ld.global.nc.u32 %r1082, [%rd79];
	// end inline asm
$L__BB2_122:
	// begin inline asm
	mov.u32 %r572, %laneid;
	// end inline asm
	shr.u32 	%r147, %r1088, 5;
	mad.lo.s32 	%r574, %r147, 352, %r572;
	shl.b32 	%r575, %r574, 2;
	mov.u32 	%r576, _ZN6thrust24THRUST_300001_SM_1000_NS8cuda_cub4core6detail5shmemE;
	add.s32 	%r577, %r576, %r575;
	st.shared.u32 	[%r577], %r1072;
	st.shared.u32 	[%r577+128], %r1073;
	st.shared.u32 	[%r577+256], %r1074;
	st.shared.u32 	[%r577+384], %r1075;
	st.shared.u32 	[%r577+512], %r1076;
	st.shared.u32 	[%r577+640], %r1077;
	st.shared.u32 	[%r577+768], %r1078;
	st.shared.u32 	[%r577+896], %r1079;
	st.shared.u32 	[%r577+1024], %r1080;
	st.shared.u32 	[%r577+1152], %r1081;
	st.shared.u32 	[%r577+1280], %r1082;
	bar.warp.sync 	-1;
	mad.lo.s32 	%r578, %r572, 40, %r577;
	ld.shared.f32 	%f26, [%r578];
	ld.shared.f32 	%f27, [%r578+4];
	ld.shared.f32 	%f28, [%r578+8];
	ld.shared.f32 	%f29, [%r578+12];
	ld.shared.f32 	%f30, [%r578+16];
	ld.shared.f32 	%f31, [%r578+20];
	ld.shared.f32 	%f32, [%r578+24];
	ld.shared.f32 	%f33, [%r578+28];
	ld.shared.f32 	%f34, [%r578+32];
	ld.shared.f32 	%f35, [%r578+36];
	ld.shared.f32 	%f36, [%r578+40];
	bar.sync 	0;
	shl.b32 	%r579, %r1088, 2;
	add.s32 	%r580, %r576, %r579;
	add.s32 	%r148, %r580, 304;
	st.shared.f32 	[%r580+304], %f36;
	bar.sync 	0;
	setp.eq.s32 	%p119, %r1088, 0;
	mov.b32 	%r1083, 1;
	@%p119 bra 	$L__BB2_124;
	ld.shared.f32 	%f56, [%r148+-4];
	setp.neu.f32 	%p120, %f56, %f26;
	selp.u32 	%r1083, 1, 0, %p120;
$L__BB2_124:
	setp.neu.f32 	%p121, %f26, %f27;
	setp.neu.f32 	%p122, %f27, %f28;
	setp.neu.f32 	%p123, %f28, %f29;
	setp.neu.f32 	%p124, %f29, %f30;
	setp.neu.f32 	%p125, %f30, %f31;
	setp.neu.f32 	%p126, %f31, %f32;
	setp.neu.f32 	%p127, %f32, %f33;
	setp.neu.f32 	%p128, %f33, %f34;
	setp.neu.f32 	%p129, %f34, %f35;
	setp.neu.f32 	%p130, %f35, %f36;
	mul.lo.s32 	%r611, %r1088, 11;
	setp.lt.s32 	%p131, %r611, %r120;
	selp.b32 	%r151, %r1083, 1, %p131;
	add.s32 	%r612, %r611, 1;
	setp.ge.s32 	%p132, %r612, %r120;
	or.pred  	%p1, %p132, %p121;
	selp.u32 	%r613, 1, 0, %p1;
	add.s32 	%r614, %r611, 2;
	setp.ge.s32 	%p133, %r614, %r120;
	or.pred  	%p2, %p133, %p122;
	selp.u32 	%r615, 1, 0, %p2;
	add.s32 	%r616, %r611, 3;
	setp.ge.s32 	%p134, %r616, %r120;
	or.pred  	%p3, %p134, %p123;
	selp.u32 	%r617, 1, 0, %p3;
	add.s32 	%r618, %r611, 4;
	setp.ge.s32 	%p135, %r618, %r120;
	or.pred  	%p4, %p135, %p124;
	selp.u32 	%r619, 1, 0, %p4;
	add.s32 	%r620, %r611, 5;
	setp.ge.s32 	%p136, %r620, %r120;
	or.pred  	%p5, %p136, %p125;
	selp.u32 	%r621, 1, 0, %p5;
	add.s32 	%r622, %r611, 6;
	setp.ge.s32 	%p137, %r622, %r120;
	or.pred  	%p6, %p137, %p126;
	selp.u32 	%r623, 1, 0, %p6;
	add.s32 	%r624, %r611, 7;
	setp.ge.s32 	%p138, %r624, %r120;
	or.pred  	%p7, %p138, %p127;
	selp.u32 	%r625, 1, 0, %p7;
	add.s32 	%r626, %r611, 8;
	setp.ge.s32 	%p139, %r626, %r120;
	or.pred  	%p8, %p139, %p128;
	selp.u32 	%r627, 1, 0, %p8;
	add.s32 	%r628, %r611, 9;
	setp.ge.s32 	%p140, %r628, %r120;
	or.pred  	%p9, %p140, %p129;
	selp.u32 	%r629, 1, 0, %p9;
	add.s32 	%r630, %r611, 10;
	setp.ge.s32 	%p141, %r630, %r120;
	or.pred  	%p10, %p141, %p130;
	selp.u32 	%r631, 1, 0, %p10;
	bar.sync 	0;
	add.s32 	%r152, %r151, %r613;
	add.s32 	%r153, %r152, %r615;
	add.s32 	%r154, %r153, %r617;
	add.s32 	%r155, %r154, %r619;
	add.s32 	%r156, %r155, %r621;
	add.s32 	%r157, %r156, %r623;
	add.s32 	%r158, %r157, %r625;
	add.s32 	%r159, %r158, %r627;
	add.s32 	%r160, %r159, %r629;
	add.s32 	%r585, %r160, %r631;
	mov.b32 	%r583, 1;
	mov.b32 	%r608, 0;
	mov.b32 	%r610, -1;
	// begin inline asm
	{  .reg .s32 r0;  .reg .pred p;  shfl.sync.up.b32 r0|p, %r585, %r583, %r608, %r610;  @p add.s32 r0, r0, %r585;  mov.s32 %r581, r0;}
	// end inline asm
	mov.b32 	%r589, 2;
	// begin inline asm
	{  .reg .s32 r0;  .reg .pred p;  shfl.sync.up.b32 r0|p, %r581, %r589, %r608, %r610;  @p add.s32 r0, r0, %r581;  mov.s32 %r587, r0;}
	// end inline asm
	mov.b32 	%r595, 4;
	// begin inline asm
	{  .reg .s32 r0;  .reg .pred p;  shfl.sync.up.b32 r0|p, %r587, %r595, %r608, %r610;  @p add.s32 r0, r0, %r587;  mov.s32 %r593, r0;}
	// end inline asm
	mov.b32 	%r601, 8;
	// begin inline asm
	{  .reg .s32 r0;  .reg .pred p;  shfl.sync.up.b32 r0|p, %r593, %r601, %r608, %r610;  @p add.s32 r0, r0, %r593;  mov.s32 %r599, r0;}
	// end inline asm
	mov.b32 	%r607, 16;
	// begin inline asm
	{  .reg .s32 r0;  .reg .pred p;  shfl.sync.up.b32 r0|p, %r599, %r607, %r608, %r610;  @p add.s32 r0, r0, %r599;  mov.s32 %r605, r0;}
	// end inline asm
	setp.ne.s32 	%p142, %r572, 31;
	@%p142 bra 	$L__BB2_126;
	shl.b32 	%r632, %r147, 2;
	mov.u32 	%r633, _ZN6thrust24THRUST_300001_SM_1000_NS8cuda_cub4core6detail5shmemE;
	add.s32 	%r634, %r633, %r632;
	st.shared.u32 	[%r634], %r605;
$L__BB2_126:
	bar.sync 	0;
	ld.shared.v2.u32 	{%r163, %r164}, [_ZN6thrust24THRUST_300001_SM_1000_NS8cuda_cub4core6detail5shmemE];
	setp.lt.u32 	%p143, %r1088, 32;
	selp.b32 	%r635, 0, %r163, %p143;
	setp.eq.s32 	%p144, %r572, 0;
	sub.s32 	%r636, %r605, %r585;
	selp.b32 	%r637, 0, %r636, %p144;
	add.s32 	%r165, %r635, %r637;
	add.s32 	%r638, %r120, %r163;
	add.s32 	%r639, %r638, %r164;
	add.s32 	%r1116, %r639, -704;
	bar.sync 	0;
	setp.eq.s32 	%p145, %r151, 0;
	@%p145 bra 	$L__BB2_128;
	shl.b32 	%r640, %r165, 2;
	mov.u32 	%r641, _ZN6thrust24THRUST_300001_SM_1000_NS8cuda_cub4core6detail5shmemE;
	add.s32 	%r642, %r641, %r640;
	st.shared.f32 	[%r642], %f26;
$L__BB2_128:
	not.pred 	%p146, %p1;
	@%p146 bra 	$L__BB2_130;
	add.s32 	%r643, %r165, %r151;
	shl.b32 	%r644, %r643, 2;
	mov.u32 	%r645, _ZN6thrust24THRUST_300001_SM_1000_NS8cuda_cub4core6detail5shmemE;
	add.s32 	%r646, %r645, %r644;
	st.shared.f32 	[%r646], %f27;
$L__BB2_130:
	not.pred 	%p147, %p2;
	@%p147 bra 	$L__BB2_132;
	add.s32 	%r647, %r152, %r165;
	shl.b32 	%r648, %r647, 2;
	mov.u32 	%r649, _ZN6thrust24THRUST_300001_SM_1000_NS8cuda_cub4core6detail5shmemE;
	add.s32 	%r650, %r649, %r648;
	st.shared.f32 	[%r650], %f28;
$L__BB2_132:
	not.pred 	%p148, %p3;
	@%p148 bra 	$L__BB2_134;
	add.s32 	%r651, %r153, %r165;
	shl.b32 	%r652, %r651, 2;
	mov.u32 	%r653, _ZN6thrust24THRUST_300001_SM_1000_NS8cuda_cub4core6detail5shmemE;
	add.s32 	%r654, %r653, %r652;
	st.shared.f32 	[%r654], %f29;
$L__BB2_134:
	not.pred 	%p149, %p4;
	@%p149 bra 	$L__BB2_136;
	add.s32 	%r655, %r154, %r165;
	shl.b32 	%r656, %r655, 2;
	mov.u32 	%r657, _ZN6thrust24THRUST_300001_SM_1000_NS8cuda_cub4core6detail5shmemE;
	add.s32 	%r658, %r657, %r656;
	st.shared.f32 	[%r658], %f30;
$L__BB2_136:
	not.pred 	%p150, %p5;
	@%p150 bra 	$L__BB2_138;
	add.s32 	%r659, %r155, %r165;
	shl.b32 	%r660, %r659, 2;
	mov.u32 	%r661, _ZN6thrust24THRUST_300001_SM_1000_NS8cuda_cub4core6detail5shmemE;
	add.s32 	%r662, %r661, %r660;
	st.shared.f32 	[%r662], %f31;
$L__BB2_138:
	not.pred 	%p151, %p6;
	@%p151 bra 	$L__BB2_140;
	add.s32 	%r663, %r156, %r165;
	shl.b32 	%r664, %r663, 2;
	mov.u32 	%r665, _ZN6thrust24THRUST_300001_SM_1000_NS8cuda_cub4core6detail5shmemE;
	add.s32 	%r666, %r665, %r664;
	st.shared.f32 	[%r666], %f32;
$L__BB2_140:
	not.pred 	%p152, %p7;
	@%p152 bra 	$L__BB2_142;
	add.s32 	%r667, %r157, %r165;
	shl.b32 	%r668, %r667, 2;
	mov.u32 	%r669, _ZN6thrust24THRUST_300001_SM_1000_NS8cuda_cub4core6detail5shmemE;
	add.s32 	%r670, %r669, %r668;
	st.shared.f32 	[%r670], %f33;
$L__BB2_142:
	not.pred 	%p153, %p8;
	@%p153 bra 	$L__BB2_144;
	add.s32 	%r671, %r158, %r165;
	shl.b32 	%r672, %r671, 2;
	mov.u32 	%r673, _ZN6thrust24THRUST_300001_SM_1000_NS8cuda_cub4core6detail5shmemE;
	add.s32 	%r674, %r673, %r672;
	st.shared.f32 	[%r674], %f34;
$L__BB2_144:
	not.pred 	%p154, %p9;
	@%p154 bra 	$L__BB2_146;
	add.s32 	%r675, %r159, %r165;
	shl.b32 	%r676, %r675, 2;
	mov.u32 	%r677, _ZN6thrust24THRUST_300001_SM_1000_NS8cuda_cub4core6detail5shmemE;
	add.s32 	%r678, %r677, %r676;
	st.shared.f32 	[%r678], %f35;
$L__BB2_146:
	not.pred 	%p155, %p10;
	@%p155 bra 	$L__BB2_148;
	add.s32 	%r679, %r160, %r165;
	shl.b32 	%r680, %r679, 2;
	mov.u32 	%r681, _ZN6thrust24THRUST_300001_SM_1000_NS8cuda_cub4core6detail5shmemE;
	add.s32 	%r682, %r681, %r680;
	st.shared.f32 	[%r682], %f36;
$L__BB2_148:
	bar.sync 	0;
	setp.ge.s32 	%p156, %r1088, %r1116;
	@%p156 bra 	$L__BB2_155;
	add.s32 	%r683, %r164, %r163;
	add.s32 	%r684, %r683, %r292;
	sub.s32 	%r685, %r684, %r1088;
	add.s32 	%r167, %r685, -705;
	and.b32  	%r686, %r167, 192;
	setp.eq.s32 	%p157, %r686, 192;
	@%p157 bra 	$L__BB2_152;
	shr.u32 	%r687, %r167, 6;
	add.s32 	%r688, %r687, 1;
	and.b32  	%r689, %r688, 3;
	mul.wide.u32 	%rd80, %r1088, 4;
	add.s64 	%rd133, %rd3, %rd80;
	shl.b32 	%r690, %r1088, 2;
	mov.u32 	%r691, _ZN6thrust24THRUST_300001_SM_1000_NS8cuda_cub4core6detail5shmemE;
	add.s32 	%r1085, %r691, %r690;
	neg.s32 	%r1084, %r689;
	shl.b32 	%r692, %r688, 6;
	and.b32  	%r693, %r692, 192;
	add.s32 	%r1088, %r1088, %r693;
$L__BB2_151:
	.pragma "nounroll";
	ld.shared.f32 	%f57, [%r1085];
	st.global.f32 	[%rd133], %f57;
	add.s64 	%rd133, %rd133, 256;
	add.s32 	%r1085, %r1085, 256;
	add.s32 	%r1084, %r1084, 1;
	setp.ne.s32 	%p158, %r1084, 0;
	@%p158 bra 	$L__BB2_151;
$L__BB2_152:
	setp.lt.u32 	%p159, %r167, 192;
	@%p159 bra 	$L__BB2_155;
	mul.wide.u32 	%rd81, %r1088, 4;
	add.s64 	%rd82, %rd81, %rd3;
	add.s64 	%rd134, %rd82, 512;
	shl.b32 	%r694, %r1088, 2;
	mov.u32 	%r695, _ZN6thrust24THRUST_300001_SM_1000_NS8cuda_cub4core6detail5shmemE;
	add.s32 	%r696, %r694, %r695;
	add.s32 	%r1087, %r696, 512;
$L__BB2_154:
	ld.shared.f32 	%f58, [%r1087+-512];
	st.global.f32 	[%rd134+-512], %f58;
	ld.shared.f32 	%f59, [%r1087+-256];
	st.global.f32 	[%rd134+-256], %f59;
	ld.shared.f32 	%f60, [%r1087];
	st.global.f32 	[%rd134], %f60;
	ld.shared.f32 	%f61, [%r1087+256];
	st.global.f32 	[%rd134+256], %f61;
	add.s32 	%r1088, %r1088, 256;
	add.s64 	%rd134, %rd134, 1024;
	add.s32 	%r1087, %r1087, 1024;
	setp.lt.s32 	%p160, %r1088, %r1116;
	@%p160 bra 	$L__BB2_154;
$L__BB2_155:
	bar.sync 	0;
	bra.uni 	$L__BB2_239;
$L__BB2_156:
	mul.wide.u32 	%rd33, %r2, 4;
	add.s64 	%rd32, %rd2, %rd33;
	// begin inline asm
	ld.global.nc.u32 %r1099, [%rd32];
	// end inline asm
	mov.u32 	%r1115, %tid.x;
	and.b32  	%r296, %r1115, 31;
	and.b32  	%r297, %r1115, 992;
	mul.lo.s32 	%r298, %r297, 11;
	or.b32  	%r183, %r298, %r296;
	setp.ge.s32 	%p24, %r183, %r120;
	mov.u32 	%r1089, %r1099;
	@%p24 bra 	$L__BB2_158;
	add.s32 	%r300, %r183, %r2;
	mul.wide.u32 	%rd35, %r300, 4;
	add.s64 	%rd34, %rd2, %rd35;
	// begin inline asm
	ld.global.nc.u32 %r1089, [%rd34];
	// end inline asm
$L__BB2_158:
	add.s32 	%r301, %r183, 32;
	setp.ge.s32 	%p25, %r301, %r120;
	shl.b32 	%r302, %r183, 2;
	cvt.u64.u32 	%rd36, %r302;
	add.s64 	%rd24, %rd32, %rd36;
	mov.u32 	%r1090, %r1099;
	@%p25 bra 	$L__BB2_160;
	add.s64 	%rd37, %rd24, 128;
	// begin inline asm
	ld.global.nc.u32 %r1090, [%rd37];
	// end inline asm
$L__BB2_160:
	add.s32 	%r304, %r183, 64;
	setp.ge.s32 	%p26, %r304, %r120;
	mov.u32 	%r1091, %r1099;
	@%p26 bra 	$L__BB2_162;
	add.s64 	%rd38, %rd24, 256;
	// begin inline asm
	ld.global.nc.u32 %r1091, [%rd38];
	// end inline asm
$L__BB2_162:
	add.s32 	%r306, %r183, 96;
	setp.ge.s32 	%p27, %r306, %r120;
	mov.u32 	%r1092, %r1099;
	@%p27 bra 	$L__BB2_164;
	add.s64 	%rd39, %rd24, 384;
	// begin inline asm
	ld.global.nc.u32 %r1092, [%rd39];
	// end inline asm
$L__BB2_164:
	add.s32 	%r308, %r183, 128;
	setp.ge.s32 	%p28, %r308, %r120;
	mov.u32 	%r1093, %r1099;
	@%p28 bra 	$L__BB2_166;
	add.s64 	%rd40, %rd24, 512;
	// begin inline asm
	ld.global.nc.u32 %r1093, [%rd40];
	// end inline asm
$L__BB2_166:
	add.s32 	%r310, %r183, 160;
	setp.ge.s32 	%p29, %r310, %r120;
	mov.u32 	%r1094, %r1099;
	@%p29 bra 	$L__BB2_168;
	add.s64 	%rd41, %rd24, 640;
	// begin inline asm
	ld.global.nc.u32 %r1094, [%rd41];
	// end inline asm
$L__BB2_168:
	add.s32 	%r312, %r183, 192;
	setp.ge.s32 	%p30, %r312, %r120;
	mov.u32 	%r1095, %r1099;
	@%p30 bra 	$L__BB2_170;
	add.s64 	%rd42, %rd24, 768;
	// begin inline asm
	ld.global.nc.u32 %r1095, [%rd42];
	// end inline asm
$L__BB2_170:
	add.s32 	%r314, %r183, 224;
	setp.ge.s32 	%p31, %r314, %r120;
	mov.u32 	%r1096, %r1099;
	@%p31 bra 	$L__BB2_172;
	add.s64 	%rd43, %rd24, 896;
	// begin inline asm
	ld.global.nc.u32 %r1096, [%rd43];
	// end inline asm
$L__BB2_172:
	add.s32 	%r316, %r183, 256;
	setp.ge.s32 	%p32, %r316, %r120;
	mov.u32 	%r1097, %r1099;
	@%p32 bra 	$L__BB2_174;
	add.s64 	%rd44, %rd24, 1024;
	// begin inline asm
	ld.global.nc.u32 %r1097, [%rd44];
	// end inline asm
$L__BB2_174:
	add.s32 	%r318, %r183, 288;
	setp.ge.s32 	%p33, %r318, %r120;
	mov.u32 	%r1098, %r1099;
	@%p33 bra 	$L__BB2_176;
	add.s64 	%rd45, %rd24, 1152;
	// begin inline asm
	ld.global.nc.u32 %r1098, [%rd45];
	// end inline asm
$L__BB2_176:
	add.s32 	%r320, %r183, 320;
	setp.ge.s32 	%p34, %r320, %r120;
	@%p34 bra 	$L__BB2_178;
	add.s64 	%rd46, %rd24, 1280;
	// begin inline asm
	ld.global.nc.u32 %r1099, [%rd46];
	// end inline asm
$L__BB2_178:
	// begin inline asm
	mov.u32 %r322, %laneid;
	// end inline asm
	shr.u32 	%r207, %r1115, 5;
	mad.lo.s32 	%r324, %r207, 352, %r322;
	shl.b32 	%r325, %r324, 2;
	mov.u32 	%r326, _ZN6thrust24THRUST_300001_SM_1000_NS8cuda_cub4core6detail5shmemE;
	add.s32 	%r327, %r326, %r325;
	st.shared.u32 	[%r327], %r1089;
	st.shared.u32 	[%r327+128], %r1090;
	st.shared.u32 	[%r327+256], %r1091;
	st.shared.u32 	[%r327+384], %r1092;
	st.shared.u32 	[%r327+512], %r1093;
	st.shared.u32 	[%r327+640], %r1094;
	st.shared.u32 	[%r327+768], %r1095;
	st.shared.u32 	[%r327+896], %r1096;
	st.shared.u32 	[%r327+1024], %r1097;
	st.shared.u32 	[%r327+1152], %r1098;
	st.shared.u32 	[%r327+1280], %r1099;
	bar.warp.sync 	-1;
	mad.lo.s32 	%r328, %r322, 40, %r327;
	ld.shared.f32 	%f37, [%r328];
	ld.shared.f32 	%f38, [%r328+4];
	ld.shared.f32 	%f39, [%r328+8];
	ld.shared.f32 	%f40, [%r328+12];
	ld.shared.f32 	%f41, [%r328+16];
	ld.shared.f32 	%f42, [%r328+20];
	ld.shared.f32 	%f43, [%r328+24];
	ld.shared.f32 	%f44, [%r328+28];
	ld.shared.f32 	%f45, [%r328+32];
	ld.shared.f32 	%f46, [%r328+36];
	ld.shared.f32 	%f47, [%r328+40];
	bar.sync 	0;
	mul.wide.s32 	%rd48, %r2, 4;
	add.s64 	%rd49, %rd2, %rd48;
	add.s64 	%rd47, %rd49, -4;
	// begin inline asm
	ld.global.nc.u32 %r323, [%rd47];
	// end inline asm
	mov.b32 	%f74, %r323;
	shl.b32 	%r329, %r1115, 2;
	add.s32 	%r330, %r326, %r329;
	add.s32 	%r208, %r330, 304;
	st.shared.f32 	[%r330+304], %f47;
	bar.sync 	0;
	setp.eq.s32 	%p35, %r1115, 0;
	@%p35 bra 	$L__BB2_180;
	ld.shared.f32 	%f74, [%r208+-4];
$L__BB2_180:
	setp.neu.f32 	%p36, %f74, %f37;
	setp.neu.f32 	%p37, %f37, %f38;
	setp.neu.f32 	%p38, %f38, %f39;
	setp.neu.f32 	%p39, %f39, %f40;
	setp.neu.f32 	%p40, %f40, %f41;
	setp.neu.f32 	%p41, %f41, %f42;
	setp.neu.f32 	%p42, %f42, %f43;
	setp.neu.f32 	%p43, %f43, %f44;
	setp.neu.f32 	%p44, %f44, %f45;
	setp.neu.f32 	%p45, %f45, %f46;
	setp.neu.f32 	%p46, %f46, %f47;
	mul.lo.s32 	%r361, %r1115, 11;
	setp.ge.s32 	%p47, %r361, %r120;
	or.pred  	%p11, %p47, %p36;
	selp.u32 	%r209, 1, 0, %p11;
	add.s32 	%r362, %r361, 1;
	setp.ge.s32 	%p48, %r362, %r120;
	or.pred  	%p12, %p48, %p37;
	selp.u32 	%r363, 1, 0, %p12;
	add.s32 	%r364, %r361, 2;
	setp.ge.s32 	%p49, %r364, %r120;
	or.pred  	%p13, %p49, %p38;
	selp.u32 	%r365, 1, 0, %p13;
	add.s32 	%r366, %r361, 3;
	setp.ge.s32 	%p50, %r366, %r120;
	or.pred  	%p14, %p50, %p39;
	selp.u32 	%r367, 1, 0, %p14;
	add.s32 	%r368, %r361, 4;
	setp.ge.s32 	%p51, %r368, %r120;
	or.pred  	%p15, %p51, %p40;
	selp.u32 	%r369, 1, 0, %p15;
	add.s32 	%r370, %r361, 5;
	setp.ge.s32 	%p52, %r370, %r120;
	or.pred  	%p16, %p52, %p41;
	selp.u32 	%r371, 1, 0, %p16;
	add.s32 	%r372, %r361, 6;
	setp.ge.s32 	%p53, %r372, %r120;
	or.pred  	%p17, %p53, %p42;
	selp.u32 	%r373, 1, 0, %p17;
	add.s32 	%r374, %r361, 7;
	setp.ge.s32 	%p54, %r374, %r120;
	or.pred  	%p18, %p54, %p43;
	selp.u32 	%r375, 1, 0, %p18;
	add.s32 	%r376, %r361, 8;
	setp.ge.s32 	%p55, %r376, %r120;
	or.pred  	%p19, %p55, %p44;
	selp.u32 	%r377, 1, 0, %p19;
	add.s32 	%r378, %r361, 9;
	setp.ge.s32 	%p56, %r378, %r120;
	or.pred  	%p20, %p56, %p45;
	selp.u32 	%r379, 1, 0, %p20;
	add.s32 	%r380, %r361, 10;
	setp.ge.s32 	%p57, %r380, %r120;
	or.pred  	%p21, %p57, %p46;
	selp.u32 	%r381, 1, 0, %p21;
	bar.sync 	0;
	add.s32 	%r210, %r363, %r209;
	add.s32 	%r211, %r210, %r365;
	add.s32 	%r212, %r211, %r367;
	add.s32 	%r213, %r212, %r369;
	add.s32 	%r214, %r213, %r371;
	add.s32 	%r215, %r214, %r373;
	add.s32 	%r216, %r215, %r375;
	add.s32 	%r217, %r216, %r377;
	add.s32 	%r218, %r217, %r379;
	add.s32 	%r335, %r218, %r381;
	mov.b32 	%r333, 1;
	mov.b32 	%r358, 0;
	mov.b32 	%r360, -1;
	// begin inline asm
	{  .reg .s32 r0;  .reg .pred p;  shfl.sync.up.b32 r0|p, %r335, %r333, %r358, %r360;  @p add.s32 r0, r0, %r335;  mov.s32 %r331, r0;}
	// end inline asm
	mov.b32 	%r339, 2;
	// begin inline asm
	{  .reg .s32 r0;  .reg .pred p;  shfl.sync.up.b32 r0|p, %r331, %r339, %r358, %r360;  @p add.s32 r0, r0, %r331;  mov.s32 %r337, r0;}
	// end inline asm
	mov.b32 	%r345, 4;
	// begin inline asm
	{  .reg .s32 r0;  .reg .pred p;  shfl.sync.up.b32 r0|p, %r337, %r345, %r358, %r360;  @p add.s32 r0, r0, %r337;  mov.s32 %r343, r0;}
	// end inline asm
	mov.b32 	%r351, 8;
	// begin inline asm
	{  .reg .s32 r0;  .reg .pred p;  shfl.sync.up.b32 r0|p, %r343, %r351, %r358, %r360;  @p add.s32 r0, r0, %r343;  mov.s32 %r349, r0;}
	// end inline asm
	mov.b32 	%r357, 16;
	// begin inline asm
	{  .reg .s32 r0;  .reg .pred p;  shfl.sync.up.b32 r0|p, %r349, %r357, %r358, %r360;  @p add.s32 r0, r0, %r349;  mov.s32 %r355, r0;}
	// end inline asm
	setp.ne.s32 	%p58, %r322, 31;
	@%p58 bra 	$L__BB2_182;
	shl.b32 	%r382, %r207, 2;
	mov.u32 	%r383, _ZN6thrust24THRUST_300001_SM_1000_NS8cuda_cub4core6detail5shmemE;
	add.s32 	%r384, %r383, %r382;
	st.shared.u32 	[%r384], %r355;
$L__BB2_182:
	sub.s32 	%r385, %r355, %r335;
	bar.sync 	0;
	ld.shared.v2.u32 	{%r386, %r387}, [_ZN6thrust24THRUST_300001_SM_1000_NS8cuda_cub4core6detail5shmemE];
	add.s32 	%r221, %r387, %r386;
	setp.gt.u32 	%p59, %r1115, 31;
	setp.lt.u32 	%p60, %r1115, 32;
	setp.eq.s32 	%p61, %r322, 0;
	selp.b32 	%r388, 0, %r385, %p61;
	add.s32 	%r1107, %r386, %r388;
	selp.b32 	%r223, %r385, %r1107, %p60;
	@%p59 bra 	$L__BB2_207;
	setp.ne.s32 	%p62, %r1115, 0;
	mul.wide.u32 	%rd50, %r1, 8;
	add.s64 	%rd25, %rd1, %rd50;
	@%p62 bra 	$L__BB2_185;
	st.shared.u32 	[_ZN6thrust24THRUST_300001_SM_1000_NS8cuda_cub4core6detail5shmemE+44], %r221;
	add.s64 	%rd51, %rd25, 256;
	mov.b32 	%r389, 100;
	// begin inline asm
	st.relaxed.gpu.v2.u32 [%rd51], {%r389, %r221};
	// end inline asm
$L__BB2_185:
	not.b32 	%r224, %r1115;
	mov.u32 	%r225, %nctaid.x;
	setp.gt.u32 	%p63, %r225, 499;
	@%p63 bra 	$L__BB2_187;
	membar.cta;
	bra.uni 	$L__BB2_188;
$L__BB2_187:
	mov.b32 	%r391, 450;
	// begin inline asm
	nanosleep.u32 %r391;
	// end inline asm
$L__BB2_188:
	mul.wide.s32 	%rd53, %r224, 8;
	add.s64 	%rd54, %rd25, %rd53;
	add.s64 	%rd52, %rd54, 256;
	// begin inline asm
	ld.relaxed.gpu.v2.u32 {%r1105, %r1101}, [%rd52];
	// end inline asm
$L__BB2_189:
	setp.eq.s32 	%p64, %r1105, 99;
	mov.b32 	%r394, -1;
	vote.sync.any.pred 	%p65, %p64, %r394;
	not.pred 	%p66, %p65;
	@%p66 bra 	$L__BB2_194;
	setp.gt.u32 	%p107, %r225, 499;
	@%p107 bra 	$L__BB2_192;
	membar.cta;
	bra.uni 	$L__BB2_193;
$L__BB2_192:
	mov.b32 	%r542, 350;
	// begin inline asm
	nanosleep.u32 %r542;
	// end inline asm
$L__BB2_193:
	// begin inline asm
	ld.relaxed.gpu.v2.u32 {%r1105, %r1101}, [%rd52];
	// end inline asm
	bra.uni 	$L__BB2_189;
$L__BB2_194:
	setp.eq.s32 	%p67, %r1105, 101;
	mov.b32 	%r421, -1;
	vote.sync.ballot.b32 	%r422, %p67, %r421;
	// begin inline asm
	mov.u32 %r396, %lanemask_ge;
	// end inline asm
	and.b32  	%r423, %r422, %r396;
	or.b32  	%r424, %r423, -2147483648;
	add.s32 	%r425, %r424, -1;
	not.b32 	%r426, %r424;
	and.b32  	%r427, %r426, %r425;
	popc.b32 	%r400, %r427;
	mov.b32 	%r399, 1;
	// begin inline asm
	shfl.sync.down.b32 %r397, %r1101, %r399, %r400, %r421;
	// end inline asm
	setp.lt.s32 	%p69, %r322, %r400;
	selp.b32 	%r428, %r397, 0, %p69;
	add.s32 	%r403, %r428, %r1101;
	mov.b32 	%r404, 2;
	// begin inline asm
	shfl.sync.down.b32 %r402, %r403, %r404, %r400, %r421;
	// end inline asm
	add.s32 	%r235, %r322, 2;
	setp.gt.s32 	%p70, %r235, %r400;
	selp.b32 	%r429, 0, %r402, %p70;
	add.s32 	%r408, %r403, %r429;
	mov.b32 	%r409, 4;
	// begin inline asm
	shfl.sync.down.b32 %r407, %r408, %r409, %r400, %r421;
	// end inline asm
	add.s32 	%r236, %r322, 4;
	setp.gt.s32 	%p71, %r236, %r400;
	selp.b32 	%r430, 0, %r407, %p71;
	add.s32 	%r413, %r408, %r430;
	mov.b32 	%r414, 8;
	// begin inline asm
	shfl.sync.down.b32 %r412, %r413, %r414, %r400, %r421;
	// end inline asm
	add.s32 	%r237, %r322, 8;
	setp.gt.s32 	%p72, %r237, %r400;
	selp.b32 	%r431, 0, %r412, %p72;
	add.s32 	%r418, %r413, %r431;
	mov.b32 	%r419, 16;
	// begin inline asm
	shfl.sync.down.b32 %r417, %r418, %r419, %r400, %r421;
	// end inline asm
	add.s32 	%r238, %r322, 16;
	setp.gt.s32 	%p73, %r238, %r400;
	selp.b32 	%r432, 0, %r417, %p73;
	add.s32 	%r1102, %r418, %r432;
	add.s32 	%r1104, %r1, %r224;
	add.s64 	%rd27, %rd1, 256;
$L__BB2_195:
	setp.ne.s32 	%p74, %r1105, 101;
	mov.b32 	%r433, -1;
	vote.sync.all.pred 	%p75, %p74, %r433;
	not.pred 	%p76, %p75;
	@%p76 bra 	$L__BB2_203;
	mul.wide.s32 	%rd61, %r1104, 8;
	add.s64 	%rd62, %rd27, %rd61;
	add.s64 	%rd60, %rd62, -256;
	// begin inline asm
	ld.relaxed.gpu.v2.u32 {%r1105, %r1106}, [%rd60];
	// end inline asm
$L__BB2_197:
	setp.eq.s32 	%p96, %r1105, 99;
	mov.b32 	%r500, -1;
	vote.sync.any.pred 	%p97, %p96, %r500;
	not.pred 	%p98, %p97;
	@%p98 bra 	$L__BB2_202;
	setp.gt.u32 	%p106, %r225, 499;
	@%p106 bra 	$L__BB2_200;
	membar.cta;
	bra.uni 	$L__BB2_201;
$L__BB2_200:
	mov.b32 	%r539, 350;
	// begin inline asm
	nanosleep.u32 %r539;
	// end inline asm
$L__BB2_201:
	// begin inline asm
	ld.relaxed.gpu.v2.u32 {%r1105, %r1106}, [%rd60];
	// end inline asm
	bra.uni 	$L__BB2_197;
$L__BB2_202:
	setp.eq.s32 	%p99, %r1105, 101;
	mov.b32 	%r526, -1;
	vote.sync.ballot.b32 	%r527, %p99, %r526;
	and.b32  	%r528, %r527, %r396;
	or.b32  	%r529, %r528, -2147483648;
	add.s32 	%r530, %r529, -1;
	not.b32 	%r531, %r529;
	and.b32  	%r532, %r531, %r530;
	popc.b32 	%r505, %r532;
	mov.b32 	%r504, 1;
	// begin inline asm
	shfl.sync.down.b32 %r502, %r1106, %r504, %r505, %r526;
	// end inline asm
	setp.lt.s32 	%p101, %r322, %r505;
	selp.b32 	%r533, %r502, 0, %p101;
	add.s32 	%r508, %r533, %r1106;
	mov.b32 	%r509, 2;
	// begin inline asm
	shfl.sync.down.b32 %r507, %r508, %r509, %r505, %r526;
	// end inline asm
	setp.gt.s32 	%p102, %r235, %r505;
	selp.b32 	%r534, 0, %r507, %p102;
	add.s32 	%r513, %r508, %r534;
	mov.b32 	%r514, 4;
	// begin inline asm
	shfl.sync.down.b32 %r512, %r513, %r514, %r505, %r526;
	// end inline asm
	setp.gt.s32 	%p103, %r236, %r505;
	selp.b32 	%r535, 0, %r512, %p103;
	add.s32 	%r518, %r513, %r535;
	mov.b32 	%r519, 8;
	// begin inline asm
	shfl.sync.down.b32 %r517, %r518, %r519, %r505, %r526;
	// end inline asm
	setp.gt.s32 	%p104, %r237, %r505;
	selp.b32 	%r536, 0, %r517, %p104;
	add.s32 	%r523, %r518, %r536;
	mov.b32 	%r524, 16;
	// begin inline asm
	shfl.sync.down.b32 %r522, %r523, %r524, %r505, %r526;
	// end inline asm
	setp.gt.s32 	%p105, %r238, %r505;
	selp.b32 	%r537, 0, %r522, %p105;
	add.s32 	%r538, %r537, %r1102;
	add.s32 	%r1102, %r538, %r523;
	add.s32 	%r1104, %r1104, -32;
	bra.uni 	$L__BB2_195;
$L__BB2_203:
	setp.ne.s32 	%p77, %r1115, 0;
	@%p77 bra 	$L__BB2_205;
	add.s32 	%r436, %r1102, %r221;
	add.s64 	%rd55, %rd25, 256;
	mov.b32 	%r435, 101;
	// begin inline asm
	st.relaxed.gpu.v2.u32 [%rd55], {%r435, %r436};
	// end inline asm
	st.shared.u32 	[_ZN6thrust24THRUST_300001_SM_1000_NS8cuda_cub4core6detail5shmemE+36], %r1102;
	st.shared.u32 	[_ZN6thrust24THRUST_300001_SM_1000_NS8cuda_cub4core6detail5shmemE+40], %r436;
$L__BB2_205:
	setp.ne.s32 	%p78, %r322, 0;
	mov.u32 	%r1107, %r223;
	@%p78 bra 	$L__BB2_207;
	st.shared.u32 	[_ZN6thrust24THRUST_300001_SM_1000_NS8cuda_cub4core6detail5shmemE+12], %r1102;
	mov.u32 	%r1107, %r1102;
$L__BB2_207:
	setp.eq.s32 	%p79, %r1115, 0;
	bar.sync 	0;
	@%p79 bra 	$L__BB2_209;
	ld.shared.u32 	%r437, [_ZN6thrust24THRUST_300001_SM_1000_NS8cuda_cub4core6detail5shmemE+12];
	add.s32 	%r1107, %r437, %r1107;
$L__BB2_209:
	add.s32 	%r257, %r1107, %r209;
	add.s32 	%r258, %r210, %r1107;
	add.s32 	%r259, %r211, %r1107;
	add.s32 	%r260, %r212, %r1107;
	add.s32 	%r261, %r213, %r1107;
	add.s32 	%r262, %r214, %r1107;
	add.s32 	%r263, %r215, %r1107;
	add.s32 	%r264, %r216, %r1107;
	add.s32 	%r265, %r217, %r1107;
	add.s32 	%r266, %r218, %r1107;
	ld.shared.v2.u32 	{%r438, %r267}, [_ZN6thrust24THRUST_300001_SM_1000_NS8cuda_cub4core6detail5shmemE+40];
	ld.shared.u32 	%r268, [_ZN6thrust24THRUST_300001_SM_1000_NS8cuda_cub4core6detail5shmemE+36];
	sub.s32 	%r439, 704, %r120;
	sub.s32 	%r269, %r267, %r439;
	sub.s32 	%r1116, %r438, %r439;
	bar.sync 	0;
	not.pred 	%p80, %p11;
	@%p80 bra 	$L__BB2_211;
	sub.s32 	%r440, %r1107, %r268;
	shl.b32 	%r441, %r440, 2;
	mov.u32 	%r442, _ZN6thrust24THRUST_300001_SM_1000_NS8cuda_cub4core6detail5shmemE;
	add.s32 	%r443, %r442, %r441;
	st.shared.f32 	[%r443], %f37;
$L__BB2_211:
	not.pred 	%p81, %p12;
	@%p81 bra 	$L__BB2_213;
	sub.s32 	%r444, %r257, %r268;
	shl.b32 	%r445, %r444, 2;
	mov.u32 	%r446, _ZN6thrust24THRUST_300001_SM_1000_NS8cuda_cub4core6detail5shmemE;
	add.s32 	%r447, %r446, %r445;
	st.shared.f32 	[%r447], %f38;
$L__BB2_213:
	not.pred 	%p82, %p13;
	@%p82 bra 	$L__BB2_215;
	sub.s32 	%r448, %r258, %r268;
	shl.b32 	%r449, %r448, 2;
	mov.u32 	%r450, _ZN6thrust24THRUST_300001_SM_1000_NS8cuda_cub4core6detail5shmemE;
	add.s32 	%r451, %r450, %r449;
	st.shared.f32 	[%r451], %f39;
$L__BB2_215:
	not.pred 	%p83, %p14;
	@%p83 bra 	$L__BB2_217;
	sub.s32 	%r452, %r259, %r268;
	shl.b32 	%r453, %r452, 2;
	mov.u32 	%r454, _ZN6thrust24THRUST_300001_SM_1000_NS8cuda_cub4core6detail5shmemE;
	add.s32 	%r455, %r454, %r453;
	st.shared.f32 	[%r455], %f40;
$L__BB2_217:
	not.pred 	%p84, %p15;
	@%p84 bra 	$L__BB2_219;
	sub.s32 	%r456, %r260, %r268;
	shl.b32 	%r457, %r456, 2;
	mov.u32 	%r458, _ZN6thrust24THRUST_300001_SM_1000_NS8cuda_cub4core6detail5shmemE;
	add.s32 	%r459, %r458, %r457;
	st.shared.f32 	[%r459], %f41;
$L__BB2_219:
	not.pred 	%p85, %p16;
	@%p85 bra 	$L__BB2_221;
	sub.s32 	%r460, %r261, %r268;
	shl.b32 	%r461, %r460, 2;
	mov.u32 	%r462, _ZN6thrust24THRUST_300001_SM_1000_NS8cuda_cub4core6detail5shmemE;
	add.s32 	%r463, %r462, %r461;
	st.shared.f32 	[%r463], %f42;
$L__BB2_221:
	not.pred 	%p86, %p17;
	@%p86 bra 	$L__BB2_223;
	sub.s32 	%r464, %r262, %r268;
	shl.b32 	%r465, %r464, 2;
	mov.u32 	%r466, _ZN6thrust24THRUST_300001_SM_1000_NS8cuda_cub4core6detail5shmemE;
	add.s32 	%r467, %r466, %r465;
	st.shared.f32 	[%r467], %f43;
$L__BB2_223:
	not.pred 	%p87, %p18;
	@%p87 bra 	$L__BB2_225;
	sub.s32 	%r468, %r263, %r268;
	shl.b32 	%r469, %r468, 2;
	mov.u32 	%r470, _ZN6thrust24THRUST_300001_SM_1000_NS8cuda_cub4core6detail5shmemE;
	add.s32 	%r471, %r470, %r469;
	st.shared.f32 	[%r471], %f44;
$L__BB2_225:
	not.pred 	%p88, %p19;
	@%p88 bra 	$L__BB2_227;
	sub.s32 	%r472, %r264, %r268;
	shl.b32 	%r473, %r472, 2;
	mov.u32 	%r474, _ZN6thrust24THRUST_300001_SM_1000_NS8cuda_cub4core6detail5shmemE;
	add.s32 	%r475, %r474, %r473;
	st.shared.f32 	[%r475], %f45;
$L__BB2_227:
	not.pred 	%p89, %p20;
	@%p89 bra 	$L__BB2_229;
	sub.s32 	%r476, %r265, %r268;
	shl.b32 	%r477, %r476, 2;
	mov.u32 	%r478, _ZN6thrust24THRUST_300001_SM_1000_NS8cuda_cub4core6detail5shmemE;
	add.s32 	%r479, %r478, %r477;
	st.shared.f32 	[%r479], %f46;
$L__BB2_229:
	not.pred 	%p90, %p21;
	@%p90 bra 	$L__BB2_231;
	sub.s32 	%r480, %r266, %r268;
	shl.b32 	%r481, %r480, 2;
	mov.u32 	%r482, _ZN6thrust24THRUST_300001_SM_1000_NS8cuda_cub4core6detail5shmemE;
	add.s32 	%r483, %r482, %r481;
	st.shared.f32 	[%r483], %f47;
$L__BB2_231:
	bar.sync 	0;
	setp.ge.s32 	%p91, %r1115, %r269;
	@%p91 bra 	$L__BB2_238;
	add.s32 	%r484, %r267, %r292;
	add.s32 	%r485, %r1115, %r2;
	sub.s32 	%r486, %r484, %r485;
	add.s32 	%r271, %r486, -705;
	and.b32  	%r487, %r271, 192;
	setp.eq.s32 	%p92, %r487, 192;
	@%p92 bra 	$L__BB2_235;
	shr.u32 	%r488, %r271, 6;
	add.s32 	%r489, %r488, 1;
	and.b32  	%r490, %r489, 3;
	add.s32 	%r1111, %r1115, %r268;
	shl.b32 	%r491, %r1115, 2;
	mov.u32 	%r492, _ZN6thrust24THRUST_300001_SM_1000_NS8cuda_cub4core6detail5shmemE;
	add.s32 	%r1110, %r492, %r491;
	neg.s32 	%r1109, %r490;
	shl.b32 	%r493, %r489, 6;
	and.b32  	%r494, %r493, 192;
	add.s32 	%r1115, %r1115, %r494;
$L__BB2_234:
	.pragma "nounroll";
	mul.wide.s32 	%rd56, %r1111, 4;
	add.s64 	%rd57, %rd3, %rd56;
	ld.shared.f32 	%f51, [%r1110];
	st.global.f32 	[%rd57], %f51;
	add.s32 	%r1111, %r1111, 64;
	add.s32 	%r1110, %r1110, 256;
	add.s32 	%r1109, %r1109, 1;
	setp.ne.s32 	%p93, %r1109, 0;
	@%p93 bra 	$L__BB2_234;
$L__BB2_235:
	setp.lt.u32 	%p94, %r271, 192;
	@%p94 bra 	$L__BB2_238;
	add.s64 	%rd29, %rd3, 512;
	add.s32 	%r1114, %r1115, %r268;
	shl.b32 	%r495, %r1115, 2;
	mov.u32 	%r496, _ZN6thrust24THRUST_300001_SM_1000_NS8cuda_cub4core6detail5shmemE;
	add.s32 	%r497, %r495, %r496;
	add.s32 	%r1113, %r497, 512;
$L__BB2_237:
	mul.wide.s32 	%rd58, %r1114, 4;
	add.s64 	%rd59, %rd29, %rd58;
	ld.shared.f32 	%f52, [%r1113+-512];
	st.global.f32 	[%rd59+-512], %f52;
	ld.shared.f32 	%f53, [%r1113+-256];
	st.global.f32 	[%rd59+-256], %f53;
	ld.shared.f32 	%f54, [%r1113];
	st.global.f32 	[%rd59], %f54;
	ld.shared.f32 	%f55, [%r1113+256];
	st.global.f32 	[%rd59+256], %f55;
	add.s32 	%r1115, %r1115, 256;
	add.s32 	%r1114, %r1114, 256;
	add.s32 	%r1113, %r1113, 1024;
	setp.lt.s32 	%p95, %r1115, %r269;
	@%p95 bra 	$L__BB2_237;
$L__BB2_238:
	bar.sync 	0;
$L__BB2_239:
	mov.u32 	%r697, %tid.x;
	setp.ne.s32 	%p161, %r697, 0;
	@%p161 bra 	$L__BB2_241;
	ld.param.u64 	%rd130, [_ZN6thrust24THRUST_300001_SM_1000_NS8cuda_cub4core6detail13_kernel_agentINS1_8__unique11UniqueAgentINS0_6detail15normal_iteratorINS0_10device_ptrIfEEEESB_N4cuda3std3__48equal_toIfEEiPiEEJSB_SB_SG_SH_iN3cub18CUB_300001_SM_100013ScanTileStateIiLb1EEEmEEEvDpT0__param_3];
	cvta.to.global.u64 	%rd83, %rd130;
	st.global.u32 	[%rd83], %r1116;
$L__BB2_241:
	ret;

}
	// .globl	_ZN6thrust24THRUST_300001_SM_1000_NS8cuda_cub4core6detail13_kernel_agentINS1_8__reduce11ReduceAgentINS0_12zip_iteratorIN4cuda3std3__45tupleIJNS0_6detail15normal_iteratorINS0_10device_ptrIfEEEENS0_17counting_iteratorIlNS0_11use_defaultESI_SI_EEEEEEEPNSB_IJflEEESM_iNS1_9__extrema9arg_min_fIflNSA_4lessIfEEEEEEJSL_SN_iSS_EEEvDpT0_
.visible .entry _ZN6thrust24THRUST_300001_SM_1000_NS8cuda_cub4core6detail13_kernel_agentINS1_8__reduce11ReduceAgentINS0_12zip_iteratorIN4cuda3std3__45tupleIJNS0_6detail15normal_iteratorINS0_10device_ptrIfEEEENS0_17counting_iteratorIlNS0_11use_defaultESI_SI_EEEEEEEPNSB_IJflEEESM_iNS1_9__extrema9arg_min_fIflNSA_4lessIfEEEEEEJSL_SN_iSS_EEEvDpT0_(
	.param .align 8 .b8 _ZN6thrust24THRUST_300001_SM_1000_NS8cuda_cub4core6detail13_kernel_agentINS1_8__reduce11ReduceAgentINS0_12zip_iteratorIN4cuda3std3__45tupleIJNS0_6detail15normal_iteratorINS0_10device_ptrIfEEEENS0_17counting_iteratorIlNS0_11use_defaultESI_SI_EEEEEEEPNSB_IJflEEESM_iNS1_9__extrema9arg_min_fIflNSA_4lessIfEEEEEEJSL_SN_iSS_EEEvDpT0__param_0[16],
	.param .u64 .ptr .align 1 _ZN6thrust24THRUST_300001_SM_1000_NS8cuda_cub4core6detail13_kernel_agentINS1_8__reduce11ReduceAgentINS0_12zip_iteratorIN4cuda3std3__45tupleIJNS0_6detail15normal_iteratorINS0_10device_ptrIfEEEENS0_17counting_iteratorIlNS0_11use_defaultESI_SI_EEEEEEEPNSB_IJflEEESM_iNS1_9__extrema9arg_min_fIflNSA_4lessIfEEEEEEJSL_SN_iSS_EEEvDpT0__param_1,
	.param .u32 _ZN6thrust24THRUST_300001_SM_1000_NS8cuda_cub4core6detail13_kernel_agentINS1_8__reduce11ReduceAgentINS0_12zip_iteratorIN4cuda3std3__45tupleIJNS0_6detail15normal_iteratorINS0_10device_ptrIfEEEENS0_17counting_iteratorIlNS0_11use_defaultESI_SI_EEEEEEEPNSB_IJflEEESM_iNS1_9__extrema9arg_min_fIflNSA_4lessIfEEEEEEJSL_SN_iSS_EEEvDpT0__param_2,
	.param .align 1 .b8 _ZN6thrust24THRUST_300001_SM_1000_NS8cuda_cub4core6detail13_kernel_agentINS1_8__reduce11ReduceAgentINS0_12zip_iteratorIN4cuda3std3__45tupleIJNS0_6detail15normal_iteratorINS0_10device_ptrIfEEEENS0_17counting_iteratorIlNS0_11use_defaultESI_SI_EEEEEEEPNSB_IJflEEESM_iNS1_9__extrema9arg_min_fIflNSA_4lessIfEEEEEEJSL_SN_iSS_EEEvDpT0__param_3[1]
)
.maxntid 256
{
	.reg .pred 	%p<223>;
	.reg .b32 	%r<400>;
	.reg .b32 	%f<243>;
	.reg .b64 	%rd<306>;

	ld.param.u64 	%rd198, [_ZN6thrust24THRUST_300001_SM_1000_NS8cuda_cub4core6detail13_kernel_agentINS1_8__reduce11ReduceAgentINS0_12zip_iteratorIN4cuda3std3__45tupleIJNS0_6detail15normal_iteratorINS0_10device_ptrIfEEEENS0_17counting_iteratorIlNS0_11use_defaultESI_SI_EEEEEEEPNSB_IJflEEESM_iNS1_9__extrema9arg_min_fIflNSA_4lessIfEEEEEEJSL_SN_iSS_EEEvDpT0__param_0+8];
	ld.param.u64 	%rd197, [_ZN6thrust24THRUST_300001_SM_1000_NS8cuda_cub4core6detail13_kernel_agentINS1_8__reduce11ReduceAgentINS0_12zip_iteratorIN4cuda3std3__45tupleIJNS0_6detail15normal_iteratorINS0_10device_ptrIfEEEENS0_17counting_iteratorIlNS0_11use_defaultESI_SI_EEEEEEEPNSB_IJflEEESM_iNS1_9__extrema9arg_min_fIflNSA_4lessIfEEEEEEJSL_SN_iSS_EEEvDpT0__param_0];
	ld.param.u32 	%r36, [_ZN6thrust24THRUST_300001_SM_1000_NS8cuda_cub4core6detail13_kernel_agentINS1_8__reduce11ReduceAgentINS0_12zip_iteratorIN4cuda3std3__45tupleIJNS0_6detail15normal_iteratorINS0_10device_ptrIfEEEENS0_17counting_iteratorIlNS0_11use_defaultESI_SI_EEEEEEEPNSB_IJflEEESM_iNS1_9__extrema9arg_min_fIflNSA_4lessIfEEEEEEJSL_SN_iSS_EEEvDpT0__param_2];
	setp.eq.s32 	%p1, %r36, 0;
	@%p1 bra 	$L__BB3_200;
	cvta.to.global.u64 	%rd1, %rd197;
	setp.gt.s32 	%p2, %r36, 1279;
	@%p2 bra 	$L__BB3_112;
	mov.u32 	%r1, %tid.x;
	setp.ge.s32 	%p96, %r1, %r36;
	mov.f32 	%f188, 0f00000000;
	mov.b64 	%rd246, 0;
	mov.u32 	%r391, %r1;
	@%p96 bra 	$L__BB3_4;
	cvt.u64.u32 	%rd222, %r1;
	mul.wide.u32 	%rd223, %r1, 4;
	add.s64 	%rd224, %rd1, %rd223;
	add.s64 	%rd246, %rd198, %rd222;
	ld.global.f32 	%f188, [%rd224];
	add.s32 	%r391, %r1, 256;
$L__BB3_4:
	setp.ge.s32 	%p97, %r391, %r36;
	@%p97 bra 	$L__BB3_26;
	not.b32 	%r160, %r391;
	add.s32 	%r4, %r36, %r160;
	and.b32  	%r161, %r4, 768;
	setp.eq.s32 	%p98, %r161, 768;
	@%p98 bra 	$L__BB3_11;
	cvt.u64.u32 	%rd226, %r391;
	add.s64 	%rd237, %rd198, %rd226;
	mul.wide.u32 	%rd227, %r391, 4;
	add.s64 	%rd236, %rd1, %rd227;
	shr.u32 	%r162, %r4, 8;
	add.s32 	%r163, %r162, 1;
	and.b32  	%r164, %r163, 3;
	neg.s32 	%r389, %r164;
$L__BB3_7:
	.pragma "nounroll";
	mov.u64 	%rd9, %rd246;
	mov.f32 	%f3, %f188;
	ld.global.f32 	%f4, [%rd236];
	setp.lt.f32 	%p99, %f3, %f4;
	@%p99 bra 	$L__BB3_10;
	setp.lt.f32 	%p100, %f4, %f3;
	mov.u64 	%rd246, %rd237;
	mov.f32 	%f188, %f4;
	@%p100 bra 	$L__BB3_10;
	setp.lt.s64 	%p101, %rd9, %rd237;
	min.s64 	%rd246, %rd9, %rd237;
	selp.f32 	%f188, %f3, %f4, %p101;
$L__BB3_10:
	add.s32 	%r391, %r391, 256;
	add.s64 	%rd237, %rd237, 256;
	add.s64 	%rd236, %rd236, 1024;
	add.s32 	%r389, %r389, 1;
	setp.ne.s32 	%p102, %r389, 0;
	@%p102 bra 	$L__BB3_7;
$L__BB3_11:
	setp.lt.u32 	%p103, %r4, 768;
	@%p103 bra 	$L__BB3_26;
	add.s32 	%r392, %r391, 512;
$L__BB3_13:
	mov.u32 	%r12, %r392;
	add.s32 	%r165, %r12, -512;
	cvt.s64.s32 	%rd228, %r165;
	mul.wide.s32 	%rd229, %r165, 4;
	add.s64 	%rd17, %rd1, %rd229;
	add.s64 	%rd18, %rd198, %rd228;
	ld.global.f32 	%f10, [%rd17];
	setp.lt.f32 	%p104, %f188, %f10;
	mov.u64 	%rd243, %rd246;
	mov.f32 	%f185, %f188;
	@%p104 bra 	$L__BB3_16;
	setp.lt.f32 	%p105, %f10, %f188;
	mov.u64 	%rd243, %rd18;
	mov.f32 	%f185, %f10;
	@%p105 bra 	$L__BB3_16;
	setp.lt.s64 	%p106, %rd246, %rd18;
	min.s64 	%rd243, %rd246, %rd18;
	selp.f32 	%f185, %f188, %f10, %p106;
$L__BB3_16:
	add.s32 	%r166, %r12, -256;
	cvt.s64.s32 	%rd230, %r166;
	add.s64 	%rd21, %rd198, %rd230;
	ld.global.f32 	%f13, [%rd17+1024];
	setp.lt.f32 	%p107, %f185, %f13;
	mov.u64 	%rd244, %rd243;
	mov.f32 	%f186, %f185;
	@%p107 bra 	$L__BB3_19;
	setp.lt.f32 	%p108, %f13, %f185;
	mov.u64 	%rd244, %rd21;
	mov.f32 	%f186, %f13;
	@%p108 bra 	$L__BB3_19;
	setp.lt.s64 	%p109, %rd243, %rd21;
	min.s64 	%rd244, %rd243, %rd21;
	selp.f32 	%f186, %f185, %f13, %p109;
$L__BB3_19:
	cvt.s64.s32 	%rd231, %r12;
	add.s64 	%rd24, %rd198, %rd231;
	ld.global.f32 	%f16, [%rd17+2048];
	setp.lt.f32 	%p110, %f186, %f16;
	mov.u64 	%rd245, %rd244;
	mov.f32 	%f187, %f186;
	@%p110 bra 	$L__BB3_22;
	setp.lt.f32 	%p111, %f16, %f186;
	mov.u64 	%rd245, %rd24;
	mov.f32 	%f187, %f16;
	@%p111 bra 	$L__BB3_22;
	setp.lt.s64 	%p112, %rd244, %rd24;
	min.s64 	%rd245, %rd244, %rd24;
	selp.f32 	%f187, %f186, %f16, %p112;
$L__BB3_22:
	add.s32 	%r167, %r12, 256;
	cvt.s64.s32 	%rd232, %r167;
	add.s64 	%rd27, %rd198, %rd232;
	ld.global.f32 	%f19, [%rd17+3072];
	setp.lt.f32 	%p113, %f187, %f19;
	mov.u64 	%rd246, %rd245;
	mov.f32 	%f188, %f187;
	@%p113 bra 	$L__BB3_25;
	setp.lt.f32 	%p114, %f19, %f187;
	mov.u64 	%rd246, %rd27;
	mov.f32 	%f188, %f19;
	@%p114 bra 	$L__BB3_25;
	setp.lt.s64 	%p115, %rd245, %rd27;
	min.s64 	%rd246, %rd245, %rd27;
	selp.f32 	%f188, %f187, %f19, %p115;
$L__BB3_25:
	add.s32 	%r392, %r12, 1024;
	add.s32 	%r168, %r12, 512;
	setp.lt.s32 	%p116, %r168, %r36;
	@%p116 bra 	$L__BB3_13;
$L__BB3_26:
	setp.lt.s32 	%p117, %r36, 256;
	@%p117 bra 	$L__BB3_66;
	// begin inline asm
	mov.u32 %r282, %laneid;
	// end inline asm
	mov.b32 	%r284, %f188;
	mov.b32 	%r300, 1;
	mov.b32 	%r301, 31;
	mov.b32 	%r302, -1;
	// begin inline asm
	shfl.sync.down.b32 %r283, %r284, %r300, %r301, %r302;
	// end inline asm
	mov.b32 	%f23, %r283;
	// begin inline asm
	shfl.sync.down.b32 %r288, %r289, %r300, %r301, %r302;
	// end inline asm
	mov.b64 	{%r294, %r299}, %rd246;
	// begin inline asm
	shfl.sync.down.b32 %r293, %r294, %r300, %r301, %r302;
	// end inline asm
	// begin inline asm
	shfl.sync.down.b32 %r298, %r299, %r300, %r301, %r302;
	// end inline asm
	mov.b64 	%rd31, {%r293, %r298};
	setp.gt.s32 	%p174, %r282, 30;
	setp.lt.f32 	%p175, %f188, %f23;
	or.pred  	%p176, %p174, %p175;
	mov.u64 	%rd248, %rd246;
	mov.f32 	%f190, %f188;
	@%p176 bra 	$L__BB3_30;
	setp.gt.f32 	%p177, %f188, %f23;
	mov.u64 	%rd248, %rd31;
	mov.f32 	%f190, %f23;
	@%p177 bra 	$L__BB3_30;
	setp.lt.s64 	%p178, %rd246, %rd31;
	min.s64 	%rd248, %rd246, %rd31;
	selp.f32 	%f190, %f188, %f23, %p178;
$L__BB3_30:
	mov.b32 	%r304, %f190;
	mov.b32 	%r320, 2;
	mov.b32 	%r321, 31;
	mov.b32 	%r322, -1;
	// begin inline asm
	shfl.sync.down.b32 %r303, %r304, %r320, %r321, %r322;
	// end inline asm
	mov.b32 	%f26, %r303;
	// begin inline asm
	shfl.sync.down.b32 %r308, %r309, %r320, %r321, %r322;
	// end inline asm
	mov.b64 	{%r314, %r319}, %rd248;
	// begin inline asm
	shfl.sync.down.b32 %r313, %r314, %r320, %r321, %r322;
	// end inline asm
	// begin inline asm
	shfl.sync.down.b32 %r318, %r319, %r320, %r321, %r322;
	// end inline asm
	mov.b64 	%rd34, {%r313, %r318};
	setp.gt.s32 	%p179, %r282, 29;
	setp.lt.f32 	%p180, %f190, %f26;
	or.pred  	%p181, %p179, %p180;
	mov.u64 	%rd249, %rd248;
	mov.f32 	%f191, %f190;
	@%p181 bra 	$L__BB3_33;
	setp.gt.f32 	%p182, %f190, %f26;
	mov.u64 	%rd249, %rd34;
	mov.f32 	%f191, %f26;
	@%p182 bra 	$L__BB3_33;
	setp.lt.s64 	%p183, %rd248, %rd34;
	min.s64 	%rd249, %rd248, %rd34;
	selp.f32 	%f191, %f190, %f26, %p183;
$L__BB3_33:
	mov.b32 	%r324, %f191;
	mov.b32 	%r340, 4;
	mov.b32 	%r341, 31;
	mov.b32 	%r342, -1;
	// begin inline asm
	shfl.sync.down.b32 %r323, %r324, %r340, %r341, %r342;
	// end inline asm
	mov.b32 	%f29, %r323;
	// begin inline asm
	shfl.sync.down.b32 %r328, %r329, %r340, %r341, %r342;
	// end inline asm
	mov.b64 	{%r334, %r339}, %rd249;
	// begin inline asm
	shfl.sync.down.b32 %r333, %r334, %r340, %r341, %r342;
	// end inline asm
	// begin inline asm
	shfl.sync.down.b32 %r338, %r339, %r340, %r341, %r342;
	// end inline asm
	mov.b64 	%rd37, {%r333, %r338};
	setp.gt.s32 	%p184, %r282, 27;
	setp.lt.f32 	%p185, %f191, %f29;
	or.pred  	%p186, %p184, %p185;
	mov.u64 	%rd250, %rd249;
	mov.f32 	%f192, %f191;
	@%p186 bra 	$L__BB3_36;
	setp.gt.f32 	%p187, %f191, %f29;
	mov.u64 	%rd250, %rd37;
	mov.f32 	%f192, %f29;
	@%p187 bra 	$L__BB3_36;
	setp.lt.s64 	%p188, %rd249, %rd37;
	min.s64 	%rd250, %rd249, %rd37;
	selp.f32 	%f192, %f191, %f29, %p188;
$L__BB3_36:
	mov.b32 	%r344, %f192;
	mov.b32 	%r360, 8;
	mov.b32 	%r361, 31;
	mov.b32 	%r362, -1;
	// begin inline asm
	shfl.sync.down.b32 %r343, %r344, %r360, %r361, %r362;
	// end inline asm
	mov.b32 	%f32, %r343;
	// begin inline asm
	shfl.sync.down.b32 %r348, %r349, %r360, %r361, %r362;
	// end inline asm
	mov.b64 	{%r354, %r359}, %rd250;
	// begin inline asm
	shfl.sync.down.b32 %r353, %r354, %r360, %r361, %r362;
	// end inline asm
	// begin inline asm
	shfl.sync.down.b32 %r358, %r359, %r360, %r361, %r362;
	// end inline asm
	mov.b64 	%rd40, {%r353, %r358};
	setp.gt.s32 	%p189, %r282, 23;
	setp.lt.f32 	%p190, %f192, %f32;
	or.pred  	%p191, %p189, %p190;
	mov.u64 	%rd251, %rd250;
	mov.f32 	%f193, %f192;
	@%p191 bra 	$L__BB3_39;
	setp.gt.f32 	%p192, %f192, %f32;
	mov.u64 	%rd251, %rd40;
	mov.f32 	%f193, %f32;
	@%p192 bra 	$L__BB3_39;
	setp.lt.s64 	%p193, %rd250, %rd40;
	min.s64 	%rd251, %rd250, %rd40;
	selp.f32 	%f193, %f192, %f32, %p193;
$L__BB3_39:
	mov.b32 	%r364, %f193;
	mov.b32 	%r380, 16;
	mov.b32 	%r381, 31;
	mov.b32 	%r382, -1;
	// begin inline asm
	shfl.sync.down.b32 %r363, %r364, %r380, %r381, %r382;
	// end inline asm
	mov.b32 	%f35, %r363;
	// begin inline asm
	shfl.sync.down.b32 %r368, %r369, %r380, %r381, %r382;
	// end inline asm
	mov.b64 	{%r374, %r379}, %rd251;
	// begin inline asm
	shfl.sync.down.b32 %r373, %r374, %r380, %r381, %r382;
	// end inline asm
	// begin inline asm
	shfl.sync.down.b32 %r378, %r379, %r380, %r381, %r382;
	// end inline asm
	mov.b64 	%rd43, {%r373, %r378};
	setp.gt.s32 	%p194, %r282, 15;
	setp.lt.f32 	%p195, %f193, %f35;
	or.pred  	%p196, %p194, %p195;
	mov.u64 	%rd305, %rd251;
	mov.f32 	%f242, %f193;
	@%p196 bra 	$L__BB3_42;
	setp.gt.f32 	%p197, %f193, %f35;
	mov.u64 	%rd305, %rd43;
	mov.f32 	%f242, %f35;
	@%p197 bra 	$L__BB3_42;
	setp.lt.s64 	%p198, %rd251, %rd43;
	min.s64 	%rd305, %rd251, %rd43;
	selp.f32 	%f242, %f193, %f35, %p198;
$L__BB3_42:
	setp.ne.s32 	%p199, %r282, 0;
	@%p199 bra 	$L__BB3_44;
	shr.u32 	%r383, %r1, 1;
	and.b32  	%r384, %r383, 496;
	mov.u32 	%r385, _ZN6thrust24THRUST_300001_SM_1000_NS8cuda_cub4core6detail5shmemE;
	add.s32 	%r386, %r385, %r384;
	st.shared.f32 	[%r386+8], %f242;
	st.shared.u64 	[%r386+16], %rd305;
$L__BB3_44:
	bar.sync 	0;
	setp.ne.s32 	%p200, %r1, 0;
	@%p200 bra 	$L__BB3_198;
	ld.shared.f32 	%f38, [_ZN6thrust24THRUST_300001_SM_1000_NS8cuda_cub4core6detail5shmemE+24];
	ld.shared.u64 	%rd46, [_ZN6thrust24THRUST_300001_SM_1000_NS8cuda_cub4core6detail5shmemE+32];
	setp.lt.f32 	%p201, %f242, %f38;
	mov.u64 	%rd253, %rd305;
	mov.f32 	%f195, %f242;
	@%p201 bra 	$L__BB3_48;
	setp.lt.f32 	%p202, %f38, %f242;
	mov.u64 	%rd253, %rd46;
	mov.f32 	%f195, %f38;
	@%p202 bra 	$L__BB3_48;
	setp.lt.s64 	%p203, %rd305, %rd46;
	min.s64 	%rd253, %rd305, %rd46;
	selp.f32 	%f195, %f242, %f38, %p203;
$L__BB3_48:
	ld.shared.f32 	%f41, [_ZN6thrust24THRUST_300001_SM_1000_NS8cuda_cub4core6detail5shmemE+40];
	ld.shared.u64 	%rd49, [_ZN6thrust24THRUST_300001_SM_1000_NS8cuda_cub4core6detail5shmemE+48];
	setp.lt.f32 	%p204, %f195, %f41;
	mov.u64 	%rd254, %rd253;
	mov.f32 	%f196, %f195;
	@%p204 bra 	$L__BB3_51;
	setp.lt.f32 	%p205, %f41, %f195;
	mov.u64 	%rd254, %rd49;
	mov.f32 	%f196, %f41;
	@%p205 bra 	$L__BB3_51;
	setp.lt.s64 	%p206, %rd253, %rd49;
	min.s64 	%rd254, %rd253, %rd49;
	selp.f32 	%f196, %f195, %f41, %p206;
$L__BB3_51:
	ld.shared.f32 	%f44, [_ZN6thrust24THRUST_300001_SM_1000_NS8cuda_cub4core6detail5shmemE+56];
	ld.shared.u64 	%rd52, [_ZN6thrust24THRUST_300001_SM_1000_NS8cuda_cub4core6detail5shmemE+64];
	setp.lt.f32 	%p207, %f196, %f44;
	mov.u64 	%rd255, %rd254;
	mov.f32 	%f197, %f196;
	@%p207 bra 	$L__BB3_54;
	setp.lt.f32 	%p208, %f44, %f196;
	mov.u64 	%rd255, %rd52;
	mov.f32 	%f197, %f44;
	@%p208 bra 	$L__BB3_54;
	setp.lt.s64 	%p209, %rd254, %rd52;
	min.s64 	%rd255, %rd254, %rd52;
	selp.f32 	%f197, %f196, %f44, %p209;
$L__BB3_54:
	ld.shared.f32 	%f47, [_ZN6thrust24THRUST_300001_SM_1000_NS8cuda_cub4core6detail5shmemE+72];
	ld.shared.u64 	%rd55, [_ZN6thrust24THRUST_300001_SM_1000_NS8cuda_cub4core6detail5shmemE+80];
	setp.lt.f32 	%p210, %f197, %f47;
	mov.u64 	%rd256, %rd255;
	mov.f32 	%f198, %f197;
	@%p210 bra 	$L__BB3_57;
	setp.lt.f32 	%p211, %f47, %f197;
	mov.u64 	%rd256, %rd55;
	mov.f32 	%f198, %f47;
	@%p211 bra 	$L__BB3_57;
	setp.lt.s64 	%p212, %rd255, %rd55;
	min.s64 	%rd256, %rd255, %rd55;
	selp.f32 	%f198, %f197, %f47, %p212;
$L__BB3_57:
	ld.shared.f32 	%f50, [_ZN6thrust24THRUST_300001_SM_1000_NS8cuda_cub4core6detail5shmemE+88];
	ld.shared.u64 	%rd58, [_ZN6thrust24THRUST_300001_SM_1000_NS8cuda_cub4core6detail5shmemE+96];
	setp.lt.f32 	%p213, %f198, %f50;
	mov.u64 	%rd257, %rd256;
	mov.f32 	%f199, %f198;
	@%p213 bra 	$L__BB3_60;
	setp.lt.f32 	%p214, %f50, %f198;
	mov.u64 	%rd257, %rd58;
	mov.f32 	%f199, %f50;
	@%p214 bra 	$L__BB3_60;
	setp.lt.s64 	%p215, %rd256, %rd58;
	min.s64 	%rd257, %rd256, %rd58;
	selp.f32 	%f199, %f198, %f50, %p215;
$L__BB3_60:
	ld.shared.f32 	%f53, [_ZN6thrust24THRUST_300001_SM_1000_NS8cuda_cub4core6detail5shmemE+104];
	ld.shared.u64 	%rd61, [_ZN6thrust24THRUST_300001_SM_1000_NS8cuda_cub4core6detail5shmemE+112];
	setp.lt.f32 	%p216, %f199, %f53;
	mov.u64 	%rd258, %rd257;
	mov.f32 	%f200, %f199;
	@%p216 bra 	$L__BB3_63;
	setp.lt.f32 	%p217, %f53, %f199;
	mov.u64 	%rd258, %rd61;
	mov.f32 	%f200, %f53;
	@%p217 bra 	$L__BB3_63;
	setp.lt.s64 	%p218, %rd257, %rd61;
	min.s64 	%rd258, %rd257, %rd61;
	selp.f32 	%f200, %f199, %f53, %p218;
$L__BB3_63:
	ld.shared.f32 	%f56, [_ZN6thrust24THRUST_300001_SM_1000_NS8cuda_cub4core6detail5shmemE+120];
	ld.shared.u64 	%rd64, [_ZN6thrust24THRUST_300001_SM_1000_NS8cuda_cub4core6detail5shmemE+128];
	setp.lt.f32 	%p219, %f200, %f56;
	mov.f32 	%f242, %f200;
	mov.u64 	%rd305, %rd258;
	@%p219 bra 	$L__BB3_198;
	setp.lt.f32 	%p220, %f56, %f200;
	mov.f32 	%f242, %f56;
	mov.u64 	%rd305, %rd64;
	@%p220 bra 	$L__BB3_198;
	setp.lt.s64 	%p221, %rd258, %rd64;
	min.s64 	%rd305, %rd258, %rd64;
	selp.f32 	%f242, %f200, %f56, %p221;
	bra.uni 	$L__BB3_198;
$L__BB3_66:
	// begin inline asm
	mov.u32 %r169, %laneid;
	// end inline asm
	and.b32  	%r190, %r1, 992;
	add.s32 	%r191, %r190, 32;
	setp.gt.s32 	%p118, %r191, %r36;
	not.b32 	%r192, %r190;
	add.s32 	%r193, %r36, %r192;
	selp.b32 	%r188, %r193, 31, %p118;
	mov.b32 	%r171, %f188;
	mov.b32 	%r187, 1;
	mov.b32 	%r189, -1;
	// begin inline asm
	shfl.sync.down.b32 %r170, %r171, %r187, %r188, %r189;
	// end inline asm
	mov.b32 	%f58, %r170;
	// begin inline asm
	shfl.sync.down.b32 %r175, %r176, %r187, %r188, %r189;
	// end inline asm
	mov.b64 	{%r181, %r186}, %rd246;
	// begin inline asm
	shfl.sync.down.b32 %r180, %r181, %r187, %r188, %r189;
	// end inline asm
	// begin inline asm
	shfl.sync.down.b32 %r185, %r186, %r187, %r188, %r189;
	// end inline asm
	mov.b64 	%rd66, {%r180, %r185};
	setp.ge.s32 	%p119, %r169, %r188;
	setp.lt.f32 	%p120, %f188, %f58;
	or.pred  	%p121, %p119, %p120;
	mov.f32 	%f201, %f188;
	mov.u64 	%rd259, %rd246;
	@%p121 bra 	$L__BB3_69;
	setp.gt.f32 	%p122, %f188, %f58;
	mov.f32 	%f201, %f58;
	mov.u64 	%rd259, %rd66;
	@%p122 bra 	$L__BB3_69;
	setp.lt.s64 	%p123, %rd246, %rd66;
	selp.f32 	%f201, %f188, %f58, %p123;
	min.s64 	%rd259, %rd246, %rd66;
$L__BB3_69:
	mov.b32 	%r195, %f201;
	mov.b32 	%r211, 2;
	mov.b32 	%r213, -1;
	// begin inline asm
	shfl.sync.down.b32 %r194, %r195, %r211, %r188, %r213;
	// end inline asm
	mov.b32 	%f61, %r194;
	// begin inline asm
	shfl.sync.down.b32 %r199, %r200, %r211, %r188, %r213;
	// end inline asm
	mov.b64 	{%r205, %r210}, %rd259;
	// begin inline asm
	shfl.sync.down.b32 %r204, %r205, %r211, %r188, %r213;
	// end inline asm
	// begin inline asm
	shfl.sync.down.b32 %r209, %r210, %r211, %r188, %r213;
	// end inline asm
	mov.b64 	%rd69, {%r204, %r209};
	add.s32 	%r214, %r169, 2;
	setp.gt.s32 	%p124, %r214, %r188;
	setp.lt.f32 	%p125, %f201, %f61;
	or.pred  	%p126, %p124, %p125;
	mov.f32 	%f202, %f201;
	mov.u64 	%rd260, %rd259;
	@%p126 bra 	$L__BB3_72;
	setp.gt.f32 	%p127, %f201, %f61;
	mov.f32 	%f202, %f61;
	mov.u64 	%rd260, %rd69;
	@%p127 bra 	$L__BB3_72;
	setp.lt.s64 	%p128, %rd259, %rd69;
	selp.f32 	%f202, %f201, %f61, %p128;
	min.s64 	%rd260, %rd259, %rd69;
$L__BB3_72:
	mov.b32 	%r216, %f202;
	mov.b32 	%r232, 4;
	mov.b32 	%r234, -1;
	// begin inline asm
	shfl.sync.down.b32 %r215, %r216, %r232, %r188, %r234;
	// end inline asm
	mov.b32 	%f64, %r215;
	// begin inline asm
	shfl.sync.down.b32 %r220, %r221, %r232, %r188, %r234;
	// end inline asm
	mov.b64 	{%r226, %r231}, %rd260;
	// begin inline asm
	shfl.sync.down.b32 %r225, %r226, %r232, %r188, %r234;
	// end inline asm
	// begin inline asm
	shfl.sync.down.b32 %r230, %r231, %r232, %r188, %r234;
	// end inline asm
	mov.b64 	%rd72, {%r225, %r230};
	add.s32 	%r235, %r169, 4;
	setp.gt.s32 	%p129, %r235, %r188;
	setp.lt.f32 	%p130, %f202, %f64;
	or.pred  	%p131, %p129, %p130;
	mov.f32 	%f203, %f202;
	mov.u64 	%rd261, %rd260;
	@%p131 bra 	$L__BB3_75;
	setp.gt.f32 	%p132, %f202, %f64;
	mov.f32 	%f203, %f64;
	mov.u64 	%rd261, %rd72;
	@%p132 bra 	$L__BB3_75;
	setp.lt.s64 	%p133, %rd260, %rd72;
	selp.f32 	%f203, %f202, %f64, %p133;
	min.s64 	%rd261, %rd260, %rd72;
$L__BB3_75:
	mov.b32 	%r237, %f203;
	mov.b32 	%r253, 8;
	mov.b32 	%r255, -1;
	// begin inline asm
	shfl.sync.down.b32 %r236, %r237, %r253, %r188, %r255;
	// end inline asm
	mov.b32 	%f67, %r236;
	// begin inline asm
	shfl.sync.down.b32 %r241, %r242, %r253, %r188, %r255;
	// end inline asm
	mov.b64 	{%r247, %r252}, %rd261;
	// begin inline asm
	shfl.sync.down.b32 %r246, %r247, %r253, %r188, %r255;
	// end inline asm
	// begin inline asm
	shfl.sync.down.b32 %r251, %r252, %r253, %r188, %r255;
	// end inline asm
	mov.b64 	%rd75, {%r246, %r251};
	add.s32 	%r256, %r169, 8;
	setp.gt.s32 	%p134, %r256, %r188;
	setp.lt.f32 	%p135, %f203, %f67;
	or.pred  	%p136, %p134, %p135;
	mov.f32 	%f204, %f203;
	mov.u64 	%rd262, %rd261;
	@%p136 bra 	$L__BB3_78;
	setp.gt.f32 	%p137, %f203, %f67;
	mov.f32 	%f204, %f67;
	mov.u64 	%rd262, %rd75;
	@%p137 bra 	$L__BB3_78;
	setp.lt.s64 	%p138, %rd261, %rd75;
	selp.f32 	%f204, %f203, %f67, %p138;
	min.s64 	%rd262, %rd261, %rd75;
$L__BB3_78:
	mov.b32 	%r258, %f204;
	mov.b32 	%r274, 16;
	mov.b32 	%r276, -1;
	// begin inline asm
	shfl.sync.down.b32 %r257, %r258, %r274, %r188, %r276;
	// end inline asm
	mov.b32 	%f70, %r257;
	// begin inline asm
	shfl.sync.down.b32 %r262, %r263, %r274, %r188, %r276;
	// end inline asm
	mov.b64 	{%r268, %r273}, %rd262;
	// begin inline asm
	shfl.sync.down.b32 %r267, %r268, %r274, %r188, %r276;
	// end inline asm
	// begin inline asm
	shfl.sync.down.b32 %r272, %r273, %r274, %r188, %r276;
	// end inline asm
	mov.b64 	%rd78, {%r267, %r272};
	add.s32 	%r277, %r169, 16;
	setp.gt.s32 	%p139, %r277, %r188;
	setp.lt.f32 	%p140, %f204, %f70;
	or.pred  	%p141, %p139, %p140;
	mov.f32 	%f242, %f204;
	mov.u64 	%rd305, %rd262;
	@%p141 bra 	$L__BB3_81;
	setp.gt.f32 	%p142, %f204, %f70;
	mov.f32 	%f242, %f70;
	mov.u64 	%rd305, %rd78;
	@%p142 bra 	$L__BB3_81;
	setp.lt.s64 	%p143, %rd262, %rd78;
	selp.f32 	%f242, %f204, %f70, %p143;
	min.s64 	%rd305, %rd262, %rd78;
$L__BB3_81:
	setp.ne.s32 	%p144, %r169, 0;
	@%p144 bra 	$L__BB3_83;
	shr.u32 	%r278, %r1, 1;
	and.b32  	%r279, %r278, 496;
	mov.u32 	%r280, _ZN6thrust24THRUST_300001_SM_1000_NS8cuda_cub4core6detail5shmemE;
	add.s32 	%r281, %r280, %r279;
	st.shared.f32 	[%r281+8], %f242;
	st.shared.u64 	[%r281+16], %rd305;
$L__BB3_83:
	bar.sync 	0;
	setp.ne.s32 	%p145, %r1, 0;
	@%p145 bra 	$L__BB3_198;
	setp.lt.s32 	%p146, %r36, 33;
	mov.f32 	%f206, %f242;
	mov.u64 	%rd264, %rd305;
	@%p146 bra 	$L__BB3_88;
	ld.shared.f32 	%f73, [_ZN6thrust24THRUST_300001_SM_1000_NS8cuda_cub4core6detail5shmemE+24];
	ld.shared.u64 	%rd81, [_ZN6thrust24THRUST_300001_SM_1000_NS8cuda_cub4core6detail5shmemE+32];
	setp.lt.f32 	%p147, %f242, %f73;
	mov.f32 	%f206, %f242;
	mov.u64 	%rd264, %rd305;
	@%p147 bra 	$L__BB3_88;
	setp.lt.f32 	%p148, %f73, %f242;
	mov.f32 	%f206, %f73;
	mov.u64 	%rd264, %rd81;
	@%p148 bra 	$L__BB3_88;
	setp.lt.s64 	%p149, %rd305, %rd81;
	selp.f32 	%f206, %f242, %f73, %p149;
	min.s64 	%rd264, %rd305, %rd81;
$L__BB3_88:
	setp.lt.s32 	%p150, %r36, 65;
	mov.f32 	%f207, %f206;
	mov.u64 	%rd265, %rd264;
	@%p150 bra 	$L__BB3_92;
	ld.shared.f32 	%f76, [_ZN6thrust24THRUST_300001_SM_1000_NS8cuda_cub4core6detail5shmemE+40];
	ld.shared.u64 	%rd84, [_ZN6thrust24THRUST_300001_SM_1000_NS8cuda_cub4core6detail5shmemE+48];
	setp.lt.f32 	%p151, %f206, %f76;
	mov.f32 	%f207, %f206;
	mov.u64 	%rd265, %rd264;
	@%p151 bra 	$L__BB3_92;
	setp.lt.f32 	%p152, %f76, %f206;
	mov.f32 	%f207, %f76;
	mov.u64 	%rd265, %rd84;
	@%p152 bra 	$L__BB3_92;
	setp.lt.s64 	%p153, %rd264, %rd84;
	selp.f32 	%f207, %f206, %f76, %p153;
	min.s64 	%rd265, %rd264, %rd84;
$L__BB3_92:
	setp.lt.s32 	%p154, %r36, 97;
	mov.f32 	%f208, %f207;
	mov.u64 	%rd266, %rd265;
	@%p154 bra 	$L__BB3_96;
	ld.shared.f32 	%f79, [_ZN6thrust24THRUST_300001_SM_1000_NS8cuda_cub4core6detail5shmemE+56];
	ld.shared.u64 	%rd87, [_ZN6thrust24THRUST_300001_SM_1000_NS8cuda_cub4core6detail5shmemE+64];
	setp.lt.f32 	%p155, %f207, %f79;
	mov.f32 	%f208, %f207;
	mov.u64 	%rd266, %rd265;
	@%p155 bra 	$L__BB3_96;
	setp.lt.f32 	%p156, %f79, %f207;
	mov.f32 	%f208, %f79;
	mov.u64 	%rd266, %rd87;
	@%p156 bra 	$L__BB3_96;
	setp.lt.s64 	%p157, %rd265, %rd87;
	selp.f32 	%f208, %f207, %f79, %p157;
	min.s64 	%rd266, %rd265, %rd87;
$L__BB3_96:
	setp.lt.s32 	%p158, %r36, 129;
	mov.f32 	%f209, %f208;
	mov.u64 	%rd267, %rd266;
	@%p158 bra 	$L__BB3_100;
	ld.shared.f32 	%f82, [_ZN6thrust24THRUST_300001_SM_1000_NS8cuda_cub4core6detail5shmemE+72];
	ld.shared.u64 	%rd90, [_ZN6thrust24THRUST_300001_SM_1000_NS8cuda_cub4core6detail5shmemE+80];
	setp.lt.f32 	%p159, %f208, %f82;
	mov.f32 	%f209, %f208;
	mov.u64 	%rd267, %rd266;
	@%p159 bra 	$L__BB3_100;
	setp.lt.f32 	%p160, %f82, %f208;
	mov.f32 	%f209, %f82;
	mov.u64 	%rd267, %rd90;
	@%p160 bra 	$L__BB3_100;
	setp.lt.s64 	%p161, %rd266, %rd90;
	selp.f32 	%f209, %f208, %f82, %p161;
	min.s64 	%rd267, %rd266, %rd90;
$L__BB3_100:
	setp.lt.s32 	%p162, %r36, 161;
	mov.f32 	%f210, %f209;
	mov.u64 	%rd268, %rd267;
	@%p162 bra 	$L__BB3_104;
	ld.shared.f32 	%f85, [_ZN6thrust24THRUST_300001_SM_1000_NS8cuda_cub4core6detail5shmemE+88];
	ld.shared.u64 	%rd93, [_ZN6thrust24THRUST_300001_SM_1000_NS8cuda_cub4core6detail5shmemE+96];
	setp.lt.f32 	%p163, %f209, %f85;
	mov.f32 	%f210, %f209;
	mov.u64 	%rd268, %rd267;
	@%p163 bra 	$L__BB3_104;
	setp.lt.f32 	%p164, %f85, %f209;
	mov.f32 	%f210, %f85;
	mov.u64 	%rd268, %rd93;
	@%p164 bra 	$L__BB3_104;
	setp.lt.s64 	%p165, %rd267, %rd93;
	selp.f32 	%f210, %f209, %f85, %p165;
	min.s64 	%rd268, %rd267, %rd93;
$L__BB3_104:
	setp.lt.s32 	%p166, %r36, 193;
	mov.f32 	%f211, %f210;
	mov.u64 	%rd269, %rd268;
	@%p166 bra 	$L__BB3_108;
	ld.shared.f32 	%f88, [_ZN6thrust24THRUST_300001_SM_1000_NS8cuda_cub4core6detail5shmemE+104];
	ld.shared.u64 	%rd96, [_ZN6thrust24THRUST_300001_SM_1000_NS8cuda_cub4core6detail5shmemE+112];
	setp.lt.f32 	%p167, %f210, %f88;
	mov.f32 	%f211, %f210;
	mov.u64 	%rd269, %rd268;
	@%p167 bra 	$L__BB3_108;
	setp.lt.f32 	%p168, %f88, %f210;
	mov.f32 	%f211, %f88;
	mov.u64 	%rd269, %rd96;
	@%p168 bra 	$L__BB3_108;
	setp.lt.s64 	%p169, %rd268, %rd96;
	selp.f32 	%f211, %f210, %f88, %p169;
	min.s64 	%rd269, %rd268, %rd96;
$L__BB3_108:
	setp.lt.s32 	%p170, %r36, 225;
	mov.f32 	%f242, %f211;
	mov.u64 	%rd305, %rd269;
	@%p170 bra 	$L__BB3_198;
	ld.shared.f32 	%f91, [_ZN6thrust24THRUST_300001_SM_1000_NS8cuda_cub4core6detail5shmemE+120];
	ld.shared.u64 	%rd99, [_ZN6thrust24THRUST_300001_SM_1000_NS8cuda_cub4core6detail5shmemE+128];
	setp.lt.f32 	%p171, %f211, %f91;
	mov.f32 	%f242, %f211;
	mov.u64 	%rd305, %rd269;
	@%p171 bra 	$L__BB3_198;
	setp.lt.f32 	%p172, %f91, %f211;
	mov.f32 	%f242, %f91;
	mov.u64 	%rd305, %rd99;
	@%p172 bra 	$L__BB3_198;
	setp.lt.s64 	%p173, %rd269, %rd99;
	selp.f32 	%f242, %f211, %f91, %p173;
	min.s64 	%rd305, %rd269, %rd99;
	bra.uni 	$L__BB3_198;
$L__BB3_112:
	mov.u32 	%r17, %tid.x;
	cvt.u64.u32 	%rd101, %r17;
	mul.wide.u32 	%rd200, %r17, 4;
	add.s64 	%rd102, %rd1, %rd200;
	ld.global.f32 	%f172, [%rd102];
	add.s32 	%r37, %r17, 256;
	cvt.u64.u32 	%rd201, %r37;
	ld.global.f32 	%f173, [%rd102+1024];
	add.s32 	%r38, %r17, 512;
	cvt.u64.u32 	%rd202, %r38;
	ld.global.f32 	%f174, [%rd102+2048];
	ld.global.f32 	%f93, [%rd102+3072];
	or.b32  	%r39, %r17, 1024;
	cvt.u64.u32 	%rd103, %r39;
	add.s64 	%rd104, %rd198, %rd103;
	ld.global.f32 	%f94, [%rd102+4096];
	setp.lt.f32 	%p3, %f173, %f172;
	selp.f32 	%f175, %f173, %f172, %p3;
	selp.b64 	%rd203, %rd201, %rd101, %p3;
	setp.lt.f32 	%p4, %f174, %f175;
	selp.f32 	%f95, %f174, %f175, %p4;
	selp.b64 	%rd105, %rd202, %rd203, %p4;
	setp.lt.f32 	%p5, %f95, %f93;
	mov.f32 	%f212, %f95;
	mov.u64 	%rd270, %rd105;
	@%p5 bra 	$L__BB3_115;
	add.s32 	%r40, %r17, 768;
	cvt.u64.u32 	%rd270, %r40;
	setp.lt.f32 	%p6, %f93, %f95;
	mov.f32 	%f212, %f93;
	@%p6 bra 	$L__BB3_115;
	mov.f32 	%f212, %f95;
	mov.u64 	%rd270, %rd105;
$L__BB3_115:
	add.s64 	%rd108, %rd198, %rd270;
	setp.lt.f32 	%p7, %f212, %f94;
	mov.f32 	%f229, %f212;
	mov.u64 	%rd292, %rd108;
	@%p7 bra 	$L__BB3_118;
	setp.lt.f32 	%p8, %f94, %f212;
	mov.f32 	%f229, %f94;
	mov.u64 	%rd292, %rd104;
	@%p8 bra 	$L__BB3_118;
	setp.lt.s64 	%p9, %rd270, %rd103;
	selp.f32 	%f229, %f212, %f94, %p9;
	selp.b64 	%rd292, %rd108, %rd104, %p9;
$L__BB3_118:
	setp.lt.u32 	%p10, %r36, 2560;
	mov.b32 	%r394, 1280;
	@%p10 bra 	$L__BB3_136;
	mov.b32 	%r394, 1280;
$L__BB3_120:
	mov.u32 	%r18, %r394;
	cvt.u64.u32 	%rd204, %r18;
	add.s64 	%rd205, %rd101, %rd204;
	mul.wide.u32 	%rd206, %r18, 4;
	add.s64 	%rd207, %rd102, %rd206;
	add.s64 	%rd112, %rd205, %rd198;
	ld.global.f32 	%f100, [%rd207];
	add.s64 	%rd113, %rd112, 256;
	ld.global.f32 	%f101, [%rd207+1024];
	add.s64 	%rd114, %rd112, 512;
	ld.global.f32 	%f102, [%rd207+2048];
	add.s64 	%rd115, %rd112, 768;
	ld.global.f32 	%f103, [%rd207+3072];
	add.s64 	%rd116, %rd112, 1024;
	ld.global.f32 	%f104, [%rd207+4096];
	setp.lt.f32 	%p11, %f229, %f100;
	mov.f32 	%f215, %f229;
	mov.u64 	%rd273, %rd292;
	@%p11 bra 	$L__BB3_123;
	setp.lt.f32 	%p12, %f100, %f229;
	mov.f32 	%f215, %f100;
	mov.u64 	%rd273, %rd112;
	@%p12 bra 	$L__BB3_123;
	setp.lt.s64 	%p13, %rd292, %rd112;
	selp.f32 	%f215, %f229, %f100, %p13;
	min.s64 	%rd273, %rd292, %rd112;
$L__BB3_123:
	setp.lt.f32 	%p14, %f215, %f101;
	mov.f32 	%f216, %f215;
	mov.u64 	%rd274, %rd273;
	@%p14 bra 	$L__BB3_126;
	setp.lt.f32 	%p15, %f101, %f215;
	mov.f32 	%f216, %f101;
	mov.u64 	%rd274, %rd113;
	@%p15 bra 	$L__BB3_126;
	setp.lt.s64 	%p16, %rd273, %rd113;
	selp.f32 	%f216, %f215, %f101, %p16;
	min.s64 	%rd274, %rd273, %rd113;
$L__BB3_126:
	setp.lt.f32 	%p17, %f216, %f102;
	mov.f32 	%f217, %f216;
	mov.u64 	%rd275, %rd274;
	@%p17 bra 	$L__BB3_129;
	setp.lt.f32 	%p18, %f102, %f216;
	mov.f32 	%f217, %f102;
	mov.u64 	%rd275, %rd114;
	@%p18 bra 	$L__BB3_129;
	setp.lt.s64 	%p19, %rd274, %rd114;
	selp.f32 	%f217, %f216, %f102, %p19;
	min.s64 	%rd275, %rd274, %rd114;
$L__BB3_129:
	setp.lt.f32 	%p20, %f217, %f103;
	mov.f32 	%f218, %f217;
	mov.u64 	%rd276, %rd275;
	@%p20 bra 	$L__BB3_132;
	setp.lt.f32 	%p21, %f103, %f217;
	mov.f32 	%f218, %f103;
	mov.u64 	%rd276, %rd115;
	@%p21 bra 	$L__BB3_132;
	setp.lt.s64 	%p22, %rd275, %rd115;
	selp.f32 	%f218, %f217, %f103, %p22;
	min.s64 	%rd276, %rd275, %rd115;
$L__BB3_132:
	setp.lt.f32 	%p23, %f218, %f104;
	mov.f32 	%f229, %f218;
	mov.u64 	%rd292, %rd276;
	@%p23 bra 	$L__BB3_135;
	setp.lt.f32 	%p24, %f104, %f218;
	mov.f32 	%f229, %f104;
	mov.u64 	%rd292, %rd116;
	@%p24 bra 	$L__BB3_135;
	setp.lt.s64 	%p25, %rd276, %rd116;
	selp.f32 	%f229, %f218, %f104, %p25;
	min.s64 	%rd292, %rd276, %rd116;
$L__BB3_135:
	add.s32 	%r394, %r18, 1280;
	add.s32 	%r43, %r18, 2560;
	setp.le.s32 	%p26, %r43, %r36;
	@%p26 bra 	$L__BB3_120;
$L__BB3_136:
	setp.le.s32 	%p27, %r36, %r394;
	@%p27 bra 	$L__BB3_159;
	sub.s32 	%r21, %r36, %r394;
	setp.ge.s32 	%p28, %r17, %r21;
	@%p28 bra 	$L__BB3_159;
	not.b32 	%r44, %r17;
	add.s32 	%r45, %r36, %r44;
	sub.s32 	%r22, %r45, %r394;
	and.b32  	%r46, %r22, 768;
	setp.eq.s32 	%p29, %r46, 768;
	mov.u32 	%r397, %r17;
	@%p29 bra 	$L__BB3_144;
	add.s32 	%r47, %r17, %r394;
	cvt.u64.u32 	%rd209, %r47;
	add.s64 	%rd280, %rd198, %rd209;
	mul.wide.u32 	%rd210, %r47, 4;
	add.s64 	%rd279, %rd1, %rd210;
	shr.u32 	%r48, %r22, 8;
	add.s32 	%r49, %r48, 1;
	and.b32  	%r50, %r49, 3;
	neg.s32 	%r395, %r50;
	mov.u32 	%r397, %r17;
$L__BB3_140:
	.pragma "nounroll";
	mov.u64 	%rd132, %rd292;
	mov.f32 	%f116, %f229;
	ld.global.f32 	%f117, [%rd279];
	setp.lt.f32 	%p30, %f116, %f117;
	@%p30 bra 	$L__BB3_143;
	setp.lt.f32 	%p31, %f117, %f116;
	mov.f32 	%f229, %f117;
	mov.u64 	%rd292, %rd280;
	@%p31 bra 	$L__BB3_143;
	setp.lt.s64 	%p32, %rd132, %rd280;
	selp.f32 	%f229, %f116, %f117, %p32;
	min.s64 	%rd292, %rd132, %rd280;
$L__BB3_143:
	add.s32 	%r397, %r397, 256;
	add.s64 	%rd280, %rd280, 256;
	add.s64 	%rd279, %rd279, 1024;
	add.s32 	%r395, %r395, 1;
	setp.ne.s32 	%p33, %r395, 0;
	@%p33 bra 	$L__BB3_140;
$L__BB3_144:
	setp.lt.u32 	%p34, %r22, 768;
	@%p34 bra 	$L__BB3_159;
	add.s32 	%r398, %r397, %r394;
	cvt.u64.u32 	%rd211, %r398;
	add.s64 	%rd287, %rd198, %rd211;
	cvt.u64.u32 	%rd212, %r397;
	cvt.u64.u32 	%rd213, %r394;
	add.s64 	%rd214, %rd212, %rd213;
	shl.b64 	%rd215, %rd214, 2;
	add.s64 	%rd216, %rd215, %rd1;
	add.s64 	%rd286, %rd216, 3072;
	mul.wide.u32 	%rd217, %r398, 4;
	add.s64 	%rd285, %rd1, %rd217;
	add.s32 	%r399, %r397, 512;
$L__BB3_146:
	mov.u32 	%r32, %r399;
	ld.global.f32 	%f123, [%rd285];
	setp.lt.f32 	%p35, %f229, %f123;
	mov.f32 	%f226, %f229;
	mov.u64 	%rd289, %rd292;
	@%p35 bra 	$L__BB3_149;
	setp.lt.f32 	%p36, %f123, %f229;
	mov.f32 	%f226, %f123;
	mov.u64 	%rd289, %rd287;
	@%p36 bra 	$L__BB3_149;
	setp.lt.s64 	%p37, %rd292, %rd287;
	selp.f32 	%f226, %f229, %f123, %p37;
	min.s64 	%rd289, %rd292, %rd287;
$L__BB3_149:
	add.s32 	%r51, %r398, 256;
	cvt.u64.u32 	%rd218, %r51;
	add.s64 	%rd148, %rd198, %rd218;
	ld.global.f32 	%f126, [%rd286+-2048];
	setp.lt.f32 	%p38, %f226, %f126;
	mov.f32 	%f227, %f226;
	mov.u64 	%rd290, %rd289;
	@%p38 bra 	$L__BB3_152;
	setp.lt.f32 	%p39, %f126, %f226;
	mov.f32 	%f227, %f126;
	mov.u64 	%rd290, %rd148;
	@%p39 bra 	$L__BB3_152;
	setp.lt.s64 	%p40, %rd289, %rd148;
	selp.f32 	%f227, %f226, %f126, %p40;
	min.s64 	%rd290, %rd289, %rd148;
$L__BB3_152:
	add.s32 	%r52, %r398, 512;
	cvt.u64.u32 	%rd219, %r52;
	add.s64 	%rd151, %rd198, %rd219;
	ld.global.f32 	%f129, [%rd286+-1024];
	setp.lt.f32 	%p41, %f227, %f129;
	mov.f32 	%f228, %f227;
	mov.u64 	%rd291, %rd290;
	@%p41 bra 	$L__BB3_155;
	setp.lt.f32 	%p42, %f129, %f227;
	mov.f32 	%f228, %f129;
	mov.u64 	%rd291, %rd151;
	@%p42 bra 	$L__BB3_155;
	setp.lt.s64 	%p43, %rd290, %rd151;
	selp.f32 	%f228, %f227, %f129, %p43;
	min.s64 	%rd291, %rd290, %rd151;
$L__BB3_155:
	add.s32 	%r53, %r398, 768;
	cvt.u64.u32 	%rd220, %r53;
	add.s64 	%rd154, %rd198, %rd220;
	ld.global.f32 	%f132, [%rd286];
	setp.lt.f32 	%p44, %f228, %f132;
	mov.f32 	%f229, %f228;
	mov.u64 	%rd292, %rd291;
	@%p44 bra 	$L__BB3_158;
	setp.lt.f32 	%p45, %f132, %f228;
	mov.f32 	%f229, %f132;
	mov.u64 	%rd292, %rd154;
	@%p45 bra 	$L__BB3_158;
	setp.lt.s64 	%p46, %rd291, %rd154;
	selp.f32 	%f229, %f228, %f132, %p46;
	min.s64 	%rd292, %rd291, %rd154;
$L__BB3_158:
	add.s64 	%rd287, %rd287, 1024;
	add.s64 	%rd286, %rd286, 4096;
	add.s64 	%rd285, %rd285, 4096;
	add.s32 	%r399, %r32, 1024;
	add.s32 	%r54, %r32, 512;
	add.s32 	%r398, %r398, 1024;
	setp.lt.s32 	%p47, %r54, %r21;
	@%p47 bra 	$L__BB3_146;
$L__BB3_159:
	// begin inline asm
	mov.u32 %r55, %laneid;
	// end inline asm
	mov.b32 	%r57, %f229;
	mov.b32 	%r73, 1;
	mov.b32 	%r74, 31;
	mov.b32 	%r75, -1;
	// begin inline asm
	shfl.sync.down.b32 %r56, %r57, %r73, %r74, %r75;
	// end inline asm
	mov.b32 	%f136, %r56;
	// begin inline asm
	shfl.sync.down.b32 %r61, %r62, %r73, %r74, %r75;
	// end inline asm
	mov.b64 	{%r67, %r72}, %rd292;
	// begin inline asm
	shfl.sync.down.b32 %r66, %r67, %r73, %r74, %r75;
	// end inline asm
	// begin inline asm
	shfl.sync.down.b32 %r71, %r72, %r73, %r74, %r75;
	// end inline asm
	mov.b64 	%rd161, {%r66, %r71};
	setp.gt.s32 	%p48, %r55, 30;
	setp.lt.f32 	%p49, %f229, %f136;
	or.pred  	%p50, %p48, %p49;
	mov.f32 	%f231, %f229;
	mov.u64 	%rd294, %rd292;
	@%p50 bra 	$L__BB3_162;
	setp.gt.f32 	%p51, %f229, %f136;
	mov.f32 	%f231, %f136;
	mov.u64 	%rd294, %rd161;
	@%p51 bra 	$L__BB3_162;
	setp.lt.s64 	%p52, %rd292, %rd161;
	selp.f32 	%f231, %f229, %f136, %p52;
	min.s64 	%rd294, %rd292, %rd161;
$L__BB3_162:
	mov.b32 	%r77, %f231;
	mov.b32 	%r93, 2;
	mov.b32 	%r94, 31;
	mov.b32 	%r95, -1;
	// begin inline asm
	shfl.sync.down.b32 %r76, %r77, %r93, %r94, %r95;
	// end inline asm
	mov.b32 	%f139, %r76;
	// begin inline asm
	shfl.sync.down.b32 %r81, %r82, %r93, %r94, %r95;
	// end inline asm
	mov.b64 	{%r87, %r92}, %rd294;
	// begin inline asm
	shfl.sync.down.b32 %r86, %r87, %r93, %r94, %r95;
	// end inline asm
	// begin inline asm
	shfl.sync.down.b32 %r91, %r92, %r93, %r94, %r95;
	// end inline asm
	mov.b64 	%rd164, {%r86, %r91};
	setp.gt.s32 	%p53, %r55, 29;
	setp.lt.f32 	%p54, %f231, %f139;
	or.pred  	%p55, %p53, %p54;
	mov.f32 	%f232, %f231;
	mov.u64 	%rd295, %rd294;
	@%p55 bra 	$L__BB3_165;
	setp.gt.f32 	%p56, %f231, %f139;
	mov.f32 	%f232, %f139;
	mov.u64 	%rd295, %rd164;
	@%p56 bra 	$L__BB3_165;
	setp.lt.s64 	%p57, %rd294, %rd164;
	selp.f32 	%f232, %f231, %f139, %p57;
	min.s64 	%rd295, %rd294, %rd164;
$L__BB3_165:
	mov.b32 	%r97, %f232;
	mov.b32 	%r113, 4;
	mov.b32 	%r114, 31;
	mov.b32 	%r115, -1;
	// begin inline asm
	shfl.sync.down.b32 %r96, %r97, %r113, %r114, %r115;
	// end inline asm
	mov.b32 	%f142, %r96;
	// begin inline asm
	shfl.sync.down.b32 %r101, %r102, %r113, %r114, %r115;
	// end inline asm
	mov.b64 	{%r107, %r112}, %rd295;
	// begin inline asm
	shfl.sync.down.b32 %r106, %r107, %r113, %r114, %r115;
	// end inline asm
	// begin inline asm
	shfl.sync.down.b32 %r111, %r112, %r113, %r114, %r115;
	// end inline asm
	mov.b64 	%rd167, {%r106, %r111};
	setp.gt.s32 	%p58, %r55, 27;
	setp.lt.f32 	%p59, %f232, %f142;
	or.pred  	%p60, %p58, %p59;
	mov.f32 	%f233, %f232;
	mov.u64 	%rd296, %rd295;
	@%p60 bra 	$L__BB3_168;
	setp.gt.f32 	%p61, %f232, %f142;
	mov.f32 	%f233, %f142;
	mov.u64 	%rd296, %rd167;
	@%p61 bra 	$L__BB3_168;
	setp.lt.s64 	%p62, %rd295, %rd167;
	selp.f32 	%f233, %f232, %f142, %p62;
	min.s64 	%rd296, %rd295, %rd167;
$L__BB3_168:
	mov.b32 	%r117, %f233;
	mov.b32 	%r133, 8;
	mov.b32 	%r134, 31;
	mov.b32 	%r135, -1;
	// begin inline asm
	shfl.sync.down.b32 %r116, %r117, %r133, %r134, %r135;
	// end inline asm
	mov.b32 	%f145, %r116;
	// begin inline asm
	shfl.sync.down.b32 %r121, %r122, %r133, %r134, %r135;
	// end inline asm
	mov.b64 	{%r127, %r132}, %rd296;
	// begin inline asm
	shfl.sync.down.b32 %r126, %r127, %r133, %r134, %r135;
	// end inline asm
	// begin inline asm
	shfl.sync.down.b32 %r131, %r132, %r133, %r134, %r135;
	// end inline asm
	mov.b64 	%rd170, {%r126, %r131};
	setp.gt.s32 	%p63, %r55, 23;
	setp.lt.f32 	%p64, %f233, %f145;
	or.pred  	%p65, %p63, %p64;
	mov.f32 	%f234, %f233;
	mov.u64 	%rd297, %rd296;
	@%p65 bra 	$L__BB3_171;
	setp.gt.f32 	%p66, %f233, %f145;
	mov.f32 	%f234, %f145;
	mov.u64 	%rd297, %rd170;
	@%p66 bra 	$L__BB3_171;
	setp.lt.s64 	%p67, %rd296, %rd170;
	selp.f32 	%f234, %f233, %f145, %p67;
	min.s64 	%rd297, %rd296, %rd170;
$L__BB3_171:
	mov.b32 	%r137, %f234;
	mov.b32 	%r153, 16;
	mov.b32 	%r154, 31;
	mov.b32 	%r155, -1;
	// begin inline asm
	shfl.sync.down.b32 %r136, %r137, %r153, %r154, %r155;
	// end inline asm
	mov.b32 	%f148, %r136;
	// begin inline asm
	shfl.sync.down.b32 %r141, %r142, %r153, %r154, %r155;
	// end inline asm
	mov.b64 	{%r147, %r152}, %rd297;
	// begin inline asm
	shfl.sync.down.b32 %r146, %r147, %r153, %r154, %r155;
	// end inline asm
	// begin inline asm
	shfl.sync.down.b32 %r151, %r152, %r153, %r154, %r155;
	// end inline asm
	mov.b64 	%rd173, {%r146, %r151};
	setp.gt.s32 	%p68, %r55, 15;
	setp.lt.f32 	%p69, %f234, %f148;
	or.pred  	%p70, %p68, %p69;
	mov.f32 	%f242, %f234;
	mov.u64 	%rd305, %rd297;
	@%p70 bra 	$L__BB3_174;
	setp.gt.f32 	%p71, %f234, %f148;
	mov.f32 	%f242, %f148;
	mov.u64 	%rd305, %rd173;
	@%p71 bra 	$L__BB3_174;
	setp.lt.s64 	%p72, %rd297, %rd173;
	selp.f32 	%f242, %f234, %f148, %p72;
	min.s64 	%rd305, %rd297, %rd173;
$L__BB3_174:
	setp.ne.s32 	%p73, %r55, 0;
	@%p73 bra 	$L__BB3_176;
	shr.u32 	%r156, %r17, 1;
	and.b32  	%r157, %r156, 496;
	mov.u32 	%r158, _ZN6thrust24THRUST_300001_SM_1000_NS8cuda_cub4core6detail5shmemE;
	add.s32 	%r159, %r158, %r157;
	st.shared.f32 	[%r159+8], %f242;
	st.shared.u64 	[%r159+16], %rd305;
$L__BB3_176:
	bar.sync 	0;
	setp.ne.s32 	%p74, %r17, 0;
	@%p74 bra 	$L__BB3_198;
	ld.shared.f32 	%f151, [_ZN6thrust24THRUST_300001_SM_1000_NS8cuda_cub4core6detail5shmemE+24];
	ld.shared.u64 	%rd176, [_ZN6thrust24THRUST_300001_SM_1000_NS8cuda_cub4core6detail5shmemE+32];
	setp.lt.f32 	%p75, %f242, %f151;
	mov.f32 	%f236, %f242;
	mov.u64 	%rd299, %rd305;
	@%p75 bra 	$L__BB3_180;
	setp.lt.f32 	%p76, %f151, %f242;
	mov.f32 	%f236, %f151;
	mov.u64 	%rd299, %rd176;
	@%p76 bra 	$L__BB3_180;
	setp.lt.s64 	%p77, %rd305, %rd176;
	selp.f32 	%f236, %f242, %f151, %p77;
	min.s64 	%rd299, %rd305, %rd176;
$L__BB3_180:
	ld.shared.f32 	%f154, [_ZN6thrust24THRUST_300001_SM_1000_NS8cuda_cub4core6detail5shmemE+40];
	ld.shared.u64 	%rd179, [_ZN6thrust24THRUST_300001_SM_1000_NS8cuda_cub4core6detail5shmemE+48];
	setp.lt.f32 	%p78, %f236, %f154;
	mov.f32 	%f237, %f236;
	mov.u64 	%rd300, %rd299;
	@%p78 bra 	$L__BB3_183;
	setp.lt.f32 	%p79, %f154, %f236;
	mov.f32 	%f237, %f154;
	mov.u64 	%rd300, %rd179;
	@%p79 bra 	$L__BB3_183;
	setp.lt.s64 	%p80, %rd299, %rd179;
	selp.f32 	%f237, %f236, %f154, %p80;
	min.s64 	%rd300, %rd299, %rd179;
$L__BB3_183:
	ld.shared.f32 	%f157, [_ZN6thrust24THRUST_300001_SM_1000_NS8cuda_cub4core6detail5shmemE+56];
	ld.shared.u64 	%rd182, [_ZN6thrust24THRUST_300001_SM_1000_NS8cuda_cub4core6detail5shmemE+64];
	setp.lt.f32 	%p81, %f237, %f157;
	mov.f32 	%f238, %f237;
	mov.u64 	%rd301, %rd300;
	@%p81 bra 	$L__BB3_186;
	setp.lt.f32 	%p82, %f157, %f237;
	mov.f32 	%f238, %f157;
	mov.u64 	%rd301, %rd182;
	@%p82 bra 	$L__BB3_186;
	setp.lt.s64 	%p83, %rd300, %rd182;
	selp.f32 	%f238, %f237, %f157, %p83;
	min.s64 	%rd301, %rd300, %rd182;
$L__BB3_186:
	ld.shared.f32 	%f160, [_ZN6thrust24THRUST_300001_SM_1000_NS8cuda_cub4core6detail5shmemE+72];
	ld.shared.u64 	%rd185, [_ZN6thrust24THRUST_300001_SM_1000_NS8cuda_cub4core6detail5shmemE+80];
	setp.lt.f32 	%p84, %f238, %f160;
	mov.f32 	%f239, %f238;
	mov.u64 	%rd302, %rd301;
	@%p84 bra 	$L__BB3_189;
	setp.lt.f32 	%p85, %f160, %f238;
	mov.f32 	%f239, %f160;
	mov.u64 	%rd302, %rd185;
	@%p85 bra 	$L__BB3_189;
	setp.lt.s64 	%p86, %rd301, %rd185;
	selp.f32 	%f239, %f238, %f160, %p86;
	min.s64 	%rd302, %rd301, %rd185;
$L__BB3_189:
	ld.shared.f32 	%f163, [_ZN6thrust24THRUST_300001_SM_1000_NS8cuda_cub4core6detail5shmemE+88];
	ld.shared.u64 	%rd188, [_ZN6thrust24THRUST_300001_SM_1000_NS8cuda_cub4core6detail5shmemE+96];
	setp.lt.f32 	%p87, %f239, %f163;
	mov.f32 	%f240, %f239;
	mov.u64 	%rd303, %rd302;
	@%p87 bra 	$L__BB3_192;
	setp.lt.f32 	%p88, %f163, %f239;
	mov.f32 	%f240, %f163;
	mov.u64 	%rd303, %rd188;
	@%p88 bra 	$L__BB3_192;
	setp.lt.s64 	%p89, %rd302, %rd188;
	selp.f32 	%f240, %f239, %f163, %p89;
	min.s64 	%rd303, %rd302, %rd188;
$L__BB3_192:
	ld.shared.f32 	%f166, [_ZN6thrust24THRUST_300001_SM_1000_NS8cuda_cub4core6detail5shmemE+104];
	ld.shared.u64 	%rd191, [_ZN6thrust24THRUST_300001_SM_1000_NS8cuda_cub4core6detail5shmemE+112];
	setp.lt.f32 	%p90, %f240, %f166;
	mov.f32 	%f241, %f240;
	mov.u64 	%rd304, %rd303;
	@%p90 bra 	$L__BB3_195;
	setp.lt.f32 	%p91, %f166, %f240;
	mov.f32 	%f241, %f166;
	mov.u64 	%rd304, %rd191;
	@%p91 bra 	$L__BB3_195;
	setp.lt.s64 	%p92, %rd303, %rd191;
	selp.f32 	%f241, %f240, %f166, %p92;
	min.s64 	%rd304, %rd303, %rd191;
$L__BB3_195:
	ld.shared.f32 	%f169, [_ZN6thrust24THRUST_300001_SM_1000_NS8cuda_cub4core6detail5shmemE+120];
	ld.shared.u64 	%rd194, [_ZN6thrust24THRUST_300001_SM_1000_NS8cuda_cub4core6detail5shmemE+128];
	setp.lt.f32 	%p93, %f241, %f169;
	mov.f32 	%f242, %f241;
	mov.u64 	%rd305, %rd304;
	@%p93 bra 	$L__BB3_198;
	setp.lt.f32 	%p94, %f169, %f241;
	mov.f32 	%f242, %f169;
	mov.u64 	%rd305, %rd194;
	@%p94 bra 	$L__BB3_198;
	setp.lt.s64 	%p95, %rd304, %rd194;
	selp.f32 	%f242, %f241, %f169, %p95;
	min.s64 	%rd305, %rd304, %rd194;
$L__BB3_198:
	mov.u32 	%r387, %tid.x;
	setp.ne.s32 	%p222, %r387, 0;
	@%p222 bra 	$L__BB3_200;
	ld.param.u64 	%rd234, [_ZN6thrust24THRUST_300001_SM_1000_NS8cuda_cub4core6detail13_kernel_agentINS1_8__reduce11ReduceAgentINS0_12zip_iteratorIN4cuda3std3__45tupleIJNS0_6detail15normal_iteratorINS0_10device_ptrIfEEEENS0_17counting_iteratorIlNS0_11use_defaultESI_SI_EEEEEEEPNSB_IJflEEESM_iNS1_9__extrema9arg_min_fIflNSA_4lessIfEEEEEEJSL_SN_iSS_EEEvDpT0__param_1];
	cvta.to.global.u64 	%rd233, %rd234;
	st.global.f32 	[%rd233], %f242;
	st.global.u64 	[%rd233+8], %rd305;
$L__BB3_200:
	ret;

}
	// .globl	_ZN6thrust24THRUST_300001_SM_1000_NS8cuda_cub4core6detail13_kernel_agentINS1_8__reduce11ReduceAgentINS0_12zip_iteratorIN4cuda3std3__45tupleIJNS0_6detail15normal_iteratorINS0_10device_ptrIfEEEENS0_17counting_iteratorIlNS0_11use_defaultESI_SI_EEEEEEEPNSB_IJflEEESM_iNS1_9__extrema9arg_min_fIflNSA_4lessIfEEEEEEJSL_SN_iN3cub18CUB_300001_SM_100013GridEvenShareIiEENSV_9GridQueueIjEESS_EEEvDpT0_
.visible .entry _ZN6thrust24THRUST_300001_SM_1000_NS8cuda_cub4core6detail13_kernel_agentINS1_8__reduce11ReduceAgentINS0_12zip_iteratorIN4cuda3std3__45tupleIJNS0_6detail15normal_iteratorINS0_10device_ptrIfEEEENS0_17counting_iteratorIlNS0_11use_defaultESI_SI_EEEEEEEPNSB_IJflEEESM_iNS1_9__extrema9arg_min_fIflNSA_4lessIfEEEEEEJSL_SN_iN3cub18CUB_300001_SM_100013GridEvenShareIiEENSV_9GridQueueIjEESS_EEEvDpT0_(
	.param .align 8 .b8 _ZN6thrust24THRUST_300001_SM_1000_NS8cuda_cub4core6detail13_kernel_agentINS1_8__reduce11ReduceAgentINS0_12zip_iteratorIN4cuda3std3__45tupleIJNS0_6detail15normal_iteratorINS0_10device_ptrIfEEEENS0_17counting_iteratorIlNS0_11use_defaultESI_SI_EEEEEEEPNSB_IJflEEESM_iNS1_9__extrema9arg_min_fIflNSA_4lessIfEEEEEEJSL_SN_iN3cub18CUB_300001_SM_100013GridEvenShareIiEENSV_9GridQueueIjEESS_EEEvDpT0__param_0[16],
	.param .u64 .ptr .align 1 _ZN6thrust24THRUST_300001_SM_1000_NS8cuda_cub4core6detail13_kernel_agentINS1_8__reduce11ReduceAgentINS0_12zip_iteratorIN4cuda3std3__45tupleIJNS0_6detail15normal_iteratorINS0_10device_ptrIfEEEENS0_17counting_iteratorIlNS0_11use_defaultESI_SI_EEEEEEEPNSB_IJflEEESM_iNS1_9__extrema9arg_min_fIflNSA_4lessIfEEEEEEJSL_SN_iN3cub18CUB_300001_SM_100013GridEvenShareIiEENSV_9GridQueueIjEESS_EEEvDpT0__param_1,
	.param .u32 _ZN6thrust24THRUST_300001_SM_1000_NS8cuda_cub4core6detail13_kernel_agentINS1_8__reduce11ReduceAgentINS0_12zip_iteratorIN4cuda3std3__45tupleIJNS0_6detail15normal_iteratorINS0_10device_ptrIfEEEENS0_17counting_iteratorIlNS0_11use_defaultESI_SI_EEEEEEEPNSB_IJflEEESM_iNS1_9__extrema9arg_min_fIflNSA_4lessIfEEEEEEJSL_SN_iN3cub18CUB_300001_SM_100013GridEvenShareIiEENSV_9GridQueueIjEESS_EEEvDpT0__param_2,
	.param .align 4 .b8 _ZN6thrust24THRUST_300001_SM_1000_NS8cuda_cub4core6detail13_kernel_agentINS1_8__reduce11ReduceAgentINS0_12zip_iteratorIN4cuda3std3__45tupleIJNS0_6detail15normal_iteratorINS0_10device_ptrIfEEEENS0_17counting_iteratorIlNS0_11use_defaultESI_SI_EEEEEEEPNSB_IJflEEESM_iNS1_9__extrema9arg_min_fIflNSA_4lessIfEEEEEEJSL_SN_iN3cub18CUB_300001_SM_100013GridEvenShareIiEENSV_9GridQueueIjEESS_EEEvDpT0__param_3[40],
	.param .align 8 .b8 _ZN6thrust24THRUST_300001_SM_1000_NS8cuda_cub4core6detail13_kernel_agentINS1_8__reduce11ReduceAgentINS0_12zip_iteratorIN4cuda3std3__45tupleIJNS0_6detail15normal_iteratorINS0_10device_ptrIfEEEENS0_17counting_iteratorIlNS0_11use_defaultESI_SI_EEEEEEEPNSB_IJflEEESM_iNS1_9__extrema9arg_min_fIflNSA_4lessIfEEEEEEJSL_SN_iN3cub18CUB_300001_SM_100013GridEvenShareIiEENSV_9GridQueueIjEESS_EEEvDpT0__param_4[8],
	.param .align 1 .b8 _ZN6thrust24THRUST_300001_SM_1000_NS8cuda_cub4core6detail13_kernel_agentINS1_8__reduce11ReduceAgentINS0_12zip_iteratorIN4cuda3std3__45tupleIJNS0_6detail15normal_iteratorINS0_10device_ptrIfEEEENS0_17counting_iteratorIlNS0_11use_defaultESI_SI_EEEEEEEPNSB_IJflEEESM_iNS1_9__extrema9arg_min_fIflNSA_4lessIfEEEEEEJSL_SN_iN3cub18CUB_300001_SM_100013GridEvenShareIiEENSV_9GridQueueIjEESS_EEEvDpT0__param_5[1]
)
.maxntid 256
{
	.reg .pred 	%p<225>;
	.reg .b32 	%r<437>;
	.reg .b32 	%f<243>;
	.reg .b64 	%rd<287>;

	ld.param.u64 	%rd3, [_ZN6thrust24THRUST_300001_SM_1000_NS8cuda_cub4core6detail13_kernel_agentINS1_8__reduce11ReduceAgentINS0_12zip_iteratorIN4cuda3std3__45tupleIJNS0_6detail15normal_iteratorINS0_10device_ptrIfEEEENS0_17counting_iteratorIlNS0_11use_defaultESI_SI_EEEEEEEPNSB_IJflEEESM_iNS1_9__extrema9arg_min_fIflNSA_4lessIfEEEEEEJSL_SN_iN3cub18CUB_300001_SM_100013GridEvenShareIiEENSV_9GridQueueIjEESS_EEEvDpT0__param_0+8];
	ld.param.u64 	%rd184, [_ZN6thrust24THRUST_300001_SM_1000_NS8cuda_cub4core6detail13_kernel_agentINS1_8__reduce11ReduceAgentINS0_12zip_iteratorIN4cuda3std3__45tupleIJNS0_6detail15normal_iteratorINS0_10device_ptrIfEEEENS0_17counting_iteratorIlNS0_11use_defaultESI_SI_EEEEEEEPNSB_IJflEEESM_iNS1_9__extrema9arg_min_fIflNSA_4lessIfEEEEEEJSL_SN_iN3cub18CUB_300001_SM_100013GridEvenShareIiEENSV_9GridQueueIjEESS_EEEvDpT0__param_0];
	ld.param.u64 	%rd185, [_ZN6thrust24THRUST_300001_SM_1000_NS8cuda_cub4core6detail13_kernel_agentINS1_8__reduce11ReduceAgentINS0_12zip_iteratorIN4cuda3std3__45tupleIJNS0_6detail15normal_iteratorINS0_10device_ptrIfEEEENS0_17counting_iteratorIlNS0_11use_defaultESI_SI_EEEEEEEPNSB_IJflEEESM_iNS1_9__extrema9arg_min_fIflNSA_4lessIfEEEEEEJSL_SN_iN3cub18CUB_300001_SM_100013GridEvenShareIiEENSV_9GridQueueIjEESS_EEEvDpT0__param_4];
	ld.param.u32 	%r66, [_ZN6thrust24THRUST_300001_SM_1000_NS8cuda_cub4core6detail13_kernel_agentINS1_8__reduce11ReduceAgentINS0_12zip_iteratorIN4cuda3std3__45tupleIJNS0_6detail15normal_iteratorINS0_10device_ptrIfEEEENS0_17counting_iteratorIlNS0_11use_defaultESI_SI_EEEEEEEPNSB_IJflEEESM_iNS1_9__extrema9arg_min_fIflNSA_4lessIfEEEEEEJSL_SN_iN3cub18CUB_300001_SM_100013GridEvenShareIiEENSV_9GridQueueIjEESS_EEEvDpT0__param_2];
	cvta.to.global.u64 	%rd1, %rd185;
	cvta.to.global.u64 	%rd2, %rd184;
	mov.u32 	%r1, %ctaid.x;
	mul.lo.s32 	%r2, %r1, 1280;
	mov.u32 	%r67, %nctaid.x;
	mul.lo.s32 	%r3, %r67, 1280;
	add.s32 	%r68, %r2, 1280;
	setp.le.s32 	%p1, %r68, %r66;
	@%p1 bra 	$L__BB4_111;
	sub.s32 	%r4, %r66, %r2;
	mov.u32 	%r5, %tid.x;
	setp.ge.s32 	%p98, %r5, %r4;
	mov.f32 	%f188, 0f00000000;
	mov.b64 	%rd232, 0;
	mov.u32 	%r420, %r5;
	@%p98 bra 	$L__BB4_3;
	add.s32 	%r190, %r2, %r5;
	cvt.s64.s32 	%rd207, %r190;
	mul.wide.s32 	%rd208, %r190, 4;
	add.s64 	%rd209, %rd2, %rd208;
	add.s64 	%rd232, %rd3, %rd207;
	ld.global.f32 	%f188, [%rd209];
	add.s32 	%r420, %r5, 256;
$L__BB4_3:
	setp.ge.s32 	%p99, %r420, %r4;
	@%p99 bra 	$L__BB4_25;
	not.b32 	%r191, %r420;
	add.s32 	%r192, %r66, %r191;
	sub.s32 	%r8, %r192, %r2;
	and.b32  	%r193, %r8, 768;
	setp.eq.s32 	%p100, %r193, 768;
	@%p100 bra 	$L__BB4_10;
	add.s32 	%r418, %r420, %r2;
	shr.u32 	%r194, %r8, 8;
	add.s32 	%r195, %r194, 1;
	and.b32  	%r196, %r195, 3;
	neg.s32 	%r417, %r196;
$L__BB4_6:
	.pragma "nounroll";
	mov.u64 	%rd6, %rd232;
	mov.f32 	%f3, %f188;
	cvt.s64.s32 	%rd211, %r418;
	add.s64 	%rd7, %rd3, %rd211;
	mul.wide.s32 	%rd212, %r418, 4;
	add.s64 	%rd213, %rd2, %rd212;
	ld.global.f32 	%f4, [%rd213];
	setp.lt.f32 	%p101, %f3, %f4;
	@%p101 bra 	$L__BB4_9;
	setp.lt.f32 	%p102, %f4, %f3;
	mov.u64 	%rd232, %rd7;
	mov.f32 	%f188, %f4;
	@%p102 bra 	$L__BB4_9;
	setp.lt.s64 	%p103, %rd6, %rd7;
	min.s64 	%rd232, %rd6, %rd7;
	selp.f32 	%f188, %f3, %f4, %p103;
$L__BB4_9:
	add.s32 	%r420, %r420, 256;
	add.s32 	%r418, %r418, 256;
	add.s32 	%r417, %r417, 1;
	setp.ne.s32 	%p104, %r417, 0;
	@%p104 bra 	$L__BB4_6;
$L__BB4_10:
	setp.lt.u32 	%p105, %r8, 768;
	@%p105 bra 	$L__BB4_25;
	add.s32 	%r421, %r420, %r2;
	add.s32 	%r424, %r421, 256;
	add.s32 	%r423, %r421, 512;
	add.s32 	%r422, %r421, 768;
	add.s64 	%rd12, %rd2, 2048;
$L__BB4_12:
	cvt.s64.s32 	%rd214, %r424;
	add.s64 	%rd14, %rd3, %rd214;
	cvt.s64.s32 	%rd215, %r423;
	add.s64 	%rd15, %rd3, %rd215;
	cvt.s64.s32 	%rd216, %r422;
	add.s64 	%rd16, %rd3, %rd216;
	cvt.s64.s32 	%rd217, %r421;
	mul.wide.s32 	%rd218, %r421, 4;
	add.s64 	%rd17, %rd12, %rd218;
	add.s64 	%rd18, %rd3, %rd217;
	ld.global.f32 	%f10, [%rd17+-2048];
	setp.lt.f32 	%p106, %f188, %f10;
	mov.u64 	%rd229, %rd232;
	mov.f32 	%f185, %f188;
	@%p106 bra 	$L__BB4_15;
	setp.lt.f32 	%p107, %f10, %f188;
	mov.u64 	%rd229, %rd18;
	mov.f32 	%f185, %f10;
	@%p107 bra 	$L__BB4_15;
	setp.lt.s64 	%p108, %rd232, %rd18;
	min.s64 	%rd229, %rd232, %rd18;
	selp.f32 	%f185, %f188, %f10, %p108;
$L__BB4_15:
	ld.global.f32 	%f13, [%rd17+-1024];
	setp.lt.f32 	%p109, %f185, %f13;
	mov.u64 	%rd230, %rd229;
	mov.f32 	%f186, %f185;
	@%p109 bra 	$L__BB4_18;
	setp.lt.f32 	%p110, %f13, %f185;
	mov.u64 	%rd230, %rd14;
	mov.f32 	%f186, %f13;
	@%p110 bra 	$L__BB4_18;
	setp.lt.s64 	%p111, %rd229, %rd14;
	min.s64 	%rd230, %rd229, %rd14;
	selp.f32 	%f186, %f185, %f13, %p111;
$L__BB4_18:
	ld.global.f32 	%f16, [%rd17];
	setp.lt.f32 	%p112, %f186, %f16;
	mov.u64 	%rd231, %rd230;
	mov.f32 	%f187, %f186;
	@%p112 bra 	$L__BB4_21;
	setp.lt.f32 	%p113, %f16, %f186;
	mov.u64 	%rd231, %rd15;
	mov.f32 	%f187, %f16;
	@%p113 bra 	$L__BB4_21;
	setp.lt.s64 	%p114, %rd230, %rd15;
	min.s64 	%rd231, %rd230, %rd15;
	selp.f32 	%f187, %f186, %f16, %p114;
$L__BB4_21:
	ld.global.f32 	%f19, [%rd17+1024];
	setp.lt.f32 	%p115, %f187, %f19;
	mov.u64 	%rd232, %rd231;
	mov.f32 	%f188, %f187;
	@%p115 bra 	$L__BB4_24;
	setp.lt.f32 	%p116, %f19, %f187;
	mov.u64 	%rd232, %rd16;
	mov.f32 	%f188, %f19;
	@%p116 bra 	$L__BB4_24;
	setp.lt.s64 	%p117, %rd231, %rd16;
	min.s64 	%rd232, %rd231, %rd16;
	selp.f32 	%f188, %f187, %f19, %p117;
$L__BB4_24:
	add.s32 	%r420, %r420, 1024;
	add.s32 	%r424, %r424, 1024;
	add.s32 	%r423, %r423, 1024;
	add.s32 	%r422, %r422, 1024;
	add.s32 	%r421, %r421, 1024;
	setp.lt.s32 	%p118, %r420, %r4;
	@%p118 bra 	$L__BB4_12;
$L__BB4_25:
	setp.lt.s32 	%p119, %r4, 256;
	@%p119 bra 	$L__BB4_65;
	// begin inline asm
	mov.u32 %r310, %laneid;
	// end inline asm
	mov.b32 	%r312, %f188;
	mov.b32 	%r328, 1;
	mov.b32 	%r329, 31;
	mov.b32 	%r330, -1;
	// begin inline asm
	shfl.sync.down.b32 %r311, %r312, %r328, %r329, %r330;
	// end inline asm
	mov.b32 	%f23, %r311;
	// begin inline asm
	shfl.sync.down.b32 %r316, %r317, %r328, %r329, %r330;
	// end inline asm
	mov.b64 	{%r322, %r327}, %rd232;
	// begin inline asm
	shfl.sync.down.b32 %r321, %r322, %r328, %r329, %r330;
	// end inline asm
	// begin inline asm
	shfl.sync.down.b32 %r326, %r327, %r328, %r329, %r330;
	// end inline asm
	mov.b64 	%rd28, {%r321, %r326};
	setp.gt.s32 	%p176, %r310, 30;
	setp.lt.f32 	%p177, %f188, %f23;
	or.pred  	%p178, %p176, %p177;
	mov.u64 	%rd234, %rd232;
	mov.f32 	%f190, %f188;
	@%p178 bra 	$L__BB4_29;
	setp.gt.f32 	%p179, %f188, %f23;
	mov.u64 	%rd234, %rd28;
	mov.f32 	%f190, %f23;
	@%p179 bra 	$L__BB4_29;
	setp.lt.s64 	%p180, %rd232, %rd28;
	min.s64 	%rd234, %rd232, %rd28;
	selp.f32 	%f190, %f188, %f23, %p180;
$L__BB4_29:
	mov.b32 	%r332, %f190;
	mov.b32 	%r348, 2;
	mov.b32 	%r349, 31;
	mov.b32 	%r350, -1;
	// begin inline asm
	shfl.sync.down.b32 %r331, %r332, %r348, %r349, %r350;
	// end inline asm
	mov.b32 	%f26, %r331;
	// begin inline asm
	shfl.sync.down.b32 %r336, %r337, %r348, %r349, %r350;
	// end inline asm
	mov.b64 	{%r342, %r347}, %rd234;
	// begin inline asm
	shfl.sync.down.b32 %r341, %r342, %r348, %r349, %r350;
	// end inline asm
	// begin inline asm
	shfl.sync.down.b32 %r346, %r347, %r348, %r349, %r350;
	// end inline asm
	mov.b64 	%rd31, {%r341, %r346};
	setp.gt.s32 	%p181, %r310, 29;
	setp.lt.f32 	%p182, %f190, %f26;
	or.pred  	%p183, %p181, %p182;
	mov.u64 	%rd235, %rd234;
	mov.f32 	%f191, %f190;
	@%p183 bra 	$L__BB4_32;
	setp.gt.f32 	%p184, %f190, %f26;
	mov.u64 	%rd235, %rd31;
	mov.f32 	%f191, %f26;
	@%p184 bra 	$L__BB4_32;
	setp.lt.s64 	%p185, %rd234, %rd31;
	min.s64 	%rd235, %rd234, %rd31;
	selp.f32 	%f191, %f190, %f26, %p185;
$L__BB4_32:
	mov.b32 	%r352, %f191;
	mov.b32 	%r368, 4;
	mov.b32 	%r369, 31;
	mov.b32 	%r370, -1;
	// begin inline asm
	shfl.sync.down.b32 %r351, %r352, %r368, %r369, %r370;
	// end inline asm
	mov.b32 	%f29, %r351;
	// begin inline asm
	shfl.sync.down.b32 %r356, %r357, %r368, %r369, %r370;
	// end inline asm
	mov.b64 	{%r362, %r367}, %rd235;
	// begin inline asm
	shfl.sync.down.b32 %r361, %r362, %r368, %r369, %r370;
	// end inline asm
	// begin inline asm
	shfl.sync.down.b32 %r366, %r367, %r368, %r369, %r370;
	// end inline asm
	mov.b64 	%rd34, {%r361, %r366};
	setp.gt.s32 	%p186, %r310, 27;
	setp.lt.f32 	%p187, %f191, %f29;
	or.pred  	%p188, %p186, %p187;
	mov.u64 	%rd236, %rd235;
	mov.f32 	%f192, %f191;
	@%p188 bra 	$L__BB4_35;
	setp.gt.f32 	%p189, %f191, %f29;
	mov.u64 	%rd236, %rd34;
	mov.f32 	%f192, %f29;
	@%p189 bra 	$L__BB4_35;
	setp.lt.s64 	%p190, %rd235, %rd34;
	min.s64 	%rd236, %rd235, %rd34;
	selp.f32 	%f192, %f191, %f29, %p190;
$L__BB4_35:
	mov.b32 	%r372, %f192;
	mov.b32 	%r388, 8;
	mov.b32 	%r389, 31;
	mov.b32 	%r390, -1;
	// begin inline asm
	shfl.sync.down.b32 %r371, %r372, %r388, %r389, %r390;
	// end inline asm
	mov.b32 	%f32, %r371;
	// begin inline asm
	shfl.sync.down.b32 %r376, %r377, %r388, %r389, %r390;
	// end inline asm
	mov.b64 	{%r382, %r387}, %rd236;
	// begin inline asm
	shfl.sync.down.b32 %r381, %r382, %r388, %r389, %r390;
	// end inline asm
	// begin inline asm
	shfl.sync.down.b32 %r386, %r387, %r388, %r389, %r390;
	// end inline asm
	mov.b64 	%rd37, {%r381, %r386};
	setp.gt.s32 	%p191, %r310, 23;
	setp.lt.f32 	%p192, %f192, %f32;
	or.pred  	%p193, %p191, %p192;
	mov.u64 	%rd237, %rd236;
	mov.f32 	%f193, %f192;
	@%p193 bra 	$L__BB4_38;
	setp.gt.f32 	%p194, %f192, %f32;
	mov.u64 	%rd237, %rd37;
	mov.f32 	%f193, %f32;
	@%p194 bra 	$L__BB4_38;
	setp.lt.s64 	%p195, %rd236, %rd37;
	min.s64 	%rd237, %rd236, %rd37;
	selp.f32 	%f193, %f192, %f32, %p195;
$L__BB4_38:
	mov.b32 	%r392, %f193;
	mov.b32 	%r408, 16;
	mov.b32 	%r409, 31;
	mov.b32 	%r410, -1;
	// begin inline asm
	shfl.sync.down.b32 %r391, %r392, %r408, %r409, %r410;
	// end inline asm
	mov.b32 	%f35, %r391;
	// begin inline asm
	shfl.sync.down.b32 %r396, %r397, %r408, %r409, %r410;
	// end inline asm
	mov.b64 	{%r402, %r407}, %rd237;
	// begin inline asm
	shfl.sync.down.b32 %r401, %r402, %r408, %r409, %r410;
	// end inline asm
	// begin inline asm
	shfl.sync.down.b32 %r406, %r407, %r408, %r409, %r410;
	// end inline asm
	mov.b64 	%rd40, {%r401, %r406};
	setp.gt.s32 	%p196, %r310, 15;
	setp.lt.f32 	%p197, %f193, %f35;
	or.pred  	%p198, %p196, %p197;
	mov.u64 	%rd286, %rd237;
	mov.f32 	%f242, %f193;
	@%p198 bra 	$L__BB4_41;
	setp.gt.f32 	%p199, %f193, %f35;
	mov.u64 	%rd286, %rd40;
	mov.f32 	%f242, %f35;
	@%p199 bra 	$L__BB4_41;
	setp.lt.s64 	%p200, %rd237, %rd40;
	min.s64 	%rd286, %rd237, %rd40;
	selp.f32 	%f242, %f193, %f35, %p200;
$L__BB4_41:
	setp.ne.s32 	%p201, %r310, 0;
	@%p201 bra 	$L__BB4_43;
	shr.u32 	%r411, %r5, 1;
	and.b32  	%r412, %r411, 496;
	mov.u32 	%r413, _ZN6thrust24THRUST_300001_SM_1000_NS8cuda_cub4core6detail5shmemE;
	add.s32 	%r414, %r413, %r412;
	st.shared.f32 	[%r414+8], %f242;
	st.shared.u64 	[%r414+16], %rd286;
$L__BB4_43:
	bar.sync 	0;
	setp.ne.s32 	%p202, %r5, 0;
	@%p202 bra 	$L__BB4_201;
	ld.shared.f32 	%f38, [_ZN6thrust24THRUST_300001_SM_1000_NS8cuda_cub4core6detail5shmemE+24];
	ld.shared.u64 	%rd43, [_ZN6thrust24THRUST_300001_SM_1000_NS8cuda_cub4core6detail5shmemE+32];
	setp.lt.f32 	%p203, %f242, %f38;
	mov.u64 	%rd239, %rd286;
	mov.f32 	%f195, %f242;
	@%p203 bra 	$L__BB4_47;
	setp.lt.f32 	%p204, %f38, %f242;
	mov.u64 	%rd239, %rd43;
	mov.f32 	%f195, %f38;
	@%p204 bra 	$L__BB4_47;
	setp.lt.s64 	%p205, %rd286, %rd43;
	min.s64 	%rd239, %rd286, %rd43;
	selp.f32 	%f195, %f242, %f38, %p205;
$L__BB4_47:
	ld.shared.f32 	%f41, [_ZN6thrust24THRUST_300001_SM_1000_NS8cuda_cub4core6detail5shmemE+40];
	ld.shared.u64 	%rd46, [_ZN6thrust24THRUST_300001_SM_1000_NS8cuda_cub4core6detail5shmemE+48];
	setp.lt.f32 	%p206, %f195, %f41;
	mov.u64 	%rd240, %rd239;
	mov.f32 	%f196, %f195;
	@%p206 bra 	$L__BB4_50;
	setp.lt.f32 	%p207, %f41, %f195;
	mov.u64 	%rd240, %rd46;
	mov.f32 	%f196, %f41;
	@%p207 bra 	$L__BB4_50;
	setp.lt.s64 	%p208, %rd239, %rd46;
	min.s64 	%rd240, %rd239, %rd46;
	selp.f32 	%f196, %f195, %f41, %p208;
$L__BB4_50:
	ld.shared.f32 	%f44, [_ZN6thrust24THRUST_300001_SM_1000_NS8cuda_cub4core6detail5shmemE+56];
	ld.shared.u64 	%rd49, [_ZN6thrust24THRUST_300001_SM_1000_NS8cuda_cub4core6detail5shmemE+64];
	setp.lt.f32 	%p209, %f196, %f44;
	mov.u64 	%rd241, %rd240;
	mov.f32 	%f197, %f196;
	@%p209 bra 	$L__BB4_53;
	setp.lt.f32 	%p210, %f44, %f196;
	mov.u64 	%rd241, %rd49;
	mov.f32 	%f197, %f44;
	@%p210 bra 	$L__BB4_53;
	setp.lt.s64 	%p211, %rd240, %rd49;
	min.s64 	%rd241, %rd240, %rd49;
	selp.f32 	%f197, %f196, %f44, %p211;
$L__BB4_53:
	ld.shared.f32 	%f47, [_ZN6thrust24THRUST_300001_SM_1000_NS8cuda_cub4core6detail5shmemE+72];
	ld.shared.u64 	%rd52, [_ZN6thrust24THRUST_300001_SM_1000_NS8cuda_cub4core6detail5shmemE+80];
	setp.lt.f32 	%p212, %f197, %f47;
	mov.u64 	%rd242, %rd241;
	mov.f32 	%f198, %f197;
	@%p212 bra 	$L__BB4_56;
	setp.lt.f32 	%p213, %f47, %f197;
	mov.u64 	%rd242, %rd52;
	mov.f32 	%f198, %f47;
	@%p213 bra 	$L__BB4_56;
	setp.lt.s64 	%p214, %rd241, %rd52;
	min.s64 	%rd242, %rd241, %rd52;
	selp.f32 	%f198, %f197, %f47, %p214;
$L__BB4_56:
	ld.shared.f32 	%f50, [_ZN6thrust24THRUST_300001_SM_1000_NS8cuda_cub4core6detail5shmemE+88];
	ld.shared.u64 	%rd55, [_ZN6thrust24THRUST_300001_SM_1000_NS8cuda_cub4core6detail5shmemE+96];
	setp.lt.f32 	%p215, %f198, %f50;
	mov.f32 	%f199, %f198;
	mov.u64 	%rd243, %rd242;
	@%p215 bra 	$L__BB4_59;
	setp.lt.f32 	%p216, %f50, %f198;
	mov.f32 	%f199, %f50;
	mov.u64 	%rd243, %rd55;
	@%p216 bra 	$L__BB4_59;
	setp.lt.s64 	%p217, %rd242, %rd55;
	selp.f32 	%f199, %f198, %f50, %p217;
	min.s64 	%rd243, %rd242, %rd55;
$L__BB4_59:
	ld.shared.f32 	%f53, [_ZN6thrust24THRUST_300001_SM_1000_NS8cuda_cub4core6detail5shmemE+104];
	ld.shared.u64 	%rd58, [_ZN6thrust24THRUST_300001_SM_1000_NS8cuda_cub4core6detail5shmemE+112];
	setp.lt.f32 	%p218, %f199, %f53;
	mov.f32 	%f200, %f199;
	mov.u64 	%rd244, %rd243;
	@%p218 bra 	$L__BB4_62;
	setp.lt.f32 	%p219, %f53, %f199;
	mov.f32 	%f200, %f53;
	mov.u64 	%rd244, %rd58;
	@%p219 bra 	$L__BB4_62;
	setp.lt.s64 	%p220, %rd243, %rd58;
	selp.f32 	%f200, %f199, %f53, %p220;
	min.s64 	%rd244, %rd243, %rd58;
$L__BB4_62:
	ld.shared.f32 	%f56, [_ZN6thrust24THRUST_300001_SM_1000_NS8cuda_cub4core6detail5shmemE+120];
	ld.shared.u64 	%rd61, [_ZN6thrust24THRUST_300001_SM_1000_NS8cuda_cub4core6detail5shmemE+128];
	setp.lt.f32 	%p221, %f200, %f56;
	mov.f32 	%f242, %f200;
	mov.u64 	%rd286, %rd244;
	@%p221 bra 	$L__BB4_201;
	setp.lt.f32 	%p222, %f56, %f200;
	mov.f32 	%f242, %f56;
	mov.u64 	%rd286, %rd61;
	@%p222 bra 	$L__BB4_201;
	setp.lt.s64 	%p223, %rd244, %rd61;
	selp.f32 	%f242, %f200, %f56, %p223;
	min.s64 	%rd286, %rd244, %rd61;
	bra.uni 	$L__BB4_201;
$L__BB4_65:
	// begin inline asm
	mov.u32 %r197, %laneid;
	// end inline asm
	and.b32  	%r218, %r5, 992;
	add.s32 	%r219, %r218, 32;
	setp.gt.s32 	%p120, %r219, %r4;
	not.b32 	%r220, %r218;
	add.s32 	%r221, %r4, %r220;
	selp.b32 	%r216, %r221, 31, %p120;
	mov.b32 	%r199, %f188;
	mov.b32 	%r215, 1;
	mov.b32 	%r217, -1;
	// begin inline asm
	shfl.sync.down.b32 %r198, %r199, %r215, %r216, %r217;
	// end inline asm
	mov.b32 	%f58, %r198;
	// begin inline asm
	shfl.sync.down.b32 %r203, %r204, %r215, %r216, %r217;
	// end inline asm
	mov.b64 	{%r209, %r214}, %rd232;
	// begin inline asm
	shfl.sync.down.b32 %r208, %r209, %r215, %r216, %r217;
	// end inline asm
	// begin inline asm
	shfl.sync.down.b32 %r213, %r214, %r215, %r216, %r217;
	// end inline asm
	mov.b64 	%rd63, {%r208, %r213};
	setp.ge.s32 	%p121, %r197, %r216;
	setp.lt.f32 	%p122, %f188, %f58;
	or.pred  	%p123, %p121, %p122;
	mov.f32 	%f201, %f188;
	mov.u64 	%rd245, %rd232;
	@%p123 bra 	$L__BB4_68;
	setp.gt.f32 	%p124, %f188, %f58;
	mov.f32 	%f201, %f58;
	mov.u64 	%rd245, %rd63;
	@%p124 bra 	$L__BB4_68;
	setp.lt.s64 	%p125, %rd232, %rd63;
	selp.f32 	%f201, %f188, %f58, %p125;
	min.s64 	%rd245, %rd232, %rd63;
$L__BB4_68:
	mov.b32 	%r223, %f201;
	mov.b32 	%r239, 2;
	mov.b32 	%r241, -1;
	// begin inline asm
	shfl.sync.down.b32 %r222, %r223, %r239, %r216, %r241;
	// end inline asm
	mov.b32 	%f61, %r222;
	// begin inline asm
	shfl.sync.down.b32 %r227, %r228, %r239, %r216, %r241;
	// end inline asm
	mov.b64 	{%r233, %r238}, %rd245;
	// begin inline asm
	shfl.sync.down.b32 %r232, %r233, %r239, %r216, %r241;
	// end inline asm
	// begin inline asm
	shfl.sync.down.b32 %r237, %r238, %r239, %r216, %r241;
	// end inline asm
	mov.b64 	%rd66, {%r232, %r237};
	add.s32 	%r242, %r197, 2;
	setp.gt.s32 	%p126, %r242, %r216;
	setp.lt.f32 	%p127, %f201, %f61;
	or.pred  	%p128, %p126, %p127;
	mov.f32 	%f202, %f201;
	mov.u64 	%rd246, %rd245;
	@%p128 bra 	$L__BB4_71;
	setp.gt.f32 	%p129, %f201, %f61;
	mov.f32 	%f202, %f61;
	mov.u64 	%rd246, %rd66;
	@%p129 bra 	$L__BB4_71;
	setp.lt.s64 	%p130, %rd245, %rd66;
	selp.f32 	%f202, %f201, %f61, %p130;
	min.s64 	%rd246, %rd245, %rd66;
$L__BB4_71:
	mov.b32 	%r244, %f202;
	mov.b32 	%r260, 4;
	mov.b32 	%r262, -1;
	// begin inline asm
	shfl.sync.down.b32 %r243, %r244, %r260, %r216, %r262;
	// end inline asm
	mov.b32 	%f64, %r243;
	// begin inline asm
	shfl.sync.down.b32 %r248, %r249, %r260, %r216, %r262;
	// end inline asm
	mov.b64 	{%r254, %r259}, %rd246;
	// begin inline asm
	shfl.sync.down.b32 %r253, %r254, %r260, %r216, %r262;
	// end inline asm
	// begin inline asm
	shfl.sync.down.b32 %r258, %r259, %r260, %r216, %r262;
	// end inline asm
	mov.b64 	%rd69, {%r253, %r258};
	add.s32 	%r263, %r197, 4;
	setp.gt.s32 	%p131, %r263, %r216;
	setp.lt.f32 	%p132, %f202, %f64;
	or.pred  	%p133, %p131, %p132;
	mov.f32 	%f203, %f202;
	mov.u64 	%rd247, %rd246;
	@%p133 bra 	$L__BB4_74;
	setp.gt.f32 	%p134, %f202, %f64;
	mov.f32 	%f203, %f64;
	mov.u64 	%rd247, %rd69;
	@%p134 bra 	$L__BB4_74;
	setp.lt.s64 	%p135, %rd246, %rd69;
	selp.f32 	%f203, %f202, %f64, %p135;
	min.s64 	%rd247, %rd246, %rd69;
$L__BB4_74:
	mov.b32 	%r265, %f203;
	mov.b32 	%r281, 8;
	mov.b32 	%r283, -1;
	// begin inline asm
	shfl.sync.down.b32 %r264, %r265, %r281, %r216, %r283;
	// end inline asm
	mov.b32 	%f67, %r264;
	// begin inline asm
	shfl.sync.down.b32 %r269, %r270, %r281, %r216, %r283;
	// end inline asm
	mov.b64 	{%r275, %r280}, %rd247;
	// begin inline asm
	shfl.sync.down.b32 %r274, %r275, %r281, %r216, %r283;
	// end inline asm
	// begin inline asm
	shfl.sync.down.b32 %r279, %r280, %r281, %r216, %r283;
	// end inline asm
	mov.b64 	%rd72, {%r274, %r279};
	add.s32 	%r284, %r197, 8;
	setp.gt.s32 	%p136, %r284, %r216;
	setp.lt.f32 	%p137, %f203, %f67;
	or.pred  	%p138, %p136, %p137;
	mov.f32 	%f204, %f203;
	mov.u64 	%rd248, %rd247;
	@%p138 bra 	$L__BB4_77;
	setp.gt.f32 	%p139, %f203, %f67;
	mov.f32 	%f204, %f67;
	mov.u64 	%rd248, %rd72;
	@%p139 bra 	$L__BB4_77;
	setp.lt.s64 	%p140, %rd247, %rd72;
	selp.f32 	%f204, %f203, %f67, %p140;
	min.s64 	%rd248, %rd247, %rd72;
$L__BB4_77:
	mov.b32 	%r286, %f204;
	mov.b32 	%r302, 16;
	mov.b32 	%r304, -1;
	// begin inline asm
	shfl.sync.down.b32 %r285, %r286, %r302, %r216, %r304;
	// end inline asm
	mov.b32 	%f70, %r285;
	// begin inline asm
	shfl.sync.down.b32 %r290, %r291, %r302, %r216, %r304;
	// end inline asm
	mov.b64 	{%r296, %r301}, %rd248;
	// begin inline asm
	shfl.sync.down.b32 %r295, %r296, %r302, %r216, %r304;
	// end inline asm
	// begin inline asm
	shfl.sync.down.b32 %r300, %r301, %r302, %r216, %r304;
	// end inline asm
	mov.b64 	%rd75, {%r295, %r300};
	add.s32 	%r305, %r197, 16;
	setp.gt.s32 	%p141, %r305, %r216;
	setp.lt.f32 	%p142, %f204, %f70;
	or.pred  	%p143, %p141, %p142;
	mov.f32 	%f242, %f204;
	mov.u64 	%rd286, %rd248;
	@%p143 bra 	$L__BB4_80;
	setp.gt.f32 	%p144, %f204, %f70;
	mov.f32 	%f242, %f70;
	mov.u64 	%rd286, %rd75;
	@%p144 bra 	$L__BB4_80;
	setp.lt.s64 	%p145, %rd248, %rd75;
	selp.f32 	%f242, %f204, %f70, %p145;
	min.s64 	%rd286, %rd248, %rd75;
$L__BB4_80:
	setp.ne.s32 	%p146, %r197, 0;
	@%p146 bra 	$L__BB4_82;
	shr.u32 	%r306, %r5, 1;
	and.b32  	%r307, %r306, 496;
	mov.u32 	%r308, _ZN6thrust24THRUST_300001_SM_1000_NS8cuda_cub4core6detail5shmemE;
	add.s32 	%r309, %r308, %r307;
	st.shared.f32 	[%r309+8], %f242;
	st.shared.u64 	[%r309+16], %rd286;
$L__BB4_82:
	bar.sync 	0;
	setp.ne.s32 	%p147, %r5, 0;
	@%p147 bra 	$L__BB4_201;
	setp.lt.s32 	%p148, %r4, 33;
	mov.f32 	%f206, %f242;
	mov.u64 	%rd250, %rd286;
	@%p148 bra 	$L__BB4_87;
	ld.shared.f32 	%f73, [_ZN6thrust24THRUST_300001_SM_1000_NS8cuda_cub4core6detail5shmemE+24];
	ld.shared.u64 	%rd78, [_ZN6thrust24THRUST_300001_SM_1000_NS8cuda_cub4core6detail5shmemE+32];
	setp.lt.f32 	%p149, %f242, %f73;
	mov.f32 	%f206, %f242;
	mov.u64 	%rd250, %rd286;
	@%p149 bra 	$L__BB4_87;
	setp.lt.f32 	%p150, %f73, %f242;
	mov.f32 	%f206, %f73;
	mov.u64 	%rd250, %rd78;
	@%p150 bra 	$L__BB4_87;
	setp.lt.s64 	%p151, %rd286, %rd78;
	selp.f32 	%f206, %f242, %f73, %p151;
	min.s64 	%rd250, %rd286, %rd78;
$L__BB4_87:
	setp.lt.s32 	%p152, %r4, 65;
	mov.f32 	%f207, %f206;
	mov.u64 	%rd251, %rd250;
	@%p152 bra 	$L__BB4_91;
	ld.shared.f32 	%f76, [_ZN6thrust24THRUST_300001_SM_1000_NS8cuda_cub4core6detail5shmemE+40];
	ld.shared.u64 	%rd81, [_ZN6thrust24THRUST_300001_SM_1000_NS8cuda_cub4core6detail5shmemE+48];
	setp.lt.f32 	%p153, %f206, %f76;
	mov.f32 	%f207, %f206;
	mov.u64 	%rd251, %rd250;
	@%p153 bra 	$L__BB4_91;
	setp.lt.f32 	%p154, %f76, %f206;
	mov.f32 	%f207, %f76;
	mov.u64 	%rd251, %rd81;
	@%p154 bra 	$L__BB4_91;
	setp.lt.s64 	%p155, %rd250, %rd81;
	selp.f32 	%f207, %f206, %f76, %p155;
	min.s64 	%rd251, %rd250, %rd81;
$L__BB4_91:
	setp.lt.s32 	%p156, %r4, 97;
	mov.f32 	%f208, %f207;
	mov.u64 	%rd252, %rd251;
	@%p156 bra 	$L__BB4_95;
	ld.shared.f32 	%f79, [_ZN6thrust24THRUST_300001_SM_1000_NS8cuda_cub4core6detail5shmemE+56];
	ld.shared.u64 	%rd84, [_ZN6thrust24THRUST_300001_SM_1000_NS8cuda_cub4core6detail5shmemE+64];
	setp.lt.f32 	%p157, %f207, %f79;
	mov.f32 	%f208, %f207;
	mov.u64 	%rd252, %rd251;
	@%p157 bra 	$L__BB4_95;
	setp.lt.f32 	%p158, %f79, %f207;
	mov.f32 	%f208, %f79;
	mov.u64 	%rd252, %rd84;
	@%p158 bra 	$L__BB4_95;
	setp.lt.s64 	%p159, %rd251, %rd84;
	selp.f32 	%f208, %f207, %f79, %p159;
	min.s64 	%rd252, %rd251, %rd84;
$L__BB4_95:
	setp.lt.s32 	%p160, %r4, 129;
	mov.f32 	%f209, %f208;
	mov.u64 	%rd253, %rd252;
	@%p160 bra 	$L__BB4_99;
	ld.shared.f32 	%f82, [_ZN6thrust24THRUST_300001_SM_1000_NS8cuda_cub4core6detail5shmemE+72];
	ld.shared.u64 	%rd87, [_ZN6thrust24THRUST_300001_SM_1000_NS8cuda_cub4core6detail5shmemE+80];
	setp.lt.f32 	%p161, %f208, %f82;
	mov.f32 	%f209, %f208;
	mov.u64 	%rd253, %rd252;
	@%p161 bra 	$L__BB4_99;
	setp.lt.f32 	%p162, %f82, %f208;
	mov.f32 	%f209, %f82;
	mov.u64 	%rd253, %rd87;
	@%p162 bra 	$L__BB4_99;
	setp.lt.s64 	%p163, %rd252, %rd87;
	selp.f32 	%f209, %f208, %f82, %p163;
	min.s64 	%rd253, %rd252, %rd87;
$L__BB4_99:
	setp.lt.s32 	%p164, %r4, 161;
	mov.f32 	%f210, %f209;
	mov.u64 	%rd254, %rd253;
	@%p164 bra 	$L__BB4_103;
	ld.shared.f32 	%f85, [_ZN6thrust24THRUST_300001_SM_1000_NS8cuda_cub4core6detail5shmemE+88];
	ld.shared.u64 	%rd90, [_ZN6thrust24THRUST_300001_SM_1000_NS8cuda_cub4core6detail5shmemE+96];
	setp.lt.f32 	%p165, %f209, %f85;
	mov.f32 	%f210, %f209;
	mov.u64 	%rd254, %rd253;
	@%p165 bra 	$L__BB4_103;
	setp.lt.f32 	%p166, %f85, %f209;
	mov.f32 	%f210, %f85;
	mov.u64 	%rd254, %rd90;
	@%p166 bra 	$L__BB4_103;
	setp.lt.s64 	%p167, %rd253, %rd90;
	selp.f32 	%f210, %f209, %f85, %p167;
	min.s64 	%rd254, %rd253, %rd90;
$L__BB4_103:
	setp.lt.s32 	%p168, %r4, 193;
	mov.f32 	%f211, %f210;
	mov.u64 	%rd255, %rd254;
	@%p168 bra 	$L__BB4_107;
	ld.shared.f32 	%f88, [_ZN6thrust24THRUST_300001_SM_1000_NS8cuda_cub4core6detail5shmemE+104];
	ld.shared.u64 	%rd93, [_ZN6thrust24THRUST_300001_SM_1000_NS8cuda_cub4core6detail5shmemE+112];
	setp.lt.f32 	%p169, %f210, %f88;
	mov.f32 	%f211, %f210;
	mov.u64 	%rd255, %rd254;
	@%p169 bra 	$L__BB4_107;
	setp.lt.f32 	%p170, %f88, %f210;
	mov.f32 	%f211, %f88;
	mov.u64 	%rd255, %rd93;
	@%p170 bra 	$L__BB4_107;
	setp.lt.s64 	%p171, %rd254, %rd93;
	selp.f32 	%f211, %f210, %f88, %p171;
	min.s64 	%rd255, %rd254, %rd93;
$L__BB4_107:
	setp.lt.s32 	%p172, %r4, 225;
	mov.f32 	%f242, %f211;
	mov.u64 	%rd286, %rd255;
	@%p172 bra 	$L__BB4_201;
	ld.shared.f32 	%f91, [_ZN6thrust24THRUST_300001_SM_1000_NS8cuda_cub4core6detail5shmemE+120];
	ld.shared.u64 	%rd96, [_ZN6thrust24THRUST_300001_SM_1000_NS8cuda_cub4core6detail5shmemE+128];
	setp.lt.f32 	%p173, %f211, %f91;
	mov.f32 	%f242, %f211;
	mov.u64 	%rd286, %rd255;
	@%p173 bra 	$L__BB4_201;
	setp.lt.f32 	%p174, %f91, %f211;
	mov.f32 	%f242, %f91;
	mov.u64 	%rd286, %rd96;
	@%p174 bra 	$L__BB4_201;
	setp.lt.s64 	%p175, %rd255, %rd96;
	selp.f32 	%f242, %f211, %f91, %p175;
	min.s64 	%rd286, %rd255, %rd96;
	bra.uni 	$L__BB4_201;
$L__BB4_111:
	mov.u32 	%r35, %tid.x;
	cvt.s64.s32 	%rd186, %r2;
	add.s64 	%rd98, %rd3, %rd186;
	cvt.u64.u32 	%rd99, %r35;
	add.s64 	%rd187, %rd99, %rd186;
	shl.b64 	%rd188, %rd187, 2;
	add.s64 	%rd189, %rd2, %rd188;
	ld.global.f32 	%f172, [%rd189];
	add.s32 	%r69, %r35, 256;
	cvt.u64.u32 	%rd190, %r69;
	ld.global.f32 	%f173, [%rd189+1024];
	add.s32 	%r70, %r35, 512;
	cvt.u64.u32 	%rd191, %r70;
	ld.global.f32 	%f174, [%rd189+2048];
	ld.global.f32 	%f93, [%rd189+3072];
	or.b32  	%r71, %r35, 1024;
	cvt.u64.u32 	%rd100, %r71;
	add.s64 	%rd101, %rd98, %rd100;
	ld.global.f32 	%f94, [%rd189+4096];
	setp.lt.f32 	%p2, %f173, %f172;
	selp.f32 	%f175, %f173, %f172, %p2;
	selp.b64 	%rd192, %rd190, %rd99, %p2;
	setp.lt.f32 	%p3, %f174, %f175;
	selp.f32 	%f95, %f174, %f175, %p3;
	selp.b64 	%rd102, %rd191, %rd192, %p3;
	setp.lt.f32 	%p4, %f95, %f93;
	mov.f32 	%f212, %f95;
	mov.u64 	%rd256, %rd102;
	@%p4 bra 	$L__BB4_114;
	add.s32 	%r72, %r35, 768;
	cvt.u64.u32 	%rd256, %r72;
	setp.lt.f32 	%p5, %f93, %f95;
	mov.f32 	%f212, %f93;
	@%p5 bra 	$L__BB4_114;
	mov.f32 	%f212, %f95;
	mov.u64 	%rd256, %rd102;
$L__BB4_114:
	add.s64 	%rd105, %rd98, %rd256;
	setp.lt.f32 	%p6, %f212, %f94;
	mov.f32 	%f230, %f212;
	mov.u64 	%rd274, %rd105;
	@%p6 bra 	$L__BB4_117;
	setp.lt.f32 	%p7, %f94, %f212;
	mov.f32 	%f230, %f94;
	mov.u64 	%rd274, %rd101;
	@%p7 bra 	$L__BB4_117;
	setp.lt.s64 	%p8, %rd256, %rd100;
	selp.f32 	%f230, %f212, %f94, %p8;
	selp.b64 	%rd274, %rd105, %rd101, %p8;
$L__BB4_117:
	setp.le.s32 	%p9, %r66, %r3;
	@%p9 bra 	$L__BB4_162;
	setp.ne.s32 	%p10, %r35, 0;
	@%p10 bra 	$L__BB4_120;
	atom.global.add.u32 	%r73, [%rd1+4], 1280;
	add.s32 	%r74, %r73, %r3;
	st.shared.u32 	[_ZN6thrust24THRUST_300001_SM_1000_NS8cuda_cub4core6detail5shmemE+152], %r74;
$L__BB4_120:
	bar.sync 	0;
	ld.shared.u32 	%r427, [_ZN6thrust24THRUST_300001_SM_1000_NS8cuda_cub4core6detail5shmemE+152];
	add.s32 	%r75, %r427, 1280;
	setp.gt.s32 	%p11, %r75, %r66;
	@%p11 bra 	$L__BB4_139;
$L__BB4_121:
	cvt.s64.s32 	%rd193, %r427;
	add.s64 	%rd194, %rd99, %rd193;
	shl.b64 	%rd195, %rd194, 2;
	add.s64 	%rd196, %rd2, %rd195;
	add.s64 	%rd109, %rd194, %rd3;
	ld.global.f32 	%f100, [%rd196];
	add.s64 	%rd110, %rd109, 256;
	ld.global.f32 	%f101, [%rd196+1024];
	add.s64 	%rd111, %rd109, 512;
	ld.global.f32 	%f102, [%rd196+2048];
	add.s64 	%rd112, %rd109, 768;
	ld.global.f32 	%f103, [%rd196+3072];
	add.s64 	%rd113, %rd109, 1024;
	ld.global.f32 	%f104, [%rd196+4096];
	setp.lt.f32 	%p12, %f230, %f100;
	mov.f32 	%f215, %f230;
	mov.u64 	%rd259, %rd274;
	@%p12 bra 	$L__BB4_124;
	setp.lt.f32 	%p13, %f100, %f230;
	mov.f32 	%f215, %f100;
	mov.u64 	%rd259, %rd109;
	@%p13 bra 	$L__BB4_124;
	setp.lt.s64 	%p14, %rd274, %rd109;
	selp.f32 	%f215, %f230, %f100, %p14;
	min.s64 	%rd259, %rd274, %rd109;
$L__BB4_124:
	setp.lt.f32 	%p15, %f215, %f101;
	mov.f32 	%f216, %f215;
	mov.u64 	%rd260, %rd259;
	@%p15 bra 	$L__BB4_127;
	setp.lt.f32 	%p16, %f101, %f215;
	mov.f32 	%f216, %f101;
	mov.u64 	%rd260, %rd110;
	@%p16 bra 	$L__BB4_127;
	setp.lt.s64 	%p17, %rd259, %rd110;
	selp.f32 	%f216, %f215, %f101, %p17;
	min.s64 	%rd260, %rd259, %rd110;
$L__BB4_127:
	setp.lt.f32 	%p18, %f216, %f102;
	mov.f32 	%f217, %f216;
	mov.u64 	%rd261, %rd260;
	@%p18 bra 	$L__BB4_130;
	setp.lt.f32 	%p19, %f102, %f216;
	mov.f32 	%f217, %f102;
	mov.u64 	%rd261, %rd111;
	@%p19 bra 	$L__BB4_130;
	setp.lt.s64 	%p20, %rd260, %rd111;
	selp.f32 	%f217, %f216, %f102, %p20;
	min.s64 	%rd261, %rd260, %rd111;
$L__BB4_130:
	setp.lt.f32 	%p21, %f217, %f103;
	mov.f32 	%f218, %f217;
	mov.u64 	%rd262, %rd261;
	@%p21 bra 	$L__BB4_133;
	setp.lt.f32 	%p22, %f103, %f217;
	mov.f32 	%f218, %f103;
	mov.u64 	%rd262, %rd112;
	@%p22 bra 	$L__BB4_133;
	setp.lt.s64 	%p23, %rd261, %rd112;
	selp.f32 	%f218, %f217, %f103, %p23;
	min.s64 	%rd262, %rd261, %rd112;
$L__BB4_133:
	setp.lt.f32 	%p24, %f218, %f104;
	mov.f32 	%f230, %f218;
	mov.u64 	%rd274, %rd262;
	@%p24 bra 	$L__BB4_136;
	setp.lt.f32 	%p25, %f104, %f218;
	mov.f32 	%f230, %f104;
	mov.u64 	%rd274, %rd113;
	@%p25 bra 	$L__BB4_136;
	setp.lt.s64 	%p26, %rd262, %rd113;
	selp.f32 	%f230, %f218, %f104, %p26;
	min.s64 	%rd274, %rd262, %rd113;
$L__BB4_136:
	setp.ne.s32 	%p27, %r35, 0;
	bar.sync 	0;
	@%p27 bra 	$L__BB4_138;
	atom.global.add.u32 	%r76, [%rd1+4], 1280;
	add.s32 	%r77, %r76, %r3;
	st.shared.u32 	[_ZN6thrust24THRUST_300001_SM_1000_NS8cuda_cub4core6detail5shmemE+152], %r77;
$L__BB4_138:
	bar.sync 	0;
	ld.shared.u32 	%r427, [_ZN6thrust24THRUST_300001_SM_1000_NS8cuda_cub4core6detail5shmemE+152];
	add.s32 	%r78, %r427, 1280;
	setp.le.s32 	%p28, %r78, %r66;
	@%p28 bra 	$L__BB4_121;
$L__BB4_139:
	setp.le.s32 	%p29, %r66, %r427;
	@%p29 bra 	$L__BB4_162;
	sub.s32 	%r40, %r66, %r427;
	setp.ge.s32 	%p30, %r35, %r40;
	@%p30 bra 	$L__BB4_162;
	not.b32 	%r79, %r35;
	add.s32 	%r80, %r66, %r79;
	sub.s32 	%r41, %r80, %r427;
	and.b32  	%r81, %r41, 768;
	setp.eq.s32 	%p31, %r81, 768;
	mov.u32 	%r431, %r35;
	@%p31 bra 	$L__BB4_147;
	add.s32 	%r429, %r35, %r427;
	shr.u32 	%r82, %r41, 8;
	add.s32 	%r83, %r82, 1;
	and.b32  	%r84, %r83, 3;
	neg.s32 	%r428, %r84;
	mov.u32 	%r431, %r35;
$L__BB4_143:
	.pragma "nounroll";
	mov.u64 	%rd125, %rd274;
	mov.f32 	%f116, %f230;
	cvt.s64.s32 	%rd198, %r429;
	add.s64 	%rd126, %rd3, %rd198;
	mul.wide.s32 	%rd199, %r429, 4;
	add.s64 	%rd200, %rd2, %rd199;
	ld.global.f32 	%f117, [%rd200];
	setp.lt.f32 	%p32, %f116, %f117;
	@%p32 bra 	$L__BB4_146;
	setp.lt.f32 	%p33, %f117, %f116;
	mov.f32 	%f230, %f117;
	mov.u64 	%rd274, %rd126;
	@%p33 bra 	$L__BB4_146;
	setp.lt.s64 	%p34, %rd125, %rd126;
	selp.f32 	%f230, %f116, %f117, %p34;
	min.s64 	%rd274, %rd125, %rd126;
$L__BB4_146:
	add.s32 	%r431, %r431, 256;
	add.s32 	%r429, %r429, 256;
	add.s32 	%r428, %r428, 1;
	setp.ne.s32 	%p35, %r428, 0;
	@%p35 bra 	$L__BB4_143;
$L__BB4_147:
	setp.lt.u32 	%p36, %r41, 768;
	@%p36 bra 	$L__BB4_162;
	add.s32 	%r432, %r431, %r427;
	add.s32 	%r435, %r432, 256;
	add.s32 	%r434, %r432, 512;
	add.s32 	%r433, %r432, 768;
	add.s64 	%rd131, %rd2, 2048;
$L__BB4_149:
	cvt.s64.s32 	%rd201, %r435;
	add.s64 	%rd133, %rd3, %rd201;
	cvt.s64.s32 	%rd202, %r434;
	add.s64 	%rd134, %rd3, %rd202;
	cvt.s64.s32 	%rd203, %r433;
	add.s64 	%rd135, %rd3, %rd203;
	cvt.s64.s32 	%rd204, %r432;
	mul.wide.s32 	%rd205, %r432, 4;
	add.s64 	%rd136, %rd131, %rd205;
	add.s64 	%rd137, %rd3, %rd204;
	ld.global.f32 	%f123, [%rd136+-2048];
	setp.lt.f32 	%p37, %f230, %f123;
	mov.f32 	%f226, %f230;
	mov.u64 	%rd270, %rd274;
	@%p37 bra 	$L__BB4_152;
	setp.lt.f32 	%p38, %f123, %f230;
	mov.f32 	%f226, %f123;
	mov.u64 	%rd270, %rd137;
	@%p38 bra 	$L__BB4_152;
	setp.lt.s64 	%p39, %rd274, %rd137;
	selp.f32 	%f226, %f230, %f123, %p39;
	min.s64 	%rd270, %rd274, %rd137;
$L__BB4_152:
	ld.global.f32 	%f126, [%rd136+-1024];
	setp.lt.f32 	%p40, %f226, %f126;
	mov.f32 	%f227, %f226;
	mov.u64 	%rd271, %rd270;
	@%p40 bra 	$L__BB4_155;
	setp.lt.f32 	%p41, %f126, %f226;
	mov.f32 	%f227, %f126;
	mov.u64 	%rd271, %rd133;
	@%p41 bra 	$L__BB4_155;
	setp.lt.s64 	%p42, %rd270, %rd133;
	selp.f32 	%f227, %f226, %f126, %p42;
	min.s64 	%rd271, %rd270, %rd133;
$L__BB4_155:
	ld.global.f32 	%f129, [%rd136];
	setp.lt.f32 	%p43, %f227, %f129;
	mov.f32 	%f228, %f227;
	mov.u64 	%rd272, %rd271;
	@%p43 bra 	$L__BB4_158;
	setp.lt.f32 	%p44, %f129, %f227;
	mov.f32 	%f228, %f129;
	mov.u64 	%rd272, %rd134;
	@%p44 bra 	$L__BB4_158;
	setp.lt.s64 	%p45, %rd271, %rd134;
	selp.f32 	%f228, %f227, %f129, %p45;
	min.s64 	%rd272, %rd271, %rd134;
$L__BB4_158:
	ld.global.f32 	%f132, [%rd136+1024];
	setp.lt.f32 	%p46, %f228, %f132;
	mov.f32 	%f230, %f228;
	mov.u64 	%rd274, %rd272;
	@%p46 bra 	$L__BB4_161;
	setp.lt.f32 	%p47, %f132, %f228;
	mov.f32 	%f230, %f132;
	mov.u64 	%rd274, %rd135;
	@%p47 bra 	$L__BB4_161;
	setp.lt.s64 	%p48, %rd272, %rd135;
	selp.f32 	%f230, %f228, %f132, %p48;
	min.s64 	%rd274, %rd272, %rd135;
$L__BB4_161:
	add.s32 	%r431, %r431, 1024;
	add.s32 	%r435, %r435, 1024;
	add.s32 	%r434, %r434, 1024;
	add.s32 	%r433, %r433, 1024;
	add.s32 	%r432, %r432, 1024;
	setp.lt.s32 	%p49, %r431, %r40;
	@%p49 bra 	$L__BB4_149;
$L__BB4_162:
	// begin inline asm
	mov.u32 %r85, %laneid;
	// end inline asm
	mov.b32 	%r87, %f230;
	mov.b32 	%r103, 1;
	mov.b32 	%r104, 31;
	mov.b32 	%r105, -1;
	// begin inline asm
	shfl.sync.down.b32 %r86, %r87, %r103, %r104, %r105;
	// end inline asm
	mov.b32 	%f136, %r86;
	// begin inline asm
	shfl.sync.down.b32 %r91, %r92, %r103, %r104, %r105;
	// end inline asm
	mov.b64 	{%r97, %r102}, %rd274;
	// begin inline asm
	shfl.sync.down.b32 %r96, %r97, %r103, %r104, %r105;
	// end inline asm
	// begin inline asm
	shfl.sync.down.b32 %r101, %r102, %r103, %r104, %r105;
	// end inline asm
	mov.b64 	%rd147, {%r96, %r101};
	setp.gt.s32 	%p50, %r85, 30;
	setp.lt.f32 	%p51, %f230, %f136;
	or.pred  	%p52, %p50, %p51;
	mov.f32 	%f231, %f230;
	mov.u64 	%rd275, %rd274;
	@%p52 bra 	$L__BB4_165;
	setp.gt.f32 	%p53, %f230, %f136;
	mov.f32 	%f231, %f136;
	mov.u64 	%rd275, %rd147;
	@%p53 bra 	$L__BB4_165;
	setp.lt.s64 	%p54, %rd274, %rd147;
	selp.f32 	%f231, %f230, %f136, %p54;
	min.s64 	%rd275, %rd274, %rd147;
$L__BB4_165:
	mov.b32 	%r107, %f231;
	mov.b32 	%r123, 2;
	mov.b32 	%r124, 31;
	mov.b32 	%r125, -1;
	// begin inline asm
	shfl.sync.down.b32 %r106, %r107, %r123, %r124, %r125;
	// end inline asm
	mov.b32 	%f139, %r106;
	// begin inline asm
	shfl.sync.down.b32 %r111, %r112, %r123, %r124, %r125;
	// end inline asm
	mov.b64 	{%r117, %r122}, %rd275;
	// begin inline asm
	shfl.sync.down.b32 %r116, %r117, %r123, %r124, %r125;
	// end inline asm
	// begin inline asm
	shfl.sync.down.b32 %r121, %r122, %r123, %r124, %r125;
	// end inline asm
	mov.b64 	%rd150, {%r116, %r121};
	setp.gt.s32 	%p55, %r85, 29;
	setp.lt.f32 	%p56, %f231, %f139;
	or.pred  	%p57, %p55, %p56;
	mov.f32 	%f232, %f231;
	mov.u64 	%rd276, %rd275;
	@%p57 bra 	$L__BB4_168;
	setp.gt.f32 	%p58, %f231, %f139;
	mov.f32 	%f232, %f139;
	mov.u64 	%rd276, %rd150;
	@%p58 bra 	$L__BB4_168;
	setp.lt.s64 	%p59, %rd275, %rd150;
	selp.f32 	%f232, %f231, %f139, %p59;
	min.s64 	%rd276, %rd275, %rd150;
$L__BB4_168:
	mov.b32 	%r127, %f232;
	mov.b32 	%r143, 4;
	mov.b32 	%r144, 31;
	mov.b32 	%r145, -1;
	// begin inline asm
	shfl.sync.down.b32 %r126, %r127, %r143, %r144, %r145;
	// end inline asm
	mov.b32 	%f142, %r126;
	// begin inline asm
	shfl.sync.down.b32 %r131, %r132, %r143, %r144, %r145;
	// end inline asm
	mov.b64 	{%r137, %r142}, %rd276;
	// begin inline asm
	shfl.sync.down.b32 %r136, %r137, %r143, %r144, %r145;
	// end inline asm
	// begin inline asm
	shfl.sync.down.b32 %r141, %r142, %r143, %r144, %r145;
	// end inline asm
	mov.b64 	%rd153, {%r136, %r141};
	setp.gt.s32 	%p60, %r85, 27;
	setp.lt.f32 	%p61, %f232, %f142;
	or.pred  	%p62, %p60, %p61;
	mov.f32 	%f233, %f232;
	mov.u64 	%rd277, %rd276;
	@%p62 bra 	$L__BB4_171;
	setp.gt.f32 	%p63, %f232, %f142;
	mov.f32 	%f233, %f142;
	mov.u64 	%rd277, %rd153;
	@%p63 bra 	$L__BB4_171;
	setp.lt.s64 	%p64, %rd276, %rd153;
	selp.f32 	%f233, %f232, %f142, %p64;
	min.s64 	%rd277, %rd276, %rd153;
$L__BB4_171:
	mov.b32 	%r147, %f233;
	mov.b32 	%r163, 8;
	mov.b32 	%r164, 31;
	mov.b32 	%r165, -1;
	// begin inline asm
	shfl.sync.down.b32 %r146, %r147, %r163, %r164, %r165;
	// end inline asm
	mov.b32 	%f145, %r146;
	// begin inline asm
	shfl.sync.down.b32 %r151, %r152, %r163, %r164, %r165;
	// end inline asm
	mov.b64 	{%r157, %r162}, %rd277;
	// begin inline asm
	shfl.sync.down.b32 %r156, %r157, %r163, %r164, %r165;
	// end inline asm
	// begin inline asm
	shfl.sync.down.b32 %r161, %r162, %r163, %r164, %r165;
	// end inline asm
	mov.b64 	%rd156, {%r156, %r161};
	setp.gt.s32 	%p65, %r85, 23;
	setp.lt.f32 	%p66, %f233, %f145;
	or.pred  	%p67, %p65, %p66;
	mov.f32 	%f234, %f233;
	mov.u64 	%rd278, %rd277;
	@%p67 bra 	$L__BB4_174;
	setp.gt.f32 	%p68, %f233, %f145;
	mov.f32 	%f234, %f145;
	mov.u64 	%rd278, %rd156;
	@%p68 bra 	$L__BB4_174;
	setp.lt.s64 	%p69, %rd277, %rd156;
	selp.f32 	%f234, %f233, %f145, %p69;
	min.s64 	%rd278, %rd277, %rd156;
$L__BB4_174:
	mov.b32 	%r167, %f234;
	mov.b32 	%r183, 16;
	mov.b32 	%r184, 31;
	mov.b32 	%r185, -1;
	// begin inline asm
	shfl.sync.down.b32 %r166, %r167, %r183, %r184, %r185;
	// end inline asm
	mov.b32 	%f148, %r166;
	// begin inline asm
	shfl.sync.down.b32 %r171, %r172, %r183, %r184, %r185;
	// end inline asm
	mov.b64 	{%r177, %r182}, %rd278;
	// begin inline asm
	shfl.sync.down.b32 %r176, %r177, %r183, %r184, %r185;
	// end inline asm
	// begin inline asm
	shfl.sync.down.b32 %r181, %r182, %r183, %r184, %r185;
	// end inline asm
	mov.b64 	%rd159, {%r176, %r181};
	setp.gt.s32 	%p70, %r85, 15;
	setp.lt.f32 	%p71, %f234, %f148;
	or.pred  	%p72, %p70, %p71;
	mov.f32 	%f242, %f234;
	mov.u64 	%rd286, %rd278;
	@%p72 bra 	$L__BB4_177;
	setp.gt.f32 	%p73, %f234, %f148;
	mov.f32 	%f242, %f148;
	mov.u64 	%rd286, %rd159;
	@%p73 bra 	$L__BB4_177;
	setp.lt.s64 	%p74, %rd278, %rd159;
	selp.f32 	%f242, %f234, %f148, %p74;
	min.s64 	%rd286, %rd278, %rd159;
$L__BB4_177:
	setp.ne.s32 	%p75, %r85, 0;
	@%p75 bra 	$L__BB4_179;
	shr.u32 	%r186, %r35, 1;
	and.b32  	%r187, %r186, 496;
	mov.u32 	%r188, _ZN6thrust24THRUST_300001_SM_1000_NS8cuda_cub4core6detail5shmemE;
	add.s32 	%r189, %r188, %r187;
	st.shared.f32 	[%r189+8], %f242;
	st.shared.u64 	[%r189+16], %rd286;
$L__BB4_179:
	bar.sync 	0;
	setp.ne.s32 	%p76, %r35, 0;
	@%p76 bra 	$L__BB4_201;
	ld.shared.f32 	%f151, [_ZN6thrust24THRUST_300001_SM_1000_NS8cuda_cub4core6detail5shmemE+24];
	ld.shared.u64 	%rd162, [_ZN6thrust24THRUST_300001_SM_1000_NS8cuda_cub4core6detail5shmemE+32];
	setp.lt.f32 	%p77, %f242, %f151;
	mov.f32 	%f236, %f242;
	mov.u64 	%rd280, %rd286;
	@%p77 bra 	$L__BB4_183;
	setp.lt.f32 	%p78, %f151, %f242;
	mov.f32 	%f236, %f151;
	mov.u64 	%rd280, %rd162;
	@%p78 bra 	$L__BB4_183;
	setp.lt.s64 	%p79, %rd286, %rd162;
	selp.f32 	%f236, %f242, %f151, %p79;
	min.s64 	%rd280, %rd286, %rd162;
$L__BB4_183:
	ld.shared.f32 	%f154, [_ZN6thrust24THRUST_300001_SM_1000_NS8cuda_cub4core6detail5shmemE+40];
	ld.shared.u64 	%rd165, [_ZN6thrust24THRUST_300001_SM_1000_NS8cuda_cub4core6detail5shmemE+48];
	setp.lt.f32 	%p80, %f236, %f154;
	mov.f32 	%f237, %f236;
	mov.u64 	%rd281, %rd280;
	@%p80 bra 	$L__BB4_186;
	setp.lt.f32 	%p81, %f154, %f236;
	mov.f32 	%f237, %f154;
	mov.u64 	%rd281, %rd165;
	@%p81 bra 	$L__BB4_186;
	setp.lt.s64 	%p82, %rd280, %rd165;
	selp.f32 	%f237, %f236, %f154, %p82;
	min.s64 	%rd281, %rd280, %rd165;
$L__BB4_186:
	ld.shared.f32 	%f157, [_ZN6thrust24THRUST_300001_SM_1000_NS8cuda_cub4core6detail5shmemE+56];
	ld.shared.u64 	%rd168, [_ZN6thrust24THRUST_300001_SM_1000_NS8cuda_cub4core6detail5shmemE+64];
	setp.lt.f32 	%p83, %f237, %f157;
	mov.f32 	%f238, %f237;
	mov.u64 	%rd282, %rd281;
	@%p83 bra 	$L__BB4_189;
	setp.lt.f32 	%p84, %f157, %f237;
	mov.f32 	%f238, %f157;
	mov.u64 	%rd282, %rd168;
	@%p84 bra 	$L__BB4_189;
	setp.lt.s64 	%p85, %rd281, %rd168;
	selp.f32 	%f238, %f237, %f157, %p85;
	min.s64 	%rd282, %rd281, %rd168;
$L__BB4_189:
	ld.shared.f32 	%f160, [_ZN6thrust24THRUST_300001_SM_1000_NS8cuda_cub4core6detail5shmemE+72];
	ld.shared.u64 	%rd171, [_ZN6thrust24THRUST_300001_SM_1000_NS8cuda_cub4core6detail5shmemE+80];
	setp.lt.f32 	%p86, %f238, %f160;
	mov.f32 	%f239, %f238;
	mov.u64 	%rd283, %rd282;
	@%p86 bra 	$L__BB4_192;
	setp.lt.f32 	%p87, %f160, %f238;
	mov.f32 	%f239, %f160;
	mov.u64 	%rd283, %rd171;
	@%p87 bra 	$L__BB4_192;
	setp.lt.s64 	%p88, %rd282, %rd171;
	selp.f32 	%f239, %f238, %f160, %p88;
	min.s64 	%rd283, %rd282, %rd171;
$L__BB4_192:
	ld.shared.f32 	%f163, [_ZN6thrust24THRUST_300001_SM_1000_NS8cuda_cub4core6detail5shmemE+88];
	ld.shared.u64 	%rd174, [_ZN6thrust24THRUST_300001_SM_1000_NS8cuda_cub4core6detail5shmemE+96];
	setp.lt.f32 	%p89, %f239, %f163;
	mov.f32 	%f240, %f239;
	mov.u64 	%rd284, %rd283;
	@%p89 bra 	$L__BB4_195;
	setp.lt.f32 	%p90, %f163, %f239;
	mov.f32 	%f240, %f163;
	mov.u64 	%rd284, %rd174;
	@%p90 bra 	$L__BB4_195;
	setp.lt.s64 	%p91, %rd283, %rd174;
	selp.f32 	%f240, %f239, %f163, %p91;
	min.s64 	%rd284, %rd283, %rd174;
$L__BB4_195:
	ld.shared.f32 	%f166, [_ZN6thrust24THRUST_300001_SM_1000_NS8cuda_cub4core6detail5shmemE+104];
	ld.shared.u64 	%rd177, [_ZN6thrust24THRUST_300001_SM_1000_NS8cuda_cub4core6detail5shmemE+112];
	setp.lt.f32 	%p92, %f240, %f166;
	mov.f32 	%f241, %f240;
	mov.u64 	%rd285, %rd284;
	@%p92 bra 	$L__BB4_198;
	setp.lt.f32 	%p93, %f166, %f240;
	mov.f32 	%f241, %f166;
	mov.u64 	%rd285, %rd177;
	@%p93 bra 	$L__BB4_198;
	setp.lt.s64 	%p94, %rd284, %rd177;
	selp.f32 	%f241, %f240, %f166, %p94;
	min.s64 	%rd285, %rd284, %rd177;
$L__BB4_198:
	ld.shared.f32 	%f169, [_ZN6thrust24THRUST_300001_SM_1000_NS8cuda_cub4core6detail5shmemE+120];
	ld.shared.u64 	%rd180, [_ZN6thrust24THRUST_300001_SM_1000_NS8cuda_cub4core6detail5shmemE+128];
	setp.lt.f32 	%p95, %f241, %f169;
	mov.f32 	%f242, %f241;
	mov.u64 	%rd286, %rd285;
	@%p95 bra 	$L__BB4_201;
	setp.lt.f32 	%p96, %f169, %f241;
	mov.f32 	%f242, %f169;
	mov.u64 	%rd286, %rd180;
	@%p96 bra 	$L__BB4_201;
	setp.lt.s64 	%p97, %rd285, %rd180;
	selp.f32 	%f242, %f241, %f169, %p97;
	min.s64 	%rd286, %rd285, %rd180;
$L__BB4_201:
	mov.u32 	%r415, %tid.x;
	setp.ne.s32 	%p224, %r415, 0;
	@%p224 bra 	$L__BB4_203;
	ld.param.u64 	%rd222, [_ZN6thrust24THRUST_300001_SM_1000_NS8cuda_cub4core6detail13_kernel_agentINS1_8__reduce11ReduceAgentINS0_12zip_iteratorIN4cuda3std3__45tupleIJNS0_6detail15normal_iteratorINS0_10device_ptrIfEEEENS0_17counting_iteratorIlNS0_11use_defaultESI_SI_EEEEEEEPNSB_IJflEEESM_iNS1_9__extrema9arg_min_fIflNSA_4lessIfEEEEEEJSL_SN_iN3cub18CUB_300001_SM_100013GridEvenShareIiEENSV_9GridQueueIjEESS_EEEvDpT0__param_1];
	cvta.to.global.u64 	%rd219, %rd222;
	mul.wide.u32 	%rd220, %r1, 16;
	add.s64 	%rd221, %rd219, %rd220;
	st.global.f32 	[%rd221], %f242;
	st.global.u64 	[%rd221+8], %rd286;
$L__BB4_203:
	ret;

}
	// .globl	_ZN6thrust24THRUST_300001_SM_1000_NS8cuda_cub4core6detail13_kernel_agentINS1_8__reduce10DrainAgentIiEEJN3cub18CUB_300001_SM_10009GridQueueIjEEiEEEvDpT0_
.visible .entry _ZN6thrust24THRUST_300001_SM_1000_NS8cuda_cub4core6detail13_kernel_agentINS1_8__reduce10DrainAgentIiEEJN3cub18CUB_300001_SM_10009GridQueueIjEEiEEEvDpT0_(
	.param .align 8 .b8 _ZN6thrust24THRUST_300001_SM_1000_NS8cuda_cub4core6detail13_kernel_agentINS1_8__reduce10DrainAgentIiEEJN3cub18CUB_300001_SM_10009GridQueueIjEEiEEEvDpT0__param_0[8],
	.param .u32 _ZN6thrust24THRUST_300001_SM_1000_NS8cuda_cub4core6detail13_kernel_agentINS1_8__reduce10DrainAgentIiEEJN3cub18CUB_300001_SM_10009GridQueueIjEEiEEEvDpT0__param_1
)
.maxntid 1
{
	.reg .b32 	%r<3>;
	.reg .b64 	%rd<3>;

	ld.param.u64 	%rd1, [_ZN6thrust24THRUST_300001_SM_1000_NS8cuda_cub4core6detail13_kernel_agentINS1_8__reduce10DrainAgentIiEEJN3cub18CUB_300001_SM_10009GridQueueIjEEiEEEvDpT0__param_0];
	ld.param.u32 	%r1, [_ZN6thrust24THRUST_300001_SM_1000_NS8cuda_cub4core6detail13_kernel_agentINS1_8__reduce10DrainAgentIiEEJN3cub18CUB_300001_SM_10009GridQueueIjEEiEEEvDpT0__param_1];
	cvta.to.global.u64 	%rd2, %rd1;
	st.global.u32 	[%rd2], %r1;
	mov.b32 	%r2, 0;
	st.global.u32 	[%rd2+4], %r2;
	ret;

}
	// .globl	_ZN6thrust24THRUST_300001_SM_1000_NS8cuda_cub4core6detail13_kernel_agentINS1_8__reduce11ReduceAgentIPN4cuda3std3__45tupleIJflEEESC_SB_iNS1_9__extrema9arg_min_fIflNS9_4lessIfEEEEEEJSC_SC_iSH_EEEvDpT0_
.visible .entry _ZN6thrust24THRUST_300001_SM_1000_NS8cuda_cub4core6detail13_kernel_agentINS1_8__reduce11ReduceAgentIPN4cuda3std3__45tupleIJflEEESC_SB_iNS1_9__extrema9arg_min_fIflNS9_4lessIfEEEEEEJSC_SC_iSH_EEEvDpT0_(
	.param .u64 .ptr .align 1 _ZN6thrust24THRUST_300001_SM_1000_NS8cuda_cub4core6detail13_kernel_agentINS1_8__reduce11ReduceAgentIPN4cuda3std3__45tupleIJflEEESC_SB_iNS1_9__extrema9arg_min_fIflNS9_4lessIfEEEEEEJSC_SC_iSH_EEEvDpT0__param_0,
	.param .u64 .ptr .align 1 _ZN6thrust24THRUST_300001_SM_1000_NS8cuda_cub4core6detail13_kernel_agentINS1_8__reduce11ReduceAgentIPN4cuda3std3__45tupleIJflEEESC_SB_iNS1_9__extrema9arg_min_fIflNS9_4lessIfEEEEEEJSC_SC_iSH_EEEvDpT0__param_1,
	.param .u32 _ZN6thrust24THRUST_300001_SM_1000_NS8cuda_cub4core6detail13_kernel_agentINS1_8__reduce11ReduceAgentIPN4cuda3std3__45tupleIJflEEESC_SB_iNS1_9__extrema9arg_min_fIflNS9_4lessIfEEEEEEJSC_SC_iSH_EEEvDpT0__param_2,
	.param .align 1 .b8 _ZN6thrust24THRUST_300001_SM_1000_NS8cuda_cub4core6detail13_kernel_agentINS1_8__reduce11ReduceAgentIPN4cuda3std3__45tupleIJflEEESC_SB_iNS1_9__extrema9arg_min_fIflNS9_4lessIfEEEEEEJSC_SC_iSH_EEEvDpT0__param_3[1]
)
.maxntid 256
{
	.reg .pred 	%p<228>;
	.reg .b32 	%r<432>;
	.reg .b32 	%f<248>;
	.reg .b64 	%rd<356>;

	ld.param.u64 	%rd186, [_ZN6thrust24THRUST_300001_SM_1000_NS8cuda_cub4core6detail13_kernel_agentINS1_8__reduce11ReduceAgentIPN4cuda3std3__45tupleIJflEEESC_SB_iNS1_9__extrema9arg_min_fIflNS9_4lessIfEEEEEEJSC_SC_iSH_EEEvDpT0__param_0];
	ld.param.u64 	%rd187, [_ZN6thrust24THRUST_300001_SM_1000_NS8cuda_cub4core6detail13_kernel_agentINS1_8__reduce11ReduceAgentIPN4cuda3std3__45tupleIJflEEESC_SB_iNS1_9__extrema9arg_min_fIflNS9_4lessIfEEEEEEJSC_SC_iSH_EEEvDpT0__param_1];
	ld.param.u32 	%r37, [_ZN6thrust24THRUST_300001_SM_1000_NS8cuda_cub4core6detail13_kernel_agentINS1_8__reduce11ReduceAgentIPN4cuda3std3__45tupleIJflEEESC_SB_iNS1_9__extrema9arg_min_fIflNS9_4lessIfEEEEEEJSC_SC_iSH_EEEvDpT0__param_2];
	setp.eq.s32 	%p1, %r37, 0;
	@%p1 bra 	$L__BB6_205;
	setp.gt.s32 	%p2, %r37, 1279;
	@%p2 bra 	$L__BB6_111;
	mov.u32 	%r1, %tid.x;
	setp.ge.s32 	%p101, %r1, %r37;
	mov.f32 	%f191, 0f00000000;
	mov.b64 	%rd298, 0;
	mov.u32 	%r422, %r1;
	@%p101 bra 	$L__BB6_4;
	mul.wide.u32 	%rd263, %r1, 16;
	add.s64 	%rd260, %rd186, %rd263;
	// begin inline asm
	ld.global.nc.u64 %rd259, [%rd260];
	// end inline asm
	mov.b64 	{%r183, %r184}, %rd259;
	mov.b32 	%f191, %r183;
	add.s64 	%rd262, %rd260, 8;
	// begin inline asm
	ld.global.nc.u64 %rd298, [%rd262];
	// end inline asm
	add.s32 	%r422, %r1, 256;
$L__BB6_4:
	setp.ge.s32 	%p102, %r422, %r37;
	@%p102 bra 	$L__BB6_25;
	not.b32 	%r185, %r422;
	add.s32 	%r4, %r37, %r185;
	and.b32  	%r186, %r4, 768;
	setp.eq.s32 	%p103, %r186, 768;
	@%p103 bra 	$L__BB6_11;
	mul.wide.u32 	%rd265, %r422, 16;
	add.s64 	%rd289, %rd186, %rd265;
	shr.u32 	%r187, %r4, 8;
	add.s32 	%r188, %r187, 1;
	and.b32  	%r189, %r188, 3;
	neg.s32 	%r420, %r189;
$L__BB6_7:
	.pragma "nounroll";
	mov.u64 	%rd5, %rd298;
	mov.f32 	%f3, %f191;
	// begin inline asm
	ld.global.nc.u64 %rd266, [%rd289];
	// end inline asm
	mov.b64 	{%r190, %r191}, %rd266;
	mov.b32 	%f4, %r190;
	add.s64 	%rd269, %rd289, 8;
	// begin inline asm
	ld.global.nc.u64 %rd268, [%rd269];
	// end inline asm
	setp.lt.f32 	%p104, %f3, %f4;
	@%p104 bra 	$L__BB6_10;
	setp.lt.f32 	%p105, %f4, %f3;
	mov.u64 	%rd298, %rd268;
	mov.f32 	%f191, %f4;
	@%p105 bra 	$L__BB6_10;
	setp.lt.s64 	%p106, %rd5, %rd268;
	min.s64 	%rd298, %rd5, %rd268;
	selp.f32 	%f191, %f3, %f4, %p106;
$L__BB6_10:
	add.s32 	%r422, %r422, 256;
	add.s64 	%rd289, %rd289, 4096;
	add.s32 	%r420, %r420, 1;
	setp.ne.s32 	%p107, %r420, 0;
	@%p107 bra 	$L__BB6_7;
$L__BB6_11:
	setp.lt.u32 	%p108, %r4, 768;
	@%p108 bra 	$L__BB6_25;
$L__BB6_12:
	mul.wide.s32 	%rd274, %r422, 16;
	add.s64 	%rd271, %rd186, %rd274;
	// begin inline asm
	ld.global.nc.u64 %rd270, [%rd271];
	// end inline asm
	mov.b64 	{%r192, %r193}, %rd270;
	mov.b32 	%f10, %r192;
	add.s64 	%rd273, %rd271, 8;
	// begin inline asm
	ld.global.nc.u64 %rd272, [%rd273];
	// end inline asm
	setp.lt.f32 	%p109, %f191, %f10;
	mov.u64 	%rd295, %rd298;
	mov.f32 	%f188, %f191;
	@%p109 bra 	$L__BB6_15;
	setp.lt.f32 	%p110, %f10, %f191;
	mov.u64 	%rd295, %rd272;
	mov.f32 	%f188, %f10;
	@%p110 bra 	$L__BB6_15;
	setp.lt.s64 	%p111, %rd298, %rd272;
	min.s64 	%rd295, %rd298, %rd272;
	selp.f32 	%f188, %f191, %f10, %p111;
$L__BB6_15:
	add.s64 	%rd276, %rd271, 4096;
	// begin inline asm
	ld.global.nc.u64 %rd275, [%rd276];
	// end inline asm
	mov.b64 	{%r194, %r195}, %rd275;
	mov.b32 	%f13, %r194;
	add.s64 	%rd278, %rd271, 4104;
	// begin inline asm
	ld.global.nc.u64 %rd277, [%rd278];
	// end inline asm
	setp.lt.f32 	%p112, %f188, %f13;
	mov.u64 	%rd296, %rd295;
	mov.f32 	%f189, %f188;
	@%p112 bra 	$L__BB6_18;
	setp.lt.f32 	%p113, %f13, %f188;
	mov.u64 	%rd296, %rd277;
	mov.f32 	%f189, %f13;
	@%p113 bra 	$L__BB6_18;
	setp.lt.s64 	%p114, %rd295, %rd277;
	min.s64 	%rd296, %rd295, %rd277;
	selp.f32 	%f189, %f188, %f13, %p114;
$L__BB6_18:
	add.s64 	%rd280, %rd271, 8192;
	// begin inline asm
	ld.global.nc.u64 %rd279, [%rd280];
	// end inline asm
	mov.b64 	{%r196, %r197}, %rd279;
	mov.b32 	%f16, %r196;
	add.s64 	%rd282, %rd271, 8200;
	// begin inline asm
	ld.global.nc.u64 %rd281, [%rd282];
	// end inline asm
	setp.lt.f32 	%p115, %f189, %f16;
	mov.u64 	%rd297, %rd296;
	mov.f32 	%f190, %f189;
	@%p115 bra 	$L__BB6_21;
	setp.lt.f32 	%p116, %f16, %f189;
	mov.u64 	%rd297, %rd281;
	mov.f32 	%f190, %f16;
	@%p116 bra 	$L__BB6_21;
	setp.lt.s64 	%p117, %rd296, %rd281;
	min.s64 	%rd297, %rd296, %rd281;
	selp.f32 	%f190, %f189, %f16, %p117;
$L__BB6_21:
	add.s64 	%rd284, %rd271, 12288;
	// begin inline asm
	ld.global.nc.u64 %rd283, [%rd284];
	// end inline asm
	mov.b64 	{%r198, %r199}, %rd283;
	mov.b32 	%f19, %r198;
	add.s64 	%rd286, %rd271, 12296;
	// begin inline asm
	ld.global.nc.u64 %rd285, [%rd286];
	// end inline asm
	setp.lt.f32 	%p118, %f190, %f19;
	mov.u64 	%rd298, %rd297;
	mov.f32 	%f191, %f190;
	@%p118 bra 	$L__BB6_24;
	setp.lt.f32 	%p119, %f19, %f190;
	mov.u64 	%rd298, %rd285;
	mov.f32 	%f191, %f19;
	@%p119 bra 	$L__BB6_24;
	setp.lt.s64 	%p120, %rd297, %rd285;
	min.s64 	%rd298, %rd297, %rd285;
	selp.f32 	%f191, %f190, %f19, %p120;
$L__BB6_24:
	add.s32 	%r422, %r422, 1024;
	setp.lt.s32 	%p121, %r422, %r37;
	@%p121 bra 	$L__BB6_12;
$L__BB6_25:
	setp.lt.s32 	%p122, %r37, 256;
	@%p122 bra 	$L__BB6_65;
	// begin inline asm
	mov.u32 %r313, %laneid;
	// end inline asm
	mov.b32 	%r315, %f191;
	mov.b32 	%r331, 1;
	mov.b32 	%r332, 31;
	mov.b32 	%r333, -1;
	// begin inline asm
	shfl.sync.down.b32 %r314, %r315, %r331, %r332, %r333;
	// end inline asm
	mov.b32 	%f23, %r314;
	// begin inline asm
	shfl.sync.down.b32 %r319, %r320, %r331, %r332, %r333;
	// end inline asm
	mov.b64 	{%r325, %r330}, %rd298;
	// begin inline asm
	shfl.sync.down.b32 %r324, %r325, %r331, %r332, %r333;
	// end inline asm
	// begin inline asm
	shfl.sync.down.b32 %r329, %r330, %r331, %r332, %r333;
	// end inline asm
	mov.b64 	%rd27, {%r324, %r329};
	setp.gt.s32 	%p179, %r313, 30;
	setp.lt.f32 	%p180, %f191, %f23;
	or.pred  	%p181, %p179, %p180;
	mov.u64 	%rd300, %rd298;
	mov.f32 	%f193, %f191;
	@%p181 bra 	$L__BB6_29;
	setp.gt.f32 	%p182, %f191, %f23;
	mov.u64 	%rd300, %rd27;
	mov.f32 	%f193, %f23;
	@%p182 bra 	$L__BB6_29;
	setp.lt.s64 	%p183, %rd298, %rd27;
	min.s64 	%rd300, %rd298, %rd27;
	selp.f32 	%f193, %f191, %f23, %p183;
$L__BB6_29:
	mov.b32 	%r335, %f193;
	mov.b32 	%r351, 2;
	mov.b32 	%r352, 31;
	mov.b32 	%r353, -1;
	// begin inline asm
	shfl.sync.down.b32 %r334, %r335, %r351, %r352, %r353;
	// end inline asm
	mov.b32 	%f26, %r334;
	// begin inline asm
	shfl.sync.down.b32 %r339, %r340, %r351, %r352, %r353;
	// end inline asm
	mov.b64 	{%r345, %r350}, %rd300;
	// begin inline asm
	shfl.sync.down.b32 %r344, %r345, %r351, %r352, %r353;
	// end inline asm
	// begin inline asm
	shfl.sync.down.b32 %r349, %r350, %r351, %r352, %r353;
	// end inline asm
	mov.b64 	%rd30, {%r344, %r349};
	setp.gt.s32 	%p184, %r313, 29;
	setp.lt.f32 	%p185, %f193, %f26;
	or.pred  	%p186, %p184, %p185;
	mov.u64 	%rd301, %rd300;
	mov.f32 	%f194, %f193;
	@%p186 bra 	$L__BB6_32;
	setp.gt.f32 	%p187, %f193, %f26;
	mov.u64 	%rd301, %rd30;
	mov.f32 	%f194, %f26;
	@%p187 bra 	$L__BB6_32;
	setp.lt.s64 	%p188, %rd300, %rd30;
	min.s64 	%rd301, %rd300, %rd30;
	selp.f32 	%f194, %f193, %f26, %p188;
$L__BB6_32:
	mov.b32 	%r355, %f194;
	mov.b32 	%r371, 4;
	mov.b32 	%r372, 31;
	mov.b32 	%r373, -1;
	// begin inline asm
	shfl.sync.down.b32 %r354, %r355, %r371, %r372, %r373;
	// end inline asm
	mov.b32 	%f29, %r354;
	// begin inline asm
	shfl.sync.down.b32 %r359, %r360, %r371, %r372, %r373;
	// end inline asm
	mov.b64 	{%r365, %r370}, %rd301;
	// begin inline asm
	shfl.sync.down.b32 %r364, %r365, %r371, %r372, %r373;
	// end inline asm
	// begin inline asm
	shfl.sync.down.b32 %r369, %r370, %r371, %r372, %r373;
	// end inline asm
	mov.b64 	%rd33, {%r364, %r369};
	setp.gt.s32 	%p189, %r313, 27;
	setp.lt.f32 	%p190, %f194, %f29;
	or.pred  	%p191, %p189, %p190;
	mov.u64 	%rd302, %rd301;
	mov.f32 	%f195, %f194;
	@%p191 bra 	$L__BB6_35;
	setp.gt.f32 	%p192, %f194, %f29;
	mov.u64 	%rd302, %rd33;
	mov.f32 	%f195, %f29;
	@%p192 bra 	$L__BB6_35;
	setp.lt.s64 	%p193, %rd301, %rd33;
	min.s64 	%rd302, %rd301, %rd33;
	selp.f32 	%f195, %f194, %f29, %p193;
$L__BB6_35:
	mov.b32 	%r375, %f195;
	mov.b32 	%r391, 8;
	mov.b32 	%r392, 31;
	mov.b32 	%r393, -1;
	// begin inline asm
	shfl.sync.down.b32 %r374, %r375, %r391, %r392, %r393;
	// end inline asm
	mov.b32 	%f32, %r374;
	// begin inline asm
	shfl.sync.down.b32 %r379, %r380, %r391, %r392, %r393;
	// end inline asm
	mov.b64 	{%r385, %r390}, %rd302;
	// begin inline asm
	shfl.sync.down.b32 %r384, %r385, %r391, %r392, %r393;
	// end inline asm
	// begin inline asm
	shfl.sync.down.b32 %r389, %r390, %r391, %r392, %r393;
	// end inline asm
	mov.b64 	%rd36, {%r384, %r389};
	setp.gt.s32 	%p194, %r313, 23;
	setp.lt.f32 	%p195, %f195, %f32;
	or.pred  	%p196, %p194, %p195;
	mov.u64 	%rd303, %rd302;
	mov.f32 	%f196, %f195;
	@%p196 bra 	$L__BB6_38;
	setp.gt.f32 	%p197, %f195, %f32;
	mov.u64 	%rd303, %rd36;
	mov.f32 	%f196, %f32;
	@%p197 bra 	$L__BB6_38;
	setp.lt.s64 	%p198, %rd302, %rd36;
	min.s64 	%rd303, %rd302, %rd36;
	selp.f32 	%f196, %f195, %f32, %p198;
$L__BB6_38:
	mov.b32 	%r395, %f196;
	mov.b32 	%r411, 16;
	mov.b32 	%r412, 31;
	mov.b32 	%r413, -1;
	// begin inline asm
	shfl.sync.down.b32 %r394, %r395, %r411, %r412, %r413;
	// end inline asm
	mov.b32 	%f35, %r394;
	// begin inline asm
	shfl.sync.down.b32 %r399, %r400, %r411, %r412, %r413;
	// end inline asm
	mov.b64 	{%r405, %r410}, %rd303;
	// begin inline asm
	shfl.sync.down.b32 %r404, %r405, %r411, %r412, %r413;
	// end inline asm
	// begin inline asm
	shfl.sync.down.b32 %r409, %r410, %r411, %r412, %r413;
	// end inline asm
	mov.b64 	%rd39, {%r404, %r409};
	setp.gt.s32 	%p199, %r313, 15;
	setp.lt.f32 	%p200, %f196, %f35;
	or.pred  	%p201, %p199, %p200;
	mov.u64 	%rd355, %rd303;
	mov.f32 	%f247, %f196;
	@%p201 bra 	$L__BB6_41;
	setp.gt.f32 	%p202, %f196, %f35;
	mov.u64 	%rd355, %rd39;
	mov.f32 	%f247, %f35;
	@%p202 bra 	$L__BB6_41;
	setp.lt.s64 	%p203, %rd303, %rd39;
	min.s64 	%rd355, %rd303, %rd39;
	selp.f32 	%f247, %f196, %f35, %p203;
$L__BB6_41:
	setp.ne.s32 	%p204, %r313, 0;
	@%p204 bra 	$L__BB6_43;
	shr.u32 	%r414, %r1, 1;
	and.b32  	%r415, %r414, 496;
	mov.u32 	%r416, _ZN6thrust24THRUST_300001_SM_1000_NS8cuda_cub4core6detail5shmemE;
	add.s32 	%r417, %r416, %r415;
	st.shared.f32 	[%r417+8], %f247;
	st.shared.u64 	[%r417+16], %rd355;
$L__BB6_43:
	bar.sync 	0;
	setp.ne.s32 	%p205, %r1, 0;
	@%p205 bra 	$L__BB6_203;
	ld.shared.f32 	%f38, [_ZN6thrust24THRUST_300001_SM_1000_NS8cuda_cub4core6detail5shmemE+24];
	ld.shared.u64 	%rd42, [_ZN6thrust24THRUST_300001_SM_1000_NS8cuda_cub4core6detail5shmemE+32];
	setp.lt.f32 	%p206, %f247, %f38;
	mov.u64 	%rd305, %rd355;
	mov.f32 	%f198, %f247;
	@%p206 bra 	$L__BB6_47;
	setp.lt.f32 	%p207, %f38, %f247;
	mov.u64 	%rd305, %rd42;
	mov.f32 	%f198, %f38;
	@%p207 bra 	$L__BB6_47;
	setp.lt.s64 	%p208, %rd355, %rd42;
	min.s64 	%rd305, %rd355, %rd42;
	selp.f32 	%f198, %f247, %f38, %p208;
$L__BB6_47:
	ld.shared.f32 	%f41, [_ZN6thrust24THRUST_300001_SM_1000_NS8cuda_cub4core6detail5shmemE+40];
	ld.shared.u64 	%rd45, [_ZN6thrust24THRUST_300001_SM_1000_NS8cuda_cub4core6detail5shmemE+48];
	setp.lt.f32 	%p209, %f198, %f41;
	mov.u64 	%rd306, %rd305;
	mov.f32 	%f199, %f198;
	@%p209 bra 	$L__BB6_50;
	setp.lt.f32 	%p210, %f41, %f198;
	mov.u64 	%rd306, %rd45;
	mov.f32 	%f199, %f41;
	@%p210 bra 	$L__BB6_50;
	setp.lt.s64 	%p211, %rd305, %rd45;
	min.s64 	%rd306, %rd305, %rd45;
	selp.f32 	%f199, %f198, %f41, %p211;
$L__BB6_50:
	ld.shared.f32 	%f44, [_ZN6thrust24THRUST_300001_SM_1000_NS8cuda_cub4core6detail5shmemE+56];
	ld.shared.u64 	%rd48, [_ZN6thrust24THRUST_300001_SM_1000_NS8cuda_cub4core6detail5shmemE+64];
	setp.lt.f32 	%p212, %f199, %f44;
	mov.u64 	%rd307, %rd306;
	mov.f32 	%f200, %f199;
	@%p212 bra 	$L__BB6_53;
	setp.lt.f32 	%p213, %f44, %f199;
	mov.u64 	%rd307, %rd48;
	mov.f32 	%f200, %f44;
	@%p213 bra 	$L__BB6_53;
	setp.lt.s64 	%p214, %rd306, %rd48;
	min.s64 	%rd307, %rd306, %rd48;
	selp.f32 	%f200, %f199, %f44, %p214;
$L__BB6_53:
	ld.shared.f32 	%f47, [_ZN6thrust24THRUST_300001_SM_1000_NS8cuda_cub4core6detail5shmemE+72];
	ld.shared.u64 	%rd51, [_ZN6thrust24THRUST_300001_SM_1000_NS8cuda_cub4core6detail5shmemE+80];
	setp.lt.f32 	%p215, %f200, %f47;
	mov.u64 	%rd308, %rd307;
	mov.f32 	%f201, %f200;
	@%p215 bra 	$L__BB6_56;
	setp.lt.f32 	%p216, %f47, %f200;
	mov.u64 	%rd308, %rd51;
	mov.f32 	%f201, %f47;
	@%p216 bra 	$L__BB6_56;
	setp.lt.s64 	%p217, %rd307, %rd51;
	min.s64 	%rd308, %rd307, %rd51;
	selp.f32 	%f201, %f200, %f47, %p217;
$L__BB6_56:
	ld.shared.f32 	%f50, [_ZN6thrust24THRUST_300001_SM_1000_NS8cuda_cub4core6detail5shmemE+88];
	ld.shared.u64 	%rd54, [_ZN6thrust24THRUST_300001_SM_1000_NS8cuda_cub4core6detail5shmemE+96];
	setp.lt.f32 	%p218, %f201, %f50;
	mov.u64 	%rd309, %rd308;
	mov.f32 	%f202, %f201;
	@%p218 bra 	$L__BB6_59;
	setp.lt.f32 	%p219, %f50, %f201;
	mov.u64 	%rd309, %rd54;
	mov.f32 	%f202, %f50;
	@%p219 bra 	$L__BB6_59;
	setp.lt.s64 	%p220, %rd308, %rd54;
	min.s64 	%rd309, %rd308, %rd54;
	selp.f32 	%f202, %f201, %f50, %p220;
$L__BB6_59:
	ld.shared.f32 	%f53, [_ZN6thrust24THRUST_300001_SM_1000_NS8cuda_cub4core6detail5shmemE+104];
	ld.shared.u64 	%rd57, [_ZN6thrust24THRUST_300001_SM_1000_NS8cuda_cub4core6detail5shmemE+112];
	setp.lt.f32 	%p221, %f202, %f53;
	mov.u64 	%rd310, %rd309;
	mov.f32 	%f203, %f202;
	@%p221 bra 	$L__BB6_62;
	setp.lt.f32 	%p222, %f53, %f202;
	mov.u64 	%rd310, %rd57;
	mov.f32 	%f203, %f53;
	@%p222 bra 	$L__BB6_62;
	setp.lt.s64 	%p223, %rd309, %rd57;
	min.s64 	%rd310, %rd309, %rd57;
	selp.f32 	%f203, %f202, %f53, %p223;
$L__BB6_62:
	ld.shared.f32 	%f56, [_ZN6thrust24THRUST_300001_SM_1000_NS8cuda_cub4core6detail5shmemE+120];
	ld.shared.u64 	%rd60, [_ZN6thrust24THRUST_300001_SM_1000_NS8cuda_cub4core6detail5shmemE+128];
	setp.lt.f32 	%p224, %f203, %f56;
	mov.f32 	%f247, %f203;
	mov.u64 	%rd355, %rd310;
	@%p224 bra 	$L__BB6_203;
	setp.lt.f32 	%p225, %f56, %f203;
	mov.f32 	%f247, %f56;
	mov.u64 	%rd355, %rd60;
	@%p225 bra 	$L__BB6_203;
	setp.lt.s64 	%p226, %rd310, %rd60;
	min.s64 	%rd355, %rd310, %rd60;
	selp.f32 	%f247, %f203, %f56, %p226;
	bra.uni 	$L__BB6_203;
$L__BB6_65:
	// begin inline asm
	mov.u32 %r200, %laneid;
	// end inline asm
	and.b32  	%r221, %r1, 992;
	add.s32 	%r222, %r221, 32;
	setp.gt.s32 	%p123, %r222, %r37;
	not.b32 	%r223, %r221;
	add.s32 	%r224, %r37, %r223;
	selp.b32 	%r219, %r224, 31, %p123;
	mov.b32 	%r202, %f191;
	mov.b32 	%r218, 1;
	mov.b32 	%r220, -1;
	// begin inline asm
	shfl.sync.down.b32 %r201, %r202, %r218, %r219, %r220;
	// end inline asm
	mov.b32 	%f58, %r201;
	// begin inline asm
	shfl.sync.down.b32 %r206, %r207, %r218, %r219, %r220;
	// end inline asm
	mov.b64 	{%r212, %r217}, %rd298;
	// begin inline asm
	shfl.sync.down.b32 %r211, %r212, %r218, %r219, %r220;
	// end inline asm
	// begin inline asm
	shfl.sync.down.b32 %r216, %r217, %r218, %r219, %r220;
	// end inline asm
	mov.b64 	%rd62, {%r211, %r216};
	setp.ge.s32 	%p124, %r200, %r219;
	setp.lt.f32 	%p125, %f191, %f58;
	or.pred  	%p126, %p124, %p125;
	mov.u64 	%rd311, %rd298;
	mov.f32 	%f204, %f191;
	@%p126 bra 	$L__BB6_68;
	setp.gt.f32 	%p127, %f191, %f58;
	mov.u64 	%rd311, %rd62;
	mov.f32 	%f204, %f58;
	@%p127 bra 	$L__BB6_68;
	setp.lt.s64 	%p128, %rd298, %rd62;
	min.s64 	%rd311, %rd298, %rd62;
	selp.f32 	%f204, %f191, %f58, %p128;
$L__BB6_68:
	mov.b32 	%r226, %f204;
	mov.b32 	%r242, 2;
	mov.b32 	%r244, -1;
	// begin inline asm
	shfl.sync.down.b32 %r225, %r226, %r242, %r219, %r244;
	// end inline asm
	mov.b32 	%f61, %r225;
	// begin inline asm
	shfl.sync.down.b32 %r230, %r231, %r242, %r219, %r244;
	// end inline asm
	mov.b64 	{%r236, %r241}, %rd311;
	// begin inline asm
	shfl.sync.down.b32 %r235, %r236, %r242, %r219, %r244;
	// end inline asm
	// begin inline asm
	shfl.sync.down.b32 %r240, %r241, %r242, %r219, %r244;
	// end inline asm
	mov.b64 	%rd65, {%r235, %r240};
	add.s32 	%r245, %r200, 2;
	setp.gt.s32 	%p129, %r245, %r219;
	setp.lt.f32 	%p130, %f204, %f61;
	or.pred  	%p131, %p129, %p130;
	mov.u64 	%rd312, %rd311;
	mov.f32 	%f205, %f204;
	@%p131 bra 	$L__BB6_71;
	setp.gt.f32 	%p132, %f204, %f61;
	mov.u64 	%rd312, %rd65;
	mov.f32 	%f205, %f61;
	@%p132 bra 	$L__BB6_71;
	setp.lt.s64 	%p133, %rd311, %rd65;
	min.s64 	%rd312, %rd311, %rd65;
	selp.f32 	%f205, %f204, %f61, %p133;
$L__BB6_71:
	mov.b32 	%r247, %f205;
	mov.b32 	%r263, 4;
	mov.b32 	%r265, -1;
	// begin inline asm
	shfl.sync.down.b32 %r246, %r247, %r263, %r219, %r265;
	// end inline asm
	mov.b32 	%f64, %r246;
	// begin inline asm
	shfl.sync.down.b32 %r251, %r252, %r263, %r219, %r265;
	// end inline asm
	mov.b64 	{%r257, %r262}, %rd312;
	// begin inline asm
	shfl.sync.down.b32 %r256, %r257, %r263, %r219, %r265;
	// end inline asm
	// begin inline asm
	shfl.sync.down.b32 %r261, %r262, %r263, %r219, %r265;
	// end inline asm
	mov.b64 	%rd68, {%r256, %r261};
	add.s32 	%r266, %r200, 4;
	setp.gt.s32 	%p134, %r266, %r219;
	setp.lt.f32 	%p135, %f205, %f64;
	or.pred  	%p136, %p134, %p135;
	mov.f32 	%f206, %f205;
	mov.u64 	%rd313, %rd312;
	@%p136 bra 	$L__BB6_74;
	setp.gt.f32 	%p137, %f205, %f64;
	mov.f32 	%f206, %f64;
	mov.u64 	%rd313, %rd68;
	@%p137 bra 	$L__BB6_74;
	setp.lt.s64 	%p138, %rd312, %rd68;
	selp.f32 	%f206, %f205, %f64, %p138;
	min.s64 	%rd313, %rd312, %rd68;
$L__BB6_74:
	mov.b32 	%r268, %f206;
	mov.b32 	%r284, 8;
	mov.b32 	%r286, -1;
	// begin inline asm
	shfl.sync.down.b32 %r267, %r268, %r284, %r219, %r286;
	// end inline asm
	mov.b32 	%f67, %r267;
	// begin inline asm
	shfl.sync.down.b32 %r272, %r273, %r284, %r219, %r286;
	// end inline asm
	mov.b64 	{%r278, %r283}, %rd313;
	// begin inline asm
	shfl.sync.down.b32 %r277, %r278, %r284, %r219, %r286;
	// end inline asm
	// begin inline asm
	shfl.sync.down.b32 %r282, %r283, %r284, %r219, %r286;
	// end inline asm
	mov.b64 	%rd71, {%r277, %r282};
	add.s32 	%r287, %r200, 8;
	setp.gt.s32 	%p139, %r287, %r219;
	setp.lt.f32 	%p140, %f206, %f67;
	or.pred  	%p141, %p139, %p140;
	mov.f32 	%f207, %f206;
	mov.u64 	%rd314, %rd313;
	@%p141 bra 	$L__BB6_77;
	setp.gt.f32 	%p142, %f206, %f67;
	mov.f32 	%f207, %f67;
	mov.u64 	%rd314, %rd71;
	@%p142 bra 	$L__BB6_77;
	setp.lt.s64 	%p143, %rd313, %rd71;
	selp.f32 	%f207, %f206, %f67, %p143;
	min.s64 	%rd314, %rd313, %rd71;
$L__BB6_77:
	mov.b32 	%r289, %f207;
	mov.b32 	%r305, 16;
	mov.b32 	%r307, -1;
	// begin inline asm
	shfl.sync.down.b32 %r288, %r289, %r305, %r219, %r307;
	// end inline asm
	mov.b32 	%f70, %r288;
	// begin inline asm
	shfl.sync.down.b32 %r293, %r294, %r305, %r219, %r307;
	// end inline asm
	mov.b64 	{%r299, %r304}, %rd314;
	// begin inline asm
	shfl.sync.down.b32 %r298, %r299, %r305, %r219, %r307;
	// end inline asm
	// begin inline asm
	shfl.sync.down.b32 %r303, %r304, %r305, %r219, %r307;
	// end inline asm
	mov.b64 	%rd74, {%r298, %r303};
	add.s32 	%r308, %r200, 16;
	setp.gt.s32 	%p144, %r308, %r219;
	setp.lt.f32 	%p145, %f207, %f70;
	or.pred  	%p146, %p144, %p145;
	mov.f32 	%f247, %f207;
	mov.u64 	%rd355, %rd314;
	@%p146 bra 	$L__BB6_80;
	setp.gt.f32 	%p147, %f207, %f70;
	mov.f32 	%f247, %f70;
	mov.u64 	%rd355, %rd74;
	@%p147 bra 	$L__BB6_80;
	setp.lt.s64 	%p148, %rd314, %rd74;
	selp.f32 	%f247, %f207, %f70, %p148;
	min.s64 	%rd355, %rd314, %rd74;
$L__BB6_80:
	setp.ne.s32 	%p149, %r200, 0;
	@%p149 bra 	$L__BB6_82;
	shr.u32 	%r309, %r1, 1;
	and.b32  	%r310, %r309, 496;
	mov.u32 	%r311, _ZN6thrust24THRUST_300001_SM_1000_NS8cuda_cub4core6detail5shmemE;
	add.s32 	%r312, %r311, %r310;
	st.shared.f32 	[%r312+8], %f247;
	st.shared.u64 	[%r312+16], %rd355;
$L__BB6_82:
	bar.sync 	0;
	setp.ne.s32 	%p150, %r1, 0;
	@%p150 bra 	$L__BB6_203;
	setp.lt.s32 	%p151, %r37, 33;
	mov.f32 	%f209, %f247;
	mov.u64 	%rd316, %rd355;
	@%p151 bra 	$L__BB6_87;
	ld.shared.f32 	%f73, [_ZN6thrust24THRUST_300001_SM_1000_NS8cuda_cub4core6detail5shmemE+24];
	ld.shared.u64 	%rd77, [_ZN6thrust24THRUST_300001_SM_1000_NS8cuda_cub4core6detail5shmemE+32];
	setp.lt.f32 	%p152, %f247, %f73;
	mov.f32 	%f209, %f247;
	mov.u64 	%rd316, %rd355;
	@%p152 bra 	$L__BB6_87;
	setp.lt.f32 	%p153, %f73, %f247;
	mov.f32 	%f209, %f73;
	mov.u64 	%rd316, %rd77;
	@%p153 bra 	$L__BB6_87;
	setp.lt.s64 	%p154, %rd355, %rd77;
	selp.f32 	%f209, %f247, %f73, %p154;
	min.s64 	%rd316, %rd355, %rd77;
$L__BB6_87:
	setp.lt.s32 	%p155, %r37, 65;
	mov.f32 	%f210, %f209;
	mov.u64 	%rd317, %rd316;
	@%p155 bra 	$L__BB6_91;
	ld.shared.f32 	%f76, [_ZN6thrust24THRUST_300001_SM_1000_NS8cuda_cub4core6detail5shmemE+40];
	ld.shared.u64 	%rd80, [_ZN6thrust24THRUST_300001_SM_1000_NS8cuda_cub4core6detail5shmemE+48];
	setp.lt.f32 	%p156, %f209, %f76;
	mov.f32 	%f210, %f209;
	mov.u64 	%rd317, %rd316;
	@%p156 bra 	$L__BB6_91;
	setp.lt.f32 	%p157, %f76, %f209;
	mov.f32 	%f210, %f76;
	mov.u64 	%rd317, %rd80;
	@%p157 bra 	$L__BB6_91;
	setp.lt.s64 	%p158, %rd316, %rd80;
	selp.f32 	%f210, %f209, %f76, %p158;
	min.s64 	%rd317, %rd316, %rd80;
$L__BB6_91:
	setp.lt.s32 	%p159, %r37, 97;
	mov.f32 	%f211, %f210;
	mov.u64 	%rd318, %rd317;
	@%p159 bra 	$L__BB6_95;
	ld.shared.f32 	%f79, [_ZN6thrust24THRUST_300001_SM_1000_NS8cuda_cub4core6detail5shmemE+56];
	ld.shared.u64 	%rd83, [_ZN6thrust24THRUST_300001_SM_1000_NS8cuda_cub4core6detail5shmemE+64];
	setp.lt.f32 	%p160, %f210, %f79;
	mov.f32 	%f211, %f210;
	mov.u64 	%rd318, %rd317;
	@%p160 bra 	$L__BB6_95;
	setp.lt.f32 	%p161, %f79, %f210;
	mov.f32 	%f211, %f79;
	mov.u64 	%rd318, %rd83;
	@%p161 bra 	$L__BB6_95;
	setp.lt.s64 	%p162, %rd317, %rd83;
	selp.f32 	%f211, %f210, %f79, %p162;
	min.s64 	%rd318, %rd317, %rd83;
$L__BB6_95:
	setp.lt.s32 	%p163, %r37, 129;
	mov.f32 	%f212, %f211;
	mov.u64 	%rd319, %rd318;
	@%p163 bra 	$L__BB6_99;
	ld.shared.f32 	%f82, [_ZN6thrust24THRUST_300001_SM_1000_NS8cuda_cub4core6detail5shmemE+72];
	ld.shared.u64 	%rd86, [_ZN6thrust24THRUST_300001_SM_1000_NS8cuda_cub4core6detail5shmemE+80];
	setp.lt.f32 	%p164, %f211, %f82;
	mov.f32 	%f212, %f211;
	mov.u64 	%rd319, %rd318;
	@%p164 bra 	$L__BB6_99;
	setp.lt.f32 	%p165, %f82, %f211;
	mov.f32 	%f212, %f82;
	mov.u64 	%rd319, %rd86;
	@%p165 bra 	$L__BB6_99;
	setp.lt.s64 	%p166, %rd318, %rd86;
	selp.f32 	%f212, %f211, %f82, %p166;
	min.s64 	%rd319, %rd318, %rd86;
$L__BB6_99:
	setp.lt.s32 	%p167, %r37, 161;
	mov.f32 	%f213, %f212;
	mov.u64 	%rd320, %rd319;
	@%p167 bra 	$L__BB6_103;
	ld.shared.f32 	%f85, [_ZN6thrust24THRUST_300001_SM_1000_NS8cuda_cub4core6detail5shmemE+88];
	ld.shared.u64 	%rd89, [_ZN6thrust24THRUST_300001_SM_1000_NS8cuda_cub4core6detail5shmemE+96];
	setp.lt.f32 	%p168, %f212, %f85;
	mov.f32 	%f213, %f212;
	mov.u64 	%rd320, %rd319;
	@%p168 bra 	$L__BB6_103;
	setp.lt.f32 	%p169, %f85, %f212;
	mov.f32 	%f213, %f85;
	mov.u64 	%rd320, %rd89;
	@%p169 bra 	$L__BB6_103;
	setp.lt.s64 	%p170, %rd319, %rd89;
	selp.f32 	%f213, %f212, %f85, %p170;
	min.s64 	%rd320, %rd319, %rd89;
$L__BB6_103:
	setp.lt.s32 	%p171, %r37, 193;
	mov.f32 	%f214, %f213;
	mov.u64 	%rd321, %rd320;
	@%p171 bra 	$L__BB6_107;
	ld.shared.f32 	%f88, [_ZN6thrust24THRUST_300001_SM_1000_NS8cuda_cub4core6detail5shmemE+104];
	ld.shared.u64 	%rd92, [_ZN6thrust24THRUST_300001_SM_1000_NS8cuda_cub4core6detail5shmemE+112];
	setp.lt.f32 	%p172, %f213, %f88;
	mov.f32 	%f214, %f213;
	mov.u64 	%rd321, %rd320;
	@%p172 bra 	$L__BB6_107;
	setp.lt.f32 	%p173, %f88, %f213;
	mov.f32 	%f214, %f88;
	mov.u64 	%rd321, %rd92;
	@%p173 bra 	$L__BB6_107;
	setp.lt.s64 	%p174, %rd320, %rd92;
	selp.f32 	%f214, %f213, %f88, %p174;
	min.s64 	%rd321, %rd320, %rd92;
$L__BB6_107:
	setp.lt.s32 	%p175, %r37, 225;
	mov.f32 	%f247, %f214;
	mov.u64 	%rd355, %rd321;
	@%p175 bra 	$L__BB6_203;
	ld.shared.f32 	%f91, [_ZN6thrust24THRUST_300001_SM_1000_NS8cuda_cub4core6detail5shmemE+120];
	ld.shared.u64 	%rd95, [_ZN6thrust24THRUST_300001_SM_1000_NS8cuda_cub4core6detail5shmemE+128];
	setp.lt.f32 	%p176, %f214, %f91;
	mov.f32 	%f247, %f214;
	mov.u64 	%rd355, %rd321;
	@%p176 bra 	$L__BB6_203;
	setp.lt.f32 	%p177, %f91, %f214;
	mov.f32 	%f247, %f91;
	mov.u64 	%rd355, %rd95;
	@%p177 bra 	$L__BB6_203;
	setp.lt.s64 	%p178, %rd321, %rd95;
	selp.f32 	%f247, %f214, %f91, %p178;
	min.s64 	%rd355, %rd321, %rd95;
	bra.uni 	$L__BB6_203;
$L__BB6_111:
	mov.u32 	%r16, %tid.x;
	mul.wide.u32 	%rd208, %r16, 16;
	add.s64 	%rd189, %rd186, %rd208;
	// begin inline asm
	ld.global.nc.u64 %rd188, [%rd189];
	// end inline asm
	mov.b64 	{%r38, %r39}, %rd188;
	mov.b32 	%f93, %r38;
	add.s64 	%rd191, %rd189, 8;
	// begin inline asm
	ld.global.nc.u64 %rd190, [%rd191];
	// end inline asm
	add.s64 	%rd193, %rd189, 4096;
	// begin inline asm
	ld.global.nc.u64 %rd192, [%rd193];
	// end inline asm
	mov.b64 	{%r40, %r41}, %rd192;
	mov.b32 	%f94, %r40;
	add.s64 	%rd195, %rd189, 4104;
	// begin inline asm
	ld.global.nc.u64 %rd194, [%rd195];
	// end inline asm
	add.s64 	%rd197, %rd189, 8192;
	// begin inline asm
	ld.global.nc.u64 %rd196, [%rd197];
	// end inline asm
	mov.b64 	{%r42, %r43}, %rd196;
	mov.b32 	%f95, %r42;
	add.s64 	%rd199, %rd189, 8200;
	// begin inline asm
	ld.global.nc.u64 %rd198, [%rd199];
	// end inline asm
	add.s64 	%rd201, %rd189, 12288;
	// begin inline asm
	ld.global.nc.u64 %rd200, [%rd201];
	// end inline asm
	mov.b64 	{%r44, %r45}, %rd200;
	mov.b32 	%f96, %r44;
	add.s64 	%rd203, %rd189, 12296;
	// begin inline asm
	ld.global.nc.u64 %rd202, [%rd203];
	// end inline asm
	add.s64 	%rd205, %rd189, 16384;
	// begin inline asm
	ld.global.nc.u64 %rd204, [%rd205];
	// end inline asm
	mov.b64 	{%r46, %r47}, %rd204;
	mov.b32 	%f97, %r46;
	add.s64 	%rd207, %rd189, 16392;
	// begin inline asm
	ld.global.nc.u64 %rd206, [%rd207];
	// end inline asm
	setp.lt.f32 	%p3, %f93, %f94;
	mov.f32 	%f215, %f93;
	mov.u64 	%rd322, %rd190;
	@%p3 bra 	$L__BB6_114;
	setp.lt.f32 	%p4, %f94, %f93;
	mov.f32 	%f215, %f94;
	mov.u64 	%rd322, %rd194;
	@%p4 bra 	$L__BB6_114;
	setp.lt.s64 	%p5, %rd190, %rd194;
	selp.f32 	%f215, %f93, %f94, %p5;
	min.s64 	%rd322, %rd190, %rd194;
$L__BB6_114:
	setp.lt.f32 	%p6, %f215, %f95;
	mov.f32 	%f216, %f215;
	mov.u64 	%rd323, %rd322;
	@%p6 bra 	$L__BB6_117;
	setp.lt.f32 	%p7, %f95, %f215;
	mov.f32 	%f216, %f95;
	mov.u64 	%rd323, %rd198;
	@%p7 bra 	$L__BB6_117;
	setp.lt.s64 	%p8, %rd322, %rd198;
	selp.f32 	%f216, %f215, %f95, %p8;
	min.s64 	%rd323, %rd322, %rd198;
$L__BB6_117:
	setp.lt.f32 	%p9, %f216, %f96;
	mov.f32 	%f217, %f216;
	mov.u64 	%rd324, %rd323;
	@%p9 bra 	$L__BB6_120;
	setp.lt.f32 	%p10, %f96, %f216;
	mov.f32 	%f217, %f96;
	mov.u64 	%rd324, %rd202;
	@%p10 bra 	$L__BB6_120;
	setp.lt.s64 	%p11, %rd323, %rd202;
	selp.f32 	%f217, %f216, %f96, %p11;
	min.s64 	%rd324, %rd323, %rd202;
$L__BB6_120:
	setp.lt.f32 	%p12, %f217, %f97;
	mov.f32 	%f234, %f217;
	mov.u64 	%rd342, %rd324;
	@%p12 bra 	$L__BB6_123;
	setp.lt.f32 	%p13, %f97, %f217;
	mov.f32 	%f234, %f97;
	mov.u64 	%rd342, %rd206;
	@%p13 bra 	$L__BB6_123;
	setp.lt.s64 	%p14, %rd324, %rd206;
	selp.f32 	%f234, %f217, %f97, %p14;
	min.s64 	%rd342, %rd324, %rd206;
$L__BB6_123:
	setp.lt.u32 	%p15, %r37, 2560;
	mov.b32 	%r425, 1280;
	@%p15 bra 	$L__BB6_141;
	mov.b32 	%r425, 1280;
$L__BB6_125:
	mov.u32 	%r17, %r425;
	add.s32 	%r50, %r17, %r16;
	mul.wide.u32 	%rd229, %r50, 16;
	add.s64 	%rd210, %rd186, %rd229;
	// begin inline asm
	ld.global.nc.u64 %rd209, [%rd210];
	// end inline asm
	mov.b64 	{%r51, %r52}, %rd209;
	mov.b32 	%f107, %r51;
	add.s64 	%rd212, %rd210, 8;
	// begin inline asm
	ld.global.nc.u64 %rd211, [%rd212];
	// end inline asm
	add.s64 	%rd214, %rd210, 4096;
	// begin inline asm
	ld.global.nc.u64 %rd213, [%rd214];
	// end inline asm
	mov.b64 	{%r53, %r54}, %rd213;
	mov.b32 	%f108, %r53;
	add.s64 	%rd216, %rd210, 4104;
	// begin inline asm
	ld.global.nc.u64 %rd215, [%rd216];
	// end inline asm
	add.s64 	%rd218, %rd210, 8192;
	// begin inline asm
	ld.global.nc.u64 %rd217, [%rd218];
	// end inline asm
	mov.b64 	{%r55, %r56}, %rd217;
	mov.b32 	%f109, %r55;
	add.s64 	%rd220, %rd210, 8200;
	// begin inline asm
	ld.global.nc.u64 %rd219, [%rd220];
	// end inline asm
	add.s64 	%rd222, %rd210, 12288;
	// begin inline asm
	ld.global.nc.u64 %rd221, [%rd222];
	// end inline asm
	mov.b64 	{%r57, %r58}, %rd221;
	mov.b32 	%f110, %r57;
	add.s64 	%rd224, %rd210, 12296;
	// begin inline asm
	ld.global.nc.u64 %rd223, [%rd224];
	// end inline asm
	add.s64 	%rd226, %rd210, 16384;
	// begin inline asm
	ld.global.nc.u64 %rd225, [%rd226];
	// end inline asm
	mov.b64 	{%r59, %r60}, %rd225;
	mov.b32 	%f111, %r59;
	add.s64 	%rd228, %rd210, 16392;
	// begin inline asm
	ld.global.nc.u64 %rd227, [%rd228];
	// end inline asm
	setp.lt.f32 	%p16, %f234, %f107;
	mov.f32 	%f220, %f234;
	mov.u64 	%rd327, %rd342;
	@%p16 bra 	$L__BB6_128;
	setp.lt.f32 	%p17, %f107, %f234;
	mov.f32 	%f220, %f107;
	mov.u64 	%rd327, %rd211;
	@%p17 bra 	$L__BB6_128;
	setp.lt.s64 	%p18, %rd342, %rd211;
	selp.f32 	%f220, %f234, %f107, %p18;
	min.s64 	%rd327, %rd342, %rd211;
$L__BB6_128:
	setp.lt.f32 	%p19, %f220, %f108;
	mov.f32 	%f221, %f220;
	mov.u64 	%rd328, %rd327;
	@%p19 bra 	$L__BB6_131;
	setp.lt.f32 	%p20, %f108, %f220;
	mov.f32 	%f221, %f108;
	mov.u64 	%rd328, %rd215;
	@%p20 bra 	$L__BB6_131;
	setp.lt.s64 	%p21, %rd327, %rd215;
	selp.f32 	%f221, %f220, %f108, %p21;
	min.s64 	%rd328, %rd327, %rd215;
$L__BB6_131:
	setp.lt.f32 	%p22, %f221, %f109;
	mov.f32 	%f222, %f221;
	mov.u64 	%rd329, %rd328;
	@%p22 bra 	$L__BB6_134;
	setp.lt.f32 	%p23, %f109, %f221;
	mov.f32 	%f222, %f109;
	mov.u64 	%rd329, %rd219;
	@%p23 bra 	$L__BB6_134;
	setp.lt.s64 	%p24, %rd328, %rd219;
	selp.f32 	%f222, %f221, %f109, %p24;
	min.s64 	%rd329, %rd328, %rd219;
$L__BB6_134:
	setp.lt.f32 	%p25, %f222, %f110;
	mov.f32 	%f223, %f222;
	mov.u64 	%rd330, %rd329;
	@%p25 bra 	$L__BB6_137;
	setp.lt.f32 	%p26, %f110, %f222;
	mov.f32 	%f223, %f110;
	mov.u64 	%rd330, %rd223;
	@%p26 bra 	$L__BB6_137;
	setp.lt.s64 	%p27, %rd329, %rd223;
	selp.f32 	%f223, %f222, %f110, %p27;
	min.s64 	%rd330, %rd329, %rd223;
$L__BB6_137:
	setp.lt.f32 	%p28, %f223, %f111;
	mov.f32 	%f234, %f223;
	mov.u64 	%rd342, %rd330;
	@%p28 bra 	$L__BB6_140;
	setp.lt.f32 	%p29, %f111, %f223;
	mov.f32 	%f234, %f111;
	mov.u64 	%rd342, %rd227;
	@%p29 bra 	$L__BB6_140;
	setp.lt.s64 	%p30, %rd330, %rd227;
	selp.f32 	%f234, %f223, %f111, %p30;
	min.s64 	%rd342, %rd330, %rd227;
$L__BB6_140:
	add.s32 	%r425, %r17, 1280;
	add.s32 	%r61, %r17, 2560;
	setp.le.s32 	%p31, %r61, %r37;
	@%p31 bra 	$L__BB6_125;
$L__BB6_141:
	setp.le.s32 	%p32, %r37, %r425;
	@%p32 bra 	$L__BB6_164;
	sub.s32 	%r20, %r37, %r425;
	setp.ge.s32 	%p33, %r16, %r20;
	@%p33 bra 	$L__BB6_164;
	not.b32 	%r62, %r16;
	add.s32 	%r63, %r37, %r62;
	sub.s32 	%r21, %r63, %r425;
	and.b32  	%r64, %r21, 768;
	setp.eq.s32 	%p34, %r64, 768;
	mov.u32 	%r429, %r16;
	@%p34 bra 	$L__BB6_149;
	add.s32 	%r427, %r16, %r425;
	shr.u32 	%r65, %r21, 8;
	add.s32 	%r66, %r65, 1;
	and.b32  	%r67, %r66, 3;
	neg.s32 	%r426, %r67;
	mov.u32 	%r429, %r16;
$L__BB6_145:
	.pragma "nounroll";
	mov.u64 	%rd127, %rd342;
	mov.f32 	%f123, %f234;
	mul.wide.u32 	%rd235, %r427, 16;
	add.s64 	%rd232, %rd186, %rd235;
	// begin inline asm
	ld.global.nc.u64 %rd231, [%rd232];
	// end inline asm
	mov.b64 	{%r68, %r69}, %rd231;
	mov.b32 	%f124, %r68;
	add.s64 	%rd234, %rd232, 8;
	// begin inline asm
	ld.global.nc.u64 %rd233, [%rd234];
	// end inline asm
	setp.lt.f32 	%p35, %f123, %f124;
	@%p35 bra 	$L__BB6_148;
	setp.lt.f32 	%p36, %f124, %f123;
	mov.f32 	%f234, %f124;
	mov.u64 	%rd342, %rd233;
	@%p36 bra 	$L__BB6_148;
	setp.lt.s64 	%p37, %rd127, %rd233;
	selp.f32 	%f234, %f123, %f124, %p37;
	min.s64 	%rd342, %rd127, %rd233;
$L__BB6_148:
	add.s32 	%r429, %r429, 256;
	add.s32 	%r427, %r427, 256;
	add.s32 	%r426, %r426, 1;
	setp.ne.s32 	%p38, %r426, 0;
	@%p38 bra 	$L__BB6_145;
$L__BB6_149:
	setp.lt.u32 	%p39, %r21, 768;
	@%p39 bra 	$L__BB6_164;
	cvt.u64.u32 	%rd236, %r429;
	cvt.u64.u32 	%rd237, %r425;
	add.s64 	%rd238, %rd236, %rd237;
	shl.b64 	%rd239, %rd238, 4;
	add.s64 	%rd240, %rd239, %rd186;
	add.s64 	%rd337, %rd240, 12296;
	add.s32 	%r430, %r429, %r425;
$L__BB6_151:
	mul.wide.u32 	%rd245, %r430, 16;
	add.s64 	%rd242, %rd186, %rd245;
	// begin inline asm
	ld.global.nc.u64 %rd241, [%rd242];
	// end inline asm
	mov.b64 	{%r70, %r71}, %rd241;
	mov.b32 	%f130, %r70;
	add.s64 	%rd244, %rd242, 8;
	// begin inline asm
	ld.global.nc.u64 %rd243, [%rd244];
	// end inline asm
	setp.lt.f32 	%p40, %f234, %f130;
	mov.f32 	%f231, %f234;
	mov.u64 	%rd339, %rd342;
	@%p40 bra 	$L__BB6_154;
	setp.lt.f32 	%p41, %f130, %f234;
	mov.f32 	%f231, %f130;
	mov.u64 	%rd339, %rd243;
	@%p41 bra 	$L__BB6_154;
	setp.lt.s64 	%p42, %rd342, %rd243;
	selp.f32 	%f231, %f234, %f130, %p42;
	min.s64 	%rd339, %rd342, %rd243;
$L__BB6_154:
	add.s64 	%rd247, %rd337, -8200;
	// begin inline asm
	ld.global.nc.u64 %rd246, [%rd247];
	// end inline asm
	mov.b64 	{%r72, %r73}, %rd246;
	mov.b32 	%f133, %r72;
	add.s64 	%rd249, %rd337, -8192;
	// begin inline asm
	ld.global.nc.u64 %rd248, [%rd249];
	// end inline asm
	setp.lt.f32 	%p43, %f231, %f133;
	mov.f32 	%f232, %f231;
	mov.u64 	%rd340, %rd339;
	@%p43 bra 	$L__BB6_157;
	setp.lt.f32 	%p44, %f133, %f231;
	mov.f32 	%f232, %f133;
	mov.u64 	%rd340, %rd248;
	@%p44 bra 	$L__BB6_157;
	setp.lt.s64 	%p45, %rd339, %rd248;
	selp.f32 	%f232, %f231, %f133, %p45;
	min.s64 	%rd340, %rd339, %rd248;
$L__BB6_157:
	add.s64 	%rd251, %rd337, -4104;
	// begin inline asm
	ld.global.nc.u64 %rd250, [%rd251];
	// end inline asm
	mov.b64 	{%r74, %r75}, %rd250;
	mov.b32 	%f136, %r74;
	add.s64 	%rd253, %rd337, -4096;
	// begin inline asm
	ld.global.nc.u64 %rd252, [%rd253];
	// end inline asm
	setp.lt.f32 	%p46, %f232, %f136;
	mov.f32 	%f233, %f232;
	mov.u64 	%rd341, %rd340;
	@%p46 bra 	$L__BB6_160;
	setp.lt.f32 	%p47, %f136, %f232;
	mov.f32 	%f233, %f136;
	mov.u64 	%rd341, %rd252;
	@%p47 bra 	$L__BB6_160;
	setp.lt.s64 	%p48, %rd340, %rd252;
	selp.f32 	%f233, %f232, %f136, %p48;
	min.s64 	%rd341, %rd340, %rd252;
$L__BB6_160:
	add.s64 	%rd255, %rd337, -8;
	// begin inline asm
	ld.global.nc.u64 %rd254, [%rd255];
	// end inline asm
	mov.b64 	{%r76, %r77}, %rd254;
	mov.b32 	%f139, %r76;
	// begin inline asm
	ld.global.nc.u64 %rd256, [%rd337];
	// end inline asm
	setp.lt.f32 	%p49, %f233, %f139;
	mov.f32 	%f234, %f233;
	mov.u64 	%rd342, %rd341;
	@%p49 bra 	$L__BB6_163;
	setp.lt.f32 	%p50, %f139, %f233;
	mov.f32 	%f234, %f139;
	mov.u64 	%rd342, %rd256;
	@%p50 bra 	$L__BB6_163;
	setp.lt.s64 	%p51, %rd341, %rd256;
	selp.f32 	%f234, %f233, %f139, %p51;
	min.s64 	%rd342, %rd341, %rd256;
$L__BB6_163:
	add.s32 	%r429, %r429, 1024;
	add.s64 	%rd337, %rd337, 16384;
	add.s32 	%r430, %r430, 1024;
	setp.lt.s32 	%p52, %r429, %r20;
	@%p52 bra 	$L__BB6_151;
$L__BB6_164:
	// begin inline asm
	mov.u32 %r78, %laneid;
	// end inline asm
	mov.b32 	%r80, %f234;
	mov.b32 	%r96, 1;
	mov.b32 	%r97, 31;
	mov.b32 	%r98, -1;
	// begin inline asm
	shfl.sync.down.b32 %r79, %r80, %r96, %r97, %r98;
	// end inline asm
	mov.b32 	%f143, %r79;
	// begin inline asm
	shfl.sync.down.b32 %r84, %r85, %r96, %r97, %r98;
	// end inline asm
	mov.b64 	{%r90, %r95}, %rd342;
	// begin inline asm
	shfl.sync.down.b32 %r89, %r90, %r96, %r97, %r98;
	// end inline asm
	// begin inline asm
	shfl.sync.down.b32 %r94, %r95, %r96, %r97, %r98;
	// end inline asm
	mov.b64 	%rd150, {%r89, %r94};
	setp.gt.s32 	%p53, %r78, 30;
	setp.lt.f32 	%p54, %f234, %f143;
	or.pred  	%p55, %p53, %p54;
	mov.f32 	%f236, %f234;
	mov.u64 	%rd344, %rd342;
	@%p55 bra 	$L__BB6_167;
	setp.gt.f32 	%p56, %f234, %f143;
	mov.f32 	%f236, %f143;
	mov.u64 	%rd344, %rd150;
	@%p56 bra 	$L__BB6_167;
	setp.lt.s64 	%p57, %rd342, %rd150;
	selp.f32 	%f236, %f234, %f143, %p57;
	min.s64 	%rd344, %rd342, %rd150;
$L__BB6_167:
	mov.b32 	%r100, %f236;
	mov.b32 	%r116, 2;
	mov.b32 	%r117, 31;
	mov.b32 	%r118, -1;
	// begin inline asm
	shfl.sync.down.b32 %r99, %r100, %r116, %r117, %r118;
	// end inline asm
	mov.b32 	%f146, %r99;
	// begin inline asm
	shfl.sync.down.b32 %r104, %r105, %r116, %r117, %r118;
	// end inline asm
	mov.b64 	{%r110, %r115}, %rd344;
	// begin inline asm
	shfl.sync.down.b32 %r109, %r110, %r116, %r117, %r118;
	// end inline asm
	// begin inline asm
	shfl.sync.down.b32 %r114, %r115, %r116, %r117, %r118;
	// end inline asm
	mov.b64 	%rd153, {%r109, %r114};
	setp.gt.s32 	%p58, %r78, 29;
	setp.lt.f32 	%p59, %f236, %f146;
	or.pred  	%p60, %p58, %p59;
	mov.f32 	%f237, %f236;
	mov.u64 	%rd345, %rd344;
	@%p60 bra 	$L__BB6_170;
	setp.gt.f32 	%p61, %f236, %f146;
	mov.f32 	%f237, %f146;
	mov.u64 	%rd345, %rd153;
	@%p61 bra 	$L__BB6_170;
	setp.lt.s64 	%p62, %rd344, %rd153;
	selp.f32 	%f237, %f236, %f146, %p62;
	min.s64 	%rd345, %rd344, %rd153;
$L__BB6_170:
	mov.b32 	%r120, %f237;
	mov.b32 	%r136, 4;
	mov.b32 	%r137, 31;
	mov.b32 	%r138, -1;
	// begin inline asm
	shfl.sync.down.b32 %r119, %r120, %r136, %r137, %r138;
	// end inline asm
	mov.b32 	%f149, %r119;
	// begin inline asm
	shfl.sync.down.b32 %r124, %r125, %r136, %r137, %r138;
	// end inline asm
	mov.b64 	{%r130, %r135}, %rd345;
	// begin inline asm
	shfl.sync.down.b32 %r129, %r130, %r136, %r137, %r138;
	// end inline asm
	// begin inline asm
	shfl.sync.down.b32 %r134, %r135, %r136, %r137, %r138;
	// end inline asm
	mov.b64 	%rd156, {%r129, %r134};
	setp.gt.s32 	%p63, %r78, 27;
	setp.lt.f32 	%p64, %f237, %f149;
	or.pred  	%p65, %p63, %p64;
	mov.f32 	%f238, %f237;
	mov.u64 	%rd346, %rd345;
	@%p65 bra 	$L__BB6_173;
	setp.gt.f32 	%p66, %f237, %f149;
	mov.f32 	%f238, %f149;
	mov.u64 	%rd346, %rd156;
	@%p66 bra 	$L__BB6_173;
	setp.lt.s64 	%p67, %rd345, %rd156;
	selp.f32 	%f238, %f237, %f149, %p67;
	min.s64 	%rd346, %rd345, %rd156;
$L__BB6_173:
	mov.b32 	%r140, %f238;
	mov.b32 	%r156, 8;
	mov.b32 	%r157, 31;
	mov.b32 	%r158, -1;
	// begin inline asm
	shfl.sync.down.b32 %r139, %r140, %r156, %r157, %r158;
	// end inline asm
	mov.b32 	%f152, %r139;
	// begin inline asm
	shfl.sync.down.b32 %r144, %r145, %r156, %r157, %r158;
	// end inline asm
	mov.b64 	{%r150, %r155}, %rd346;
	// begin inline asm
	shfl.sync.down.b32 %r149, %r150, %r156, %r157, %r158;
	// end inline asm
	// begin inline asm
	shfl.sync.down.b32 %r154, %r155, %r156, %r157, %r158;
	// end inline asm
	mov.b64 	%rd159, {%r149, %r154};
	setp.gt.s32 	%p68, %r78, 23;
	setp.lt.f32 	%p69, %f238, %f152;
	or.pred  	%p70, %p68, %p69;
	mov.f32 	%f239, %f238;
	mov.u64 	%rd347, %rd346;
	@%p70 bra 	$L__BB6_176;
	setp.gt.f32 	%p71, %f238, %f152;
	mov.f32 	%f239, %f152;
	mov.u64 	%rd347, %rd159;
	@%p71 bra 	$L__BB6_176;
	setp.lt.s64 	%p72, %rd346, %rd159;
	selp.f32 	%f239, %f238, %f152, %p72;
	min.s64 	%rd347, %rd346, %rd159;
$L__BB6_176:
	mov.b32 	%r160, %f239;
	mov.b32 	%r176, 16;
	mov.b32 	%r177, 31;
	mov.b32 	%r178, -1;
	// begin inline asm
	shfl.sync.down.b32 %r159, %r160, %r176, %r177, %r178;
	// end inline asm
	mov.b32 	%f155, %r159;
	// begin inline asm
	shfl.sync.down.b32 %r164, %r165, %r176, %r177, %r178;
	// end inline asm
	mov.b64 	{%r170, %r175}, %rd347;
	// begin inline asm
	shfl.sync.down.b32 %r169, %r170, %r176, %r177, %r178;
	// end inline asm
	// begin inline asm
	shfl.sync.down.b32 %r174, %r175, %r176, %r177, %r178;
	// end inline asm
	mov.b64 	%rd162, {%r169, %r174};
	setp.gt.s32 	%p73, %r78, 15;
	setp.lt.f32 	%p74, %f239, %f155;
	or.pred  	%p75, %p73, %p74;
	mov.f32 	%f247, %f239;
	mov.u64 	%rd355, %rd347;
	@%p75 bra 	$L__BB6_179;
	setp.gt.f32 	%p76, %f239, %f155;
	mov.f32 	%f247, %f155;
	mov.u64 	%rd355, %rd162;
	@%p76 bra 	$L__BB6_179;
	setp.lt.s64 	%p77, %rd347, %rd162;
	selp.f32 	%f247, %f239, %f155, %p77;
	min.s64 	%rd355, %rd347, %rd162;
$L__BB6_179:
	setp.ne.s32 	%p78, %r78, 0;
	@%p78 bra 	$L__BB6_181;
	shr.u32 	%r179, %r16, 1;
	and.b32  	%r180, %r179, 496;
	mov.u32 	%r181, _ZN6thrust24THRUST_300001_SM_1000_NS8cuda_cub4core6detail5shmemE;
	add.s32 	%r182, %r181, %r180;
	st.shared.f32 	[%r182+8], %f247;
	st.shared.u64 	[%r182+16], %rd355;
$L__BB6_181:
	bar.sync 	0;
	setp.ne.s32 	%p79, %r16, 0;
	@%p79 bra 	$L__BB6_203;
	ld.shared.f32 	%f158, [_ZN6thrust24THRUST_300001_SM_1000_NS8cuda_cub4core6detail5shmemE+24];
	ld.shared.u64 	%rd165, [_ZN6thrust24THRUST_300001_SM_1000_NS8cuda_cub4core6detail5shmemE+32];
	setp.lt.f32 	%p80, %f247, %f158;
	mov.f32 	%f241, %f247;
	mov.u64 	%rd349, %rd355;
	@%p80 bra 	$L__BB6_185;
	setp.lt.f32 	%p81, %f158, %f247;
	mov.f32 	%f241, %f158;
	mov.u64 	%rd349, %rd165;
	@%p81 bra 	$L__BB6_185;
	setp.lt.s64 	%p82, %rd355, %rd165;
	selp.f32 	%f241, %f247, %f158, %p82;
	min.s64 	%rd349, %rd355, %rd165;
$L__BB6_185:
	ld.shared.f32 	%f161, [_ZN6thrust24THRUST_300001_SM_1000_NS8cuda_cub4core6detail5shmemE+40];
	ld.shared.u64 	%rd168, [_ZN6thrust24THRUST_300001_SM_1000_NS8cuda_cub4core6detail5shmemE+48];
	setp.lt.f32 	%p83, %f241, %f161;
	mov.f32 	%f242, %f241;
	mov.u64 	%rd350, %rd349;
	@%p83 bra 	$L__BB6_188;
	setp.lt.f32 	%p84, %f161, %f241;
	mov.f32 	%f242, %f161;
	mov.u64 	%rd350, %rd168;
	@%p84 bra 	$L__BB6_188;
	setp.lt.s64 	%p85, %rd349, %rd168;
	selp.f32 	%f242, %f241, %f161, %p85;
	min.s64 	%rd350, %rd349, %rd168;
$L__BB6_188:
	ld.shared.f32 	%f164, [_ZN6thrust24THRUST_300001_SM_1000_NS8cuda_cub4core6detail5shmemE+56];
	ld.shared.u64 	%rd171, [_ZN6thrust24THRUST_300001_SM_1000_NS8cuda_cub4core6detail5shmemE+64];
	setp.lt.f32 	%p86, %f242, %f164;
	mov.f32 	%f243, %f242;
	mov.u64 	%rd351, %rd350;
	@%p86 bra 	$L__BB6_191;
	setp.lt.f32 	%p87, %f164, %f242;
	mov.f32 	%f243, %f164;
	mov.u64 	%rd351, %rd171;
	@%p87 bra 	$L__BB6_191;
	setp.lt.s64 	%p88, %rd350, %rd171;
	selp.f32 	%f243, %f242, %f164, %p88;
	min.s64 	%rd351, %rd350, %rd171;
$L__BB6_191:
	ld.shared.f32 	%f167, [_ZN6thrust24THRUST_300001_SM_1000_NS8cuda_cub4core6detail5shmemE+72];
	ld.shared.u64 	%rd174, [_ZN6thrust24THRUST_300001_SM_1000_NS8cuda_cub4core6detail5shmemE+80];
	setp.lt.f32 	%p89, %f243, %f167;
	mov.f32 	%f244, %f243;
	mov.u64 	%rd352, %rd351;
	@%p89 bra 	$L__BB6_194;
	setp.lt.f32 	%p90, %f167, %f243;
	mov.f32 	%f244, %f167;
	mov.u64 	%rd352, %rd174;
	@%p90 bra 	$L__BB6_194;
	setp.lt.s64 	%p91, %rd351, %rd174;
	selp.f32 	%f244, %f243, %f167, %p91;
	min.s64 	%rd352, %rd351, %rd174;
$L__BB6_194:
	ld.shared.f32 	%f170, [_ZN6thrust24THRUST_300001_SM_1000_NS8cuda_cub4core6detail5shmemE+88];
	ld.shared.u64 	%rd177, [_ZN6thrust24THRUST_300001_SM_1000_NS8cuda_cub4core6detail5shmemE+96];
	setp.lt.f32 	%p92, %f244, %f170;
	mov.f32 	%f245, %f244;
	mov.u64 	%rd353, %rd352;
	@%p92 bra 	$L__BB6_197;
	setp.lt.f32 	%p93, %f170, %f244;
	mov.f32 	%f245, %f170;
	mov.u64 	%rd353, %rd177;
	@%p93 bra 	$L__BB6_197;
	setp.lt.s64 	%p94, %rd352, %rd177;
	selp.f32 	%f245, %f244, %f170, %p94;
	min.s64 	%rd353, %rd352, %rd177;
$L__BB6_197:
	ld.shared.f32 	%f173, [_ZN6thrust24THRUST_300001_SM_1000_NS8cuda_cub4core6detail5shmemE+104];
	ld.shared.u64 	%rd180, [_ZN6thrust24THRUST_300001_SM_1000_NS8cuda_cub4core6detail5shmemE+112];
	setp.lt.f32 	%p95, %f245, %f173;
	mov.f32 	%f246, %f245;
	mov.u64 	%rd354, %rd353;
	@%p95 bra 	$L__BB6_200;
	setp.lt.f32 	%p96, %f173, %f245;
	mov.f32 	%f246, %f173;
	mov.u64 	%rd354, %rd180;
	@%p96 bra 	$L__BB6_200;
	setp.lt.s64 	%p97, %rd353, %rd180;
	selp.f32 	%f246, %f245, %f173, %p97;
	min.s64 	%rd354, %rd353, %rd180;
$L__BB6_200:
	ld.shared.f32 	%f176, [_ZN6thrust24THRUST_300001_SM_1000_NS8cuda_cub4core6detail5shmemE+120];
	ld.shared.u64 	%rd183, [_ZN6thrust24THRUST_300001_SM_1000_NS8cuda_cub4core6detail5shmemE+128];
	setp.lt.f32 	%p98, %f246, %f176;
	mov.f32 	%f247, %f246;
	mov.u64 	%rd355, %rd354;
	@%p98 bra 	$L__BB6_203;
	setp.lt.f32 	%p99, %f176, %f246;
	mov.f32 	%f247, %f176;
	mov.u64 	%rd355, %rd183;
	@%p99 bra 	$L__BB6_203;
	setp.lt.s64 	%p100, %rd354, %rd183;
	selp.f32 	%f247, %f246, %f176, %p100;
	min.s64 	%rd355, %rd354, %rd183;
$L__BB6_203:
	mov.u32 	%r418, %tid.x;
	setp.ne.s32 	%p227, %r418, 0;
	@%p227 bra 	$L__BB6_205;
	cvta.to.global.u64 	%rd287, %rd187;
	st.global.f32 	[%rd287], %f247;
	st.global.u64 	[%rd287+8], %rd355;
$L__BB6_205:
	ret;

}
	// .globl	_ZN6thrust24THRUST_300001_SM_1000_NS8cuda_cub4core6detail13_kernel_agentINS1_8__reduce11ReduceAgentINS0_12zip_iteratorIN4cuda3std3__45tupleIJNS0_6detail15normal_iteratorINS0_10device_ptrIfEEEENS0_17counting_iteratorIlNS0_11use_defaultESI_SI_EEEEEEEPNSB_IJflEEESM_lNS1_9__extrema9arg_min_fIflNSA_4lessIfEEEEEEJSL_SN_lSS_EEEvDpT0_
.visible .entry _ZN6thrust24THRUST_300001_SM_1000_NS8cuda_cub4core6detail13_kernel_agentINS1_8__reduce11ReduceAgentINS0_12zip_iteratorIN4cuda3std3__45tupleIJNS0_6detail15normal_iteratorINS0_10device_ptrIfEEEENS0_17counting_iteratorIlNS0_11use_defaultESI_SI_EEEEEEEPNSB_IJflEEESM_lNS1_9__extrema9arg_min_fIflNSA_4lessIfEEEEEEJSL_SN_lSS_EEEvDpT0_(
	.param .align 8 .b8 _ZN6thrust24THRUST_300001_SM_1000_NS8cuda_cub4core6detail13_kernel_agentINS1_8__reduce11ReduceAgentINS0_12zip_iteratorIN4cuda3std3__45tupleIJNS0_6detail15normal_iteratorINS0_10device_ptrIfEEEENS0_17counting_iteratorIlNS0_11use_defaultESI_SI_EEEEEEEPNSB_IJflEEESM_lNS1_9__extrema9arg_min_fIflNSA_4lessIfEEEEEEJSL_SN_lSS_EEEvDpT0__param_0[16],
	.param .u64 .ptr .align 1 _ZN6thrust24THRUST_300001_SM_1000_NS8cuda_cub4core6detail13_kernel_agentINS1_8__reduce11ReduceAgentINS0_12zip_iteratorIN4cuda3std3__45tupleIJNS0_6detail15normal_iteratorINS0_10device_ptrIfEEEENS0_17counting_iteratorIlNS0_11use_defaultESI_SI_EEEEEEEPNSB_IJflEEESM_lNS1_9__extrema9arg_min_fIflNSA_4lessIfEEEEEEJSL_SN_lSS_EEEvDpT0__param_1,
	.param .u64 _ZN6thrust24THRUST_300001_SM_1000_NS8cuda_cub4core6detail13_kernel_agentINS1_8__reduce11ReduceAgentINS0_12zip_iteratorIN4cuda3std3__45tupleIJNS0_6detail15normal_iteratorINS0_10device_ptrIfEEEENS0_17counting_iteratorIlNS0_11use_defaultESI_SI_EEEEEEEPNSB_IJflEEESM_lNS1_9__extrema9arg_min_fIflNSA_4lessIfEEEEEEJSL_SN_lSS_EEEvDpT0__param_2,
	.param .align 1 .b8 _ZN6thrust24THRUST_300001_SM_1000_NS8cuda_cub4core6detail13_kernel_agentINS1_8__reduce11ReduceAgentINS0_12zip_iteratorIN4cuda3std3__45tupleIJNS0_6detail15normal_iteratorINS0_10device_ptrIfEEEENS0_17counting_iteratorIlNS0_11use_defaultESI_SI_EEEEEEEPNSB_IJflEEESM_lNS1_9__extrema9arg_min_fIflNSA_4lessIfEEEEEEJSL_SN_lSS_EEEvDpT0__param_3[1]
)
.maxntid 256
{
	.reg .pred 	%p<223>;
	.reg .b32 	%r<391>;
	.reg .b32 	%f<243>;
	.reg .b64 	%rd<308>;

	ld.param.u64 	%rd195, [_ZN6thrust24THRUST_300001_SM_1000_NS8cuda_cub4core6detail13_kernel_agentINS1_8__reduce11ReduceAgentINS0_12zip_iteratorIN4cuda3std3__45tupleIJNS0_6detail15normal_iteratorINS0_10device_ptrIfEEEENS0_17counting_iteratorIlNS0_11use_defaultESI_SI_EEEEEEEPNSB_IJflEEESM_lNS1_9__extrema9arg_min_fIflNSA_4lessIfEEEEEEJSL_SN_lSS_EEEvDpT0__param_0+8];
	ld.param.u64 	%rd194, [_ZN6thrust24THRUST_300001_SM_1000_NS8cuda_cub4core6detail13_kernel_agentINS1_8__reduce11ReduceAgentINS0_12zip_iteratorIN4cuda3std3__45tupleIJNS0_6detail15normal_iteratorINS0_10device_ptrIfEEEENS0_17counting_iteratorIlNS0_11use_defaultESI_SI_EEEEEEEPNSB_IJflEEESM_lNS1_9__extrema9arg_min_fIflNSA_4lessIfEEEEEEJSL_SN_lSS_EEEvDpT0__param_0];
	ld.param.u64 	%rd197, [_ZN6thrust24THRUST_300001_SM_1000_NS8cuda_cub4core6detail13_kernel_agentINS1_8__reduce11ReduceAgentINS0_12zip_iteratorIN4cuda3std3__45tupleIJNS0_6detail15normal_iteratorINS0_10device_ptrIfEEEENS0_17counting_iteratorIlNS0_11use_defaultESI_SI_EEEEEEEPNSB_IJflEEESM_lNS1_9__extrema9arg_min_fIflNSA_4lessIfEEEEEEJSL_SN_lSS_EEEvDpT0__param_2];
	setp.eq.s64 	%p1, %rd197, 0;
	@%p1 bra 	$L__BB7_200;
	cvta.to.global.u64 	%rd1, %rd194;
	setp.gt.s64 	%p2, %rd197, 1279;
	@%p2 bra 	$L__BB7_112;
	cvt.u32.u64 	%r1, %rd197;
	mov.u32 	%r2, %tid.x;
	setp.ge.s32 	%p96, %r2, %r1;
	mov.f32 	%f188, 0f00000000;
	mov.b64 	%rd249, 0;
	mov.u32 	%r385, %r2;
	@%p96 bra 	$L__BB7_4;
	cvt.u64.u32 	%rd225, %r2;
	mul.wide.u32 	%rd226, %r2, 4;
	add.s64 	%rd227, %rd1, %rd226;
	add.s64 	%rd249, %rd195, %rd225;
	ld.global.f32 	%f188, [%rd227];
	add.s32 	%r385, %r2, 256;
$L__BB7_4:
	setp.ge.s32 	%p97, %r385, %r1;
	@%p97 bra 	$L__BB7_26;
	not.b32 	%r154, %r385;
	add.s32 	%r5, %r154, %r1;
	and.b32  	%r155, %r5, 768;
	setp.eq.s32 	%p98, %r155, 768;
	@%p98 bra 	$L__BB7_11;
	cvt.u64.u32 	%rd229, %r385;
	add.s64 	%rd240, %rd195, %rd229;
	mul.wide.u32 	%rd230, %r385, 4;
	add.s64 	%rd239, %rd1, %rd230;
	shr.u32 	%r156, %r5, 8;
	add.s32 	%r157, %r156, 1;
	and.b32  	%r158, %r157, 3;
	neg.s32 	%r383, %r158;
$L__BB7_7:
	.pragma "nounroll";
	mov.u64 	%rd9, %rd249;
	mov.f32 	%f3, %f188;
	ld.global.f32 	%f4, [%rd239];
	setp.lt.f32 	%p99, %f3, %f4;
	@%p99 bra 	$L__BB7_10;
	setp.lt.f32 	%p100, %f4, %f3;
	mov.u64 	%rd249, %rd240;
	mov.f32 	%f188, %f4;
	@%p100 bra 	$L__BB7_10;
	setp.lt.s64 	%p101, %rd9, %rd240;
	min.s64 	%rd249, %rd9, %rd240;
	selp.f32 	%f188, %f3, %f4, %p101;
$L__BB7_10:
	add.s32 	%r385, %r385, 256;
	add.s64 	%rd240, %rd240, 256;
	add.s64 	%rd239, %rd239, 1024;
	add.s32 	%r383, %r383, 1;
	setp.ne.s32 	%p102, %r383, 0;
	@%p102 bra 	$L__BB7_7;
$L__BB7_11:
	setp.lt.u32 	%p103, %r5, 768;
	@%p103 bra 	$L__BB7_26;
	add.s32 	%r386, %r385, 512;
$L__BB7_13:
	mov.u32 	%r13, %r386;
	add.s32 	%r159, %r13, -512;
	cvt.s64.s32 	%rd231, %r159;
	mul.wide.s32 	%rd232, %r159, 4;
	add.s64 	%rd17, %rd1, %rd232;
	add.s64 	%rd18, %rd195, %rd231;
	ld.global.f32 	%f10, [%rd17];
	setp.lt.f32 	%p104, %f188, %f10;
	mov.u64 	%rd246, %rd249;
	mov.f32 	%f185, %f188;
	@%p104 bra 	$L__BB7_16;
	setp.lt.f32 	%p105, %f10, %f188;
	mov.u64 	%rd246, %rd18;
	mov.f32 	%f185, %f10;
	@%p105 bra 	$L__BB7_16;
	setp.lt.s64 	%p106, %rd249, %rd18;
	min.s64 	%rd246, %rd249, %rd18;
	selp.f32 	%f185, %f188, %f10, %p106;
$L__BB7_16:
	add.s32 	%r160, %r13, -256;
	cvt.s64.s32 	%rd233, %r160;
	add.s64 	%rd21, %rd195, %rd233;
	ld.global.f32 	%f13, [%rd17+1024];
	setp.lt.f32 	%p107, %f185, %f13;
	mov.u64 	%rd247, %rd246;
	mov.f32 	%f186, %f185;
	@%p107 bra 	$L__BB7_19;
	setp.lt.f32 	%p108, %f13, %f185;
	mov.u64 	%rd247, %rd21;
	mov.f32 	%f186, %f13;
	@%p108 bra 	$L__BB7_19;
	setp.lt.s64 	%p109, %rd246, %rd21;
	min.s64 	%rd247, %rd246, %rd21;
	selp.f32 	%f186, %f185, %f13, %p109;
$L__BB7_19:
	cvt.s64.s32 	%rd234, %r13;
	add.s64 	%rd24, %rd195, %rd234;
	ld.global.f32 	%f16, [%rd17+2048];
	setp.lt.f32 	%p110, %f186, %f16;
	mov.u64 	%rd248, %rd247;
	mov.f32 	%f187, %f186;
	@%p110 bra 	$L__BB7_22;
	setp.lt.f32 	%p111, %f16, %f186;
	mov.u64 	%rd248, %rd24;
	mov.f32 	%f187, %f16;
	@%p111 bra 	$L__BB7_22;
	setp.lt.s64 	%p112, %rd247, %rd24;
	min.s64 	%rd248, %rd247, %rd24;
	selp.f32 	%f187, %f186, %f16, %p112;
$L__BB7_22:
	add.s32 	%r161, %r13, 256;
	cvt.s64.s32 	%rd235, %r161;
	add.s64 	%rd27, %rd195, %rd235;
	ld.global.f32 	%f19, [%rd17+3072];
	setp.lt.f32 	%p113, %f187, %f19;
	mov.u64 	%rd249, %rd248;
	mov.f32 	%f188, %f187;
	@%p113 bra 	$L__BB7_25;
	setp.lt.f32 	%p114, %f19, %f187;
	mov.u64 	%rd249, %rd27;
	mov.f32 	%f188, %f19;
	@%p114 bra 	$L__BB7_25;
	setp.lt.s64 	%p115, %rd248, %rd27;
	min.s64 	%rd249, %rd248, %rd27;
	selp.f32 	%f188, %f187, %f19, %p115;
$L__BB7_25:
	add.s32 	%r386, %r13, 1024;
	add.s32 	%r162, %r13, 512;
	setp.lt.s32 	%p116, %r162, %r1;
	@%p116 bra 	$L__BB7_13;
$L__BB7_26:
	setp.lt.s32 	%p117, %r1, 256;
	@%p117 bra 	$L__BB7_66;
	// begin inline asm
	mov.u32 %r276, %laneid;
	// end inline asm
	mov.b32 	%r278, %f188;
	mov.b32 	%r294, 1;
	mov.b32 	%r295, 31;
	mov.b32 	%r296, -1;
	// begin inline asm
	shfl.sync.down.b32 %r277, %r278, %r294, %r295, %r296;
	// end inline asm
	mov.b32 	%f23, %r277;
	// begin inline asm
	shfl.sync.down.b32 %r282, %r283, %r294, %r295, %r296;
	// end inline asm
	mov.b64 	{%r288, %r293}, %rd249;
	// begin inline asm
	shfl.sync.down.b32 %r287, %r288, %r294, %r295, %r296;
	// end inline asm
	// begin inline asm
	shfl.sync.down.b32 %r292, %r293, %r294, %r295, %r296;
	// end inline asm
	mov.b64 	%rd31, {%r287, %r292};
	setp.gt.s32 	%p174, %r276, 30;
	setp.lt.f32 	%p175, %f188, %f23;
	or.pred  	%p176, %p174, %p175;
	mov.u64 	%rd251, %rd249;
	mov.f32 	%f190, %f188;
	@%p176 bra 	$L__BB7_30;
	setp.gt.f32 	%p177, %f188, %f23;
	mov.u64 	%rd251, %rd31;
	mov.f32 	%f190, %f23;
	@%p177 bra 	$L__BB7_30;
	setp.lt.s64 	%p178, %rd249, %rd31;
	min.s64 	%rd251, %rd249, %rd31;
	selp.f32 	%f190, %f188, %f23, %p178;
$L__BB7_30:
	mov.b32 	%r298, %f190;
	mov.b32 	%r314, 2;
	mov.b32 	%r315, 31;
	mov.b32 	%r316, -1;
	// begin inline asm
	shfl.sync.down.b32 %r297, %r298, %r314, %r315, %r316;
	// end inline asm
	mov.b32 	%f26, %r297;
	// begin inline asm
	shfl.sync.down.b32 %r302, %r303, %r314, %r315, %r316;
	// end inline asm
	mov.b64 	{%r308, %r313}, %rd251;
	// begin inline asm
	shfl.sync.down.b32 %r307, %r308, %r314, %r315, %r316;
	// end inline asm
	// begin inline asm
	shfl.sync.down.b32 %r312, %r313, %r314, %r315, %r316;
	// end inline asm
	mov.b64 	%rd34, {%r307, %r312};
	setp.gt.s32 	%p179, %r276, 29;
	setp.lt.f32 	%p180, %f190, %f26;
	or.pred  	%p181, %p179, %p180;
	mov.u64 	%rd252, %rd251;
	mov.f32 	%f191, %f190;
	@%p181 bra 	$L__BB7_33;
	setp.gt.f32 	%p182, %f190, %f26;
	mov.u64 	%rd252, %rd34;
	mov.f32 	%f191, %f26;
	@%p182 bra 	$L__BB7_33;
	setp.lt.s64 	%p183, %rd251, %rd34;
	min.s64 	%rd252, %rd251, %rd34;
	selp.f32 	%f191, %f190, %f26, %p183;
$L__BB7_33:
	mov.b32 	%r318, %f191;
	mov.b32 	%r334, 4;
	mov.b32 	%r335, 31;
	mov.b32 	%r336, -1;
	// begin inline asm
	shfl.sync.down.b32 %r317, %r318, %r334, %r335, %r336;
	// end inline asm
	mov.b32 	%f29, %r317;
	// begin inline asm
	shfl.sync.down.b32 %r322, %r323, %r334, %r335, %r336;
	// end inline asm
	mov.b64 	{%r328, %r333}, %rd252;
	// begin inline asm
	shfl.sync.down.b32 %r327, %r328, %r334, %r335, %r336;
	// end inline asm
	// begin inline asm
	shfl.sync.down.b32 %r332, %r333, %r334, %r335, %r336;
	// end inline asm
	mov.b64 	%rd37, {%r327, %r332};
	setp.gt.s32 	%p184, %r276, 27;
	setp.lt.f32 	%p185, %f191, %f29;
	or.pred  	%p186, %p184, %p185;
	mov.u64 	%rd253, %rd252;
	mov.f32 	%f192, %f191;
	@%p186 bra 	$L__BB7_36;
	setp.gt.f32 	%p187, %f191, %f29;
	mov.u64 	%rd253, %rd37;
	mov.f32 	%f192, %f29;
	@%p187 bra 	$L__BB7_36;
	setp.lt.s64 	%p188, %rd252, %rd37;
	min.s64 	%rd253, %rd252, %rd37;
	selp.f32 	%f192, %f191, %f29, %p188;
$L__BB7_36:
	mov.b32 	%r338, %f192;
	mov.b32 	%r354, 8;
	mov.b32 	%r355, 31;
	mov.b32 	%r356, -1;
	// begin inline asm
	shfl.sync.down.b32 %r337, %r338, %r354, %r355, %r356;
	// end inline asm
	mov.b32 	%f32, %r337;
	// begin inline asm
	shfl.sync.down.b32 %r342, %r343, %r354, %r355, %r356;
	// end inline asm
	mov.b64 	{%r348, %r353}, %rd253;
	// begin inline asm
	shfl.sync.down.b32 %r347, %r348, %r354, %r355, %r356;
	// end inline asm
	// begin inline asm
	shfl.sync.down.b32 %r352, %r353, %r354, %r355, %r356;
	// end inline asm
	mov.b64 	%rd40, {%r347, %r352};
	setp.gt.s32 	%p189, %r276, 23;
	setp.lt.f32 	%p190, %f192, %f32;
	or.pred  	%p191, %p189, %p190;
	mov.u64 	%rd254, %rd253;
	mov.f32 	%f193, %f192;
	@%p191 bra 	$L__BB7_39;
	setp.gt.f32 	%p192, %f192, %f32;
	mov.u64 	%rd254, %rd40;
	mov.f32 	%f193, %f32;
	@%p192 bra 	$L__BB7_39;
	setp.lt.s64 	%p193, %rd253, %rd40;
	min.s64 	%rd254, %rd253, %rd40;
	selp.f32 	%f193, %f192, %f32, %p193;
$L__BB7_39:
	mov.b32 	%r358, %f193;
	mov.b32 	%r374, 16;
	mov.b32 	%r375, 31;
	mov.b32 	%r376, -1;
	// begin inline asm
	shfl.sync.down.b32 %r357, %r358, %r374, %r375, %r376;
	// end inline asm
	mov.b32 	%f35, %r357;
	// begin inline asm
	shfl.sync.down.b32 %r362, %r363, %r374, %r375, %r376;
	// end inline asm
	mov.b64 	{%r368, %r373}, %rd254;
	// begin inline asm
	shfl.sync.down.b32 %r367, %r368, %r374, %r375, %r376;
	// end inline asm
	// begin inline asm
	shfl.sync.down.b32 %r372, %r373, %r374, %r375, %r376;
	// end inline asm
	mov.b64 	%rd43, {%r367, %r372};
	setp.gt.s32 	%p194, %r276, 15;
	setp.lt.f32 	%p195, %f193, %f35;
	or.pred  	%p196, %p194, %p195;
	mov.u64 	%rd307, %rd254;
	mov.f32 	%f242, %f193;
	@%p196 bra 	$L__BB7_42;
	setp.gt.f32 	%p197, %f193, %f35;
	mov.u64 	%rd307, %rd43;
	mov.f32 	%f242, %f35;
	@%p197 bra 	$L__BB7_42;
	setp.lt.s64 	%p198, %rd254, %rd43;
	min.s64 	%rd307, %rd254, %rd43;
	selp.f32 	%f242, %f193, %f35, %p198;
$L__BB7_42:
	setp.ne.s32 	%p199, %r276, 0;
	@%p199 bra 	$L__BB7_44;
	shr.u32 	%r377, %r2, 1;
	and.b32  	%r378, %r377, 496;
	mov.u32 	%r379, _ZN6thrust24THRUST_300001_SM_1000_NS8cuda_cub4core6detail5shmemE;
	add.s32 	%r380, %r379, %r378;
	st.shared.f32 	[%r380+8], %f242;
	st.shared.u64 	[%r380+16], %rd307;
$L__BB7_44:
	bar.sync 	0;
	setp.ne.s32 	%p200, %r2, 0;
	@%p200 bra 	$L__BB7_198;
	ld.shared.f32 	%f38, [_ZN6thrust24THRUST_300001_SM_1000_NS8cuda_cub4core6detail5shmemE+24];
	ld.shared.u64 	%rd46, [_ZN6thrust24THRUST_300001_SM_1000_NS8cuda_cub4core6detail5shmemE+32];
	setp.lt.f32 	%p201, %f242, %f38;
	mov.u64 	%rd256, %rd307;
	mov.f32 	%f195, %f242;
	@%p201 bra 	$L__BB7_48;
	setp.lt.f32 	%p202, %f38, %f242;
	mov.u64 	%rd256, %rd46;
	mov.f32 	%f195, %f38;
	@%p202 bra 	$L__BB7_48;
	setp.lt.s64 	%p203, %rd307, %rd46;
	min.s64 	%rd256, %rd307, %rd46;
	selp.f32 	%f195, %f242, %f38, %p203;
$L__BB7_48:
	ld.shared.f32 	%f41, [_ZN6thrust24THRUST_300001_SM_1000_NS8cuda_cub4core6detail5shmemE+40];
	ld.shared.u64 	%rd49, [_ZN6thrust24THRUST_300001_SM_1000_NS8cuda_cub4core6detail5shmemE+48];
	setp.lt.f32 	%p204, %f195, %f41;
	mov.u64 	%rd257, %rd256;
	mov.f32 	%f196, %f195;
	@%p204 bra 	$L__BB7_51;
	setp.lt.f32 	%p205, %f41, %f195;
	mov.u64 	%rd257, %rd49;
	mov.f32 	%f196, %f41;
	@%p205 bra 	$L__BB7_51;
	setp.lt.s64 	%p206, %rd256, %rd49;
	min.s64 	%rd257, %rd256, %rd49;
	selp.f32 	%f196, %f195, %f41, %p206;
$L__BB7_51:
	ld.shared.f32 	%f44, [_ZN6thrust24THRUST_300001_SM_1000_NS8cuda_cub4core6detail5shmemE+56];
	ld.shared.u64 	%rd52, [_ZN6thrust24THRUST_300001_SM_1000_NS8cuda_cub4core6detail5shmemE+64];
	setp.lt.f32 	%p207, %f196, %f44;
	mov.u64 	%rd258, %rd257;
	mov.f32 	%f197, %f196;
	@%p207 bra 	$L__BB7_54;
	setp.lt.f32 	%p208, %f44, %f196;
	mov.u64 	%rd258, %rd52;
	mov.f32 	%f197, %f44;
	@%p208 bra 	$L__BB7_54;
	setp.lt.s64 	%p209, %rd257, %rd52;
	min.s64 	%rd258, %rd257, %rd52;
	selp.f32 	%f197, %f196, %f44, %p209;
$L__BB7_54:
	ld.shared.f32 	%f47, [_ZN6thrust24THRUST_300001_SM_1000_NS8cuda_cub4core6detail5shmemE+72];
	ld.shared.u64 	%rd55, [_ZN6thrust24THRUST_300001_SM_1000_NS8cuda_cub4core6detail5shmemE+80];
	setp.lt.f32 	%p210, %f197, %f47;
	mov.u64 	%rd259, %rd258;
	mov.f32 	%f198, %f197;
	@%p210 bra 	$L__BB7_57;
	setp.lt.f32 	%p211, %f47, %f197;
	mov.u64 	%rd259, %rd55;
	mov.f32 	%f198, %f47;
	@%p211 bra 	$L__BB7_57;
	setp.lt.s64 	%p212, %rd258, %rd55;
	min.s64 	%rd259, %rd258, %rd55;
	selp.f32 	%f198, %f197, %f47, %p212;
$L__BB7_57:
	ld.shared.f32 	%f50, [_ZN6thrust24THRUST_300001_SM_1000_NS8cuda_cub4core6detail5shmemE+88];
	ld.shared.u64 	%rd58, [_ZN6thrust24THRUST_300001_SM_1000_NS8cuda_cub4core6detail5shmemE+96];
	setp.lt.f32 	%p213, %f198, %f50;
	mov.u64 	%rd260, %rd259;
	mov.f32 	%f199, %f198;
	@%p213 bra 	$L__BB7_60;
	setp.lt.f32 	%p214, %f50, %f198;
	mov.u64 	%rd260, %rd58;
	mov.f32 	%f199, %f50;
	@%p214 bra 	$L__BB7_60;
	setp.lt.s64 	%p215, %rd259, %rd58;
	min.s64 	%rd260, %rd259, %rd58;
	selp.f32 	%f199, %f198, %f50, %p215;
$L__BB7_60:
	ld.shared.f32 	%f53, [_ZN6thrust24THRUST_300001_SM_1000_NS8cuda_cub4core6detail5shmemE+104];
	ld.shared.u64 	%rd61, [_ZN6thrust24THRUST_300001_SM_1000_NS8cuda_cub4core6detail5shmemE+112];
	setp.lt.f32 	%p216, %f199, %f53;
	mov.u64 	%rd261, %rd260;
	mov.f32 	%f200, %f199;
	@%p216 bra 	$L__BB7_63;
	setp.lt.f32 	%p217, %f53, %f199;
	mov.u64 	%rd261, %rd61;
	mov.f32 	%f200, %f53;
	@%p217 bra 	$L__BB7_63;
	setp.lt.s64 	%p218, %rd260, %rd61;
	min.s64 	%rd261, %rd260, %rd61;
	selp.f32 	%f200, %f199, %f53, %p218;
$L__BB7_63:
	ld.shared.f32 	%f56, [_ZN6thrust24THRUST_300001_SM_1000_NS8cuda_cub4core6detail5shmemE+120];
	ld.shared.u64 	%rd64, [_ZN6thrust24THRUST_300001_SM_1000_NS8cuda_cub4core6detail5shmemE+128];
	setp.lt.f32 	%p219, %f200, %f56;
	mov.f32 	%f242, %f200;
	mov.u64 	%rd307, %rd261;
	@%p219 bra 	$L__BB7_198;
	setp.lt.f32 	%p220, %f56, %f200;
	mov.f32 	%f242, %f56;
	mov.u64 	%rd307, %rd64;
	@%p220 bra 	$L__BB7_198;
	setp.lt.s64 	%p221, %rd261, %rd64;
	min.s64 	%rd307, %rd261, %rd64;
	selp.f32 	%f242, %f200, %f56, %p221;
	bra.uni 	$L__BB7_198;
$L__BB7_66:
	// begin inline asm
	mov.u32 %r163, %laneid;
	// end inline asm
	and.b32  	%r184, %r2, 992;
	add.s32 	%r185, %r184, 32;
	setp.gt.s32 	%p118, %r185, %r1;
	not.b32 	%r186, %r184;
	add.s32 	%r187, %r1, %r186;
	selp.b32 	%r182, %r187, 31, %p118;
	mov.b32 	%r165, %f188;
	mov.b32 	%r181, 1;
	mov.b32 	%r183, -1;
	// begin inline asm
	shfl.sync.down.b32 %r164, %r165, %r181, %r182, %r183;
	// end inline asm
	mov.b32 	%f58, %r164;
	// begin inline asm
	shfl.sync.down.b32 %r169, %r170, %r181, %r182, %r183;
	// end inline asm
	mov.b64 	{%r175, %r180}, %rd249;
	// begin inline asm
	shfl.sync.down.b32 %r174, %r175, %r181, %r182, %r183;
	// end inline asm
	// begin inline asm
	shfl.sync.down.b32 %r179, %r180, %r181, %r182, %r183;
	// end inline asm
	mov.b64 	%rd66, {%r174, %r179};
	setp.ge.s32 	%p119, %r163, %r182;
	setp.lt.f32 	%p120, %f188, %f58;
	or.pred  	%p121, %p119, %p120;
	mov.f32 	%f201, %f188;
	mov.u64 	%rd262, %rd249;
	@%p121 bra 	$L__BB7_69;
	setp.gt.f32 	%p122, %f188, %f58;
	mov.f32 	%f201, %f58;
	mov.u64 	%rd262, %rd66;
	@%p122 bra 	$L__BB7_69;
	setp.lt.s64 	%p123, %rd249, %rd66;
	selp.f32 	%f201, %f188, %f58, %p123;
	min.s64 	%rd262, %rd249, %rd66;
$L__BB7_69:
	mov.b32 	%r189, %f201;
	mov.b32 	%r205, 2;
	mov.b32 	%r207, -1;
	// begin inline asm
	shfl.sync.down.b32 %r188, %r189, %r205, %r182, %r207;
	// end inline asm
	mov.b32 	%f61, %r188;
	// begin inline asm
	shfl.sync.down.b32 %r193, %r194, %r205, %r182, %r207;
	// end inline asm
	mov.b64 	{%r199, %r204}, %rd262;
	// begin inline asm
	shfl.sync.down.b32 %r198, %r199, %r205, %r182, %r207;
	// end inline asm
	// begin inline asm
	shfl.sync.down.b32 %r203, %r204, %r205, %r182, %r207;
	// end inline asm
	mov.b64 	%rd69, {%r198, %r203};
	add.s32 	%r208, %r163, 2;
	setp.gt.s32 	%p124, %r208, %r182;
	setp.lt.f32 	%p125, %f201, %f61;
	or.pred  	%p126, %p124, %p125;
	mov.f32 	%f202, %f201;
	mov.u64 	%rd263, %rd262;
	@%p126 bra 	$L__BB7_72;
	setp.gt.f32 	%p127, %f201, %f61;
	mov.f32 	%f202, %f61;
	mov.u64 	%rd263, %rd69;
	@%p127 bra 	$L__BB7_72;
	setp.lt.s64 	%p128, %rd262, %rd69;
	selp.f32 	%f202, %f201, %f61, %p128;
	min.s64 	%rd263, %rd262, %rd69;
$L__BB7_72:
	mov.b32 	%r210, %f202;
	mov.b32 	%r226, 4;
	mov.b32 	%r228, -1;
	// begin inline asm
	shfl.sync.down.b32 %r209, %r210, %r226, %r182, %r228;
	// end inline asm
	mov.b32 	%f64, %r209;
	// begin inline asm
	shfl.sync.down.b32 %r214, %r215, %r226, %r182, %r228;
	// end inline asm
	mov.b64 	{%r220, %r225}, %rd263;
	// begin inline asm
	shfl.sync.down.b32 %r219, %r220, %r226, %r182, %r228;
	// end inline asm
	// begin inline asm
	shfl.sync.down.b32 %r224, %r225, %r226, %r182, %r228;
	// end inline asm
	mov.b64 	%rd72, {%r219, %r224};
	add.s32 	%r229, %r163, 4;
	setp.gt.s32 	%p129, %r229, %r182;
	setp.lt.f32 	%p130, %f202, %f64;
	or.pred  	%p131, %p129, %p130;
	mov.f32 	%f203, %f202;
	mov.u64 	%rd264, %rd263;
	@%p131 bra 	$L__BB7_75;
	setp.gt.f32 	%p132, %f202, %f64;
	mov.f32 	%f203, %f64;
	mov.u64 	%rd264, %rd72;
	@%p132 bra 	$L__BB7_75;
	setp.lt.s64 	%p133, %rd263, %rd72;
	selp.f32 	%f203, %f202, %f64, %p133;
	min.s64 	%rd264, %rd263, %rd72;
$L__BB7_75:
	mov.b32 	%r231, %f203;
	mov.b32 	%r247, 8;
	mov.b32 	%r249, -1;
	// begin inline asm
	shfl.sync.down.b32 %r230, %r231, %r247, %r182, %r249;
	// end inline asm
	mov.b32 	%f67, %r230;
	// begin inline asm
	shfl.sync.down.b32 %r235, %r236, %r247, %r182, %r249;
	// end inline asm
	mov.b64 	{%r241, %r246}, %rd264;
	// begin inline asm
	shfl.sync.down.b32 %r240, %r241, %r247, %r182, %r249;
	// end inline asm
	// begin inline asm
	shfl.sync.down.b32 %r245, %r246, %r247, %r182, %r249;
	// end inline asm
	mov.b64 	%rd75, {%r240, %r245};
	add.s32 	%r250, %r163, 8;
	setp.gt.s32 	%p134, %r250, %r182;
	setp.lt.f32 	%p135, %f203, %f67;
	or.pred  	%p136, %p134, %p135;
	mov.f32 	%f204, %f203;
	mov.u64 	%rd265, %rd264;
	@%p136 bra 	$L__BB7_78;
	setp.gt.f32 	%p137, %f203, %f67;
	mov.f32 	%f204, %f67;
	mov.u64 	%rd265, %rd75;
	@%p137 bra 	$L__BB7_78;
	setp.lt.s64 	%p138, %rd264, %rd75;
	selp.f32 	%f204, %f203, %f67, %p138;
	min.s64 	%rd265, %rd264, %rd75;
$L__BB7_78:
	mov.b32 	%r252, %f204;
	mov.b32 	%r268, 16;
	mov.b32 	%r270, -1;
	// begin inline asm
	shfl.sync.down.b32 %r251, %r252, %r268, %r182, %r270;
	// end inline asm
	mov.b32 	%f70, %r251;
	// begin inline asm
	shfl.sync.down.b32 %r256, %r257, %r268, %r182, %r270;
	// end inline asm
	mov.b64 	{%r262, %r267}, %rd265;
	// begin inline asm
	shfl.sync.down.b32 %r261, %r262, %r268, %r182, %r270;
	// end inline asm
	// begin inline asm
	shfl.sync.down.b32 %r266, %r267, %r268, %r182, %r270;
	// end inline asm
	mov.b64 	%rd78, {%r261, %r266};
	add.s32 	%r271, %r163, 16;
	setp.gt.s32 	%p139, %r271, %r182;
	setp.lt.f32 	%p140, %f204, %f70;
	or.pred  	%p141, %p139, %p140;
	mov.f32 	%f242, %f204;
	mov.u64 	%rd307, %rd265;
	@%p141 bra 	$L__BB7_81;
	setp.gt.f32 	%p142, %f204, %f70;
	mov.f32 	%f242, %f70;
	mov.u64 	%rd307, %rd78;
	@%p142 bra 	$L__BB7_81;
	setp.lt.s64 	%p143, %rd265, %rd78;
	selp.f32 	%f242, %f204, %f70, %p143;
	min.s64 	%rd307, %rd265, %rd78;
$L__BB7_81:
	setp.ne.s32 	%p144, %r163, 0;
	@%p144 bra 	$L__BB7_83;
	shr.u32 	%r272, %r2, 1;
	and.b32  	%r273, %r272, 496;
	mov.u32 	%r274, _ZN6thrust24THRUST_300001_SM_1000_NS8cuda_cub4core6detail5shmemE;
	add.s32 	%r275, %r274, %r273;
	st.shared.f32 	[%r275+8], %f242;
	st.shared.u64 	[%r275+16], %rd307;
$L__BB7_83:
	bar.sync 	0;
	setp.ne.s32 	%p145, %r2, 0;
	@%p145 bra 	$L__BB7_198;
	setp.lt.s32 	%p146, %r1, 33;
	mov.f32 	%f206, %f242;
	mov.u64 	%rd267, %rd307;
	@%p146 bra 	$L__BB7_88;
	ld.shared.f32 	%f73, [_ZN6thrust24THRUST_300001_SM_1000_NS8cuda_cub4core6detail5shmemE+24];
	ld.shared.u64 	%rd81, [_ZN6thrust24THRUST_300001_SM_1000_NS8cuda_cub4core6detail5shmemE+32];
	setp.lt.f32 	%p147, %f242, %f73;
	mov.f32 	%f206, %f242;
	mov.u64 	%rd267, %rd307;
	@%p147 bra 	$L__BB7_88;
	setp.lt.f32 	%p148, %f73, %f242;
	mov.f32 	%f206, %f73;
	mov.u64 	%rd267, %rd81;
	@%p148 bra 	$L__BB7_88;
	setp.lt.s64 	%p149, %rd307, %rd81;
	selp.f32 	%f206, %f242, %f73, %p149;
	min.s64 	%rd267, %rd307, %rd81;
$L__BB7_88:
	setp.lt.s32 	%p150, %r1, 65;
	mov.f32 	%f207, %f206;
	mov.u64 	%rd268, %rd267;
	@%p150 bra 	$L__BB7_92;
	ld.shared.f32 	%f76, [_ZN6thrust24THRUST_300001_SM_1000_NS8cuda_cub4core6detail5shmemE+40];
	ld.shared.u64 	%rd84, [_ZN6thrust24THRUST_300001_SM_1000_NS8cuda_cub4core6detail5shmemE+48];
	setp.lt.f32 	%p151, %f206, %f76;
	mov.f32 	%f207, %f206;
	mov.u64 	%rd268, %rd267;
	@%p151 bra 	$L__BB7_92;
	setp.lt.f32 	%p152, %f76, %f206;
	mov.f32 	%f207, %f76;
	mov.u64 	%rd268, %rd84;
	@%p152 bra 	$L__BB7_92;
	setp.lt.s64 	%p153, %rd267, %rd84;
	selp.f32 	%f207, %f206, %f76, %p153;
	min.s64 	%rd268, %rd267, %rd84;
$L__BB7_92:
	setp.lt.s32 	%p154, %r1, 97;
	mov.f32 	%f208, %f207;
	mov.u64 	%rd269, %rd268;
	@%p154 bra 	$L__BB7_96;
	ld.shared.f32 	%f79, [_ZN6thrust24THRUST_300001_SM_1000_NS8cuda_cub4core6detail5shmemE+56];
	ld.shared.u64 	%rd87, [_ZN6thrust24THRUST_300001_SM_1000_NS8cuda_cub4core6detail5shmemE+64];
	setp.lt.f32 	%p155, %f207, %f79;
	mov.f32 	%f208, %f207;
	mov.u64 	%rd269, %rd268;
	@%p155 bra 	$L__BB7_96;
	setp.lt.f32 	%p156, %f79, %f207;
	mov.f32 	%f208, %f79;
	mov.u64 	%rd269, %rd87;
	@%p156 bra 	$L__BB7_96;
	setp.lt.s64 	%p157, %rd268, %rd87;
	selp.f32 	%f208, %f207, %f79, %p157;
	min.s64 	%rd269, %rd268, %rd87;
$L__BB7_96:
	setp.lt.s32 	%p158, %r1, 129;
	mov.f32 	%f209, %f208;
	mov.u64 	%rd270, %rd269;
	@%p158 bra 	$L__BB7_100;
	ld.shared.f32 	%f82, [_ZN6thrust24THRUST_300001_SM_1000_NS8cuda_cub4core6detail5shmemE+72];
	ld.shared.u64 	%rd90, [_ZN6thrust24THRUST_300001_SM_1000_NS8cuda_cub4core6detail5shmemE+80];
	setp.lt.f32 	%p159, %f208, %f82;
	mov.f32 	%f209, %f208;
	mov.u64 	%rd270, %rd269;
	@%p159 bra 	$L__BB7_100;
	setp.lt.f32 	%p160, %f82, %f208;
	mov.f32 	%f209, %f82;
	mov.u64 	%rd270, %rd90;
	@%p160 bra 	$L__BB7_100;
	setp.lt.s64 	%p161, %rd269, %rd90;
	selp.f32 	%f209, %f208, %f82, %p161;
	min.s64 	%rd270, %rd269, %rd90;
$L__BB7_100:
	setp.lt.s32 	%p162, %r1, 161;
	mov.f32 	%f210, %f209;
	mov.u64 	%rd271, %rd270;
	@%p162 bra 	$L__BB7_104;
	ld.shared.f32 	%f85, [_ZN6thrust24THRUST_300001_SM_1000_NS8cuda_cub4core6detail5shmemE+88];
	ld.shared.u64 	%rd93, [_ZN6thrust24THRUST_300001_SM_1000_NS8cuda_cub4core6detail5shmemE+96];
	setp.lt.f32 	%p163, %f209, %f85;
	mov.f32 	%f210, %f209;
	mov.u64 	%rd271, %rd270;
	@%p163 bra 	$L__BB7_104;
	setp.lt.f32 	%p164, %f85, %f209;
	mov.f32 	%f210, %f85;
	mov.u64 	%rd271, %rd93;
	@%p164 bra 	$L__BB7_104;
	setp.lt.s64 	%p165, %rd270, %rd93;
	selp.f32 	%f210, %f209, %f85, %p165;
	min.s64 	%rd271, %rd270, %rd93;
$L__BB7_104:
	setp.lt.s32 	%p166, %r1, 193;
	mov.f32 	%f211, %f210;
	mov.u64 	%rd272, %rd271;
	@%p166 bra 	$L__BB7_108;
	ld.shared.f32 	%f88, [_ZN6thrust24THRUST_300001_SM_1000_NS8cuda_cub4core6detail5shmemE+104];
	ld.shared.u64 	%rd96, [_ZN6thrust24THRUST_300001_SM_1000_NS8cuda_cub4core6detail5shmemE+112];
	setp.lt.f32 	%p167, %f210, %f88;
	mov.f32 	%f211, %f210;
	mov.u64 	%rd272, %rd271;
	@%p167 bra 	$L__BB7_108;
	setp.lt.f32 	%p168, %f88, %f210;
	mov.f32 	%f211, %f88;
	mov.u64 	%rd272, %rd96;
	@%p168 bra 	$L__BB7_108;
	setp.lt.s64 	%p169, %rd271, %rd96;
	selp.f32 	%f211, %f210, %f88, %p169;
	min.s64 	%rd272, %rd271, %rd96;
$L__BB7_108:
	setp.lt.s32 	%p170, %r1, 225;
	mov.f32 	%f242, %f211;
	mov.u64 	%rd307, %rd272;
	@%p170 bra 	$L__BB7_198;
	ld.shared.f32 	%f91, [_ZN6thrust24THRUST_300001_SM_1000_NS8cuda_cub4core6detail5shmemE+120];
	ld.shared.u64 	%rd99, [_ZN6thrust24THRUST_300001_SM_1000_NS8cuda_cub4core6detail5shmemE+128];
	setp.lt.f32 	%p171, %f211, %f91;
	mov.f32 	%f242, %f211;
	mov.u64 	%rd307, %rd272;
	@%p171 bra 	$L__BB7_198;
	setp.lt.f32 	%p172, %f91, %f211;
	mov.f32 	%f242, %f91;
	mov.u64 	%rd307, %rd99;
	@%p172 bra 	$L__BB7_198;
	setp.lt.s64 	%p173, %rd272, %rd99;
	selp.f32 	%f242, %f211, %f91, %p173;
	min.s64 	%rd307, %rd272, %rd99;
	bra.uni 	$L__BB7_198;
$L__BB7_112:
	mov.u32 	%r18, %tid.x;
	cvt.u64.u32 	%rd101, %r18;
	mul.wide.u32 	%rd198, %r18, 4;
	add.s64 	%rd102, %rd1, %rd198;
	ld.global.f32 	%f172, [%rd102];
	add.s32 	%r31, %r18, 256;
	cvt.u64.u32 	%rd199, %r31;
	ld.global.f32 	%f173, [%rd102+1024];
	add.s32 	%r32, %r18, 512;
	cvt.u64.u32 	%rd200, %r32;
	ld.global.f32 	%f174, [%rd102+2048];
	ld.global.f32 	%f93, [%rd102+3072];
	or.b32  	%r33, %r18, 1024;
	cvt.u64.u32 	%rd103, %r33;
	add.s64 	%rd104, %rd195, %rd103;
	ld.global.f32 	%f94, [%rd102+4096];
	setp.lt.f32 	%p3, %f173, %f172;
	selp.f32 	%f175, %f173, %f172, %p3;
	selp.b64 	%rd201, %rd199, %rd101, %p3;
	setp.lt.f32 	%p4, %f174, %f175;
	selp.f32 	%f95, %f174, %f175, %p4;
	selp.b64 	%rd105, %rd200, %rd201, %p4;
	setp.lt.f32 	%p5, %f95, %f93;
	mov.f32 	%f212, %f95;
	mov.u64 	%rd273, %rd105;
	@%p5 bra 	$L__BB7_115;
	add.s32 	%r34, %r18, 768;
	cvt.u64.u32 	%rd273, %r34;
	setp.lt.f32 	%p6, %f93, %f95;
	mov.f32 	%f212, %f93;
	@%p6 bra 	$L__BB7_115;
	mov.f32 	%f212, %f95;
	mov.u64 	%rd273, %rd105;
$L__BB7_115:
	add.s64 	%rd108, %rd195, %rd273;
	setp.lt.f32 	%p7, %f212, %f94;
	mov.f32 	%f229, %f212;
	mov.u64 	%rd294, %rd108;
	@%p7 bra 	$L__BB7_118;
	setp.lt.f32 	%p8, %f94, %f212;
	mov.f32 	%f229, %f94;
	mov.u64 	%rd294, %rd104;
	@%p8 bra 	$L__BB7_118;
	setp.lt.s64 	%p9, %rd273, %rd103;
	selp.f32 	%f229, %f212, %f94, %p9;
	selp.b64 	%rd294, %rd108, %rd104, %p9;
$L__BB7_118:
	setp.lt.u64 	%p10, %rd197, 2560;
	mov.b64 	%rd283, 1280;
	@%p10 bra 	$L__BB7_136;
	mov.b64 	%rd283, 1280;
$L__BB7_120:
	mov.u64 	%rd111, %rd283;
	add.s64 	%rd204, %rd111, %rd101;
	shl.b64 	%rd205, %rd111, 2;
	add.s64 	%rd206, %rd102, %rd205;
	add.s64 	%rd113, %rd204, %rd195;
	ld.global.f32 	%f100, [%rd206];
	ld.global.f32 	%f101, [%rd206+1024];
	add.s64 	%rd114, %rd113, 512;
	ld.global.f32 	%f102, [%rd206+2048];
	add.s64 	%rd115, %rd113, 768;
	ld.global.f32 	%f103, [%rd206+3072];
	ld.global.f32 	%f104, [%rd206+4096];
	setp.lt.f32 	%p11, %f229, %f100;
	mov.f32 	%f215, %f229;
	mov.u64 	%rd277, %rd294;
	@%p11 bra 	$L__BB7_123;
	setp.lt.f32 	%p12, %f100, %f229;
	mov.f32 	%f215, %f100;
	mov.u64 	%rd277, %rd113;
	@%p12 bra 	$L__BB7_123;
	setp.lt.s64 	%p13, %rd294, %rd113;
	selp.f32 	%f215, %f229, %f100, %p13;
	min.s64 	%rd277, %rd294, %rd113;
$L__BB7_123:
	setp.lt.f32 	%p14, %f215, %f101;
	mov.f32 	%f216, %f215;
	mov.u64 	%rd278, %rd277;
	@%p14 bra 	$L__BB7_126;
	add.s64 	%rd208, %rd204, %rd195;
	add.s64 	%rd278, %rd208, 256;
	setp.lt.f32 	%p15, %f101, %f215;
	mov.f32 	%f216, %f101;
	@%p15 bra 	$L__BB7_126;
	setp.lt.s64 	%p16, %rd277, %rd278;
	selp.f32 	%f216, %f215, %f101, %p16;
	min.s64 	%rd278, %rd277, %rd278;
$L__BB7_126:
	setp.lt.f32 	%p17, %f216, %f102;
	mov.f32 	%f217, %f216;
	mov.u64 	%rd279, %rd278;
	@%p17 bra 	$L__BB7_129;
	setp.lt.f32 	%p18, %f102, %f216;
	mov.f32 	%f217, %f102;
	mov.u64 	%rd279, %rd114;
	@%p18 bra 	$L__BB7_129;
	setp.lt.s64 	%p19, %rd278, %rd114;
	selp.f32 	%f217, %f216, %f102, %p19;
	min.s64 	%rd279, %rd278, %rd114;
$L__BB7_129:
	setp.lt.f32 	%p20, %f217, %f103;
	mov.f32 	%f218, %f217;
	mov.u64 	%rd280, %rd279;
	@%p20 bra 	$L__BB7_132;
	setp.lt.f32 	%p21, %f103, %f217;
	mov.f32 	%f218, %f103;
	mov.u64 	%rd280, %rd115;
	@%p21 bra 	$L__BB7_132;
	setp.lt.s64 	%p22, %rd279, %rd115;
	selp.f32 	%f218, %f217, %f103, %p22;
	min.s64 	%rd280, %rd279, %rd115;
$L__BB7_132:
	setp.lt.f32 	%p23, %f218, %f104;
	mov.f32 	%f229, %f218;
	mov.u64 	%rd294, %rd280;
	@%p23 bra 	$L__BB7_135;
	add.s64 	%rd210, %rd204, %rd195;
	add.s64 	%rd294, %rd210, 1024;
	setp.lt.f32 	%p24, %f104, %f218;
	mov.f32 	%f229, %f104;
	@%p24 bra 	$L__BB7_135;
	setp.lt.s64 	%p25, %rd280, %rd294;
	selp.f32 	%f229, %f218, %f104, %p25;
	min.s64 	%rd294, %rd280, %rd294;
$L__BB7_135:
	add.s64 	%rd283, %rd111, 1280;
	add.s64 	%rd211, %rd111, 2560;
	setp.le.s64 	%p26, %rd211, %rd197;
	@%p26 bra 	$L__BB7_120;
$L__BB7_136:
	setp.le.s64 	%p27, %rd197, %rd283;
	@%p27 bra 	$L__BB7_159;
	cvt.u32.u64 	%r35, %rd283;
	cvt.u32.u64 	%r36, %rd197;
	sub.s32 	%r19, %r36, %r35;
	setp.ge.s32 	%p28, %r18, %r19;
	@%p28 bra 	$L__BB7_159;
	cvta.to.global.u64 	%rd131, %rd194;
	not.b32 	%r38, %r18;
	add.s32 	%r39, %r38, %r36;
	sub.s32 	%r20, %r39, %r35;
	and.b32  	%r41, %r20, 768;
	setp.eq.s32 	%p29, %r41, 768;
	mov.u32 	%r389, %r18;
	@%p29 bra 	$L__BB7_144;
	add.s64 	%rd213, %rd283, %rd101;
	add.s64 	%rd285, %rd213, %rd195;
	shl.b64 	%rd214, %rd213, 2;
	add.s64 	%rd284, %rd131, %rd214;
	shr.u32 	%r42, %r20, 8;
	add.s32 	%r43, %r42, 1;
	and.b32  	%r44, %r43, 3;
	neg.s32 	%r387, %r44;
	mov.u32 	%r389, %r18;
$L__BB7_140:
	.pragma "nounroll";
	mov.u64 	%rd136, %rd294;
	mov.f32 	%f116, %f229;
	ld.global.f32 	%f117, [%rd284];
	setp.lt.f32 	%p30, %f116, %f117;
	@%p30 bra 	$L__BB7_143;
	setp.lt.f32 	%p31, %f117, %f116;
	mov.f32 	%f229, %f117;
	mov.u64 	%rd294, %rd285;
	@%p31 bra 	$L__BB7_143;
	setp.lt.s64 	%p32, %rd136, %rd285;
	selp.f32 	%f229, %f116, %f117, %p32;
	min.s64 	%rd294, %rd136, %rd285;
$L__BB7_143:
	add.s32 	%r389, %r389, 256;
	add.s64 	%rd285, %rd285, 256;
	add.s64 	%rd284, %rd284, 1024;
	add.s32 	%r387, %r387, 1;
	setp.ne.s32 	%p33, %r387, 0;
	@%p33 bra 	$L__BB7_140;
$L__BB7_144:
	setp.lt.u32 	%p34, %r20, 768;
	@%p34 bra 	$L__BB7_159;
	add.s32 	%r390, %r389, 512;
$L__BB7_146:
	mov.u32 	%r28, %r390;
	add.s32 	%r45, %r28, -512;
	cvt.u64.u32 	%rd215, %r45;
	add.s64 	%rd216, %rd283, %rd215;
	shl.b64 	%rd217, %rd216, 2;
	add.s64 	%rd144, %rd131, %rd217;
	add.s64 	%rd145, %rd216, %rd195;
	ld.global.f32 	%f123, [%rd144];
	setp.lt.f32 	%p35, %f229, %f123;
	mov.f32 	%f226, %f229;
	mov.u64 	%rd291, %rd294;
	@%p35 bra 	$L__BB7_149;
	setp.lt.f32 	%p36, %f123, %f229;
	mov.f32 	%f226, %f123;
	mov.u64 	%rd291, %rd145;
	@%p36 bra 	$L__BB7_149;
	setp.lt.s64 	%p37, %rd294, %rd145;
	selp.f32 	%f226, %f229, %f123, %p37;
	min.s64 	%rd291, %rd294, %rd145;
$L__BB7_149:
	add.s32 	%r46, %r28, -256;
	cvt.u64.u32 	%rd218, %r46;
	add.s64 	%rd219, %rd283, %rd218;
	add.s64 	%rd148, %rd219, %rd195;
	ld.global.f32 	%f126, [%rd144+1024];
	setp.lt.f32 	%p38, %f226, %f126;
	mov.f32 	%f227, %f226;
	mov.u64 	%rd292, %rd291;
	@%p38 bra 	$L__BB7_152;
	setp.lt.f32 	%p39, %f126, %f226;
	mov.f32 	%f227, %f126;
	mov.u64 	%rd292, %rd148;
	@%p39 bra 	$L__BB7_152;
	setp.lt.s64 	%p40, %rd291, %rd148;
	selp.f32 	%f227, %f226, %f126, %p40;
	min.s64 	%rd292, %rd291, %rd148;
$L__BB7_152:
	cvt.u64.u32 	%rd220, %r28;
	add.s64 	%rd221, %rd283, %rd220;
	add.s64 	%rd151, %rd221, %rd195;
	ld.global.f32 	%f129, [%rd144+2048];
	setp.lt.f32 	%p41, %f227, %f129;
	mov.f32 	%f228, %f227;
	mov.u64 	%rd293, %rd292;
	@%p41 bra 	$L__BB7_155;
	setp.lt.f32 	%p42, %f129, %f227;
	mov.f32 	%f228, %f129;
	mov.u64 	%rd293, %rd151;
	@%p42 bra 	$L__BB7_155;
	setp.lt.s64 	%p43, %rd292, %rd151;
	selp.f32 	%f228, %f227, %f129, %p43;
	min.s64 	%rd293, %rd292, %rd151;
$L__BB7_155:
	add.s32 	%r47, %r28, 256;
	cvt.u64.u32 	%rd222, %r47;
	add.s64 	%rd223, %rd283, %rd222;
	add.s64 	%rd154, %rd223, %rd195;
	ld.global.f32 	%f132, [%rd144+3072];
	setp.lt.f32 	%p44, %f228, %f132;
	mov.f32 	%f229, %f228;
	mov.u64 	%rd294, %rd293;
	@%p44 bra 	$L__BB7_158;
	setp.lt.f32 	%p45, %f132, %f228;
	mov.f32 	%f229, %f132;
	mov.u64 	%rd294, %rd154;
	@%p45 bra 	$L__BB7_158;
	setp.lt.s64 	%p46, %rd293, %rd154;
	selp.f32 	%f229, %f228, %f132, %p46;
	min.s64 	%rd294, %rd293, %rd154;
$L__BB7_158:
	add.s32 	%r390, %r28, 1024;
	add.s32 	%r48, %r28, 512;
	setp.lt.s32 	%p47, %r48, %r19;
	@%p47 bra 	$L__BB7_146;
$L__BB7_159:
	// begin inline asm
	mov.u32 %r49, %laneid;
	// end inline asm
	mov.b32 	%r51, %f229;
	mov.b32 	%r67, 1;
	mov.b32 	%r68, 31;
	mov.b32 	%r69, -1;
	// begin inline asm
	shfl.sync.down.b32 %r50, %r51, %r67, %r68, %r69;
	// end inline asm
	mov.b32 	%f136, %r50;
	// begin inline asm
	shfl.sync.down.b32 %r55, %r56, %r67, %r68, %r69;
	// end inline asm
	mov.b64 	{%r61, %r66}, %rd294;
	// begin inline asm
	shfl.sync.down.b32 %r60, %r61, %r67, %r68, %r69;
	// end inline asm
	// begin inline asm
	shfl.sync.down.b32 %r65, %r66, %r67, %r68, %r69;
	// end inline asm
	mov.b64 	%rd158, {%r60, %r65};
	setp.gt.s32 	%p48, %r49, 30;
	setp.lt.f32 	%p49, %f229, %f136;
	or.pred  	%p50, %p48, %p49;
	mov.f32 	%f231, %f229;
	mov.u64 	%rd296, %rd294;
	@%p50 bra 	$L__BB7_162;
	setp.gt.f32 	%p51, %f229, %f136;
	mov.f32 	%f231, %f136;
	mov.u64 	%rd296, %rd158;
	@%p51 bra 	$L__BB7_162;
	setp.lt.s64 	%p52, %rd294, %rd158;
	selp.f32 	%f231, %f229, %f136, %p52;
	min.s64 	%rd296, %rd294, %rd158;
$L__BB7_162:
	mov.b32 	%r71, %f231;
	mov.b32 	%r87, 2;
	mov.b32 	%r88, 31;
	mov.b32 	%r89, -1;
	// begin inline asm
	shfl.sync.down.b32 %r70, %r71, %r87, %r88, %r89;
	// end inline asm
	mov.b32 	%f139, %r70;
	// begin inline asm
	shfl.sync.down.b32 %r75, %r76, %r87, %r88, %r89;
	// end inline asm
	mov.b64 	{%r81, %r86}, %rd296;
	// begin inline asm
	shfl.sync.down.b32 %r80, %r81, %r87, %r88, %r89;
	// end inline asm
	// begin inline asm
	shfl.sync.down.b32 %r85, %r86, %r87, %r88, %r89;
	// end inline asm
	mov.b64 	%rd161, {%r80, %r85};
	setp.gt.s32 	%p53, %r49, 29;
	setp.lt.f32 	%p54, %f231, %f139;
	or.pred  	%p55, %p53, %p54;
	mov.f32 	%f232, %f231;
	mov.u64 	%rd297, %rd296;
	@%p55 bra 	$L__BB7_165;
	setp.gt.f32 	%p56, %f231, %f139;
	mov.f32 	%f232, %f139;
	mov.u64 	%rd297, %rd161;
	@%p56 bra 	$L__BB7_165;
	setp.lt.s64 	%p57, %rd296, %rd161;
	selp.f32 	%f232, %f231, %f139, %p57;
	min.s64 	%rd297, %rd296, %rd161;
$L__BB7_165:
	mov.b32 	%r91, %f232;
	mov.b32 	%r107, 4;
	mov.b32 	%r108, 31;
	mov.b32 	%r109, -1;
	// begin inline asm
	shfl.sync.down.b32 %r90, %r91, %r107, %r108, %r109;
	// end inline asm
	mov.b32 	%f142, %r90;
	// begin inline asm
	shfl.sync.down.b32 %r95, %r96, %r107, %r108, %r109;
	// end inline asm
	mov.b64 	{%r101, %r106}, %rd297;
	// begin inline asm
	shfl.sync.down.b32 %r100, %r101, %r107, %r108, %r109;
	// end inline asm
	// begin inline asm
	shfl.sync.down.b32 %r105, %r106, %r107, %r108, %r109;
	// end inline asm
	mov.b64 	%rd164, {%r100, %r105};
	setp.gt.s32 	%p58, %r49, 27;
	setp.lt.f32 	%p59, %f232, %f142;
	or.pred  	%p60, %p58, %p59;
	mov.f32 	%f233, %f232;
	mov.u64 	%rd298, %rd297;
	@%p60 bra 	$L__BB7_168;
	setp.gt.f32 	%p61, %f232, %f142;
	mov.f32 	%f233, %f142;
	mov.u64 	%rd298, %rd164;
	@%p61 bra 	$L__BB7_168;
	setp.lt.s64 	%p62, %rd297, %rd164;
	selp.f32 	%f233, %f232, %f142, %p62;
	min.s64 	%rd298, %rd297, %rd164;
$L__BB7_168:
	mov.b32 	%r111, %f233;
	mov.b32 	%r127, 8;
	mov.b32 	%r128, 31;
	mov.b32 	%r129, -1;
	// begin inline asm
	shfl.sync.down.b32 %r110, %r111, %r127, %r128, %r129;
	// end inline asm
	mov.b32 	%f145, %r110;
	// begin inline asm
	shfl.sync.down.b32 %r115, %r116, %r127, %r128, %r129;
	// end inline asm
	mov.b64 	{%r121, %r126}, %rd298;
	// begin inline asm
	shfl.sync.down.b32 %r120, %r121, %r127, %r128, %r129;
	// end inline asm
	// begin inline asm
	shfl.sync.down.b32 %r125, %r126, %r127, %r128, %r129;
	// end inline asm
	mov.b64 	%rd167, {%r120, %r125};
	setp.gt.s32 	%p63, %r49, 23;
	setp.lt.f32 	%p64, %f233, %f145;
	or.pred  	%p65, %p63, %p64;
	mov.f32 	%f234, %f233;
	mov.u64 	%rd299, %rd298;
	@%p65 bra 	$L__BB7_171;
	setp.gt.f32 	%p66, %f233, %f145;
	mov.f32 	%f234, %f145;
	mov.u64 	%rd299, %rd167;
	@%p66 bra 	$L__BB7_171;
	setp.lt.s64 	%p67, %rd298, %rd167;
	selp.f32 	%f234, %f233, %f145, %p67;
	min.s64 	%rd299, %rd298, %rd167;
$L__BB7_171:
	mov.b32 	%r131, %f234;
	mov.b32 	%r147, 16;
	mov.b32 	%r148, 31;
	mov.b32 	%r149, -1;
	// begin inline asm
	shfl.sync.down.b32 %r130, %r131, %r147, %r148, %r149;
	// end inline asm
	mov.b32 	%f148, %r130;
	// begin inline asm
	shfl.sync.down.b32 %r135, %r136, %r147, %r148, %r149;
	// end inline asm
	mov.b64 	{%r141, %r146}, %rd299;
	// begin inline asm
	shfl.sync.down.b32 %r140, %r141, %r147, %r148, %r149;
	// end inline asm
	// begin inline asm
	shfl.sync.down.b32 %r145, %r146, %r147, %r148, %r149;
	// end inline asm
	mov.b64 	%rd170, {%r140, %r145};
	setp.gt.s32 	%p68, %r49, 15;
	setp.lt.f32 	%p69, %f234, %f148;
	or.pred  	%p70, %p68, %p69;
	mov.f32 	%f242, %f234;
	mov.u64 	%rd307, %rd299;
	@%p70 bra 	$L__BB7_174;
	setp.gt.f32 	%p71, %f234, %f148;
	mov.f32 	%f242, %f148;
	mov.u64 	%rd307, %rd170;
	@%p71 bra 	$L__BB7_174;
	setp.lt.s64 	%p72, %rd299, %rd170;
	selp.f32 	%f242, %f234, %f148, %p72;
	min.s64 	%rd307, %rd299, %rd170;
$L__BB7_174:
	setp.ne.s32 	%p73, %r49, 0;
	@%p73 bra 	$L__BB7_176;
	shr.u32 	%r150, %r18, 1;
	and.b32  	%r151, %r150, 496;
	mov.u32 	%r152, _ZN6thrust24THRUST_300001_SM_1000_NS8cuda_cub4core6detail5shmemE;
	add.s32 	%r153, %r152, %r151;
	st.shared.f32 	[%r153+8], %f242;
	st.shared.u64 	[%r153+16], %rd307;
$L__BB7_176:
	bar.sync 	0;
	setp.ne.s32 	%p74, %r18, 0;
	@%p74 bra 	$L__BB7_198;
	ld.shared.f32 	%f151, [_ZN6thrust24THRUST_300001_SM_1000_NS8cuda_cub4core6detail5shmemE+24];
	ld.shared.u64 	%rd173, [_ZN6thrust24THRUST_300001_SM_1000_NS8cuda_cub4core6detail5shmemE+32];
	setp.lt.f32 	%p75, %f242, %f151;
	mov.f32 	%f236, %f242;
	mov.u64 	%rd301, %rd307;
	@%p75 bra 	$L__BB7_180;
	setp.lt.f32 	%p76, %f151, %f242;
	mov.f32 	%f236, %f151;
	mov.u64 	%rd301, %rd173;
	@%p76 bra 	$L__BB7_180;
	setp.lt.s64 	%p77, %rd307, %rd173;
	selp.f32 	%f236, %f242, %f151, %p77;
	min.s64 	%rd301, %rd307, %rd173;
$L__BB7_180:
	ld.shared.f32 	%f154, [_ZN6thrust24THRUST_300001_SM_1000_NS8cuda_cub4core6detail5shmemE+40];
	ld.shared.u64 	%rd176, [_ZN6thrust24THRUST_300001_SM_1000_NS8cuda_cub4core6detail5shmemE+48];
	setp.lt.f32 	%p78, %f236, %f154;
	mov.f32 	%f237, %f236;
	mov.u64 	%rd302, %rd301;
	@%p78 bra 	$L__BB7_183;
	setp.lt.f32 	%p79, %f154, %f236;
	mov.f32 	%f237, %f154;
	mov.u64 	%rd302, %rd176;
	@%p79 bra 	$L__BB7_183;
	setp.lt.s64 	%p80, %rd301, %rd176;
	selp.f32 	%f237, %f236, %f154, %p80;
	min.s64 	%rd302, %rd301, %rd176;
$L__BB7_183:
	ld.shared.f32 	%f157, [_ZN6thrust24THRUST_300001_SM_1000_NS8cuda_cub4core6detail5shmemE+56];
	ld.shared.u64 	%rd179, [_ZN6thrust24THRUST_300001_SM_1000_NS8cuda_cub4core6detail5shmemE+64];
	setp.lt.f32 	%p81, %f237, %f157;
	mov.f32 	%f238, %f237;
	mov.u64 	%rd303, %rd302;
	@%p81 bra 	$L__BB7_186;
	setp.lt.f32 	%p82, %f157, %f237;
	mov.f32 	%f238, %f157;
	mov.u64 	%rd303, %rd179;
	@%p82 bra 	$L__BB7_186;
	setp.lt.s64 	%p83, %rd302, %rd179;
	selp.f32 	%f238, %f237, %f157, %p83;
	min.s64 	%rd303, %rd302, %rd179;
$L__BB7_186:
	ld.shared.f32 	%f160, [_ZN6thrust24THRUST_300001_SM_1000_NS8cuda_cub4core6detail5shmemE+72];
	ld.shared.u64 	%rd182, [_ZN6thrust24THRUST_300001_SM_1000_NS8cuda_cub4core6detail5shmemE+80];
	setp.lt.f32 	%p84, %f238, %f160;
	mov.f32 	%f239, %f238;
	mov.u64 	%rd304, %rd303;
	@%p84 bra 	$L__BB7_189;
	setp.lt.f32 	%p85, %f160, %f238;
	mov.f32 	%f239, %f160;
	mov.u64 	%rd304, %rd182;
	@%p85 bra 	$L__BB7_189;
	setp.lt.s64 	%p86, %rd303, %rd182;
	selp.f32 	%f239, %f238, %f160, %p86;
	min.s64 	%rd304, %rd303, %rd182;
$L__BB7_189:
	ld.shared.f32 	%f163, [_ZN6thrust24THRUST_300001_SM_1000_NS8cuda_cub4core6detail5shmemE+88];
	ld.shared.u64 	%rd185, [_ZN6thrust24THRUST_300001_SM_1000_NS8cuda_cub4core6detail5shmemE+96];
	setp.lt.f32 	%p87, %f239, %f163;
	mov.f32 	%f240, %f239;
	mov.u64 	%rd305, %rd304;
	@%p87 bra 	$L__BB7_192;
	setp.lt.f32 	%p88, %f163, %f239;
	mov.f32 	%f240, %f163;
	mov.u64 	%rd305, %rd185;
	@%p88 bra 	$L__BB7_192;
	setp.lt.s64 	%p89, %rd304, %rd185;
	selp.f32 	%f240, %f239, %f163, %p89;
	min.s64 	%rd305, %rd304, %rd185;
$L__BB7_192:
	ld.shared.f32 	%f166, [_ZN6thrust24THRUST_300001_SM_1000_NS8cuda_cub4core6detail5shmemE+104];
	ld.shared.u64 	%rd188, [_ZN6thrust24THRUST_300001_SM_1000_NS8cuda_cub4core6detail5shmemE+112];
	setp.lt.f32 	%p90, %f240, %f166;
	mov.f32 	%f241, %f240;
	mov.u64 	%rd306, %rd305;
	@%p90 bra 	$L__BB7_195;
	setp.lt.f32 	%p91, %f166, %f240;
	mov.f32 	%f241, %f166;
	mov.u64 	%rd306, %rd188;
	@%p91 bra 	$L__BB7_195;
	setp.lt.s64 	%p92, %rd305, %rd188;
	selp.f32 	%f241, %f240, %f166, %p92;
	min.s64 	%rd306, %rd305, %rd188;
$L__BB7_195:
	ld.shared.f32 	%f169, [_ZN6thrust24THRUST_300001_SM_1000_NS8cuda_cub4core6detail5shmemE+120];
	ld.shared.u64 	%rd191, [_ZN6thrust24THRUST_300001_SM_1000_NS8cuda_cub4core6detail5shmemE+128];
	setp.lt.f32 	%p93, %f241, %f169;
	mov.f32 	%f242, %f241;
	mov.u64 	%rd307, %rd306;
	@%p93 bra 	$L__BB7_198;
	setp.lt.f32 	%p94, %f169, %f241;
	mov.f32 	%f242, %f169;
	mov.u64 	%rd307, %rd191;
	@%p94 bra 	$L__BB7_198;
	setp.lt.s64 	%p95, %rd306, %rd191;
	selp.f32 	%f242, %f241, %f169, %p95;
	min.s64 	%rd307, %rd306, %rd191;
$L__BB7_198:
	mov.u32 	%r381, %tid.x;
	setp.ne.s32 	%p222, %r381, 0;
	@%p222 bra 	$L__BB7_200;
	ld.param.u64 	%rd237, [_ZN6thrust24THRUST_300001_SM_1000_NS8cuda_cub4core6detail13_kernel_agentINS1_8__reduce11ReduceAgentINS0_12zip_iteratorIN4cuda3std3__45tupleIJNS0_6detail15normal_iteratorINS0_10device_ptrIfEEEENS0_17counting_iteratorIlNS0_11use_defaultESI_SI_EEEEEEEPNSB_IJflEEESM_lNS1_9__extrema9arg_min_fIflNSA_4lessIfEEEEEEJSL_SN_lSS_EEEvDpT0__param_1];
	cvta.to.global.u64 	%rd236, %rd237;
	st.global.f32 	[%rd236], %f242;
	st.global.u64 	[%rd236+8], %rd307;
$L__BB7_200:
	ret;

}
	// .globl	_ZN6thrust24THRUST_300001_SM_1000_NS8cuda_cub4core6detail13_kernel_agentINS1_8__reduce11ReduceAgentINS0_12zip_iteratorIN4cuda3std3__45tupleIJNS0_6detail15normal_iteratorINS0_10device_ptrIfEEEENS0_17counting_iteratorIlNS0_11use_defaultESI_SI_EEEEEEEPNSB_IJflEEESM_lNS1_9__extrema9arg_min_fIflNSA_4lessIfEEEEEEJSL_SN_lN3cub18CUB_300001_SM_100013GridEvenShareIlEENSV_9GridQueueIyEESS_EEEvDpT0_
.visible .entry _ZN6thrust24THRUST_300001_SM_1000_NS8cuda_cub4core6detail13_kernel_agentINS1_8__reduce11ReduceAgentINS0_12zip_iteratorIN4cuda3std3__45tupleIJNS0_6detail15normal_iteratorINS0_10device_ptrIfEEEENS0_17counting_iteratorIlNS0_11use_defaultESI_SI_EEEEEEEPNSB_IJflEEESM_lNS1_9__extrema9arg_min_fIflNSA_4lessIfEEEEEEJSL_SN_lN3cub18CUB_300001_SM_100013GridEvenShareIlEENSV_9GridQueueIyEESS_EEEvDpT0_(
	.param .align 8 .b8 _ZN6thrust24THRUST_300001_SM_1000_NS8cuda_cub4core6detail13_kernel_agentINS1_8__reduce11ReduceAgentINS0_12zip_iteratorIN4cuda3std3__45tupleIJNS0_6detail15normal_iteratorINS0_10device_ptrIfEEEENS0_17counting_iteratorIlNS0_11use_defaultESI_SI_EEEEEEEPNSB_IJflEEESM_lNS1_9__extrema9arg_min_fIflNSA_4lessIfEEEEEEJSL_SN_lN3cub18CUB_300001_SM_100013GridEvenShareIlEENSV_9GridQueueIyEESS_EEEvDpT0__param_0[16],
	.param .u64 .ptr .align 1 _ZN6thrust24THRUST_300001_SM_1000_NS8cuda_cub4core6detail13_kernel_agentINS1_8__reduce11ReduceAgentINS0_12zip_iteratorIN4cuda3std3__45tupleIJNS0_6detail15normal_iteratorINS0_10device_ptrIfEEEENS0_17counting_iteratorIlNS0_11use_defaultESI_SI_EEEEEEEPNSB_IJflEEESM_lNS1_9__extrema9arg_min_fIflNSA_4lessIfEEEEEEJSL_SN_lN3cub18CUB_300001_SM_100013GridEvenShareIlEENSV_9GridQueueIyEESS_EEEvDpT0__param_1,
	.param .u64 _ZN6thrust24THRUST_300001_SM_1000_NS8cuda_cub4core6detail13_kernel_agentINS1_8__reduce11ReduceAgentINS0_12zip_iteratorIN4cuda3std3__45tupleIJNS0_6detail15normal_iteratorINS0_10device_ptrIfEEEENS0_17counting_iteratorIlNS0_11use_defaultESI_SI_EEEEEEEPNSB_IJflEEESM_lNS1_9__extrema9arg_min_fIflNSA_4lessIfEEEEEEJSL_SN_lN3cub18CUB_300001_SM_100013GridEvenShareIlEENSV_9GridQueueIyEESS_EEEvDpT0__param_2,
	.param .align 8 .b8 _ZN6thrust24THRUST_300001_SM_1000_NS8cuda_cub4core6detail13_kernel_agentINS1_8__reduce11ReduceAgentINS0_12zip_iteratorIN4cuda3std3__45tupleIJNS0_6detail15normal_iteratorINS0_10device_ptrIfEEEENS0_17counting_iteratorIlNS0_11use_defaultESI_SI_EEEEEEEPNSB_IJflEEESM_lNS1_9__extrema9arg_min_fIflNSA_4lessIfEEEEEEJSL_SN_lN3cub18CUB_300001_SM_100013GridEvenShareIlEENSV_9GridQueueIyEESS_EEEvDpT0__param_3[72],
	.param .align 8 .b8 _ZN6thrust24THRUST_300001_SM_1000_NS8cuda_cub4core6detail13_kernel_agentINS1_8__reduce11ReduceAgentINS0_12zip_iteratorIN4cuda3std3__45tupleIJNS0_6detail15normal_iteratorINS0_10device_ptrIfEEEENS0_17counting_iteratorIlNS0_11use_defaultESI_SI_EEEEEEEPNSB_IJflEEESM_lNS1_9__extrema9arg_min_fIflNSA_4lessIfEEEEEEJSL_SN_lN3cub18CUB_300001_SM_100013GridEvenShareIlEENSV_9GridQueueIyEESS_EEEvDpT0__param_4[8],
	.param .align 1 .b8 _ZN6thrust24THRUST_300001_SM_1000_NS8cuda_cub4core6detail13_kernel_agentINS1_8__reduce11ReduceAgentINS0_12zip_iteratorIN4cuda3std3__45tupleIJNS0_6detail15normal_iteratorINS0_10device_ptrIfEEEENS0_17counting_iteratorIlNS0_11use_defaultESI_SI_EEEEEEEPNSB_IJflEEESM_lNS1_9__extrema9arg_min_fIflNSA_4lessIfEEEEEEJSL_SN_lN3cub18CUB_300001_SM_100013GridEvenShareIlEENSV_9GridQueueIyEESS_EEEvDpT0__param_5[1]
)
.maxntid 256
{
	.reg .pred 	%p<225>;
	.reg .b32 	%r<399>;
	.reg .b32 	%f<243>;
	.reg .b64 	%rd<325>;

	ld.param.u64 	%rd199, [_ZN6thrust24THRUST_300001_SM_1000_NS8cuda_cub4core6detail13_kernel_agentINS1_8__reduce11ReduceAgentINS0_12zip_iteratorIN4cuda3std3__45tupleIJNS0_6detail15normal_iteratorINS0_10device_ptrIfEEEENS0_17counting_iteratorIlNS0_11use_defaultESI_SI_EEEEEEEPNSB_IJflEEESM_lNS1_9__extrema9arg_min_fIflNSA_4lessIfEEEEEEJSL_SN_lN3cub18CUB_300001_SM_100013GridEvenShareIlEENSV_9GridQueueIyEESS_EEEvDpT0__param_0+8];
	ld.param.u64 	%rd198, [_ZN6thrust24THRUST_300001_SM_1000_NS8cuda_cub4core6detail13_kernel_agentINS1_8__reduce11ReduceAgentINS0_12zip_iteratorIN4cuda3std3__45tupleIJNS0_6detail15normal_iteratorINS0_10device_ptrIfEEEENS0_17counting_iteratorIlNS0_11use_defaultESI_SI_EEEEEEEPNSB_IJflEEESM_lNS1_9__extrema9arg_min_fIflNSA_4lessIfEEEEEEJSL_SN_lN3cub18CUB_300001_SM_100013GridEvenShareIlEENSV_9GridQueueIyEESS_EEEvDpT0__param_0];
	ld.param.u64 	%rd202, [_ZN6thrust24THRUST_300001_SM_1000_NS8cuda_cub4core6detail13_kernel_agentINS1_8__reduce11ReduceAgentINS0_12zip_iteratorIN4cuda3std3__45tupleIJNS0_6detail15normal_iteratorINS0_10device_ptrIfEEEENS0_17counting_iteratorIlNS0_11use_defaultESI_SI_EEEEEEEPNSB_IJflEEESM_lNS1_9__extrema9arg_min_fIflNSA_4lessIfEEEEEEJSL_SN_lN3cub18CUB_300001_SM_100013GridEvenShareIlEENSV_9GridQueueIyEESS_EEEvDpT0__param_4];
	ld.param.u64 	%rd201, [_ZN6thrust24THRUST_300001_SM_1000_NS8cuda_cub4core6detail13_kernel_agentINS1_8__reduce11ReduceAgentINS0_12zip_iteratorIN4cuda3std3__45tupleIJNS0_6detail15normal_iteratorINS0_10device_ptrIfEEEENS0_17counting_iteratorIlNS0_11use_defaultESI_SI_EEEEEEEPNSB_IJflEEESM_lNS1_9__extrema9arg_min_fIflNSA_4lessIfEEEEEEJSL_SN_lN3cub18CUB_300001_SM_100013GridEvenShareIlEENSV_9GridQueueIyEESS_EEEvDpT0__param_2];
	cvta.to.global.u64 	%rd1, %rd202;
	cvta.to.global.u64 	%rd2, %rd198;
	mov.u32 	%r1, %ctaid.x;
	mul.lo.s32 	%r33, %r1, 1280;
	cvt.u64.u32 	%rd4, %r33;
	mov.u32 	%r34, %nctaid.x;
	mul.lo.s32 	%r35, %r34, 1280;
	cvt.u64.u32 	%rd5, %r35;
	add.s64 	%rd203, %rd4, 1280;
	setp.le.s64 	%p1, %rd203, %rd201;
	@%p1 bra 	$L__BB8_111;
	cvt.u32.u64 	%r159, %rd4;
	cvt.u32.u64 	%r2, %rd201;
	sub.s32 	%r3, %r2, %r159;
	mov.u32 	%r4, %tid.x;
	setp.ge.s32 	%p98, %r4, %r3;
	mov.f32 	%f188, 0f00000000;
	mov.b64 	%rd266, 0;
	mov.u32 	%r393, %r4;
	@%p98 bra 	$L__BB8_3;
	cvt.u64.u32 	%rd234, %r4;
	add.s64 	%rd235, %rd4, %rd234;
	shl.b64 	%rd236, %rd235, 2;
	add.s64 	%rd237, %rd2, %rd236;
	add.s64 	%rd266, %rd199, %rd235;
	ld.global.f32 	%f188, [%rd237];
	add.s32 	%r393, %r4, 256;
$L__BB8_3:
	setp.ge.s32 	%p99, %r393, %r3;
	@%p99 bra 	$L__BB8_25;
	not.b32 	%r161, %r393;
	add.s32 	%r162, %r161, %r2;
	sub.s32 	%r7, %r162, %r159;
	and.b32  	%r163, %r7, 768;
	setp.eq.s32 	%p100, %r163, 768;
	@%p100 bra 	$L__BB8_10;
	cvt.u64.u32 	%rd239, %r393;
	add.s64 	%rd240, %rd239, %rd4;
	add.s64 	%rd257, %rd240, %rd199;
	shl.b64 	%rd241, %rd240, 2;
	add.s64 	%rd256, %rd2, %rd241;
	shr.u32 	%r164, %r7, 8;
	add.s32 	%r165, %r164, 1;
	and.b32  	%r166, %r165, 3;
	neg.s32 	%r391, %r166;
$L__BB8_6:
	.pragma "nounroll";
	mov.u64 	%rd12, %rd266;
	mov.f32 	%f3, %f188;
	ld.global.f32 	%f4, [%rd256];
	setp.lt.f32 	%p101, %f3, %f4;
	@%p101 bra 	$L__BB8_9;
	setp.lt.f32 	%p102, %f4, %f3;
	mov.u64 	%rd266, %rd257;
	mov.f32 	%f188, %f4;
	@%p102 bra 	$L__BB8_9;
	setp.lt.s64 	%p103, %rd12, %rd257;
	min.s64 	%rd266, %rd12, %rd257;
	selp.f32 	%f188, %f3, %f4, %p103;
$L__BB8_9:
	add.s32 	%r393, %r393, 256;
	add.s64 	%rd257, %rd257, 256;
	add.s64 	%rd256, %rd256, 1024;
	add.s32 	%r391, %r391, 1;
	setp.ne.s32 	%p104, %r391, 0;
	@%p104 bra 	$L__BB8_6;
$L__BB8_10:
	setp.lt.u32 	%p105, %r7, 768;
	@%p105 bra 	$L__BB8_25;
	add.s32 	%r394, %r393, 512;
$L__BB8_12:
	mov.u32 	%r15, %r394;
	add.s32 	%r167, %r15, -512;
	cvt.s64.s32 	%rd242, %r167;
	add.s64 	%rd243, %rd242, %rd4;
	shl.b64 	%rd244, %rd243, 2;
	add.s64 	%rd20, %rd2, %rd244;
	add.s64 	%rd21, %rd243, %rd199;
	ld.global.f32 	%f10, [%rd20];
	setp.lt.f32 	%p106, %f188, %f10;
	mov.u64 	%rd263, %rd266;
	mov.f32 	%f185, %f188;
	@%p106 bra 	$L__BB8_15;
	setp.lt.f32 	%p107, %f10, %f188;
	mov.u64 	%rd263, %rd21;
	mov.f32 	%f185, %f10;
	@%p107 bra 	$L__BB8_15;
	setp.lt.s64 	%p108, %rd266, %rd21;
	min.s64 	%rd263, %rd266, %rd21;
	selp.f32 	%f185, %f188, %f10, %p108;
$L__BB8_15:
	add.s32 	%r168, %r15, -256;
	cvt.s64.s32 	%rd245, %r168;
	add.s64 	%rd246, %rd245, %rd4;
	add.s64 	%rd24, %rd246, %rd199;
	ld.global.f32 	%f13, [%rd20+1024];
	setp.lt.f32 	%p109, %f185, %f13;
	mov.u64 	%rd264, %rd263;
	mov.f32 	%f186, %f185;
	@%p109 bra 	$L__BB8_18;
	setp.lt.f32 	%p110, %f13, %f185;
	mov.u64 	%rd264, %rd24;
	mov.f32 	%f186, %f13;
	@%p110 bra 	$L__BB8_18;
	setp.lt.s64 	%p111, %rd263, %rd24;
	min.s64 	%rd264, %rd263, %rd24;
	selp.f32 	%f186, %f185, %f13, %p111;
$L__BB8_18:
	cvt.s64.s32 	%rd247, %r15;
	add.s64 	%rd248, %rd247, %rd4;
	add.s64 	%rd27, %rd248, %rd199;
	ld.global.f32 	%f16, [%rd20+2048];
	setp.lt.f32 	%p112, %f186, %f16;
	mov.u64 	%rd265, %rd264;
	mov.f32 	%f187, %f186;
	@%p112 bra 	$L__BB8_21;
	setp.lt.f32 	%p113, %f16, %f186;
	mov.u64 	%rd265, %rd27;
	mov.f32 	%f187, %f16;
	@%p113 bra 	$L__BB8_21;
	setp.lt.s64 	%p114, %rd264, %rd27;
	min.s64 	%rd265, %rd264, %rd27;
	selp.f32 	%f187, %f186, %f16, %p114;
$L__BB8_21:
	add.s32 	%r169, %r15, 256;
	cvt.s64.s32 	%rd249, %r169;
	add.s64 	%rd250, %rd249, %rd4;
	add.s64 	%rd30, %rd250, %rd199;
	ld.global.f32 	%f19, [%rd20+3072];
	setp.lt.f32 	%p115, %f187, %f19;
	mov.u64 	%rd266, %rd265;
	mov.f32 	%f188, %f187;
	@%p115 bra 	$L__BB8_24;
	setp.lt.f32 	%p116, %f19, %f187;
	mov.u64 	%rd266, %rd30;
	mov.f32 	%f188, %f19;
	@%p116 bra 	$L__BB8_24;
	setp.lt.s64 	%p117, %rd265, %rd30;
	min.s64 	%rd266, %rd265, %rd30;
	selp.f32 	%f188, %f187, %f19, %p117;
$L__BB8_24:
	add.s32 	%r394, %r15, 1024;
	add.s32 	%r170, %r15, 512;
	setp.lt.s32 	%p118, %r170, %r3;
	@%p118 bra 	$L__BB8_12;
$L__BB8_25:
	setp.lt.s32 	%p119, %r3, 256;
	@%p119 bra 	$L__BB8_65;
	// begin inline asm
	mov.u32 %r284, %laneid;
	// end inline asm
	mov.b32 	%r286, %f188;
	mov.b32 	%r302, 1;
	mov.b32 	%r303, 31;
	mov.b32 	%r304, -1;
	// begin inline asm
	shfl.sync.down.b32 %r285, %r286, %r302, %r303, %r304;
	// end inline asm
	mov.b32 	%f23, %r285;
	// begin inline asm
	shfl.sync.down.b32 %r290, %r291, %r302, %r303, %r304;
	// end inline asm
	mov.b64 	{%r296, %r301}, %rd266;
	// begin inline asm
	shfl.sync.down.b32 %r295, %r296, %r302, %r303, %r304;
	// end inline asm
	// begin inline asm
	shfl.sync.down.b32 %r300, %r301, %r302, %r303, %r304;
	// end inline asm
	mov.b64 	%rd34, {%r295, %r300};
	setp.gt.s32 	%p176, %r284, 30;
	setp.lt.f32 	%p177, %f188, %f23;
	or.pred  	%p178, %p176, %p177;
	mov.u64 	%rd268, %rd266;
	mov.f32 	%f190, %f188;
	@%p178 bra 	$L__BB8_29;
	setp.gt.f32 	%p179, %f188, %f23;
	mov.u64 	%rd268, %rd34;
	mov.f32 	%f190, %f23;
	@%p179 bra 	$L__BB8_29;
	setp.lt.s64 	%p180, %rd266, %rd34;
	min.s64 	%rd268, %rd266, %rd34;
	selp.f32 	%f190, %f188, %f23, %p180;
$L__BB8_29:
	mov.b32 	%r306, %f190;
	mov.b32 	%r322, 2;
	mov.b32 	%r323, 31;
	mov.b32 	%r324, -1;
	// begin inline asm
	shfl.sync.down.b32 %r305, %r306, %r322, %r323, %r324;
	// end inline asm
	mov.b32 	%f26, %r305;
	// begin inline asm
	shfl.sync.down.b32 %r310, %r311, %r322, %r323, %r324;
	// end inline asm
	mov.b64 	{%r316, %r321}, %rd268;
	// begin inline asm
	shfl.sync.down.b32 %r315, %r316, %r322, %r323, %r324;
	// end inline asm
	// begin inline asm
	shfl.sync.down.b32 %r320, %r321, %r322, %r323, %r324;
	// end inline asm
	mov.b64 	%rd37, {%r315, %r320};
	setp.gt.s32 	%p181, %r284, 29;
	setp.lt.f32 	%p182, %f190, %f26;
	or.pred  	%p183, %p181, %p182;
	mov.u64 	%rd269, %rd268;
	mov.f32 	%f191, %f190;
	@%p183 bra 	$L__BB8_32;
	setp.gt.f32 	%p184, %f190, %f26;
	mov.u64 	%rd269, %rd37;
	mov.f32 	%f191, %f26;
	@%p184 bra 	$L__BB8_32;
	setp.lt.s64 	%p185, %rd268, %rd37;
	min.s64 	%rd269, %rd268, %rd37;
	selp.f32 	%f191, %f190, %f26, %p185;
$L__BB8_32:
	mov.b32 	%r326, %f191;
	mov.b32 	%r342, 4;
	mov.b32 	%r343, 31;
	mov.b32 	%r344, -1;
	// begin inline asm
	shfl.sync.down.b32 %r325, %r326, %r342, %r343, %r344;
	// end inline asm
	mov.b32 	%f29, %r325;
	// begin inline asm
	shfl.sync.down.b32 %r330, %r331, %r342, %r343, %r344;
	// end inline asm
	mov.b64 	{%r336, %r341}, %rd269;
	// begin inline asm
	shfl.sync.down.b32 %r335, %r336, %r342, %r343, %r344;
	// end inline asm
	// begin inline asm
	shfl.sync.down.b32 %r340, %r341, %r342, %r343, %r344;
	// end inline asm
	mov.b64 	%rd40, {%r335, %r340};
	setp.gt.s32 	%p186, %r284, 27;
	setp.lt.f32 	%p187, %f191, %f29;
	or.pred  	%p188, %p186, %p187;
	mov.u64 	%rd270, %rd269;
	mov.f32 	%f192, %f191;
	@%p188 bra 	$L__BB8_35;
	setp.gt.f32 	%p189, %f191, %f29;
	mov.u64 	%rd270, %rd40;
	mov.f32 	%f192, %f29;
	@%p189 bra 	$L__BB8_35;
	setp.lt.s64 	%p190, %rd269, %rd40;
	min.s64 	%rd270, %rd269, %rd40;
	selp.f32 	%f192, %f191, %f29, %p190;
$L__BB8_35:
	mov.b32 	%r346, %f192;
	mov.b32 	%r362, 8;
	mov.b32 	%r363, 31;
	mov.b32 	%r364, -1;
	// begin inline asm
	shfl.sync.down.b32 %r345, %r346, %r362, %r363, %r364;
	// end inline asm
	mov.b32 	%f32, %r345;
	// begin inline asm
	shfl.sync.down.b32 %r350, %r351, %r362, %r363, %r364;
	// end inline asm
	mov.b64 	{%r356, %r361}, %rd270;
	// begin inline asm
	shfl.sync.down.b32 %r355, %r356, %r362, %r363, %r364;
	// end inline asm
	// begin inline asm
	shfl.sync.down.b32 %r360, %r361, %r362, %r363, %r364;
	// end inline asm
	mov.b64 	%rd43, {%r355, %r360};
	setp.gt.s32 	%p191, %r284, 23;
	setp.lt.f32 	%p192, %f192, %f32;
	or.pred  	%p193, %p191, %p192;
	mov.u64 	%rd271, %rd270;
	mov.f32 	%f193, %f192;
	@%p193 bra 	$L__BB8_38;
	setp.gt.f32 	%p194, %f192, %f32;
	mov.u64 	%rd271, %rd43;
	mov.f32 	%f193, %f32;
	@%p194 bra 	$L__BB8_38;
	setp.lt.s64 	%p195, %rd270, %rd43;
	min.s64 	%rd271, %rd270, %rd43;
	selp.f32 	%f193, %f192, %f32, %p195;
$L__BB8_38:
	mov.b32 	%r366, %f193;
	mov.b32 	%r382, 16;
	mov.b32 	%r383, 31;
	mov.b32 	%r384, -1;
	// begin inline asm
	shfl.sync.down.b32 %r365, %r366, %r382, %r383, %r384;
	// end inline asm
	mov.b32 	%f35, %r365;
	// begin inline asm
	shfl.sync.down.b32 %r370, %r371, %r382, %r383, %r384;
	// end inline asm
	mov.b64 	{%r376, %r381}, %rd271;
	// begin inline asm
	shfl.sync.down.b32 %r375, %r376, %r382, %r383, %r384;
	// end inline asm
	// begin inline asm
	shfl.sync.down.b32 %r380, %r381, %r382, %r383, %r384;
	// end inline asm
	mov.b64 	%rd46, {%r375, %r380};
	setp.gt.s32 	%p196, %r284, 15;
	setp.lt.f32 	%p197, %f193, %f35;
	or.pred  	%p198, %p196, %p197;
	mov.u64 	%rd324, %rd271;
	mov.f32 	%f242, %f193;
	@%p198 bra 	$L__BB8_41;
	setp.gt.f32 	%p199, %f193, %f35;
	mov.u64 	%rd324, %rd46;
	mov.f32 	%f242, %f35;
	@%p199 bra 	$L__BB8_41;
	setp.lt.s64 	%p200, %rd271, %rd46;
	min.s64 	%rd324, %rd271, %rd46;
	selp.f32 	%f242, %f193, %f35, %p200;
$L__BB8_41:
	setp.ne.s32 	%p201, %r284, 0;
	@%p201 bra 	$L__BB8_43;
	shr.u32 	%r385, %r4, 1;
	and.b32  	%r386, %r385, 496;
	mov.u32 	%r387, _ZN6thrust24THRUST_300001_SM_1000_NS8cuda_cub4core6detail5shmemE;
	add.s32 	%r388, %r387, %r386;
	st.shared.f32 	[%r388+8], %f242;
	st.shared.u64 	[%r388+16], %rd324;
$L__BB8_43:
	bar.sync 	0;
	setp.ne.s32 	%p202, %r4, 0;
	@%p202 bra 	$L__BB8_201;
	ld.shared.f32 	%f38, [_ZN6thrust24THRUST_300001_SM_1000_NS8cuda_cub4core6detail5shmemE+24];
	ld.shared.u64 	%rd49, [_ZN6thrust24THRUST_300001_SM_1000_NS8cuda_cub4core6detail5shmemE+32];
	setp.lt.f32 	%p203, %f242, %f38;
	mov.u64 	%rd273, %rd324;
	mov.f32 	%f195, %f242;
	@%p203 bra 	$L__BB8_47;
	setp.lt.f32 	%p204, %f38, %f242;
	mov.u64 	%rd273, %rd49;
	mov.f32 	%f195, %f38;
	@%p204 bra 	$L__BB8_47;
	setp.lt.s64 	%p205, %rd324, %rd49;
	min.s64 	%rd273, %rd324, %rd49;
	selp.f32 	%f195, %f242, %f38, %p205;
$L__BB8_47:
	ld.shared.f32 	%f41, [_ZN6thrust24THRUST_300001_SM_1000_NS8cuda_cub4core6detail5shmemE+40];
	ld.shared.u64 	%rd52, [_ZN6thrust24THRUST_300001_SM_1000_NS8cuda_cub4core6detail5shmemE+48];
	setp.lt.f32 	%p206, %f195, %f41;
	mov.u64 	%rd274, %rd273;
	mov.f32 	%f196, %f195;
	@%p206 bra 	$L__BB8_50;
	setp.lt.f32 	%p207, %f41, %f195;
	mov.u64 	%rd274, %rd52;
	mov.f32 	%f196, %f41;
	@%p207 bra 	$L__BB8_50;
	setp.lt.s64 	%p208, %rd273, %rd52;
	min.s64 	%rd274, %rd273, %rd52;
	selp.f32 	%f196, %f195, %f41, %p208;
$L__BB8_50:
	ld.shared.f32 	%f44, [_ZN6thrust24THRUST_300001_SM_1000_NS8cuda_cub4core6detail5shmemE+56];
	ld.shared.u64 	%rd55, [_ZN6thrust24THRUST_300001_SM_1000_NS8cuda_cub4core6detail5shmemE+64];
	setp.lt.f32 	%p209, %f196, %f44;
	mov.u64 	%rd275, %rd274;
	mov.f32 	%f197, %f196;
	@%p209 bra 	$L__BB8_53;
	setp.lt.f32 	%p210, %f44, %f196;
	mov.u64 	%rd275, %rd55;
	mov.f32 	%f197, %f44;
	@%p210 bra 	$L__BB8_53;
	setp.lt.s64 	%p211, %rd274, %rd55;
	min.s64 	%rd275, %rd274, %rd55;
	selp.f32 	%f197, %f196, %f44, %p211;
$L__BB8_53:
	ld.shared.f32 	%f47, [_ZN6thrust24THRUST_300001_SM_1000_NS8cuda_cub4core6detail5shmemE+72];
	ld.shared.u64 	%rd58, [_ZN6thrust24THRUST_300001_SM_1000_NS8cuda_cub4core6detail5shmemE+80];
	setp.lt.f32 	%p212, %f197, %f47;
	mov.u64 	%rd276, %rd275;
	mov.f32 	%f198, %f197;
	@%p212 bra 	$L__BB8_56;
	setp.lt.f32 	%p213, %f47, %f197;
	mov.u64 	%rd276, %rd58;
	mov.f32 	%f198, %f47;
	@%p213 bra 	$L__BB8_56;
	setp.lt.s64 	%p214, %rd275, %rd58;
	min.s64 	%rd276, %rd275, %rd58;
	selp.f32 	%f198, %f197, %f47, %p214;
$L__BB8_56:
	ld.shared.f32 	%f50, [_ZN6thrust24THRUST_300001_SM_1000_NS8cuda_cub4core6detail5shmemE+88];
	ld.shared.u64 	%rd61, [_ZN6thrust24THRUST_300001_SM_1000_NS8cuda_cub4core6detail5shmemE+96];
	setp.lt.f32 	%p215, %f198, %f50;
	mov.f32 	%f199, %f198;
	mov.u64 	%rd277, %rd276;
	@%p215 bra 	$L__BB8_59;
	setp.lt.f32 	%p216, %f50, %f198;
	mov.f32 	%f199, %f50;
	mov.u64 	%rd277, %rd61;
	@%p216 bra 	$L__BB8_59;
	setp.lt.s64 	%p217, %rd276, %rd61;
	selp.f32 	%f199, %f198, %f50, %p217;
	min.s64 	%rd277, %rd276, %rd61;
$L__BB8_59:
	ld.shared.f32 	%f53, [_ZN6thrust24THRUST_300001_SM_1000_NS8cuda_cub4core6detail5shmemE+104];
	ld.shared.u64 	%rd64, [_ZN6thrust24THRUST_300001_SM_1000_NS8cuda_cub4core6detail5shmemE+112];
	setp.lt.f32 	%p218, %f199, %f53;
	mov.f32 	%f200, %f199;
	mov.u64 	%rd278, %rd277;
	@%p218 bra 	$L__BB8_62;
	setp.lt.f32 	%p219, %f53, %f199;
	mov.f32 	%f200, %f53;
	mov.u64 	%rd278, %rd64;
	@%p219 bra 	$L__BB8_62;
	setp.lt.s64 	%p220, %rd277, %rd64;
	selp.f32 	%f200, %f199, %f53, %p220;
	min.s64 	%rd278, %rd277, %rd64;
$L__BB8_62:
	ld.shared.f32 	%f56, [_ZN6thrust24THRUST_300001_SM_1000_NS8cuda_cub4core6detail5shmemE+120];
	ld.shared.u64 	%rd67, [_ZN6thrust24THRUST_300001_SM_1000_NS8cuda_cub4core6detail5shmemE+128];
	setp.lt.f32 	%p221, %f200, %f56;
	mov.f32 	%f242, %f200;
	mov.u64 	%rd324, %rd278;
	@%p221 bra 	$L__BB8_201;
	setp.lt.f32 	%p222, %f56, %f200;
	mov.f32 	%f242, %f56;
	mov.u64 	%rd324, %rd67;
	@%p222 bra 	$L__BB8_201;
	setp.lt.s64 	%p223, %rd278, %rd67;
	selp.f32 	%f242, %f200, %f56, %p223;
	min.s64 	%rd324, %rd278, %rd67;
	bra.uni 	$L__BB8_201;
$L__BB8_65:
	// begin inline asm
	mov.u32 %r171, %laneid;
	// end inline asm
	and.b32  	%r192, %r4, 992;
	add.s32 	%r193, %r192, 32;
	setp.gt.s32 	%p120, %r193, %r3;
	not.b32 	%r194, %r192;
	add.s32 	%r195, %r3, %r194;
	selp.b32 	%r190, %r195, 31, %p120;
	mov.b32 	%r173, %f188;
	mov.b32 	%r189, 1;
	mov.b32 	%r191, -1;
	// begin inline asm
	shfl.sync.down.b32 %r172, %r173, %r189, %r190, %r191;
	// end inline asm
	mov.b32 	%f58, %r172;
	// begin inline asm
	shfl.sync.down.b32 %r177, %r178, %r189, %r190, %r191;
	// end inline asm
	mov.b64 	{%r183, %r188}, %rd266;
	// begin inline asm
	shfl.sync.down.b32 %r182, %r183, %r189, %r190, %r191;
	// end inline asm
	// begin inline asm
	shfl.sync.down.b32 %r187, %r188, %r189, %r190, %r191;
	// end inline asm
	mov.b64 	%rd69, {%r182, %r187};
	setp.ge.s32 	%p121, %r171, %r190;
	setp.lt.f32 	%p122, %f188, %f58;
	or.pred  	%p123, %p121, %p122;
	mov.f32 	%f201, %f188;
	mov.u64 	%rd279, %rd266;
	@%p123 bra 	$L__BB8_68;
	setp.gt.f32 	%p124, %f188, %f58;
	mov.f32 	%f201, %f58;
	mov.u64 	%rd279, %rd69;
	@%p124 bra 	$L__BB8_68;
	setp.lt.s64 	%p125, %rd266, %rd69;
	selp.f32 	%f201, %f188, %f58, %p125;
	min.s64 	%rd279, %rd266, %rd69;
$L__BB8_68:
	mov.b32 	%r197, %f201;
	mov.b32 	%r213, 2;
	mov.b32 	%r215, -1;
	// begin inline asm
	shfl.sync.down.b32 %r196, %r197, %r213, %r190, %r215;
	// end inline asm
	mov.b32 	%f61, %r196;
	// begin inline asm
	shfl.sync.down.b32 %r201, %r202, %r213, %r190, %r215;
	// end inline asm
	mov.b64 	{%r207, %r212}, %rd279;
	// begin inline asm
	shfl.sync.down.b32 %r206, %r207, %r213, %r190, %r215;
	// end inline asm
	// begin inline asm
	shfl.sync.down.b32 %r211, %r212, %r213, %r190, %r215;
	// end inline asm
	mov.b64 	%rd72, {%r206, %r211};
	add.s32 	%r216, %r171, 2;
	setp.gt.s32 	%p126, %r216, %r190;
	setp.lt.f32 	%p127, %f201, %f61;
	or.pred  	%p128, %p126, %p127;
	mov.f32 	%f202, %f201;
	mov.u64 	%rd280, %rd279;
	@%p128 bra 	$L__BB8_71;
	setp.gt.f32 	%p129, %f201, %f61;
	mov.f32 	%f202, %f61;
	mov.u64 	%rd280, %rd72;
	@%p129 bra 	$L__BB8_71;
	setp.lt.s64 	%p130, %rd279, %rd72;
	selp.f32 	%f202, %f201, %f61, %p130;
	min.s64 	%rd280, %rd279, %rd72;
$L__BB8_71:
	mov.b32 	%r218, %f202;
	mov.b32 	%r234, 4;
	mov.b32 	%r236, -1;
	// begin inline asm
	shfl.sync.down.b32 %r217, %r218, %r234, %r190, %r236;
	// end inline asm
	mov.b32 	%f64, %r217;
	// begin inline asm
	shfl.sync.down.b32 %r222, %r223, %r234, %r190, %r236;
	// end inline asm
	mov.b64 	{%r228, %r233}, %rd280;
	// begin inline asm
	shfl.sync.down.b32 %r227, %r228, %r234, %r190, %r236;
	// end inline asm
	// begin inline asm
	shfl.sync.down.b32 %r232, %r233, %r234, %r190, %r236;
	// end inline asm
	mov.b64 	%rd75, {%r227, %r232};
	add.s32 	%r237, %r171, 4;
	setp.gt.s32 	%p131, %r237, %r190;
	setp.lt.f32 	%p132, %f202, %f64;
	or.pred  	%p133, %p131, %p132;
	mov.f32 	%f203, %f202;
	mov.u64 	%rd281, %rd280;
	@%p133 bra 	$L__BB8_74;
	setp.gt.f32 	%p134, %f202, %f64;
	mov.f32 	%f203, %f64;
	mov.u64 	%rd281, %rd75;
	@%p134 bra 	$L__BB8_74;
	setp.lt.s64 	%p135, %rd280, %rd75;
	selp.f32 	%f203, %f202, %f64, %p135;
	min.s64 	%rd281, %rd280, %rd75;
$L__BB8_74:
	mov.b32 	%r239, %f203;
	mov.b32 	%r255, 8;
	mov.b32 	%r257, -1;
	// begin inline asm
	shfl.sync.down.b32 %r238, %r239, %r255, %r190, %r257;
	// end inline asm
	mov.b32 	%f67, %r238;
	// begin inline asm
	shfl.sync.down.b32 %r243, %r244, %r255, %r190, %r257;
	// end inline asm
	mov.b64 	{%r249, %r254}, %rd281;
	// begin inline asm
	shfl.sync.down.b32 %r248, %r249, %r255, %r190, %r257;
	// end inline asm
	// begin inline asm
	shfl.sync.down.b32 %r253, %r254, %r255, %r190, %r257;
	// end inline asm
	mov.b64 	%rd78, {%r248, %r253};
	add.s32 	%r258, %r171, 8;
	setp.gt.s32 	%p136, %r258, %r190;
	setp.lt.f32 	%p137, %f203, %f67;
	or.pred  	%p138, %p136, %p137;
	mov.f32 	%f204, %f203;
	mov.u64 	%rd282, %rd281;
	@%p138 bra 	$L__BB8_77;
	setp.gt.f32 	%p139, %f203, %f67;
	mov.f32 	%f204, %f67;
	mov.u64 	%rd282, %rd78;
	@%p139 bra 	$L__BB8_77;
	setp.lt.s64 	%p140, %rd281, %rd78;
	selp.f32 	%f204, %f203, %f67, %p140;
	min.s64 	%rd282, %rd281, %rd78;
$L__BB8_77:
	mov.b32 	%r260, %f204;
	mov.b32 	%r276, 16;
	mov.b32 	%r278, -1;
	// begin inline asm
	shfl.sync.down.b32 %r259, %r260, %r276, %r190, %r278;
	// end inline asm
	mov.b32 	%f70, %r259;
	// begin inline asm
	shfl.sync.down.b32 %r264, %r265, %r276, %r190, %r278;
	// end inline asm
	mov.b64 	{%r270, %r275}, %rd282;
	// begin inline asm
	shfl.sync.down.b32 %r269, %r270, %r276, %r190, %r278;
	// end inline asm
	// begin inline asm
	shfl.sync.down.b32 %r274, %r275, %r276, %r190, %r278;
	// end inline asm
	mov.b64 	%rd81, {%r269, %r274};
	add.s32 	%r279, %r171, 16;
	setp.gt.s32 	%p141, %r279, %r190;
	setp.lt.f32 	%p142, %f204, %f70;
	or.pred  	%p143, %p141, %p142;
	mov.f32 	%f242, %f204;
	mov.u64 	%rd324, %rd282;
	@%p143 bra 	$L__BB8_80;
	setp.gt.f32 	%p144, %f204, %f70;
	mov.f32 	%f242, %f70;
	mov.u64 	%rd324, %rd81;
	@%p144 bra 	$L__BB8_80;
	setp.lt.s64 	%p145, %rd282, %rd81;
	selp.f32 	%f242, %f204, %f70, %p145;
	min.s64 	%rd324, %rd282, %rd81;
$L__BB8_80:
	setp.ne.s32 	%p146, %r171, 0;
	@%p146 bra 	$L__BB8_82;
	shr.u32 	%r280, %r4, 1;
	and.b32  	%r281, %r280, 496;
	mov.u32 	%r282, _ZN6thrust24THRUST_300001_SM_1000_NS8cuda_cub4core6detail5shmemE;
	add.s32 	%r283, %r282, %r281;
	st.shared.f32 	[%r283+8], %f242;
	st.shared.u64 	[%r283+16], %rd324;
$L__BB8_82:
	bar.sync 	0;
	setp.ne.s32 	%p147, %r4, 0;
	@%p147 bra 	$L__BB8_201;
	setp.lt.s32 	%p148, %r3, 33;
	mov.f32 	%f206, %f242;
	mov.u64 	%rd284, %rd324;
	@%p148 bra 	$L__BB8_87;
	ld.shared.f32 	%f73, [_ZN6thrust24THRUST_300001_SM_1000_NS8cuda_cub4core6detail5shmemE+24];
	ld.shared.u64 	%rd84, [_ZN6thrust24THRUST_300001_SM_1000_NS8cuda_cub4core6detail5shmemE+32];
	setp.lt.f32 	%p149, %f242, %f73;
	mov.f32 	%f206, %f242;
	mov.u64 	%rd284, %rd324;
	@%p149 bra 	$L__BB8_87;
	setp.lt.f32 	%p150, %f73, %f242;
	mov.f32 	%f206, %f73;
	mov.u64 	%rd284, %rd84;
	@%p150 bra 	$L__BB8_87;
	setp.lt.s64 	%p151, %rd324, %rd84;
	selp.f32 	%f206, %f242, %f73, %p151;
	min.s64 	%rd284, %rd324, %rd84;
$L__BB8_87:
	setp.lt.s32 	%p152, %r3, 65;
	mov.f32 	%f207, %f206;
	mov.u64 	%rd285, %rd284;
	@%p152 bra 	$L__BB8_91;
	ld.shared.f32 	%f76, [_ZN6thrust24THRUST_300001_SM_1000_NS8cuda_cub4core6detail5shmemE+40];
	ld.shared.u64 	%rd87, [_ZN6thrust24THRUST_300001_SM_1000_NS8cuda_cub4core6detail5shmemE+48];
	setp.lt.f32 	%p153, %f206, %f76;
	mov.f32 	%f207, %f206;
	mov.u64 	%rd285, %rd284;
	@%p153 bra 	$L__BB8_91;
	setp.lt.f32 	%p154, %f76, %f206;
	mov.f32 	%f207, %f76;
	mov.u64 	%rd285, %rd87;
	@%p154 bra 	$L__BB8_91;
	setp.lt.s64 	%p155, %rd284, %rd87;
	selp.f32 	%f207, %f206, %f76, %p155;
	min.s64 	%rd285, %rd284, %rd87;
$L__BB8_91:
	setp.lt.s32 	%p156, %r3, 97;
	mov.f32 	%f208, %f207;
	mov.u64 	%rd286, %rd285;
	@%p156 bra 	$L__BB8_95;
	ld.shared.f32 	%f79, [_ZN6thrust24THRUST_300001_SM_1000_NS8cuda_cub4core6detail5shmemE+56];
	ld.shared.u64 	%rd90, [_ZN6thrust24THRUST_300001_SM_1000_NS8cuda_cub4core6detail5shmemE+64];
	setp.lt.f32 	%p157, %f207, %f79;
	mov.f32 	%f208, %f207;
	mov.u64 	%rd286, %rd285;
	@%p157 bra 	$L__BB8_95;
	setp.lt.f32 	%p158, %f79, %f207;
	mov.f32 	%f208, %f79;
	mov.u64 	%rd286, %rd90;
	@%p158 bra 	$L__BB8_95;
	setp.lt.s64 	%p159, %rd285, %rd90;
	selp.f32 	%f208, %f207, %f79, %p159;
	min.s64 	%rd286, %rd285, %rd90;
$L__BB8_95:
	setp.lt.s32 	%p160, %r3, 129;
	mov.f32 	%f209, %f208;
	mov.u64 	%rd287, %rd286;
	@%p160 bra 	$L__BB8_99;
	ld.shared.f32 	%f82, [_ZN6thrust24THRUST_300001_SM_1000_NS8cuda_cub4core6detail5shmemE+72];
	ld.shared.u64 	%rd93, [_ZN6thrust24THRUST_300001_SM_1000_NS8cuda_cub4core6detail5shmemE+80];
	setp.lt.f32 	%p161, %f208, %f82;
	mov.f32 	%f209, %f208;
	mov.u64 	%rd287, %rd286;
	@%p161 bra 	$L__BB8_99;
	setp.lt.f32 	%p162, %f82, %f208;
	mov.f32 	%f209, %f82;
	mov.u64 	%rd287, %rd93;
	@%p162 bra 	$L__BB8_99;
	setp.lt.s64 	%p163, %rd286, %rd93;
	selp.f32 	%f209, %f208, %f82, %p163;
	min.s64 	%rd287, %rd286, %rd93;
$L__BB8_99:
	setp.lt.s32 	%p164, %r3, 161;
	mov.f32 	%f210, %f209;
	mov.u64 	%rd288, %rd287;
	@%p164 bra 	$L__BB8_103;
	ld.shared.f32 	%f85, [_ZN6thrust24THRUST_300001_SM_1000_NS8cuda_cub4core6detail5shmemE+88];
	ld.shared.u64 	%rd96, [_ZN6thrust24THRUST_300001_SM_1000_NS8cuda_cub4core6detail5shmemE+96];
	setp.lt.f32 	%p165, %f209, %f85;
	mov.f32 	%f210, %f209;
	mov.u64 	%rd288, %rd287;
	@%p165 bra 	$L__BB8_103;
	setp.lt.f32 	%p166, %f85, %f209;
	mov.f32 	%f210, %f85;
	mov.u64 	%rd288, %rd96;
	@%p166 bra 	$L__BB8_103;
	setp.lt.s64 	%p167, %rd287, %rd96;
	selp.f32 	%f210, %f209, %f85, %p167;
	min.s64 	%rd288, %rd287, %rd96;
$L__BB8_103:
	setp.lt.s32 	%p168, %r3, 193;
	mov.f32 	%f211, %f210;
	mov.u64 	%rd289, %rd288;
	@%p168 bra 	$L__BB8_107;
	ld.shared.f32 	%f88, [_ZN6thrust24THRUST_300001_SM_1000_NS8cuda_cub4core6detail5shmemE+104];
	ld.shared.u64 	%rd99, [_ZN6thrust24THRUST_300001_SM_1000_NS8cuda_cub4core6detail5shmemE+112];
	setp.lt.f32 	%p169, %f210, %f88;
	mov.f32 	%f211, %f210;
	mov.u64 	%rd289, %rd288;
	@%p169 bra 	$L__BB8_107;
	setp.lt.f32 	%p170, %f88, %f210;
	mov.f32 	%f211, %f88;
	mov.u64 	%rd289, %rd99;
	@%p170 bra 	$L__BB8_107;
	setp.lt.s64 	%p171, %rd288, %rd99;
	selp.f32 	%f211, %f210, %f88, %p171;
	min.s64 	%rd289, %rd288, %rd99;
$L__BB8_107:
	setp.lt.s32 	%p172, %r3, 225;
	mov.f32 	%f242, %f211;
	mov.u64 	%rd324, %rd289;
	@%p172 bra 	$L__BB8_201;
	ld.shared.f32 	%f91, [_ZN6thrust24THRUST_300001_SM_1000_NS8cuda_cub4core6detail5shmemE+120];
	ld.shared.u64 	%rd102, [_ZN6thrust24THRUST_300001_SM_1000_NS8cuda_cub4core6detail5shmemE+128];
	setp.lt.f32 	%p173, %f211, %f91;
	mov.f32 	%f242, %f211;
	mov.u64 	%rd324, %rd289;
	@%p173 bra 	$L__BB8_201;
	setp.lt.f32 	%p174, %f91, %f211;
	mov.f32 	%f242, %f91;
	mov.u64 	%rd324, %rd102;
	@%p174 bra 	$L__BB8_201;
	setp.lt.s64 	%p175, %rd289, %rd102;
	selp.f32 	%f242, %f211, %f91, %p175;
	min.s64 	%rd324, %rd289, %rd102;
	bra.uni 	$L__BB8_201;
$L__BB8_111:
	mov.u32 	%r20, %tid.x;
	add.s64 	%rd104, %rd199, %rd4;
	cvt.u64.u32 	%rd105, %r20;
	add.s64 	%rd204, %rd105, %rd4;
	cvta.to.global.u64 	%rd205, %rd198;
	shl.b64 	%rd206, %rd204, 2;
	add.s64 	%rd207, %rd205, %rd206;
	ld.global.f32 	%f172, [%rd207];
	add.s32 	%r36, %r20, 256;
	cvt.u64.u32 	%rd208, %r36;
	ld.global.f32 	%f173, [%rd207+1024];
	add.s32 	%r37, %r20, 512;
	cvt.u64.u32 	%rd209, %r37;
	ld.global.f32 	%f174, [%rd207+2048];
	ld.global.f32 	%f93, [%rd207+3072];
	or.b32  	%r38, %r20, 1024;
	cvt.u64.u32 	%rd106, %r38;
	add.s64 	%rd107, %rd104, %rd106;
	ld.global.f32 	%f94, [%rd207+4096];
	setp.lt.f32 	%p2, %f173, %f172;
	selp.f32 	%f175, %f173, %f172, %p2;
	selp.b64 	%rd210, %rd208, %rd105, %p2;
	setp.lt.f32 	%p3, %f174, %f175;
	selp.f32 	%f95, %f174, %f175, %p3;
	selp.b64 	%rd108, %rd209, %rd210, %p3;
	setp.lt.f32 	%p4, %f95, %f93;
	mov.f32 	%f212, %f95;
	mov.u64 	%rd290, %rd108;
	@%p4 bra 	$L__BB8_114;
	add.s32 	%r39, %r20, 768;
	cvt.u64.u32 	%rd290, %r39;
	setp.lt.f32 	%p5, %f93, %f95;
	mov.f32 	%f212, %f93;
	@%p5 bra 	$L__BB8_114;
	mov.f32 	%f212, %f95;
	mov.u64 	%rd290, %rd108;
$L__BB8_114:
	add.s64 	%rd111, %rd104, %rd290;
	setp.lt.f32 	%p6, %f212, %f94;
	mov.f32 	%f230, %f212;
	mov.u64 	%rd312, %rd111;
	@%p6 bra 	$L__BB8_117;
	setp.lt.f32 	%p7, %f94, %f212;
	mov.f32 	%f230, %f94;
	mov.u64 	%rd312, %rd107;
	@%p7 bra 	$L__BB8_117;
	setp.lt.s64 	%p8, %rd290, %rd106;
	selp.f32 	%f230, %f212, %f94, %p8;
	selp.b64 	%rd312, %rd111, %rd107, %p8;
$L__BB8_117:
	setp.le.u64 	%p9, %rd201, %rd5;
	@%p9 bra 	$L__BB8_162;
	setp.ne.s32 	%p10, %r20, 0;
	@%p10 bra 	$L__BB8_120;
	atom.global.add.u64 	%rd211, [%rd1+8], 1280;
	add.s64 	%rd212, %rd211, %rd5;
	st.shared.u64 	[_ZN6thrust24THRUST_300001_SM_1000_NS8cuda_cub4core6detail5shmemE+152], %rd212;
$L__BB8_120:
	bar.sync 	0;
	ld.shared.u64 	%rd300, [_ZN6thrust24THRUST_300001_SM_1000_NS8cuda_cub4core6detail5shmemE+152];
	add.s64 	%rd213, %rd300, 1280;
	setp.gt.s64 	%p11, %rd213, %rd201;
	@%p11 bra 	$L__BB8_139;
$L__BB8_121:
	add.s64 	%rd214, %rd300, %rd105;
	cvta.to.global.u64 	%rd215, %rd198;
	shl.b64 	%rd216, %rd214, 2;
	add.s64 	%rd217, %rd215, %rd216;
	add.s64 	%rd117, %rd214, %rd199;
	ld.global.f32 	%f100, [%rd217];
	add.s64 	%rd118, %rd117, 256;
	ld.global.f32 	%f101, [%rd217+1024];
	add.s64 	%rd119, %rd117, 512;
	ld.global.f32 	%f102, [%rd217+2048];
	add.s64 	%rd120, %rd117, 768;
	ld.global.f32 	%f103, [%rd217+3072];
	add.s64 	%rd121, %rd117, 1024;
	ld.global.f32 	%f104, [%rd217+4096];
	setp.lt.f32 	%p12, %f230, %f100;
	mov.f32 	%f215, %f230;
	mov.u64 	%rd294, %rd312;
	@%p12 bra 	$L__BB8_124;
	setp.lt.f32 	%p13, %f100, %f230;
	mov.f32 	%f215, %f100;
	mov.u64 	%rd294, %rd117;
	@%p13 bra 	$L__BB8_124;
	setp.lt.s64 	%p14, %rd312, %rd117;
	selp.f32 	%f215, %f230, %f100, %p14;
	min.s64 	%rd294, %rd312, %rd117;
$L__BB8_124:
	setp.lt.f32 	%p15, %f215, %f101;
	mov.f32 	%f216, %f215;
	mov.u64 	%rd295, %rd294;
	@%p15 bra 	$L__BB8_127;
	setp.lt.f32 	%p16, %f101, %f215;
	mov.f32 	%f216, %f101;
	mov.u64 	%rd295, %rd118;
	@%p16 bra 	$L__BB8_127;
	setp.lt.s64 	%p17, %rd294, %rd118;
	selp.f32 	%f216, %f215, %f101, %p17;
	min.s64 	%rd295, %rd294, %rd118;
$L__BB8_127:
	setp.lt.f32 	%p18, %f216, %f102;
	mov.f32 	%f217, %f216;
	mov.u64 	%rd296, %rd295;
	@%p18 bra 	$L__BB8_130;
	setp.lt.f32 	%p19, %f102, %f216;
	mov.f32 	%f217, %f102;
	mov.u64 	%rd296, %rd119;
	@%p19 bra 	$L__BB8_130;
	setp.lt.s64 	%p20, %rd295, %rd119;
	selp.f32 	%f217, %f216, %f102, %p20;
	min.s64 	%rd296, %rd295, %rd119;
$L__BB8_130:
	setp.lt.f32 	%p21, %f217, %f103;
	mov.f32 	%f218, %f217;
	mov.u64 	%rd297, %rd296;
	@%p21 bra 	$L__BB8_133;
	setp.lt.f32 	%p22, %f103, %f217;
	mov.f32 	%f218, %f103;
	mov.u64 	%rd297, %rd120;
	@%p22 bra 	$L__BB8_133;
	setp.lt.s64 	%p23, %rd296, %rd120;
	selp.f32 	%f218, %f217, %f103, %p23;
	min.s64 	%rd297, %rd296, %rd120;
$L__BB8_133:
	setp.lt.f32 	%p24, %f218, %f104;
	mov.f32 	%f230, %f218;
	mov.u64 	%rd312, %rd297;
	@%p24 bra 	$L__BB8_136;
	setp.lt.f32 	%p25, %f104, %f218;
	mov.f32 	%f230, %f104;
	mov.u64 	%rd312, %rd121;
	@%p25 bra 	$L__BB8_136;
	setp.lt.s64 	%p26, %rd297, %rd121;
	selp.f32 	%f230, %f218, %f104, %p26;
	min.s64 	%rd312, %rd297, %rd121;
$L__BB8_136:
	setp.ne.s32 	%p27, %r20, 0;
	bar.sync 	0;
	@%p27 bra 	$L__BB8_138;
	atom.global.add.u64 	%rd218, [%rd1+8], 1280;
	add.s64 	%rd219, %rd218, %rd5;
	st.shared.u64 	[_ZN6thrust24THRUST_300001_SM_1000_NS8cuda_cub4core6detail5shmemE+152], %rd219;
$L__BB8_138:
	bar.sync 	0;
	ld.shared.u64 	%rd300, [_ZN6thrust24THRUST_300001_SM_1000_NS8cuda_cub4core6detail5shmemE+152];
	add.s64 	%rd220, %rd300, 1280;
	setp.le.s64 	%p28, %rd220, %rd201;
	@%p28 bra 	$L__BB8_121;
$L__BB8_139:
	setp.le.s64 	%p29, %rd201, %rd300;
	@%p29 bra 	$L__BB8_162;
	cvt.u32.u64 	%r40, %rd300;
	cvt.u32.u64 	%r41, %rd201;
	sub.s32 	%r21, %r41, %r40;
	setp.ge.s32 	%p30, %r20, %r21;
	@%p30 bra 	$L__BB8_162;
	cvta.to.global.u64 	%rd135, %rd198;
	not.b32 	%r43, %r20;
	add.s32 	%r44, %r43, %r41;
	sub.s32 	%r22, %r44, %r40;
	and.b32  	%r46, %r22, 768;
	setp.eq.s32 	%p31, %r46, 768;
	mov.u32 	%r397, %r20;
	@%p31 bra 	$L__BB8_147;
	add.s64 	%rd222, %rd300, %rd105;
	add.s64 	%rd302, %rd222, %rd199;
	shl.b64 	%rd223, %rd222, 2;
	add.s64 	%rd301, %rd135, %rd223;
	shr.u32 	%r47, %r22, 8;
	add.s32 	%r48, %r47, 1;
	and.b32  	%r49, %r48, 3;
	neg.s32 	%r395, %r49;
	mov.u32 	%r397, %r20;
$L__BB8_143:
	.pragma "nounroll";
	mov.u64 	%rd140, %rd312;
	mov.f32 	%f116, %f230;
	ld.global.f32 	%f117, [%rd301];
	setp.lt.f32 	%p32, %f116, %f117;
	@%p32 bra 	$L__BB8_146;
	setp.lt.f32 	%p33, %f117, %f116;
	mov.f32 	%f230, %f117;
	mov.u64 	%rd312, %rd302;
	@%p33 bra 	$L__BB8_146;
	setp.lt.s64 	%p34, %rd140, %rd302;
	selp.f32 	%f230, %f116, %f117, %p34;
	min.s64 	%rd312, %rd140, %rd302;
$L__BB8_146:
	add.s32 	%r397, %r397, 256;
	add.s64 	%rd302, %rd302, 256;
	add.s64 	%rd301, %rd301, 1024;
	add.s32 	%r395, %r395, 1;
	setp.ne.s32 	%p35, %r395, 0;
	@%p35 bra 	$L__BB8_143;
$L__BB8_147:
	setp.lt.u32 	%p36, %r22, 768;
	@%p36 bra 	$L__BB8_162;
	add.s32 	%r398, %r397, 512;
$L__BB8_149:
	mov.u32 	%r30, %r398;
	add.s32 	%r50, %r30, -512;
	cvt.u64.u32 	%rd224, %r50;
	add.s64 	%rd225, %rd300, %rd224;
	shl.b64 	%rd226, %rd225, 2;
	add.s64 	%rd148, %rd135, %rd226;
	add.s64 	%rd149, %rd225, %rd199;
	ld.global.f32 	%f123, [%rd148];
	setp.lt.f32 	%p37, %f230, %f123;
	mov.f32 	%f226, %f230;
	mov.u64 	%rd308, %rd312;
	@%p37 bra 	$L__BB8_152;
	setp.lt.f32 	%p38, %f123, %f230;
	mov.f32 	%f226, %f123;
	mov.u64 	%rd308, %rd149;
	@%p38 bra 	$L__BB8_152;
	setp.lt.s64 	%p39, %rd312, %rd149;
	selp.f32 	%f226, %f230, %f123, %p39;
	min.s64 	%rd308, %rd312, %rd149;
$L__BB8_152:
	add.s32 	%r51, %r30, -256;
	cvt.u64.u32 	%rd227, %r51;
	add.s64 	%rd228, %rd300, %rd227;
	add.s64 	%rd152, %rd228, %rd199;
	ld.global.f32 	%f126, [%rd148+1024];
	setp.lt.f32 	%p40, %f226, %f126;
	mov.f32 	%f227, %f226;
	mov.u64 	%rd309, %rd308;
	@%p40 bra 	$L__BB8_155;
	setp.lt.f32 	%p41, %f126, %f226;
	mov.f32 	%f227, %f126;
	mov.u64 	%rd309, %rd152;
	@%p41 bra 	$L__BB8_155;
	setp.lt.s64 	%p42, %rd308, %rd152;
	selp.f32 	%f227, %f226, %f126, %p42;
	min.s64 	%rd309, %rd308, %rd152;
$L__BB8_155:
	cvt.u64.u32 	%rd229, %r30;
	add.s64 	%rd230, %rd300, %rd229;
	add.s64 	%rd155, %rd230, %rd199;
	ld.global.f32 	%f129, [%rd148+2048];
	setp.lt.f32 	%p43, %f227, %f129;
	mov.f32 	%f228, %f227;
	mov.u64 	%rd310, %rd309;
	@%p43 bra 	$L__BB8_158;
	setp.lt.f32 	%p44, %f129, %f227;
	mov.f32 	%f228, %f129;
	mov.u64 	%rd310, %rd155;
	@%p44 bra 	$L__BB8_158;
	setp.lt.s64 	%p45, %rd309, %rd155;
	selp.f32 	%f228, %f227, %f129, %p45;
	min.s64 	%rd310, %rd309, %rd155;
$L__BB8_158:
	add.s32 	%r52, %r30, 256;
	cvt.u64.u32 	%rd231, %r52;
	add.s64 	%rd232, %rd300, %rd231;
	add.s64 	%rd158, %rd232, %rd199;
	ld.global.f32 	%f132, [%rd148+3072];
	setp.lt.f32 	%p46, %f228, %f132;
	mov.f32 	%f230, %f228;
	mov.u64 	%rd312, %rd310;
	@%p46 bra 	$L__BB8_161;
	setp.lt.f32 	%p47, %f132, %f228;
	mov.f32 	%f230, %f132;
	mov.u64 	%rd312, %rd158;
	@%p47 bra 	$L__BB8_161;
	setp.lt.s64 	%p48, %rd310, %rd158;
	selp.f32 	%f230, %f228, %f132, %p48;
	min.s64 	%rd312, %rd310, %rd158;
$L__BB8_161:
	add.s32 	%r398, %r30, 1024;
	add.s32 	%r53, %r30, 512;
	setp.lt.s32 	%p49, %r53, %r21;
	@%p49 bra 	$L__BB8_149;
$L__BB8_162:
	// begin inline asm
	mov.u32 %r54, %laneid;
	// end inline asm
	mov.b32 	%r56, %f230;
	mov.b32 	%r72, 1;
	mov.b32 	%r73, 31;
	mov.b32 	%r74, -1;
	// begin inline asm
	shfl.sync.down.b32 %r55, %r56, %r72, %r73, %r74;
	// end inline asm
	mov.b32 	%f136, %r55;
	// begin inline asm
	shfl.sync.down.b32 %r60, %r61, %r72, %r73, %r74;
	// end inline asm
	mov.b64 	{%r66, %r71}, %rd312;
	// begin inline asm
	shfl.sync.down.b32 %r65, %r66, %r72, %r73, %r74;
	// end inline asm
	// begin inline asm
	shfl.sync.down.b32 %r70, %r71, %r72, %r73, %r74;
	// end inline asm
	mov.b64 	%rd162, {%r65, %r70};
	setp.gt.s32 	%p50, %r54, 30;
	setp.lt.f32 	%p51, %f230, %f136;
	or.pred  	%p52, %p50, %p51;
	mov.f32 	%f231, %f230;
	mov.u64 	%rd313, %rd312;
	@%p52 bra 	$L__BB8_165;
	setp.gt.f32 	%p53, %f230, %f136;
	mov.f32 	%f231, %f136;
	mov.u64 	%rd313, %rd162;
	@%p53 bra 	$L__BB8_165;
	setp.lt.s64 	%p54, %rd312, %rd162;
	selp.f32 	%f231, %f230, %f136, %p54;
	min.s64 	%rd313, %rd312, %rd162;
$L__BB8_165:
	mov.b32 	%r76, %f231;
	mov.b32 	%r92, 2;
	mov.b32 	%r93, 31;
	mov.b32 	%r94, -1;
	// begin inline asm
	shfl.sync.down.b32 %r75, %r76, %r92, %r93, %r94;
	// end inline asm
	mov.b32 	%f139, %r75;
	// begin inline asm
	shfl.sync.down.b32 %r80, %r81, %r92, %r93, %r94;
	// end inline asm
	mov.b64 	{%r86, %r91}, %rd313;
	// begin inline asm
	shfl.sync.down.b32 %r85, %r86, %r92, %r93, %r94;
	// end inline asm
	// begin inline asm
	shfl.sync.down.b32 %r90, %r91, %r92, %r93, %r94;
	// end inline asm
	mov.b64 	%rd165, {%r85, %r90};
	setp.gt.s32 	%p55, %r54, 29;
	setp.lt.f32 	%p56, %f231, %f139;
	or.pred  	%p57, %p55, %p56;
	mov.f32 	%f232, %f231;
	mov.u64 	%rd314, %rd313;
	@%p57 bra 	$L__BB8_168;
	setp.gt.f32 	%p58, %f231, %f139;
	mov.f32 	%f232, %f139;
	mov.u64 	%rd314, %rd165;
	@%p58 bra 	$L__BB8_168;
	setp.lt.s64 	%p59, %rd313, %rd165;
	selp.f32 	%f232, %f231, %f139, %p59;
	min.s64 	%rd314, %rd313, %rd165;
$L__BB8_168:
	mov.b32 	%r96, %f232;
	mov.b32 	%r112, 4;
	mov.b32 	%r113, 31;
	mov.b32 	%r114, -1;
	// begin inline asm
	shfl.sync.down.b32 %r95, %r96, %r112, %r113, %r114;
	// end inline asm
	mov.b32 	%f142, %r95;
	// begin inline asm
	shfl.sync.down.b32 %r100, %r101, %r112, %r113, %r114;
	// end inline asm
	mov.b64 	{%r106, %r111}, %rd314;
	// begin inline asm
	shfl.sync.down.b32 %r105, %r106, %r112, %r113, %r114;
	// end inline asm
	// begin inline asm
	shfl.sync.down.b32 %r110, %r111, %r112, %r113, %r114;
	// end inline asm
	mov.b64 	%rd168, {%r105, %r110};
	setp.gt.s32 	%p60, %r54, 27;
	setp.lt.f32 	%p61, %f232, %f142;
	or.pred  	%p62, %p60, %p61;
	mov.f32 	%f233, %f232;
	mov.u64 	%rd315, %rd314;
	@%p62 bra 	$L__BB8_171;
	setp.gt.f32 	%p63, %f232, %f142;
	mov.f32 	%f233, %f142;
	mov.u64 	%rd315, %rd168;
	@%p63 bra 	$L__BB8_171;
	setp.lt.s64 	%p64, %rd314, %rd168;
	selp.f32 	%f233, %f232, %f142, %p64;
	min.s64 	%rd315, %rd314, %rd168;
$L__BB8_171:
	mov.b32 	%r116, %f233;
	mov.b32 	%r132, 8;
	mov.b32 	%r133, 31;
	mov.b32 	%r134, -1;
	// begin inline asm
	shfl.sync.down.b32 %r115, %r116, %r132, %r133, %r134;
	// end inline asm
	mov.b32 	%f145, %r115;
	// begin inline asm
	shfl.sync.down.b32 %r120, %r121, %r132, %r133, %r134;
	// end inline asm
	mov.b64 	{%r126, %r131}, %rd315;
	// begin inline asm
	shfl.sync.down.b32 %r125, %r126, %r132, %r133, %r134;
	// end inline asm
	// begin inline asm
	shfl.sync.down.b32 %r130, %r131, %r132, %r133, %r134;
	// end inline asm
	mov.b64 	%rd171, {%r125, %r130};
	setp.gt.s32 	%p65, %r54, 23;
	setp.lt.f32 	%p66, %f233, %f145;
	or.pred  	%p67, %p65, %p66;
	mov.f32 	%f234, %f233;
	mov.u64 	%rd316, %rd315;
	@%p67 bra 	$L__BB8_174;
	setp.gt.f32 	%p68, %f233, %f145;
	mov.f32 	%f234, %f145;
	mov.u64 	%rd316, %rd171;
	@%p68 bra 	$L__BB8_174;
	setp.lt.s64 	%p69, %rd315, %rd171;
	selp.f32 	%f234, %f233, %f145, %p69;
	min.s64 	%rd316, %rd315, %rd171;
$L__BB8_174:
	mov.b32 	%r136, %f234;
	mov.b32 	%r152, 16;
	mov.b32 	%r153, 31;
	mov.b32 	%r154, -1;
	// begin inline asm
	shfl.sync.down.b32 %r135, %r136, %r152, %r153, %r154;
	// end inline asm
	mov.b32 	%f148, %r135;
	// begin inline asm
	shfl.sync.down.b32 %r140, %r141, %r152, %r153, %r154;
	// end inline asm
	mov.b64 	{%r146, %r151}, %rd316;
	// begin inline asm
	shfl.sync.down.b32 %r145, %r146, %r152, %r153, %r154;
	// end inline asm
	// begin inline asm
	shfl.sync.down.b32 %r150, %r151, %r152, %r153, %r154;
	// end inline asm
	mov.b64 	%rd174, {%r145, %r150};
	setp.gt.s32 	%p70, %r54, 15;
	setp.lt.f32 	%p71, %f234, %f148;
	or.pred  	%p72, %p70, %p71;
	mov.f32 	%f242, %f234;
	mov.u64 	%rd324, %rd316;
	@%p72 bra 	$L__BB8_177;
	setp.gt.f32 	%p73, %f234, %f148;
	mov.f32 	%f242, %f148;
	mov.u64 	%rd324, %rd174;
	@%p73 bra 	$L__BB8_177;
	setp.lt.s64 	%p74, %rd316, %rd174;
	selp.f32 	%f242, %f234, %f148, %p74;
	min.s64 	%rd324, %rd316, %rd174;
$L__BB8_177:
	setp.ne.s32 	%p75, %r54, 0;
	@%p75 bra 	$L__BB8_179;
	shr.u32 	%r155, %r20, 1;
	and.b32  	%r156, %r155, 496;
	mov.u32 	%r157, _ZN6thrust24THRUST_300001_SM_1000_NS8cuda_cub4core6detail5shmemE;
	add.s32 	%r158, %r157, %r156;
	st.shared.f32 	[%r158+8], %f242;
	st.shared.u64 	[%r158+16], %rd324;
$L__BB8_179:
	bar.sync 	0;
	setp.ne.s32 	%p76, %r20, 0;
	@%p76 bra 	$L__BB8_201;
	ld.shared.f32 	%f151, [_ZN6thrust24THRUST_300001_SM_1000_NS8cuda_cub4core6detail5shmemE+24];
	ld.shared.u64 	%rd177, [_ZN6thrust24THRUST_300001_SM_1000_NS8cuda_cub4core6detail5shmemE+32];
	setp.lt.f32 	%p77, %f242, %f151;
	mov.f32 	%f236, %f242;
	mov.u64 	%rd318, %rd324;
	@%p77 bra 	$L__BB8_183;
	setp.lt.f32 	%p78, %f151, %f242;
	mov.f32 	%f236, %f151;
	mov.u64 	%rd318, %rd177;
	@%p78 bra 	$L__BB8_183;
	setp.lt.s64 	%p79, %rd324, %rd177;
	selp.f32 	%f236, %f242, %f151, %p79;
	min.s64 	%rd318, %rd324, %rd177;
$L__BB8_183:
	ld.shared.f32 	%f154, [_ZN6thrust24THRUST_300001_SM_1000_NS8cuda_cub4core6detail5shmemE+40];
	ld.shared.u64 	%rd180, [_ZN6thrust24THRUST_300001_SM_1000_NS8cuda_cub4core6detail5shmemE+48];
	setp.lt.f32 	%p80, %f236, %f154;
	mov.f32 	%f237, %f236;
	mov.u64 	%rd319, %rd318;
	@%p80 bra 	$L__BB8_186;
	setp.lt.f32 	%p81, %f154, %f236;
	mov.f32 	%f237, %f154;
	mov.u64 	%rd319, %rd180;
	@%p81 bra 	$L__BB8_186;
	setp.lt.s64 	%p82, %rd318, %rd180;
	selp.f32 	%f237, %f236, %f154, %p82;
	min.s64 	%rd319, %rd318, %rd180;
$L__BB8_186:
	ld.shared.f32 	%f157, [_ZN6thrust24THRUST_300001_SM_1000_NS8cuda_cub4core6detail5shmemE+56];
	ld.shared.u64 	%rd183, [_ZN6thrust24THRUST_300001_SM_1000_NS8cuda_cub4core6detail5shmemE+64];
	setp.lt.f32 	%p83, %f237, %f157;
	mov.f32 	%f238, %f237;
	mov.u64 	%rd320, %rd319;
	@%p83 bra 	$L__BB8_189;
	setp.lt.f32 	%p84, %f157, %f237;
	mov.f32 	%f238, %f157;
	mov.u64 	%rd320, %rd183;
	@%p84 bra 	$L__BB8_189;
	setp.lt.s64 	%p85, %rd319, %rd183;
	selp.f32 	%f238, %f237, %f157, %p85;
	min.s64 	%rd320, %rd319, %rd183;
$L__BB8_189:
	ld.shared.f32 	%f160, [_ZN6thrust24THRUST_300001_SM_1000_NS8cuda_cub4core6detail5shmemE+72];
	ld.shared.u64 	%rd186, [_ZN6thrust24THRUST_300001_SM_1000_NS8cuda_cub4core6detail5shmemE+80];
	setp.lt.f32 	%p86, %f238, %f160;
	mov.f32 	%f239, %f238;
	mov.u64 	%rd321, %rd320;
	@%p86 bra 	$L__BB8_192;
	setp.lt.f32 	%p87, %f160, %f238;
	mov.f32 	%f239, %f160;
	mov.u64 	%rd321, %rd186;
	@%p87 bra 	$L__BB8_192;
	setp.lt.s64 	%p88, %rd320, %rd186;
	selp.f32 	%f239, %f238, %f160, %p88;
	min.s64 	%rd321, %rd320, %rd186;
$L__BB8_192:
	ld.shared.f32 	%f163, [_ZN6thrust24THRUST_300001_SM_1000_NS8cuda_cub4core6detail5shmemE+88];
	ld.shared.u64 	%rd189, [_ZN6thrust24THRUST_300001_SM_1000_NS8cuda_cub4core6detail5shmemE+96];
	setp.lt.f32 	%p89, %f239, %f163;
	mov.f32 	%f240, %f239;
	mov.u64 	%rd322, %rd321;
	@%p89 bra 	$L__BB8_195;
	setp.lt.f32 	%p90, %f163, %f239;
	mov.f32 	%f240, %f163;
	mov.u64 	%rd322, %rd189;
	@%p90 bra 	$L__BB8_195;
	setp.lt.s64 	%p91, %rd321, %rd189;
	selp.f32 	%f240, %f239, %f163, %p91;
	min.s64 	%rd322, %rd321, %rd189;
$L__BB8_195:
	ld.shared.f32 	%f166, [_ZN6thrust24THRUST_300001_SM_1000_NS8cuda_cub4core6detail5shmemE+104];
	ld.shared.u64 	%rd192, [_ZN6thrust24THRUST_300001_SM_1000_NS8cuda_cub4core6detail5shmemE+112];
	setp.lt.f32 	%p92, %f240, %f166;
	mov.f32 	%f241, %f240;
	mov.u64 	%rd323, %rd322;
	@%p92 bra 	$L__BB8_198;
	setp.lt.f32 	%p93, %f166, %f240;
	mov.f32 	%f241, %f166;
	mov.u64 	%rd323, %rd192;
	@%p93 bra 	$L__BB8_198;
	setp.lt.s64 	%p94, %rd322, %rd192;
	selp.f32 	%f241, %f240, %f166, %p94;
	min.s64 	%rd323, %rd322, %rd192;
$L__BB8_198:
	ld.shared.f32 	%f169, [_ZN6thrust24THRUST_300001_SM_1000_NS8cuda_cub4core6detail5shmemE+120];
	ld.shared.u64 	%rd195, [_ZN6thrust24THRUST_300001_SM_1000_NS8cuda_cub4core6detail5shmemE+128];
	setp.lt.f32 	%p95, %f241, %f169;
	mov.f32 	%f242, %f241;
	mov.u64 	%rd324, %rd323;
	@%p95 bra 	$L__BB8_201;
	setp.lt.f32 	%p96, %f169, %f241;
	mov.f32 	%f242, %f169;
	mov.u64 	%rd324, %rd195;
	@%p96 bra 	$L__BB8_201;
	setp.lt.s64 	%p97, %rd323, %rd195;
	selp.f32 	%f242, %f241, %f169, %p97;
	min.s64 	%rd324, %rd323, %rd195;
$L__BB8_201:
	mov.u32 	%r389, %tid.x;
	setp.ne.s32 	%p224, %r389, 0;
	@%p224 bra 	$L__BB8_203;
	ld.param.u64 	%rd254, [_ZN6thrust24THRUST_300001_SM_1000_NS8cuda_cub4core6detail13_kernel_agentINS1_8__reduce11ReduceAgentINS0_12zip_iteratorIN4cuda3std3__45tupleIJNS0_6detail15normal_iteratorINS0_10device_ptrIfEEEENS0_17counting_iteratorIlNS0_11use_defaultESI_SI_EEEEEEEPNSB_IJflEEESM_lNS1_9__extrema9arg_min_fIflNSA_4lessIfEEEEEEJSL_SN_lN3cub18CUB_300001_SM_100013GridEvenShareIlEENSV_9GridQueueIyEESS_EEEvDpT0__param_1];
	cvta.to.global.u64 	%rd251, %rd254;
	mul.wide.u32 	%rd252, %r1, 16;
	add.s64 	%rd253, %rd251, %rd252;
	st.global.f32 	[%rd253], %f242;
	st.global.u64 	[%rd253+8], %rd324;
$L__BB8_203:
	ret;

}
	// .globl	_ZN6thrust24THRUST_300001_SM_1000_NS8cuda_cub4core6detail13_kernel_agentINS1_8__reduce10DrainAgentIlEEJN3cub18CUB_300001_SM_10009GridQueueIyEElEEEvDpT0_
.visible .entry _ZN6thrust24THRUST_300001_SM_1000_NS8cuda_cub4core6detail13_kernel_agentINS1_8__reduce10DrainAgentIlEEJN3cub18CUB_300001_SM_10009GridQueueIyEElEEEvDpT0_(
	.param .align 8 .b8 _ZN6thrust24THRUST_300001_SM_1000_NS8cuda_cub4core6detail13_kernel_agentINS1_8__reduce10DrainAgentIlEEJN3cub18CUB_300001_SM_10009GridQueueIyEElEEEvDpT0__param_0[8],
	.param .u64 _ZN6thrust24THRUST_300001_SM_1000_NS8cuda_cub4core6detail13_kernel_agentINS1_8__reduce10DrainAgentIlEEJN3cub18CUB_300001_SM_10009GridQueueIyEElEEEvDpT0__param_1
)
.maxntid 1
{
	.reg .b64 	%rd<5>;

	ld.param.u64 	%rd1, [_ZN6thrust24THRUST_300001_SM_1000_NS8cuda_cub4core6detail13_kernel_agentINS1_8__reduce10DrainAgentIlEEJN3cub18CUB_300001_SM_10009GridQueueIyEElEEEvDpT0__param_0];
	ld.param.u64 	%rd2, [_ZN6thrust24THRUST_300001_SM_1000_NS8cuda_cub4core6detail13_kernel_agentINS1_8__reduce10DrainAgentIlEEJN3cub18CUB_300001_SM_10009GridQueueIyEElEEEvDpT0__param_1];
	cvta.to.global.u64 	%rd3, %rd1;
	st.global.u64 	[%rd3], %rd2;
	mov.b64 	%rd4, 0;
	st.global.u64 	[%rd3+8], %rd4;
	ret;

}
	// .globl	_ZN6thrust24THRUST_300001_SM_1000_NS8cuda_cub4core6detail13_kernel_agentINS1_8__reduce11ReduceAgentIPN4cuda3std3__45tupleIJflEEESC_SB_lNS1_9__extrema9arg_min_fIflNS9_4lessIfEEEEEEJSC_SC_iSH_EEEvDpT0_
.visible .entry _ZN6thrust24THRUST_300001_SM_1000_NS8cuda_cub4core6detail13_kernel_agentINS1_8__reduce11ReduceAgentIPN4cuda3std3__45tupleIJflEEESC_SB_lNS1_9__extrema9arg_min_fIflNS9_4lessIfEEEEEEJSC_SC_iSH_EEEvDpT0_(
	.param .u64 .ptr .align 1 _ZN6thrust24THRUST_300001_SM_1000_NS8cuda_cub4core6detail13_kernel_agentINS1_8__reduce11ReduceAgentIPN4cuda3std3__45tupleIJflEEESC_SB_lNS1_9__extrema9arg_min_fIflNS9_4lessIfEEEEEEJSC_SC_iSH_EEEvDpT0__param_0,
	.param .u64 .ptr .align 1 _ZN6thrust24THRUST_300001_SM_1000_NS8cuda_cub4core6detail13_kernel_agentINS1_8__reduce11ReduceAgentIPN4cuda3std3__45tupleIJflEEESC_SB_lNS1_9__extrema9arg_min_fIflNS9_4lessIfEEEEEEJSC_SC_iSH_EEEvDpT0__param_1,
	.param .u32 _ZN6thrust24THRUST_300001_SM_1000_NS8cuda_cub4core6detail13_kernel_agentINS1_8__reduce11ReduceAgentIPN4cuda3std3__45tupleIJflEEESC_SB_lNS1_9__extrema9arg_min_fIflNS9_4lessIfEEEEEEJSC_SC_iSH_EEEvDpT0__param_2,
	.param .align 1 .b8 _ZN6thrust24THRUST_300001_SM_1000_NS8cuda_cub4core6detail13_kernel_agentINS1_8__reduce11ReduceAgentIPN4cuda3std3__45tupleIJflEEESC_SB_lNS1_9__extrema9arg_min_fIflNS9_4lessIfEEEEEEJSC_SC_iSH_EEEvDpT0__param_3[1]
)
.maxntid 256
{
	.reg .pred 	%p<260>;
	.reg .b32 	%r<436>;
	.reg .b32 	%f<293>;
	.reg .b64 	%rd<479>;

	ld.param.u64 	%rd236, [_ZN6thrust24THRUST_300001_SM_1000_NS8cuda_cub4core6detail13_kernel_agentINS1_8__reduce11ReduceAgentIPN4cuda3std3__45tupleIJflEEESC_SB_lNS1_9__extrema9arg_min_fIflNS9_4lessIfEEEEEEJSC_SC_iSH_EEEvDpT0__param_0];
	ld.param.u32 	%r29, [_ZN6thrust24THRUST_300001_SM_1000_NS8cuda_cub4core6detail13_kernel_agentINS1_8__reduce11ReduceAgentIPN4cuda3std3__45tupleIJflEEESC_SB_lNS1_9__extrema9arg_min_fIflNS9_4lessIfEEEEEEJSC_SC_iSH_EEEvDpT0__param_2];
	cvt.s64.s32 	%rd1, %r29;
	setp.eq.s32 	%p1, %r29, 0;
	@%p1 bra 	$L__BB10_238;
	setp.gt.s32 	%p2, %r29, 1279;
	@%p2 bra 	$L__BB10_111;
	mov.u32 	%r1, %tid.x;
	setp.ge.s32 	%p133, %r1, %r29;
	mov.f32 	%f224, 0f00000000;
	mov.b64 	%rd402, 0;
	mov.u32 	%r430, %r1;
	@%p133 bra 	$L__BB10_4;
	mul.wide.u32 	%rd366, %r1, 16;
	add.s64 	%rd363, %rd236, %rd366;
	// begin inline asm
	ld.global.nc.u64 %rd362, [%rd363];
	// end inline asm
	mov.b64 	{%r191, %r192}, %rd362;
	mov.b32 	%f224, %r191;
	add.s64 	%rd365, %rd363, 8;
	// begin inline asm
	ld.global.nc.u64 %rd402, [%rd365];
	// end inline asm
	add.s32 	%r430, %r1, 256;
$L__BB10_4:
	setp.ge.s32 	%p134, %r430, %r29;
	@%p134 bra 	$L__BB10_25;
	not.b32 	%r193, %r430;
	add.s32 	%r4, %r29, %r193;
	and.b32  	%r194, %r4, 768;
	setp.eq.s32 	%p135, %r194, 768;
	@%p135 bra 	$L__BB10_11;
	mul.wide.u32 	%rd368, %r430, 16;
	add.s64 	%rd393, %rd236, %rd368;
	shr.u32 	%r195, %r4, 8;
	add.s32 	%r196, %r195, 1;
	and.b32  	%r197, %r196, 3;
	neg.s32 	%r428, %r197;
$L__BB10_7:
	.pragma "nounroll";
	mov.u64 	%rd6, %rd402;
	mov.f32 	%f3, %f224;
	// begin inline asm
	ld.global.nc.u64 %rd369, [%rd393];
	// end inline asm
	mov.b64 	{%r198, %r199}, %rd369;
	mov.b32 	%f4, %r198;
	add.s64 	%rd372, %rd393, 8;
	// begin inline asm
	ld.global.nc.u64 %rd371, [%rd372];
	// end inline asm
	setp.lt.f32 	%p136, %f3, %f4;
	@%p136 bra 	$L__BB10_10;
	setp.lt.f32 	%p137, %f4, %f3;
	mov.u64 	%rd402, %rd371;
	mov.f32 	%f224, %f4;
	@%p137 bra 	$L__BB10_10;
	setp.lt.s64 	%p138, %rd6, %rd371;
	min.s64 	%rd402, %rd6, %rd371;
	selp.f32 	%f224, %f3, %f4, %p138;
$L__BB10_10:
	add.s32 	%r430, %r430, 256;
	add.s64 	%rd393, %rd393, 4096;
	add.s32 	%r428, %r428, 1;
	setp.ne.s32 	%p139, %r428, 0;
	@%p139 bra 	$L__BB10_7;
$L__BB10_11:
	setp.lt.u32 	%p140, %r4, 768;
	@%p140 bra 	$L__BB10_25;
$L__BB10_12:
	mul.wide.s32 	%rd377, %r430, 16;
	add.s64 	%rd374, %rd236, %rd377;
	// begin inline asm
	ld.global.nc.u64 %rd373, [%rd374];
	// end inline asm
	mov.b64 	{%r200, %r201}, %rd373;
	mov.b32 	%f10, %r200;
	add.s64 	%rd376, %rd374, 8;
	// begin inline asm
	ld.global.nc.u64 %rd375, [%rd376];
	// end inline asm
	setp.lt.f32 	%p141, %f224, %f10;
	mov.u64 	%rd399, %rd402;
	mov.f32 	%f221, %f224;
	@%p141 bra 	$L__BB10_15;
	setp.lt.f32 	%p142, %f10, %f224;
	mov.u64 	%rd399, %rd375;
	mov.f32 	%f221, %f10;
	@%p142 bra 	$L__BB10_15;
	setp.lt.s64 	%p143, %rd402, %rd375;
	min.s64 	%rd399, %rd402, %rd375;
	selp.f32 	%f221, %f224, %f10, %p143;
$L__BB10_15:
	add.s64 	%rd379, %rd374, 4096;
	// begin inline asm
	ld.global.nc.u64 %rd378, [%rd379];
	// end inline asm
	mov.b64 	{%r202, %r203}, %rd378;
	mov.b32 	%f13, %r202;
	add.s64 	%rd381, %rd374, 4104;
	// begin inline asm
	ld.global.nc.u64 %rd380, [%rd381];
	// end inline asm
	setp.lt.f32 	%p144, %f221, %f13;
	mov.u64 	%rd400, %rd399;
	mov.f32 	%f222, %f221;
	@%p144 bra 	$L__BB10_18;
	setp.lt.f32 	%p145, %f13, %f221;
	mov.u64 	%rd400, %rd380;
	mov.f32 	%f222, %f13;
	@%p145 bra 	$L__BB10_18;
	setp.lt.s64 	%p146, %rd399, %rd380;
	min.s64 	%rd400, %rd399, %rd380;
	selp.f32 	%f222, %f221, %f13, %p146;
$L__BB10_18:
	add.s64 	%rd383, %rd374, 8192;
	// begin inline asm
	ld.global.nc.u64 %rd382, [%rd383];
	// end inline asm
	mov.b64 	{%r204, %r205}, %rd382;
	mov.b32 	%f16, %r204;
	add.s64 	%rd385, %rd374, 8200;
	// begin inline asm
	ld.global.nc.u64 %rd384, [%rd385];
	// end inline asm
	setp.lt.f32 	%p147, %f222, %f16;
	mov.u64 	%rd401, %rd400;
	mov.f32 	%f223, %f222;
	@%p147 bra 	$L__BB10_21;
	setp.lt.f32 	%p148, %f16, %f222;
	mov.u64 	%rd401, %rd384;
	mov.f32 	%f223, %f16;
	@%p148 bra 	$L__BB10_21;
	setp.lt.s64 	%p149, %rd400, %rd384;
	min.s64 	%rd401, %rd400, %rd384;
	selp.f32 	%f223, %f222, %f16, %p149;
$L__BB10_21:
	add.s64 	%rd387, %rd374, 12288;
	// begin inline asm
	ld.global.nc.u64 %rd386, [%rd387];
	// end inline asm
	mov.b64 	{%r206, %r207}, %rd386;
	mov.b32 	%f19, %r206;
	add.s64 	%rd389, %rd374, 12296;
	// begin inline asm
	ld.global.nc.u64 %rd388, [%rd389];
	// end inline asm
	setp.lt.f32 	%p150, %f223, %f19;
	mov.u64 	%rd402, %rd401;
	mov.f32 	%f224, %f223;
	@%p150 bra 	$L__BB10_24;
	setp.lt.f32 	%p151, %f19, %f223;
	mov.u64 	%rd402, %rd388;
	mov.f32 	%f224, %f19;
	@%p151 bra 	$L__BB10_24;
	setp.lt.s64 	%p152, %rd401, %rd388;
	min.s64 	%rd402, %rd401, %rd388;
	selp.f32 	%f224, %f223, %f19, %p152;
$L__BB10_24:
	add.s32 	%r430, %r430, 1024;
	setp.lt.s32 	%p153, %r430, %r29;
	@%p153 bra 	$L__BB10_12;
$L__BB10_25:
	setp.lt.s32 	%p154, %r29, 256;
	@%p154 bra 	$L__BB10_65;
	// begin inline asm
	mov.u32 %r321, %laneid;
	// end inline asm
	mov.b32 	%r323, %f224;
	mov.b32 	%r339, 1;
	mov.b32 	%r340, 31;
	mov.b32 	%r341, -1;
	// begin inline asm
	shfl.sync.down.b32 %r322, %r323, %r339, %r340, %r341;
	// end inline asm
	mov.b32 	%f23, %r322;
	// begin inline asm
	shfl.sync.down.b32 %r327, %r328, %r339, %r340, %r341;
	// end inline asm
	mov.b64 	{%r333, %r338}, %rd402;
	// begin inline asm
	shfl.sync.down.b32 %r332, %r333, %r339, %r340, %r341;
	// end inline asm
	// begin inline asm
	shfl.sync.down.b32 %r337, %r338, %r339, %r340, %r341;
	// end inline asm
	mov.b64 	%rd28, {%r332, %r337};
	setp.gt.s32 	%p211, %r321, 30;
	setp.lt.f32 	%p212, %f224, %f23;
	or.pred  	%p213, %p211, %p212;
	mov.u64 	%rd404, %rd402;
	mov.f32 	%f226, %f224;
	@%p213 bra 	$L__BB10_29;
	setp.gt.f32 	%p214, %f224, %f23;
	mov.u64 	%rd404, %rd28;
	mov.f32 	%f226, %f23;
	@%p214 bra 	$L__BB10_29;
	setp.lt.s64 	%p215, %rd402, %rd28;
	min.s64 	%rd404, %rd402, %rd28;
	selp.f32 	%f226, %f224, %f23, %p215;
$L__BB10_29:
	mov.b32 	%r343, %f226;
	mov.b32 	%r359, 2;
	mov.b32 	%r360, 31;
	mov.b32 	%r361, -1;
	// begin inline asm
	shfl.sync.down.b32 %r342, %r343, %r359, %r360, %r361;
	// end inline asm
	mov.b32 	%f26, %r342;
	// begin inline asm
	shfl.sync.down.b32 %r347, %r348, %r359, %r360, %r361;
	// end inline asm
	mov.b64 	{%r353, %r358}, %rd404;
	// begin inline asm
	shfl.sync.down.b32 %r352, %r353, %r359, %r360, %r361;
	// end inline asm
	// begin inline asm
	shfl.sync.down.b32 %r357, %r358, %r359, %r360, %r361;
	// end inline asm
	mov.b64 	%rd31, {%r352, %r357};
	setp.gt.s32 	%p216, %r321, 29;
	setp.lt.f32 	%p217, %f226, %f26;
	or.pred  	%p218, %p216, %p217;
	mov.u64 	%rd405, %rd404;
	mov.f32 	%f227, %f226;
	@%p218 bra 	$L__BB10_32;
	setp.gt.f32 	%p219, %f226, %f26;
	mov.u64 	%rd405, %rd31;
	mov.f32 	%f227, %f26;
	@%p219 bra 	$L__BB10_32;
	setp.lt.s64 	%p220, %rd404, %rd31;
	min.s64 	%rd405, %rd404, %rd31;
	selp.f32 	%f227, %f226, %f26, %p220;
$L__BB10_32:
	mov.b32 	%r363, %f227;
	mov.b32 	%r379, 4;
	mov.b32 	%r380, 31;
	mov.b32 	%r381, -1;
	// begin inline asm
	shfl.sync.down.b32 %r362, %r363, %r379, %r380, %r381;
	// end inline asm
	mov.b32 	%f29, %r362;
	// begin inline asm
	shfl.sync.down.b32 %r367, %r368, %r379, %r380, %r381;
	// end inline asm
	mov.b64 	{%r373, %r378}, %rd405;
	// begin inline asm
	shfl.sync.down.b32 %r372, %r373, %r379, %r380, %r381;
	// end inline asm
	// begin inline asm
	shfl.sync.down.b32 %r377, %r378, %r379, %r380, %r381;
	// end inline asm
	mov.b64 	%rd34, {%r372, %r377};
	setp.gt.s32 	%p221, %r321, 27;
	setp.lt.f32 	%p222, %f227, %f29;
	or.pred  	%p223, %p221, %p222;
	mov.u64 	%rd406, %rd405;
	mov.f32 	%f228, %f227;
	@%p223 bra 	$L__BB10_35;
	setp.gt.f32 	%p224, %f227, %f29;
	mov.u64 	%rd406, %rd34;
	mov.f32 	%f228, %f29;
	@%p224 bra 	$L__BB10_35;
	setp.lt.s64 	%p225, %rd405, %rd34;
	min.s64 	%rd406, %rd405, %rd34;
	selp.f32 	%f228, %f227, %f29, %p225;
$L__BB10_35:
	mov.b32 	%r383, %f228;
	mov.b32 	%r399, 8;
	mov.b32 	%r400, 31;
	mov.b32 	%r401, -1;
	// begin inline asm
	shfl.sync.down.b32 %r382, %r383, %r399, %r400, %r401;
	// end inline asm
	mov.b32 	%f32, %r382;
	// begin inline asm
	shfl.sync.down.b32 %r387, %r388, %r399, %r400, %r401;
	// end inline asm
	mov.b64 	{%r393, %r398}, %rd406;
	// begin inline asm
	shfl.sync.down.b32 %r392, %r393, %r399, %r400, %r401;
	// end inline asm
	// begin inline asm
	shfl.sync.down.b32 %r397, %r398, %r399, %r400, %r401;
	// end inline asm
	mov.b64 	%rd37, {%r392, %r397};
	setp.gt.s32 	%p226, %r321, 23;
	setp.lt.f32 	%p227, %f228, %f32;
	or.pred  	%p228, %p226, %p227;
	mov.u64 	%rd407, %rd406;
	mov.f32 	%f229, %f228;
	@%p228 bra 	$L__BB10_38;
	setp.gt.f32 	%p229, %f228, %f32;
	mov.u64 	%rd407, %rd37;
	mov.f32 	%f229, %f32;
	@%p229 bra 	$L__BB10_38;
	setp.lt.s64 	%p230, %rd406, %rd37;
	min.s64 	%rd407, %rd406, %rd37;
	selp.f32 	%f229, %f228, %f32, %p230;
$L__BB10_38:
	mov.b32 	%r403, %f229;
	mov.b32 	%r419, 16;
	mov.b32 	%r420, 31;
	mov.b32 	%r421, -1;
	// begin inline asm
	shfl.sync.down.b32 %r402, %r403, %r419, %r420, %r421;
	// end inline asm
	mov.b32 	%f35, %r402;
	// begin inline asm
	shfl.sync.down.b32 %r407, %r408, %r419, %r420, %r421;
	// end inline asm
	mov.b64 	{%r413, %r418}, %rd407;
	// begin inline asm
	shfl.sync.down.b32 %r412, %r413, %r419, %r420, %r421;
	// end inline asm
	// begin inline asm
	shfl.sync.down.b32 %r417, %r418, %r419, %r420, %r421;
	// end inline asm
	mov.b64 	%rd40, {%r412, %r417};
	setp.gt.s32 	%p231, %r321, 15;
	setp.lt.f32 	%p232, %f229, %f35;
	or.pred  	%p233, %p231, %p232;
	mov.u64 	%rd478, %rd407;
	mov.f32 	%f292, %f229;
	@%p233 bra 	$L__BB10_41;
	setp.gt.f32 	%p234, %f229, %f35;
	mov.u64 	%rd478, %rd40;
	mov.f32 	%f292, %f35;
	@%p234 bra 	$L__BB10_41;
	setp.lt.s64 	%p235, %rd407, %rd40;
	min.s64 	%rd478, %rd407, %rd40;
	selp.f32 	%f292, %f229, %f35, %p235;
$L__BB10_41:
	setp.ne.s32 	%p236, %r321, 0;
	@%p236 bra 	$L__BB10_43;
	shr.u32 	%r422, %r1, 1;
	and.b32  	%r423, %r422, 496;
	mov.u32 	%r424, _ZN6thrust24THRUST_300001_SM_1000_NS8cuda_cub4core6detail5shmemE;
	add.s32 	%r425, %r424, %r423;
	st.shared.f32 	[%r425+8], %f292;
	st.shared.u64 	[%r425+16], %rd478;
$L__BB10_43:
	bar.sync 	0;
	setp.ne.s32 	%p237, %r1, 0;
	@%p237 bra 	$L__BB10_236;
	ld.shared.f32 	%f38, [_ZN6thrust24THRUST_300001_SM_1000_NS8cuda_cub4core6detail5shmemE+24];
	ld.shared.u64 	%rd43, [_ZN6thrust24THRUST_300001_SM_1000_NS8cuda_cub4core6detail5shmemE+32];
	setp.lt.f32 	%p238, %f292, %f38;
	mov.u64 	%rd409, %rd478;
	mov.f32 	%f231, %f292;
	@%p238 bra 	$L__BB10_47;
	setp.lt.f32 	%p239, %f38, %f292;
	mov.u64 	%rd409, %rd43;
	mov.f32 	%f231, %f38;
	@%p239 bra 	$L__BB10_47;
	setp.lt.s64 	%p240, %rd478, %rd43;
	min.s64 	%rd409, %rd478, %rd43;
	selp.f32 	%f231, %f292, %f38, %p240;
$L__BB10_47:
	ld.shared.f32 	%f41, [_ZN6thrust24THRUST_300001_SM_1000_NS8cuda_cub4core6detail5shmemE+40];
	ld.shared.u64 	%rd46, [_ZN6thrust24THRUST_300001_SM_1000_NS8cuda_cub4core6detail5shmemE+48];
	setp.lt.f32 	%p241, %f231, %f41;
	mov.u64 	%rd410, %rd409;
	mov.f32 	%f232, %f231;
	@%p241 bra 	$L__BB10_50;
	setp.lt.f32 	%p242, %f41, %f231;
	mov.u64 	%rd410, %rd46;
	mov.f32 	%f232, %f41;
	@%p242 bra 	$L__BB10_50;
	setp.lt.s64 	%p243, %rd409, %rd46;
	min.s64 	%rd410, %rd409, %rd46;
	selp.f32 	%f232, %f231, %f41, %p243;
$L__BB10_50:
	ld.shared.f32 	%f44, [_ZN6thrust24THRUST_300001_SM_1000_NS8cuda_cub4core6detail5shmemE+56];
	ld.shared.u64 	%rd49, [_ZN6thrust24THRUST_300001_SM_1000_NS8cuda_cub4core6detail5shmemE+64];
	setp.lt.f32 	%p244, %f232, %f44;
	mov.u64 	%rd411, %rd410;
	mov.f32 	%f233, %f232;
	@%p244 bra 	$L__BB10_53;
	setp.lt.f32 	%p245, %f44, %f232;
	mov.u64 	%rd411, %rd49;
	mov.f32 	%f233, %f44;
	@%p245 bra 	$L__BB10_53;
	setp.lt.s64 	%p246, %rd410, %rd49;
	min.s64 	%rd411, %rd410, %rd49;
	selp.f32 	%f233, %f232, %f44, %p246;
$L__BB10_53:
	ld.shared.f32 	%f47, [_ZN6thrust24THRUST_300001_SM_1000_NS8cuda_cub4core6detail5shmemE+72];
	ld.shared.u64 	%rd52, [_ZN6thrust24THRUST_300001_SM_1000_NS8cuda_cub4core6detail5shmemE+80];
	setp.lt.f32 	%p247, %f233, %f47;
	mov.u64 	%rd412, %rd411;
	mov.f32 	%f234, %f233;
	@%p247 bra 	$L__BB10_56;
	setp.lt.f32 	%p248, %f47, %f233;
	mov.u64 	%rd412, %rd52;
	mov.f32 	%f234, %f47;
	@%p248 bra 	$L__BB10_56;
	setp.lt.s64 	%p249, %rd411, %rd52;
	min.s64 	%rd412, %rd411, %rd52;
	selp.f32 	%f234, %f233, %f47, %p249;
$L__BB10_56:
	ld.shared.f32 	%f50, [_ZN6thrust24THRUST_300001_SM_1000_NS8cuda_cub4core6detail5shmemE+88];
	ld.shared.u64 	%rd55, [_ZN6thrust24THRUST_300001_SM_1000_NS8cuda_cub4core6detail5shmemE+96];
	setp.lt.f32 	%p250, %f234, %f50;
	mov.u64 	%rd413, %rd412;
	mov.f32 	%f235, %f234;
	@%p250 bra 	$L__BB10_59;
	setp.lt.f32 	%p251, %f50, %f234;
	mov.u64 	%rd413, %rd55;
	mov.f32 	%f235, %f50;
	@%p251 bra 	$L__BB10_59;
	setp.lt.s64 	%p252, %rd412, %rd55;
	min.s64 	%rd413, %rd412, %rd55;
	selp.f32 	%f235, %f234, %f50, %p252;
$L__BB10_59:
	ld.shared.f32 	%f53, [_ZN6thrust24THRUST_300001_SM_1000_NS8cuda_cub4core6detail5shmemE+104];
	ld.shared.u64 	%rd58, [_ZN6thrust24THRUST_300001_SM_1000_NS8cuda_cub4core6detail5shmemE+112];
	setp.lt.f32 	%p253, %f235, %f53;
	mov.u64 	%rd414, %rd413;
	mov.f32 	%f236, %f235;
	@%p253 bra 	$L__BB10_62;
	setp.lt.f32 	%p254, %f53, %f235;
	mov.u64 	%rd414, %rd58;
	mov.f32 	%f236, %f53;
	@%p254 bra 	$L__BB10_62;
	setp.lt.s64 	%p255, %rd413, %rd58;
	min.s64 	%rd414, %rd413, %rd58;
	selp.f32 	%f236, %f235, %f53, %p255;
$L__BB10_62:
	ld.shared.f32 	%f56, [_ZN6thrust24THRUST_300001_SM_1000_NS8cuda_cub4core6detail5shmemE+120];
	ld.shared.u64 	%rd61, [_ZN6thrust24THRUST_300001_SM_1000_NS8cuda_cub4core6detail5shmemE+128];
	setp.lt.f32 	%p256, %f236, %f56;
	mov.f32 	%f292, %f236;
	mov.u64 	%rd478, %rd414;
	@%p256 bra 	$L__BB10_236;
	setp.lt.f32 	%p257, %f56, %f236;
	mov.f32 	%f292, %f56;
	mov.u64 	%rd478, %rd61;
	@%p257 bra 	$L__BB10_236;
	setp.lt.s64 	%p258, %rd414, %rd61;
	min.s64 	%rd478, %rd414, %rd61;
	selp.f32 	%f292, %f236, %f56, %p258;
	bra.uni 	$L__BB10_236;
$L__BB10_65:
	// begin inline asm
	mov.u32 %r208, %laneid;
	// end inline asm
	and.b32  	%r229, %r1, 992;
	add.s32 	%r230, %r229, 32;
	setp.gt.s32 	%p155, %r230, %r29;
	not.b32 	%r231, %r229;
	add.s32 	%r232, %r29, %r231;
	selp.b32 	%r227, %r232, 31, %p155;
	mov.b32 	%r210, %f224;
	mov.b32 	%r226, 1;
	mov.b32 	%r228, -1;
	// begin inline asm
	shfl.sync.down.b32 %r209, %r210, %r226, %r227, %r228;
	// end inline asm
	mov.b32 	%f58, %r209;
	// begin inline asm
	shfl.sync.down.b32 %r214, %r215, %r226, %r227, %r228;
	// end inline asm
	mov.b64 	{%r220, %r225}, %rd402;
	// begin inline asm
	shfl.sync.down.b32 %r219, %r220, %r226, %r227, %r228;
	// end inline asm
	// begin inline asm
	shfl.sync.down.b32 %r224, %r225, %r226, %r227, %r228;
	// end inline asm
	mov.b64 	%rd63, {%r219, %r224};
	setp.ge.s32 	%p156, %r208, %r227;
	setp.lt.f32 	%p157, %f224, %f58;
	or.pred  	%p158, %p156, %p157;
	mov.u64 	%rd415, %rd402;
	mov.f32 	%f237, %f224;
	@%p158 bra 	$L__BB10_68;
	setp.gt.f32 	%p159, %f224, %f58;
	mov.u64 	%rd415, %rd63;
	mov.f32 	%f237, %f58;
	@%p159 bra 	$L__BB10_68;
	setp.lt.s64 	%p160, %rd402, %rd63;
	min.s64 	%rd415, %rd402, %rd63;
	selp.f32 	%f237, %f224, %f58, %p160;
$L__BB10_68:
	mov.b32 	%r234, %f237;
	mov.b32 	%r250, 2;
	mov.b32 	%r252, -1;
	// begin inline asm
	shfl.sync.down.b32 %r233, %r234, %r250, %r227, %r252;
	// end inline asm
	mov.b32 	%f61, %r233;
	// begin inline asm
	shfl.sync.down.b32 %r238, %r239, %r250, %r227, %r252;
	// end inline asm
	mov.b64 	{%r244, %r249}, %rd415;
	// begin inline asm
	shfl.sync.down.b32 %r243, %r244, %r250, %r227, %r252;
	// end inline asm
	// begin inline asm
	shfl.sync.down.b32 %r248, %r249, %r250, %r227, %r252;
	// end inline asm
	mov.b64 	%rd66, {%r243, %r248};
	add.s32 	%r253, %r208, 2;
	setp.gt.s32 	%p161, %r253, %r227;
	setp.lt.f32 	%p162, %f237, %f61;
	or.pred  	%p163, %p161, %p162;
	mov.u64 	%rd416, %rd415;
	mov.f32 	%f238, %f237;
	@%p163 bra 	$L__BB10_71;
	setp.gt.f32 	%p164, %f237, %f61;
	mov.u64 	%rd416, %rd66;
	mov.f32 	%f238, %f61;
	@%p164 bra 	$L__BB10_71;
	setp.lt.s64 	%p165, %rd415, %rd66;
	min.s64 	%rd416, %rd415, %rd66;
	selp.f32 	%f238, %f237, %f61, %p165;
$L__BB10_71:
	mov.b32 	%r255, %f238;
	mov.b32 	%r271, 4;
	mov.b32 	%r273, -1;
	// begin inline asm
	shfl.sync.down.b32 %r254, %r255, %r271, %r227, %r273;
	// end inline asm
	mov.b32 	%f64, %r254;
	// begin inline asm
	shfl.sync.down.b32 %r259, %r260, %r271, %r227, %r273;
	// end inline asm
	mov.b64 	{%r265, %r270}, %rd416;
	// begin inline asm
	shfl.sync.down.b32 %r264, %r265, %r271, %r227, %r273;
	// end inline asm
	// begin inline asm
	shfl.sync.down.b32 %r269, %r270, %r271, %r227, %r273;
	// end inline asm
	mov.b64 	%rd69, {%r264, %r269};
	add.s32 	%r274, %r208, 4;
	setp.gt.s32 	%p166, %r274, %r227;
	setp.lt.f32 	%p167, %f238, %f64;
	or.pred  	%p168, %p166, %p167;
	mov.f32 	%f239, %f238;
	mov.u64 	%rd417, %rd416;
	@%p168 bra 	$L__BB10_74;
	setp.gt.f32 	%p169, %f238, %f64;
	mov.f32 	%f239, %f64;
	mov.u64 	%rd417, %rd69;
	@%p169 bra 	$L__BB10_74;
	setp.lt.s64 	%p170, %rd416, %rd69;
	selp.f32 	%f239, %f238, %f64, %p170;
	min.s64 	%rd417, %rd416, %rd69;
$L__BB10_74:
	mov.b32 	%r276, %f239;
	mov.b32 	%r292, 8;
	mov.b32 	%r294, -1;
	// begin inline asm
	shfl.sync.down.b32 %r275, %r276, %r292, %r227, %r294;
	// end inline asm
	mov.b32 	%f67, %r275;
	// begin inline asm
	shfl.sync.down.b32 %r280, %r281, %r292, %r227, %r294;
	// end inline asm
	mov.b64 	{%r286, %r291}, %rd417;
	// begin inline asm
	shfl.sync.down.b32 %r285, %r286, %r292, %r227, %r294;
	// end inline asm
	// begin inline asm
	shfl.sync.down.b32 %r290, %r291, %r292, %r227, %r294;
	// end inline asm
	mov.b64 	%rd72, {%r285, %r290};
	add.s32 	%r295, %r208, 8;
	setp.gt.s32 	%p171, %r295, %r227;
	setp.lt.f32 	%p172, %f239, %f67;
	or.pred  	%p173, %p171, %p172;
	mov.f32 	%f240, %f239;
	mov.u64 	%rd418, %rd417;
	@%p173 bra 	$L__BB10_77;
	setp.gt.f32 	%p174, %f239, %f67;
	mov.f32 	%f240, %f67;
	mov.u64 	%rd418, %rd72;
	@%p174 bra 	$L__BB10_77;
	setp.lt.s64 	%p175, %rd417, %rd72;
	selp.f32 	%f240, %f239, %f67, %p175;
	min.s64 	%rd418, %rd417, %rd72;
$L__BB10_77:
	mov.b32 	%r297, %f240;
	mov.b32 	%r313, 16;
	mov.b32 	%r315, -1;
	// begin inline asm
	shfl.sync.down.b32 %r296, %r297, %r313, %r227, %r315;
	// end inline asm
	mov.b32 	%f70, %r296;
	// begin inline asm
	shfl.sync.down.b32 %r301, %r302, %r313, %r227, %r315;
	// end inline asm
	mov.b64 	{%r307, %r312}, %rd418;
	// begin inline asm
	shfl.sync.down.b32 %r306, %r307, %r313, %r227, %r315;
	// end inline asm
	// begin inline asm
	shfl.sync.down.b32 %r311, %r312, %r313, %r227, %r315;
	// end inline asm
	mov.b64 	%rd75, {%r306, %r311};
	add.s32 	%r316, %r208, 16;
	setp.gt.s32 	%p176, %r316, %r227;
	setp.lt.f32 	%p177, %f240, %f70;
	or.pred  	%p178, %p176, %p177;
	mov.f32 	%f292, %f240;
	mov.u64 	%rd478, %rd418;
	@%p178 bra 	$L__BB10_80;
	setp.gt.f32 	%p179, %f240, %f70;
	mov.f32 	%f292, %f70;
	mov.u64 	%rd478, %rd75;
	@%p179 bra 	$L__BB10_80;
	setp.lt.s64 	%p180, %rd418, %rd75;
	selp.f32 	%f292, %f240, %f70, %p180;
	min.s64 	%rd478, %rd418, %rd75;
$L__BB10_80:
	setp.ne.s32 	%p181, %r208, 0;
	@%p181 bra 	$L__BB10_82;
	shr.u32 	%r317, %r1, 1;
	and.b32  	%r318, %r317, 496;
	mov.u32 	%r319, _ZN6thrust24THRUST_300001_SM_1000_NS8cuda_cub4core6detail5shmemE;
	add.s32 	%r320, %r319, %r318;
	st.shared.f32 	[%r320+8], %f292;
	st.shared.u64 	[%r320+16], %rd478;
$L__BB10_82:
	bar.sync 	0;
	setp.ne.s32 	%p182, %r1, 0;
	@%p182 bra 	$L__BB10_236;
	setp.lt.s32 	%p183, %r29, 33;
	mov.f32 	%f242, %f292;
	mov.u64 	%rd420, %rd478;
	@%p183 bra 	$L__BB10_87;
	ld.shared.f32 	%f73, [_ZN6thrust24THRUST_300001_SM_1000_NS8cuda_cub4core6detail5shmemE+24];
	ld.shared.u64 	%rd78, [_ZN6thrust24THRUST_300001_SM_1000_NS8cuda_cub4core6detail5shmemE+32];
	setp.lt.f32 	%p184, %f292, %f73;
	mov.f32 	%f242, %f292;
	mov.u64 	%rd420, %rd478;
	@%p184 bra 	$L__BB10_87;
	setp.lt.f32 	%p185, %f73, %f292;
	mov.f32 	%f242, %f73;
	mov.u64 	%rd420, %rd78;
	@%p185 bra 	$L__BB10_87;
	setp.lt.s64 	%p186, %rd478, %rd78;
	selp.f32 	%f242, %f292, %f73, %p186;
	min.s64 	%rd420, %rd478, %rd78;
$L__BB10_87:
	setp.lt.s32 	%p187, %r29, 65;
	mov.f32 	%f243, %f242;
	mov.u64 	%rd421, %rd420;
	@%p187 bra 	$L__BB10_91;
	ld.shared.f32 	%f76, [_ZN6thrust24THRUST_300001_SM_1000_NS8cuda_cub4core6detail5shmemE+40];
	ld.shared.u64 	%rd81, [_ZN6thrust24THRUST_300001_SM_1000_NS8cuda_cub4core6detail5shmemE+48];
	setp.lt.f32 	%p188, %f242, %f76;
	mov.f32 	%f243, %f242;
	mov.u64 	%rd421, %rd420;
	@%p188 bra 	$L__BB10_91;
	setp.lt.f32 	%p189, %f76, %f242;
	mov.f32 	%f243, %f76;
	mov.u64 	%rd421, %rd81;
	@%p189 bra 	$L__BB10_91;
	setp.lt.s64 	%p190, %rd420, %rd81;
	selp.f32 	%f243, %f242, %f76, %p190;
	min.s64 	%rd421, %rd420, %rd81;
$L__BB10_91:
	setp.lt.s32 	%p191, %r29, 97;
	mov.f32 	%f244, %f243;
	mov.u64 	%rd422, %rd421;
	@%p191 bra 	$L__BB10_95;
	ld.shared.f32 	%f79, [_ZN6thrust24THRUST_300001_SM_1000_NS8cuda_cub4core6detail5shmemE+56];
	ld.shared.u64 	%rd84, [_ZN6thrust24THRUST_300001_SM_1000_NS8cuda_cub4core6detail5shmemE+64];
	setp.lt.f32 	%p192, %f243, %f79;
	mov.f32 	%f244, %f243;
	mov.u64 	%rd422, %rd421;
	@%p192 bra 	$L__BB10_95;
	setp.lt.f32 	%p193, %f79, %f243;
	mov.f32 	%f244, %f79;
	mov.u64 	%rd422, %rd84;
	@%p193 bra 	$L__BB10_95;
	setp.lt.s64 	%p194, %rd421, %rd84;
	selp.f32 	%f244, %f243, %f79, %p194;
	min.s64 	%rd422, %rd421, %rd84;
$L__BB10_95:
	setp.lt.s32 	%p195, %r29, 129;
	mov.f32 	%f245, %f244;
	mov.u64 	%rd423, %rd422;
	@%p195 bra 	$L__BB10_99;
	ld.shared.f32 	%f82, [_ZN6thrust24THRUST_300001_SM_1000_NS8cuda_cub4core6detail5shmemE+72];
	ld.shared.u64 	%rd87, [_ZN6thrust24THRUST_300001_SM_1000_NS8cuda_cub4core6detail5shmemE+80];
	setp.lt.f32 	%p196, %f244, %f82;
	mov.f32 	%f245, %f244;
	mov.u64 	%rd423, %rd422;
	@%p196 bra 	$L__BB10_99;
	setp.lt.f32 	%p197, %f82, %f244;
	mov.f32 	%f245, %f82;
	mov.u64 	%rd423, %rd87;
	@%p197 bra 	$L__BB10_99;
	setp.lt.s64 	%p198, %rd422, %rd87;
	selp.f32 	%f245, %f244, %f82, %p198;
	min.s64 	%rd423, %rd422, %rd87;
$L__BB10_99:
	setp.lt.s32 	%p199, %r29, 161;
	mov.f32 	%f246, %f245;
	mov.u64 	%rd424, %rd423;
	@%p199 bra 	$L__BB10_103;
	ld.shared.f32 	%f85, [_ZN6thrust24THRUST_300001_SM_1000_NS8cuda_cub4core6detail5shmemE+88];
	ld.shared.u64 	%rd90, [_ZN6thrust24THRUST_300001_SM_1000_NS8cuda_cub4core6detail5shmemE+96];
	setp.lt.f32 	%p200, %f245, %f85;
	mov.f32 	%f246, %f245;
	mov.u64 	%rd424, %rd423;
	@%p200 bra 	$L__BB10_103;
	setp.lt.f32 	%p201, %f85, %f245;
	mov.f32 	%f246, %f85;
	mov.u64 	%rd424, %rd90;
	@%p201 bra 	$L__BB10_103;
	setp.lt.s64 	%p202, %rd423, %rd90;
	selp.f32 	%f246, %f245, %f85, %p202;
	min.s64 	%rd424, %rd423, %rd90;
$L__BB10_103:
	setp.lt.s32 	%p203, %r29, 193;
	mov.f32 	%f247, %f246;
	mov.u64 	%rd425, %rd424;
	@%p203 bra 	$L__BB10_107;
	ld.shared.f32 	%f88, [_ZN6thrust24THRUST_300001_SM_1000_NS8cuda_cub4core6detail5shmemE+104];
	ld.shared.u64 	%rd93, [_ZN6thrust24THRUST_300001_SM_1000_NS8cuda_cub4core6detail5shmemE+112];
	setp.lt.f32 	%p204, %f246, %f88;
	mov.f32 	%f247, %f246;
	mov.u64 	%rd425, %rd424;
	@%p204 bra 	$L__BB10_107;
	setp.lt.f32 	%p205, %f88, %f246;
	mov.f32 	%f247, %f88;
	mov.u64 	%rd425, %rd93;
	@%p205 bra 	$L__BB10_107;
	setp.lt.s64 	%p206, %rd424, %rd93;
	selp.f32 	%f247, %f246, %f88, %p206;
	min.s64 	%rd425, %rd424, %rd93;
$L__BB10_107:
	setp.lt.s32 	%p207, %r29, 225;
	mov.f32 	%f292, %f247;
	mov.u64 	%rd478, %rd425;
	@%p207 bra 	$L__BB10_236;
	ld.shared.f32 	%f91, [_ZN6thrust24THRUST_300001_SM_1000_NS8cuda_cub4core6detail5shmemE+120];
	ld.shared.u64 	%rd96, [_ZN6thrust24THRUST_300001_SM_1000_NS8cuda_cub4core6detail5shmemE+128];
	setp.lt.f32 	%p208, %f247, %f91;
	mov.f32 	%f292, %f247;
	mov.u64 	%rd478, %rd425;
	@%p208 bra 	$L__BB10_236;
	setp.lt.f32 	%p209, %f91, %f247;
	mov.f32 	%f292, %f91;
	mov.u64 	%rd478, %rd96;
	@%p209 bra 	$L__BB10_236;
	setp.lt.s64 	%p210, %rd425, %rd96;
	selp.f32 	%f292, %f247, %f91, %p210;
	min.s64 	%rd478, %rd425, %rd96;
	bra.uni 	$L__BB10_236;
$L__BB10_111:
	mov.u32 	%r16, %tid.x;
	cvt.u64.u32 	%rd98, %r16;
	mul.wide.u32 	%rd258, %r16, 16;
	add.s64 	%rd239, %rd236, %rd258;
	// begin inline asm
	ld.global.nc.u64 %rd238, [%rd239];
	// end inline asm
	mov.b64 	{%r30, %r31}, %rd238;
	mov.b32 	%f93, %r30;
	add.s64 	%rd241, %rd239, 8;
	// begin inline asm
	ld.global.nc.u64 %rd240, [%rd241];
	// end inline asm
	add.s64 	%rd243, %rd239, 4096;
	// begin inline asm
	ld.global.nc.u64 %rd242, [%rd243];
	// end inline asm
	mov.b64 	{%r32, %r33}, %rd242;
	mov.b32 	%f94, %r32;
	add.s64 	%rd245, %rd239, 4104;
	// begin inline asm
	ld.global.nc.u64 %rd244, [%rd245];
	// end inline asm
	add.s64 	%rd247, %rd239, 8192;
	// begin inline asm
	ld.global.nc.u64 %rd246, [%rd247];
	// end inline asm
	mov.b64 	{%r34, %r35}, %rd246;
	mov.b32 	%f95, %r34;
	add.s64 	%rd249, %rd239, 8200;
	// begin inline asm
	ld.global.nc.u64 %rd248, [%rd249];
	// end inline asm
	add.s64 	%rd251, %rd239, 12288;
	// begin inline asm
	ld.global.nc.u64 %rd250, [%rd251];
	// end inline asm
	mov.b64 	{%r36, %r37}, %rd250;
	mov.b32 	%f96, %r36;
	add.s64 	%rd253, %rd239, 12296;
	// begin inline asm
	ld.global.nc.u64 %rd252, [%rd253];
	// end inline asm
	add.s64 	%rd255, %rd239, 16384;
	// begin inline asm
	ld.global.nc.u64 %rd254, [%rd255];
	// end inline asm
	mov.b64 	{%r38, %r39}, %rd254;
	mov.b32 	%f97, %r38;
	add.s64 	%rd257, %rd239, 16392;
	// begin inline asm
	ld.global.nc.u64 %rd256, [%rd257];
	// end inline asm
	setp.lt.f32 	%p3, %f93, %f94;
	mov.f32 	%f248, %f93;
	mov.u64 	%rd426, %rd240;
	@%p3 bra 	$L__BB10_114;
	setp.lt.f32 	%p4, %f94, %f93;
	mov.f32 	%f248, %f94;
	mov.u64 	%rd426, %rd244;
	@%p4 bra 	$L__BB10_114;
	setp.lt.s64 	%p5, %rd240, %rd244;
	selp.f32 	%f248, %f93, %f94, %p5;
	min.s64 	%rd426, %rd240, %rd244;
$L__BB10_114:
	setp.lt.f32 	%p6, %f248, %f95;
	mov.f32 	%f249, %f248;
	mov.u64 	%rd427, %rd426;
	@%p6 bra 	$L__BB10_117;
	setp.lt.f32 	%p7, %f95, %f248;
	mov.f32 	%f249, %f95;
	mov.u64 	%rd427, %rd248;
	@%p7 bra 	$L__BB10_117;
	setp.lt.s64 	%p8, %rd426, %rd248;
	selp.f32 	%f249, %f248, %f95, %p8;
	min.s64 	%rd427, %rd426, %rd248;
$L__BB10_117:
	setp.lt.f32 	%p9, %f249, %f96;
	mov.f32 	%f250, %f249;
	mov.u64 	%rd428, %rd427;
	@%p9 bra 	$L__BB10_120;
	setp.lt.f32 	%p10, %f96, %f249;
	mov.f32 	%f250, %f96;
	mov.u64 	%rd428, %rd252;
	@%p10 bra 	$L__BB10_120;
	setp.lt.s64 	%p11, %rd427, %rd252;
	selp.f32 	%f250, %f249, %f96, %p11;
	min.s64 	%rd428, %rd427, %rd252;
$L__BB10_120:
	setp.lt.f32 	%p12, %f250, %f97;
	mov.f32 	%f279, %f250;
	mov.u64 	%rd465, %rd428;
	@%p12 bra 	$L__BB10_123;
	setp.lt.f32 	%p13, %f97, %f250;
	mov.f32 	%f279, %f97;
	mov.u64 	%rd465, %rd256;
	@%p13 bra 	$L__BB10_123;
	setp.lt.s64 	%p14, %rd428, %rd256;
	selp.f32 	%f279, %f250, %f97, %p14;
	min.s64 	%rd465, %rd428, %rd256;
$L__BB10_123:
	setp.lt.u32 	%p15, %r29, 2560;
	mov.b64 	%rd444, 1280;
	@%p15 bra 	$L__BB10_174;
	add.s64 	%rd262, %rd1, -2560;
	mul.hi.u64 	%rd263, %rd262, -3689348814741910323;
	shr.u64 	%rd112, %rd263, 10;
	setp.lt.u64 	%p16, %rd262, 1280;
	mov.b64 	%rd444, 1280;
	@%p16 bra 	$L__BB10_157;
	add.s64 	%rd265, %rd112, 1;
	and.b64  	%rd430, %rd265, 36028797018963966;
	shl.b64 	%rd266, %rd98, 4;
	add.s64 	%rd267, %rd266, %rd236;
	add.s64 	%rd431, %rd267, 57352;
	mov.b64 	%rd444, 1280;
$L__BB10_126:
	add.s64 	%rd269, %rd431, -36872;
	// begin inline asm
	ld.global.nc.u64 %rd268, [%rd269];
	// end inline asm
	mov.b64 	{%r40, %r41}, %rd268;
	mov.b32 	%f107, %r40;
	add.s64 	%rd271, %rd431, -36864;
	// begin inline asm
	ld.global.nc.u64 %rd270, [%rd271];
	// end inline asm
	add.s64 	%rd273, %rd431, -32776;
	// begin inline asm
	ld.global.nc.u64 %rd272, [%rd273];
	// end inline asm
	mov.b64 	{%r42, %r43}, %rd272;
	mov.b32 	%f108, %r42;
	add.s64 	%rd275, %rd431, -32768;
	// begin inline asm
	ld.global.nc.u64 %rd274, [%rd275];
	// end inline asm
	add.s64 	%rd277, %rd431, -28680;
	// begin inline asm
	ld.global.nc.u64 %rd276, [%rd277];
	// end inline asm
	mov.b64 	{%r44, %r45}, %rd276;
	mov.b32 	%f109, %r44;
	add.s64 	%rd279, %rd431, -28672;
	// begin inline asm
	ld.global.nc.u64 %rd278, [%rd279];
	// end inline asm
	add.s64 	%rd281, %rd431, -24584;
	// begin inline asm
	ld.global.nc.u64 %rd280, [%rd281];
	// end inline asm
	mov.b64 	{%r46, %r47}, %rd280;
	mov.b32 	%f110, %r46;
	add.s64 	%rd283, %rd431, -24576;
	// begin inline asm
	ld.global.nc.u64 %rd282, [%rd283];
	// end inline asm
	add.s64 	%rd285, %rd431, -20488;
	// begin inline asm
	ld.global.nc.u64 %rd284, [%rd285];
	// end inline asm
	mov.b64 	{%r48, %r49}, %rd284;
	mov.b32 	%f111, %r48;
	add.s64 	%rd287, %rd431, -20480;
	// begin inline asm
	ld.global.nc.u64 %rd286, [%rd287];
	// end inline asm
	setp.lt.f32 	%p17, %f279, %f107;
	mov.f32 	%f253, %f279;
	mov.u64 	%rd434, %rd465;
	@%p17 bra 	$L__BB10_129;
	setp.lt.f32 	%p18, %f107, %f279;
	mov.f32 	%f253, %f107;
	mov.u64 	%rd434, %rd270;
	@%p18 bra 	$L__BB10_129;
	setp.lt.s64 	%p19, %rd465, %rd270;
	selp.f32 	%f253, %f279, %f107, %p19;
	min.s64 	%rd434, %rd465, %rd270;
$L__BB10_129:
	setp.lt.f32 	%p20, %f253, %f108;
	mov.f32 	%f254, %f253;
	mov.u64 	%rd435, %rd434;
	@%p20 bra 	$L__BB10_132;
	setp.lt.f32 	%p21, %f108, %f253;
	mov.f32 	%f254, %f108;
	mov.u64 	%rd435, %rd274;
	@%p21 bra 	$L__BB10_132;
	setp.lt.s64 	%p22, %rd434, %rd274;
	selp.f32 	%f254, %f253, %f108, %p22;
	min.s64 	%rd435, %rd434, %rd274;
$L__BB10_132:
	setp.lt.f32 	%p23, %f254, %f109;
	mov.f32 	%f255, %f254;
	mov.u64 	%rd436, %rd435;
	@%p23 bra 	$L__BB10_135;
	setp.lt.f32 	%p24, %f109, %f254;
	mov.f32 	%f255, %f109;
	mov.u64 	%rd436, %rd278;
	@%p24 bra 	$L__BB10_135;
	setp.lt.s64 	%p25, %rd435, %rd278;
	selp.f32 	%f255, %f254, %f109, %p25;
	min.s64 	%rd436, %rd435, %rd278;
$L__BB10_135:
	setp.lt.f32 	%p26, %f255, %f110;
	mov.f32 	%f256, %f255;
	mov.u64 	%rd437, %rd436;
	@%p26 bra 	$L__BB10_138;
	setp.lt.f32 	%p27, %f110, %f255;
	mov.f32 	%f256, %f110;
	mov.u64 	%rd437, %rd282;
	@%p27 bra 	$L__BB10_138;
	setp.lt.s64 	%p28, %rd436, %rd282;
	selp.f32 	%f256, %f255, %f110, %p28;
	min.s64 	%rd437, %rd436, %rd282;
$L__BB10_138:
	setp.lt.f32 	%p29, %f256, %f111;
	mov.f32 	%f257, %f256;
	mov.u64 	%rd438, %rd437;
	@%p29 bra 	$L__BB10_141;
	setp.lt.f32 	%p30, %f111, %f256;
	mov.f32 	%f257, %f111;
	mov.u64 	%rd438, %rd286;
	@%p30 bra 	$L__BB10_141;
	setp.lt.s64 	%p31, %rd437, %rd286;
	selp.f32 	%f257, %f256, %f111, %p31;
	min.s64 	%rd438, %rd437, %rd286;
$L__BB10_141:
	add.s64 	%rd289, %rd431, -16392;
	// begin inline asm
	ld.global.nc.u64 %rd288, [%rd289];
	// end inline asm
	mov.b64 	{%r50, %r51}, %rd288;
	mov.b32 	%f122, %r50;
	add.s64 	%rd291, %rd431, -16384;
	// begin inline asm
	ld.global.nc.u64 %rd290, [%rd291];
	// end inline asm
	add.s64 	%rd293, %rd431, -12296;
	// begin inline asm
	ld.global.nc.u64 %rd292, [%rd293];
	// end inline asm
	mov.b64 	{%r52, %r53}, %rd292;
	mov.b32 	%f123, %r52;
	add.s64 	%rd295, %rd431, -12288;
	// begin inline asm
	ld.global.nc.u64 %rd294, [%rd295];
	// end inline asm
	add.s64 	%rd297, %rd431, -8200;
	// begin inline asm
	ld.global.nc.u64 %rd296, [%rd297];
	// end inline asm
	mov.b64 	{%r54, %r55}, %rd296;
	mov.b32 	%f124, %r54;
	add.s64 	%rd299, %rd431, -8192;
	// begin inline asm
	ld.global.nc.u64 %rd298, [%rd299];
	// end inline asm
	add.s64 	%rd301, %rd431, -4104;
	// begin inline asm
	ld.global.nc.u64 %rd300, [%rd301];
	// end inline asm
	mov.b64 	{%r56, %r57}, %rd300;
	mov.b32 	%f125, %r56;
	add.s64 	%rd303, %rd431, -4096;
	// begin inline asm
	ld.global.nc.u64 %rd302, [%rd303];
	// end inline asm
	add.s64 	%rd305, %rd431, -8;
	// begin inline asm
	ld.global.nc.u64 %rd304, [%rd305];
	// end inline asm
	mov.b64 	{%r58, %r59}, %rd304;
	mov.b32 	%f126, %r58;
	// begin inline asm
	ld.global.nc.u64 %rd306, [%rd431];
	// end inline asm
	setp.lt.f32 	%p32, %f257, %f122;
	mov.f32 	%f258, %f257;
	mov.u64 	%rd439, %rd438;
	@%p32 bra 	$L__BB10_144;
	setp.lt.f32 	%p33, %f122, %f257;
	mov.f32 	%f258, %f122;
	mov.u64 	%rd439, %rd290;
	@%p33 bra 	$L__BB10_144;
	setp.lt.s64 	%p34, %rd438, %rd290;
	selp.f32 	%f258, %f257, %f122, %p34;
	min.s64 	%rd439, %rd438, %rd290;
$L__BB10_144:
	setp.lt.f32 	%p35, %f258, %f123;
	mov.f32 	%f259, %f258;
	mov.u64 	%rd440, %rd439;
	@%p35 bra 	$L__BB10_147;
	setp.lt.f32 	%p36, %f123, %f258;
	mov.f32 	%f259, %f123;
	mov.u64 	%rd440, %rd294;
	@%p36 bra 	$L__BB10_147;
	setp.lt.s64 	%p37, %rd439, %rd294;
	selp.f32 	%f259, %f258, %f123, %p37;
	min.s64 	%rd440, %rd439, %rd294;
$L__BB10_147:
	setp.lt.f32 	%p38, %f259, %f124;
	mov.f32 	%f260, %f259;
	mov.u64 	%rd441, %rd440;
	@%p38 bra 	$L__BB10_150;
	setp.lt.f32 	%p39, %f124, %f259;
	mov.f32 	%f260, %f124;
	mov.u64 	%rd441, %rd298;
	@%p39 bra 	$L__BB10_150;
	setp.lt.s64 	%p40, %rd440, %rd298;
	selp.f32 	%f260, %f259, %f124, %p40;
	min.s64 	%rd441, %rd440, %rd298;
$L__BB10_150:
	setp.lt.f32 	%p41, %f260, %f125;
	mov.f32 	%f261, %f260;
	mov.u64 	%rd442, %rd441;
	@%p41 bra 	$L__BB10_153;
	setp.lt.f32 	%p42, %f125, %f260;
	mov.f32 	%f261, %f125;
	mov.u64 	%rd442, %rd302;
	@%p42 bra 	$L__BB10_153;
	setp.lt.s64 	%p43, %rd441, %rd302;
	selp.f32 	%f261, %f260, %f125, %p43;
	min.s64 	%rd442, %rd441, %rd302;
$L__BB10_153:
	setp.lt.f32 	%p44, %f261, %f126;
	mov.f32 	%f279, %f261;
	mov.u64 	%rd465, %rd442;
	@%p44 bra 	$L__BB10_156;
	setp.lt.f32 	%p45, %f126, %f261;
	mov.f32 	%f279, %f126;
	mov.u64 	%rd465, %rd306;
	@%p45 bra 	$L__BB10_156;
	setp.lt.s64 	%p46, %rd442, %rd306;
	selp.f32 	%f279, %f261, %f126, %p46;
	min.s64 	%rd465, %rd442, %rd306;
$L__BB10_156:
	add.s64 	%rd444, %rd444, 2560;
	add.s64 	%rd431, %rd431, 40960;
	add.s64 	%rd430, %rd430, -2;
	setp.ne.s64 	%p47, %rd430, 0;
	@%p47 bra 	$L__BB10_126;
$L__BB10_157:
	and.b64  	%rd308, %rd112, 1;
	setp.eq.b64 	%p48, %rd308, 1;
	@%p48 bra 	$L__BB10_174;
	shl.b64 	%rd329, %rd444, 4;
	mul.wide.u32 	%rd330, %r16, 16;
	add.s64 	%rd331, %rd236, %rd330;
	add.s64 	%rd310, %rd331, %rd329;
	// begin inline asm
	ld.global.nc.u64 %rd309, [%rd310];
	// end inline asm
	mov.b64 	{%r60, %r61}, %rd309;
	mov.b32 	%f139, %r60;
	add.s64 	%rd312, %rd310, 8;
	// begin inline asm
	ld.global.nc.u64 %rd311, [%rd312];
	// end inline asm
	add.s64 	%rd314, %rd310, 4096;
	// begin inline asm
	ld.global.nc.u64 %rd313, [%rd314];
	// end inline asm
	mov.b64 	{%r62, %r63}, %rd313;
	mov.b32 	%f140, %r62;
	add.s64 	%rd316, %rd310, 4104;
	// begin inline asm
	ld.global.nc.u64 %rd315, [%rd316];
	// end inline asm
	add.s64 	%rd318, %rd310, 8192;
	// begin inline asm
	ld.global.nc.u64 %rd317, [%rd318];
	// end inline asm
	mov.b64 	{%r64, %r65}, %rd317;
	mov.b32 	%f141, %r64;
	add.s64 	%rd320, %rd310, 8200;
	// begin inline asm
	ld.global.nc.u64 %rd319, [%rd320];
	// end inline asm
	add.s64 	%rd322, %rd310, 12288;
	// begin inline asm
	ld.global.nc.u64 %rd321, [%rd322];
	// end inline asm
	mov.b64 	{%r66, %r67}, %rd321;
	mov.b32 	%f142, %r66;
	add.s64 	%rd324, %rd310, 12296;
	// begin inline asm
	ld.global.nc.u64 %rd323, [%rd324];
	// end inline asm
	add.s64 	%rd326, %rd310, 16384;
	// begin inline asm
	ld.global.nc.u64 %rd325, [%rd326];
	// end inline asm
	mov.b64 	{%r68, %r69}, %rd325;
	mov.b32 	%f143, %r68;
	add.s64 	%rd328, %rd310, 16392;
	// begin inline asm
	ld.global.nc.u64 %rd327, [%rd328];
	// end inline asm
	setp.lt.f32 	%p49, %f279, %f139;
	mov.f32 	%f265, %f279;
	mov.u64 	%rd448, %rd465;
	@%p49 bra 	$L__BB10_161;
	setp.lt.f32 	%p50, %f139, %f279;
	mov.f32 	%f265, %f139;
	mov.u64 	%rd448, %rd311;
	@%p50 bra 	$L__BB10_161;
	setp.lt.s64 	%p51, %rd465, %rd311;
	selp.f32 	%f265, %f279, %f139, %p51;
	min.s64 	%rd448, %rd465, %rd311;
$L__BB10_161:
	setp.lt.f32 	%p52, %f265, %f140;
	mov.f32 	%f266, %f265;
	mov.u64 	%rd449, %rd448;
	@%p52 bra 	$L__BB10_164;
	setp.lt.f32 	%p53, %f140, %f265;
	mov.f32 	%f266, %f140;
	mov.u64 	%rd449, %rd315;
	@%p53 bra 	$L__BB10_164;
	setp.lt.s64 	%p54, %rd448, %rd315;
	selp.f32 	%f266, %f265, %f140, %p54;
	min.s64 	%rd449, %rd448, %rd315;
$L__BB10_164:
	setp.lt.f32 	%p55, %f266, %f141;
	mov.f32 	%f267, %f266;
	mov.u64 	%rd450, %rd449;
	@%p55 bra 	$L__BB10_167;
	setp.lt.f32 	%p56, %f141, %f266;
	mov.f32 	%f267, %f141;
	mov.u64 	%rd450, %rd319;
	@%p56 bra 	$L__BB10_167;
	setp.lt.s64 	%p57, %rd449, %rd319;
	selp.f32 	%f267, %f266, %f141, %p57;
	min.s64 	%rd450, %rd449, %rd319;
$L__BB10_167:
	setp.lt.f32 	%p58, %f267, %f142;
	mov.f32 	%f268, %f267;
	mov.u64 	%rd451, %rd450;
	@%p58 bra 	$L__BB10_170;
	setp.lt.f32 	%p59, %f142, %f267;
	mov.f32 	%f268, %f142;
	mov.u64 	%rd451, %rd323;
	@%p59 bra 	$L__BB10_170;
	setp.lt.s64 	%p60, %rd450, %rd323;
	selp.f32 	%f268, %f267, %f142, %p60;
	min.s64 	%rd451, %rd450, %rd323;
$L__BB10_170:
	setp.lt.f32 	%p61, %f268, %f143;
	mov.f32 	%f279, %f268;
	mov.u64 	%rd465, %rd451;
	@%p61 bra 	$L__BB10_173;
	setp.lt.f32 	%p62, %f143, %f268;
	mov.f32 	%f279, %f143;
	mov.u64 	%rd465, %rd327;
	@%p62 bra 	$L__BB10_173;
	setp.lt.s64 	%p63, %rd451, %rd327;
	selp.f32 	%f279, %f268, %f143, %p63;
	min.s64 	%rd465, %rd451, %rd327;
$L__BB10_173:
	add.s64 	%rd444, %rd444, 1280;
$L__BB10_174:
	cvt.s64.s32 	%rd332, %r29;
	setp.ge.s64 	%p64, %rd444, %rd332;
	@%p64 bra 	$L__BB10_197;
	cvt.u32.u64 	%r17, %rd444;
	sub.s32 	%r18, %r29, %r17;
	setp.ge.s32 	%p65, %r16, %r18;
	@%p65 bra 	$L__BB10_197;
	not.b32 	%r70, %r16;
	add.s32 	%r71, %r29, %r70;
	sub.s32 	%r19, %r71, %r17;
	and.b32  	%r72, %r19, 768;
	setp.eq.s32 	%p66, %r72, 768;
	mov.u32 	%r434, %r16;
	@%p66 bra 	$L__BB10_182;
	cvt.u64.u32 	%rd334, %r16;
	add.s64 	%rd335, %rd444, %rd334;
	shl.b64 	%rd336, %rd335, 4;
	add.s64 	%rd455, %rd236, %rd336;
	shr.u32 	%r73, %r19, 8;
	add.s32 	%r74, %r73, 1;
	and.b32  	%r75, %r74, 3;
	neg.s32 	%r432, %r75;
	mov.u32 	%r434, %r16;
$L__BB10_178:
	.pragma "nounroll";
	mov.u64 	%rd176, %rd465;
	mov.f32 	%f155, %f279;
	// begin inline asm
	ld.global.nc.u64 %rd337, [%rd455];
	// end inline asm
	mov.b64 	{%r76, %r77}, %rd337;
	mov.b32 	%f156, %r76;
	add.s64 	%rd340, %rd455, 8;
	// begin inline asm
	ld.global.nc.u64 %rd339, [%rd340];
	// end inline asm
	setp.lt.f32 	%p67, %f155, %f156;
	@%p67 bra 	$L__BB10_181;
	setp.lt.f32 	%p68, %f156, %f155;
	mov.f32 	%f279, %f156;
	mov.u64 	%rd465, %rd339;
	@%p68 bra 	$L__BB10_181;
	setp.lt.s64 	%p69, %rd176, %rd339;
	selp.f32 	%f279, %f155, %f156, %p69;
	min.s64 	%rd465, %rd176, %rd339;
$L__BB10_181:
	add.s32 	%r434, %r434, 256;
	add.s64 	%rd455, %rd455, 4096;
	add.s32 	%r432, %r432, 1;
	setp.ne.s32 	%p70, %r432, 0;
	@%p70 bra 	$L__BB10_178;
$L__BB10_182:
	setp.lt.u32 	%p71, %r19, 768;
	@%p71 bra 	$L__BB10_197;
	cvt.u64.u32 	%rd341, %r434;
	add.s64 	%rd342, %rd444, %rd341;
	shl.b64 	%rd343, %rd342, 4;
	add.s64 	%rd344, %rd343, %rd236;
	add.s64 	%rd460, %rd344, 12296;
$L__BB10_184:
	add.s64 	%rd346, %rd460, -12296;
	// begin inline asm
	ld.global.nc.u64 %rd345, [%rd346];
	// end inline asm
	mov.b64 	{%r78, %r79}, %rd345;
	mov.b32 	%f162, %r78;
	add.s64 	%rd348, %rd460, -12288;
	// begin inline asm
	ld.global.nc.u64 %rd347, [%rd348];
	// end inline asm
	setp.lt.f32 	%p72, %f279, %f162;
	mov.f32 	%f276, %f279;
	mov.u64 	%rd462, %rd465;
	@%p72 bra 	$L__BB10_187;
	setp.lt.f32 	%p73, %f162, %f279;
	mov.f32 	%f276, %f162;
	mov.u64 	%rd462, %rd347;
	@%p73 bra 	$L__BB10_187;
	setp.lt.s64 	%p74, %rd465, %rd347;
	selp.f32 	%f276, %f279, %f162, %p74;
	min.s64 	%rd462, %rd465, %rd347;
$L__BB10_187:
	add.s64 	%rd350, %rd460, -8200;
	// begin inline asm
	ld.global.nc.u64 %rd349, [%rd350];
	// end inline asm
	mov.b64 	{%r80, %r81}, %rd349;
	mov.b32 	%f165, %r80;
	add.s64 	%rd352, %rd460, -8192;
	// begin inline asm
	ld.global.nc.u64 %rd351, [%rd352];
	// end inline asm
	setp.lt.f32 	%p75, %f276, %f165;
	mov.f32 	%f277, %f276;
	mov.u64 	%rd463, %rd462;
	@%p75 bra 	$L__BB10_190;
	setp.lt.f32 	%p76, %f165, %f276;
	mov.f32 	%f277, %f165;
	mov.u64 	%rd463, %rd351;
	@%p76 bra 	$L__BB10_190;
	setp.lt.s64 	%p77, %rd462, %rd351;
	selp.f32 	%f277, %f276, %f165, %p77;
	min.s64 	%rd463, %rd462, %rd351;
$L__BB10_190:
	add.s64 	%rd354, %rd460, -4104;
	// begin inline asm
	ld.global.nc.u64 %rd353, [%rd354];
	// end inline asm
	mov.b64 	{%r82, %r83}, %rd353;
	mov.b32 	%f168, %r82;
	add.s64 	%rd356, %rd460, -4096;
	// begin inline asm
	ld.global.nc.u64 %rd355, [%rd356];
	// end inline asm
	setp.lt.f32 	%p78, %f277, %f168;
	mov.f32 	%f278, %f277;
	mov.u64 	%rd464, %rd463;
	@%p78 bra 	$L__BB10_193;
	setp.lt.f32 	%p79, %f168, %f277;
	mov.f32 	%f278, %f168;
	mov.u64 	%rd464, %rd355;
	@%p79 bra 	$L__BB10_193;
	setp.lt.s64 	%p80, %rd463, %rd355;
	selp.f32 	%f278, %f277, %f168, %p80;
	min.s64 	%rd464, %rd463, %rd355;
$L__BB10_193:
	add.s64 	%rd358, %rd460, -8;
	// begin inline asm
	ld.global.nc.u64 %rd357, [%rd358];
	// end inline asm
	mov.b64 	{%r84, %r85}, %rd357;
	mov.b32 	%f171, %r84;
	// begin inline asm
	ld.global.nc.u64 %rd359, [%rd460];
	// end inline asm
	setp.lt.f32 	%p81, %f278, %f171;
	mov.f32 	%f279, %f278;
	mov.u64 	%rd465, %rd464;
	@%p81 bra 	$L__BB10_196;
	setp.lt.f32 	%p82, %f171, %f278;
	mov.f32 	%f279, %f171;
	mov.u64 	%rd465, %rd359;
	@%p82 bra 	$L__BB10_196;
	setp.lt.s64 	%p83, %rd464, %rd359;
	selp.f32 	%f279, %f278, %f171, %p83;
	min.s64 	%rd465, %rd464, %rd359;
$L__BB10_196:
	add.s32 	%r434, %r434, 1024;
	add.s64 	%rd460, %rd460, 16384;
	setp.lt.s32 	%p84, %r434, %r18;
	@%p84 bra 	$L__BB10_184;
$L__BB10_197:
	// begin inline asm
	mov.u32 %r86, %laneid;
	// end inline asm
	mov.b32 	%r88, %f279;
	mov.b32 	%r104, 1;
	mov.b32 	%r105, 31;
	mov.b32 	%r106, -1;
	// begin inline asm
	shfl.sync.down.b32 %r87, %r88, %r104, %r105, %r106;
	// end inline asm
	mov.b32 	%f175, %r87;
	// begin inline asm
	shfl.sync.down.b32 %r92, %r93, %r104, %r105, %r106;
	// end inline asm
	mov.b64 	{%r98, %r103}, %rd465;
	// begin inline asm
	shfl.sync.down.b32 %r97, %r98, %r104, %r105, %r106;
	// end inline asm
	// begin inline asm
	shfl.sync.down.b32 %r102, %r103, %r104, %r105, %r106;
	// end inline asm
	mov.b64 	%rd200, {%r97, %r102};
	setp.gt.s32 	%p85, %r86, 30;
	setp.lt.f32 	%p86, %f279, %f175;
	or.pred  	%p87, %p85, %p86;
	mov.f32 	%f281, %f279;
	mov.u64 	%rd467, %rd465;
	@%p87 bra 	$L__BB10_200;
	setp.gt.f32 	%p88, %f279, %f175;
	mov.f32 	%f281, %f175;
	mov.u64 	%rd467, %rd200;
	@%p88 bra 	$L__BB10_200;
	setp.lt.s64 	%p89, %rd465, %rd200;
	selp.f32 	%f281, %f279, %f175, %p89;
	min.s64 	%rd467, %rd465, %rd200;
$L__BB10_200:
	mov.b32 	%r108, %f281;
	mov.b32 	%r124, 2;
	mov.b32 	%r125, 31;
	mov.b32 	%r126, -1;
	// begin inline asm
	shfl.sync.down.b32 %r107, %r108, %r124, %r125, %r126;
	// end inline asm
	mov.b32 	%f178, %r107;
	// begin inline asm
	shfl.sync.down.b32 %r112, %r113, %r124, %r125, %r126;
	// end inline asm
	mov.b64 	{%r118, %r123}, %rd467;
	// begin inline asm
	shfl.sync.down.b32 %r117, %r118, %r124, %r125, %r126;
	// end inline asm
	// begin inline asm
	shfl.sync.down.b32 %r122, %r123, %r124, %r125, %r126;
	// end inline asm
	mov.b64 	%rd203, {%r117, %r122};
	setp.gt.s32 	%p90, %r86, 29;
	setp.lt.f32 	%p91, %f281, %f178;
	or.pred  	%p92, %p90, %p91;
	mov.f32 	%f282, %f281;
	mov.u64 	%rd468, %rd467;
	@%p92 bra 	$L__BB10_203;
	setp.gt.f32 	%p93, %f281, %f178;
	mov.f32 	%f282, %f178;
	mov.u64 	%rd468, %rd203;
	@%p93 bra 	$L__BB10_203;
	setp.lt.s64 	%p94, %rd467, %rd203;
	selp.f32 	%f282, %f281, %f178, %p94;
	min.s64 	%rd468, %rd467, %rd203;
$L__BB10_203:
	mov.b32 	%r128, %f282;
	mov.b32 	%r144, 4;
	mov.b32 	%r145, 31;
	mov.b32 	%r146, -1;
	// begin inline asm
	shfl.sync.down.b32 %r127, %r128, %r144, %r145, %r146;
	// end inline asm
	mov.b32 	%f181, %r127;
	// begin inline asm
	shfl.sync.down.b32 %r132, %r133, %r144, %r145, %r146;
	// end inline asm
	mov.b64 	{%r138, %r143}, %rd468;
	// begin inline asm
	shfl.sync.down.b32 %r137, %r138, %r144, %r145, %r146;
	// end inline asm
	// begin inline asm
	shfl.sync.down.b32 %r142, %r143, %r144, %r145, %r146;
	// end inline asm
	mov.b64 	%rd206, {%r137, %r142};
	setp.gt.s32 	%p95, %r86, 27;
	setp.lt.f32 	%p96, %f282, %f181;
	or.pred  	%p97, %p95, %p96;
	mov.f32 	%f283, %f282;
	mov.u64 	%rd469, %rd468;
	@%p97 bra 	$L__BB10_206;
	setp.gt.f32 	%p98, %f282, %f181;
	mov.f32 	%f283, %f181;
	mov.u64 	%rd469, %rd206;
	@%p98 bra 	$L__BB10_206;
	setp.lt.s64 	%p99, %rd468, %rd206;
	selp.f32 	%f283, %f282, %f181, %p99;
	min.s64 	%rd469, %rd468, %rd206;
$L__BB10_206:
	mov.b32 	%r148, %f283;
	mov.b32 	%r164, 8;
	mov.b32 	%r165, 31;
	mov.b32 	%r166, -1;
	// begin inline asm
	shfl.sync.down.b32 %r147, %r148, %r164, %r165, %r166;
	// end inline asm
	mov.b32 	%f184, %r147;
	// begin inline asm
	shfl.sync.down.b32 %r152, %r153, %r164, %r165, %r166;
	// end inline asm
	mov.b64 	{%r158, %r163}, %rd469;
	// begin inline asm
	shfl.sync.down.b32 %r157, %r158, %r164, %r165, %r166;
	// end inline asm
	// begin inline asm
	shfl.sync.down.b32 %r162, %r163, %r164, %r165, %r166;
	// end inline asm
	mov.b64 	%rd209, {%r157, %r162};
	setp.gt.s32 	%p100, %r86, 23;
	setp.lt.f32 	%p101, %f283, %f184;
	or.pred  	%p102, %p100, %p101;
	mov.f32 	%f284, %f283;
	mov.u64 	%rd470, %rd469;
	@%p102 bra 	$L__BB10_209;
	setp.gt.f32 	%p103, %f283, %f184;
	mov.f32 	%f284, %f184;
	mov.u64 	%rd470, %rd209;
	@%p103 bra 	$L__BB10_209;
	setp.lt.s64 	%p104, %rd469, %rd209;
	selp.f32 	%f284, %f283, %f184, %p104;
	min.s64 	%rd470, %rd469, %rd209;
$L__BB10_209:
	mov.b32 	%r168, %f284;
	mov.b32 	%r184, 16;
	mov.b32 	%r185, 31;
	mov.b32 	%r186, -1;
	// begin inline asm
	shfl.sync.down.b32 %r167, %r168, %r184, %r185, %r186;
	// end inline asm
	mov.b32 	%f187, %r167;
	// begin inline asm
	shfl.sync.down.b32 %r172, %r173, %r184, %r185, %r186;
	// end inline asm
	mov.b64 	{%r178, %r183}, %rd470;
	// begin inline asm
	shfl.sync.down.b32 %r177, %r178, %r184, %r185, %r186;
	// end inline asm
	// begin inline asm
	shfl.sync.down.b32 %r182, %r183, %r184, %r185, %r186;
	// end inline asm
	mov.b64 	%rd212, {%r177, %r182};
	setp.gt.s32 	%p105, %r86, 15;
	setp.lt.f32 	%p106, %f284, %f187;
	or.pred  	%p107, %p105, %p106;
	mov.f32 	%f292, %f284;
	mov.u64 	%rd478, %rd470;
	@%p107 bra 	$L__BB10_212;
	setp.gt.f32 	%p108, %f284, %f187;
	mov.f32 	%f292, %f187;
	mov.u64 	%rd478, %rd212;
	@%p108 bra 	$L__BB10_212;
	setp.lt.s64 	%p109, %rd470, %rd212;
	selp.f32 	%f292, %f284, %f187, %p109;
	min.s64 	%rd478, %rd470, %rd212;
$L__BB10_212:
	setp.ne.s32 	%p110, %r86, 0;
	@%p110 bra 	$L__BB10_214;
	shr.u32 	%r187, %r16, 1;
	and.b32  	%r188, %r187, 496;
	mov.u32 	%r189, _ZN6thrust24THRUST_300001_SM_1000_NS8cuda_cub4core6detail5shmemE;
	add.s32 	%r190, %r189, %r188;
	st.shared.f32 	[%r190+8], %f292;
	st.shared.u64 	[%r190+16], %rd478;
$L__BB10_214:
	bar.sync 	0;
	setp.ne.s32 	%p111, %r16, 0;
	@%p111 bra 	$L__BB10_236;
	ld.shared.f32 	%f190, [_ZN6thrust24THRUST_300001_SM_1000_NS8cuda_cub4core6detail5shmemE+24];
	ld.shared.u64 	%rd215, [_ZN6thrust24THRUST_300001_SM_1000_NS8cuda_cub4core6detail5shmemE+32];
	setp.lt.f32 	%p112, %f292, %f190;
	mov.f32 	%f286, %f292;
	mov.u64 	%rd472, %rd478;
	@%p112 bra 	$L__BB10_218;
	setp.lt.f32 	%p113, %f190, %f292;
	mov.f32 	%f286, %f190;
	mov.u64 	%rd472, %rd215;
	@%p113 bra 	$L__BB10_218;
	setp.lt.s64 	%p114, %rd478, %rd215;
	selp.f32 	%f286, %f292, %f190, %p114;
	min.s64 	%rd472, %rd478, %rd215;
$L__BB10_218:
	ld.shared.f32 	%f193, [_ZN6thrust24THRUST_300001_SM_1000_NS8cuda_cub4core6detail5shmemE+40];
	ld.shared.u64 	%rd218, [_ZN6thrust24THRUST_300001_SM_1000_NS8cuda_cub4core6detail5shmemE+48];
	setp.lt.f32 	%p115, %f286, %f193;
	mov.f32 	%f287, %f286;
	mov.u64 	%rd473, %rd472;
	@%p115 bra 	$L__BB10_221;
	setp.lt.f32 	%p116, %f193, %f286;
	mov.f32 	%f287, %f193;
	mov.u64 	%rd473, %rd218;
	@%p116 bra 	$L__BB10_221;
	setp.lt.s64 	%p117, %rd472, %rd218;
	selp.f32 	%f287, %f286, %f193, %p117;
	min.s64 	%rd473, %rd472, %rd218;
$L__BB10_221:
	ld.shared.f32 	%f196, [_ZN6thrust24THRUST_300001_SM_1000_NS8cuda_cub4core6detail5shmemE+56];
	ld.shared.u64 	%rd221, [_ZN6thrust24THRUST_300001_SM_1000_NS8cuda_cub4core6detail5shmemE+64];
	setp.lt.f32 	%p118, %f287, %f196;
	mov.f32 	%f288, %f287;
	mov.u64 	%rd474, %rd473;
	@%p118 bra 	$L__BB10_224;
	setp.lt.f32 	%p119, %f196, %f287;
	mov.f32 	%f288, %f196;
	mov.u64 	%rd474, %rd221;
	@%p119 bra 	$L__BB10_224;
	setp.lt.s64 	%p120, %rd473, %rd221;
	selp.f32 	%f288, %f287, %f196, %p120;
	min.s64 	%rd474, %rd473, %rd221;
$L__BB10_224:
	ld.shared.f32 	%f199, [_ZN6thrust24THRUST_300001_SM_1000_NS8cuda_cub4core6detail5shmemE+72];
	ld.shared.u64 	%rd224, [_ZN6thrust24THRUST_300001_SM_1000_NS8cuda_cub4core6detail5shmemE+80];
	setp.lt.f32 	%p121, %f288, %f199;
	mov.f32 	%f289, %f288;
	mov.u64 	%rd475, %rd474;
	@%p121 bra 	$L__BB10_227;
	setp.lt.f32 	%p122, %f199, %f288;
	mov.f32 	%f289, %f199;
	mov.u64 	%rd475, %rd224;
	@%p122 bra 	$L__BB10_227;
	setp.lt.s64 	%p123, %rd474, %rd224;
	selp.f32 	%f289, %f288, %f199, %p123;
	min.s64 	%rd475, %rd474, %rd224;
$L__BB10_227:
	ld.shared.f32 	%f202, [_ZN6thrust24THRUST_300001_SM_1000_NS8cuda_cub4core6detail5shmemE+88];
	ld.shared.u64 	%rd227, [_ZN6thrust24THRUST_300001_SM_1000_NS8cuda_cub4core6detail5shmemE+96];
	setp.lt.f32 	%p124, %f289, %f202;
	mov.f32 	%f290, %f289;
	mov.u64 	%rd476, %rd475;
	@%p124 bra 	$L__BB10_230;
	setp.lt.f32 	%p125, %f202, %f289;
	mov.f32 	%f290, %f202;
	mov.u64 	%rd476, %rd227;
	@%p125 bra 	$L__BB10_230;
	setp.lt.s64 	%p126, %rd475, %rd227;
	selp.f32 	%f290, %f289, %f202, %p126;
	min.s64 	%rd476, %rd475, %rd227;
$L__BB10_230:
	ld.shared.f32 	%f205, [_ZN6thrust24THRUST_300001_SM_1000_NS8cuda_cub4core6detail5shmemE+104];
	ld.shared.u64 	%rd230, [_ZN6thrust24THRUST_300001_SM_1000_NS8cuda_cub4core6detail5shmemE+112];
	setp.lt.f32 	%p127, %f290, %f205;
	mov.f32 	%f291, %f290;
	mov.u64 	%rd477, %rd476;
	@%p127 bra 	$L__BB10_233;
	setp.lt.f32 	%p128, %f205, %f290;
	mov.f32 	%f291, %f205;
	mov.u64 	%rd477, %rd230;
	@%p128 bra 	$L__BB10_233;
	setp.lt.s64 	%p129, %rd476, %rd230;
	selp.f32 	%f291, %f290, %f205, %p129;
	min.s64 	%rd477, %rd476, %rd230;
$L__BB10_233:
	ld.shared.f32 	%f208, [_ZN6thrust24THRUST_300001_SM_1000_NS8cuda_cub4core6detail5shmemE+120];
	ld.shared.u64 	%rd233, [_ZN6thrust24THRUST_300001_SM_1000_NS8cuda_cub4core6detail5shmemE+128];
	setp.lt.f32 	%p130, %f291, %f208;
	mov.f32 	%f292, %f291;
	mov.u64 	%rd478, %rd477;
	@%p130 bra 	$L__BB10_236;
	setp.lt.f32 	%p131, %f208, %f291;
	mov.f32 	%f292, %f208;
	mov.u64 	%rd478, %rd233;
	@%p131 bra 	$L__BB10_236;
	setp.lt.s64 	%p132, %rd477, %rd233;
	selp.f32 	%f292, %f291, %f208, %p132;
	min.s64 	%rd478, %rd477, %rd233;
$L__BB10_236:
	mov.u32 	%r426, %tid.x;
	setp.ne.s32 	%p259, %r426, 0;
	@%p259 bra 	$L__BB10_238;
	ld.param.u64 	%rd391, [_ZN6thrust24THRUST_300001_SM_1000_NS8cuda_cub4core6detail13_kernel_agentINS1_8__reduce11ReduceAgentIPN4cuda3std3__45tupleIJflEEESC_SB_lNS1_9__extrema9arg_min_fIflNS9_4lessIfEEEEEEJSC_SC_iSH_EEEvDpT0__param_1];
	cvta.to.global.u64 	%rd390, %rd391;
	st.global.f32 	[%rd390], %f292;
	st.global.u64 	[%rd390+8], %rd478;
$L__BB10_238:
	ret;

}
	// .globl	_ZN6thrust24THRUST_300001_SM_1000_NS8cuda_cub4core6detail13_kernel_agentINS1_8__reduce11ReduceAgentINS0_12zip_iteratorIN4cuda3std3__45tupleIJNS0_6detail15normal_iteratorINS0_10device_ptrIfEEEENS0_17counting_iteratorIlNS0_11use_defaultESI_SI_EEEEEEEPNSB_IJflEEESM_iNS1_9__extrema9arg_max_fIflNSA_4lessIfEEEEEEJSL_SN_iSS_EEEvDpT0_
.visible .entry _ZN6thrust24THRUST_300001_SM_1000_NS8cuda_cub4core6detail13_kernel_agentINS1_8__reduce11ReduceAgentINS0_12zip_iteratorIN4cuda3std3__45tupleIJNS0_6detail15normal_iteratorINS0_10device_ptrIfEEEENS0_17counting_iteratorIlNS0_11use_defaultESI_SI_EEEEEEEPNSB_IJflEEESM_iNS1_9__extrema9arg_max_fIflNSA_4lessIfEEEEEEJSL_SN_iSS_EEEvDpT0_(
	.param .align 8 .b8 _ZN6thrust24THRUST_300001_SM_1000_NS8cuda_cub4core6detail13_kernel_agentINS1_8__reduce11ReduceAgentINS0_12zip_iteratorIN4cuda3std3__45tupleIJNS0_6detail15normal_iteratorINS0_10device_ptrIfEEEENS0_17counting_iteratorIlNS0_11use_defaultESI_SI_EEEEEEEPNSB_IJflEEESM_iNS1_9__extrema9arg_max_fIflNSA_4lessIfEEEEEEJSL_SN_iSS_EEEvDpT0__param_0[16],
	.param .u64 .ptr .align 1 _ZN6thrust24THRUST_300001_SM_1000_NS8cuda_cub4core6detail13_kernel_agentINS1_8__reduce11ReduceAgentINS0_12zip_iteratorIN4cuda3std3__45tupleIJNS0_6detail15normal_iteratorINS0_10device_ptrIfEEEENS0_17counting_iteratorIlNS0_11use_defaultESI_SI_EEEEEEEPNSB_IJflEEESM_iNS1_9__extrema9arg_max_fIflNSA_4lessIfEEEEEEJSL_SN_iSS_EEEvDpT0__param_1,
	.param .u32 _ZN6thrust24THRUST_300001_SM_1000_NS8cuda_cub4core6detail13_kernel_agentINS1_8__reduce11ReduceAgentINS0_12zip_iteratorIN4cuda3std3__45tupleIJNS0_6detail15normal_iteratorINS0_10device_ptrIfEEEENS0_17counting_iteratorIlNS0_11use_defaultESI_SI_EEEEEEEPNSB_IJflEEESM_iNS1_9__extrema9arg_max_fIflNSA_4lessIfEEEEEEJSL_SN_iSS_EEEvDpT0__param_2,
	.param .align 1 .b8 _ZN6thrust24THRUST_300001_SM_1000_NS8cuda_cub4core6detail13_kernel_agentINS1_8__reduce11ReduceAgentINS0_12zip_iteratorIN4cuda3std3__45tupleIJNS0_6detail15normal_iteratorINS0_10device_ptrIfEEEENS0_17counting_iteratorIlNS0_11use_defaultESI_SI_EEEEEEEPNSB_IJflEEESM_iNS1_9__extrema9arg_max_fIflNSA_4lessIfEEEEEEJSL_SN_iSS_EEEvDpT0__param_3[1]
)
.maxntid 256
{
	.reg .pred 	%p<213>;
	.reg .b32 	%r<400>;
	.reg .b32 	%f<242>;
	.reg .b64 	%rd<305>;

	ld.param.u64 	%rd195, [_ZN6thrust24THRUST_300001_SM_1000_NS8cuda_cub4core6detail13_kernel_agentINS1_8__reduce11ReduceAgentINS0_12zip_iteratorIN4cuda3std3__45tupleIJNS0_6detail15normal_iteratorINS0_10device_ptrIfEEEENS0_17counting_iteratorIlNS0_11use_defaultESI_SI_EEEEEEEPNSB_IJflEEESM_iNS1_9__extrema9arg_max_fIflNSA_4lessIfEEEEEEJSL_SN_iSS_EEEvDpT0__param_0+8];
	ld.param.u64 	%rd194, [_ZN6thrust24THRUST_300001_SM_1000_NS8cuda_cub4core6detail13_kernel_agentINS1_8__reduce11ReduceAgentINS0_12zip_iteratorIN4cuda3std3__45tupleIJNS0_6detail15normal_iteratorINS0_10device_ptrIfEEEENS0_17counting_iteratorIlNS0_11use_defaultESI_SI_EEEEEEEPNSB_IJflEEESM_iNS1_9__extrema9arg_max_fIflNSA_4lessIfEEEEEEJSL_SN_iSS_EEEvDpT0__param_0];
	ld.param.u32 	%r36, [_ZN6thrust24THRUST_300001_SM_1000_NS8cuda_cub4core6detail13_kernel_agentINS1_8__reduce11ReduceAgentINS0_12zip_iteratorIN4cuda3std3__45tupleIJNS0_6detail15normal_iteratorINS0_10device_ptrIfEEEENS0_17counting_iteratorIlNS0_11use_defaultESI_SI_EEEEEEEPNSB_IJflEEESM_iNS1_9__extrema9arg_max_fIflNSA_4lessIfEEEEEEJSL_SN_iSS_EEEvDpT0__param_2];
	setp.eq.s32 	%p1, %r36, 0;
	@%p1 bra 	$L__BB11_206;
	cvta.to.global.u64 	%rd1, %rd194;
	setp.gt.s32 	%p2, %r36, 1279;
	@%p2 bra 	$L__BB11_122;
	mov.u32 	%r1, %tid.x;
	setp.ge.s32 	%p96, %r1, %r36;
	mov.f32 	%f188, 0f00000000;
	mov.b64 	%rd246, 0;
	mov.u32 	%r391, %r1;
	@%p96 bra 	$L__BB11_4;
	cvt.u64.u32 	%rd222, %r1;
	mul.wide.u32 	%rd223, %r1, 4;
	add.s64 	%rd224, %rd1, %rd223;
	add.s64 	%rd246, %rd195, %rd222;
	ld.global.f32 	%f188, [%rd224];
	add.s32 	%r391, %r1, 256;
$L__BB11_4:
	setp.ge.s32 	%p97, %r391, %r36;
	@%p97 bra 	$L__BB11_26;
	not.b32 	%r160, %r391;
	add.s32 	%r4, %r36, %r160;
	and.b32  	%r161, %r4, 768;
	setp.eq.s32 	%p98, %r161, 768;
	@%p98 bra 	$L__BB11_11;
	cvt.u64.u32 	%rd226, %r391;
	add.s64 	%rd237, %rd195, %rd226;
	mul.wide.u32 	%rd227, %r391, 4;
	add.s64 	%rd236, %rd1, %rd227;
	shr.u32 	%r162, %r4, 8;
	add.s32 	%r163, %r162, 1;
	and.b32  	%r164, %r163, 3;
	neg.s32 	%r389, %r164;
$L__BB11_7:
	.pragma "nounroll";
	mov.u64 	%rd9, %rd246;
	mov.f32 	%f3, %f188;
	ld.global.f32 	%f4, [%rd236];
	setp.lt.f32 	%p99, %f3, %f4;
	mov.u64 	%rd246, %rd237;
	mov.f32 	%f188, %f4;
	@%p99 bra 	$L__BB11_10;
	setp.lt.f32 	%p100, %f4, %f3;
	mov.u64 	%rd246, %rd9;
	mov.f32 	%f188, %f3;
	@%p100 bra 	$L__BB11_10;
	setp.lt.s64 	%p101, %rd9, %rd237;
	min.s64 	%rd246, %rd9, %rd237;
	selp.f32 	%f188, %f3, %f4, %p101;
$L__BB11_10:
	add.s32 	%r391, %r391, 256;
	add.s64 	%rd237, %rd237, 256;
	add.s64 	%rd236, %rd236, 1024;
	add.s32 	%r389, %r389, 1;
	setp.ne.s32 	%p102, %r389, 0;
	@%p102 bra 	$L__BB11_7;
$L__BB11_11:
	setp.lt.u32 	%p103, %r4, 768;
	@%p103 bra 	$L__BB11_26;
	add.s32 	%r392, %r391, 512;
$L__BB11_13:
	mov.u32 	%r12, %r392;
	add.s32 	%r165, %r12, -512;
	cvt.s64.s32 	%rd228, %r165;
	mul.wide.s32 	%rd229, %r165, 4;
	add.s64 	%rd17, %rd1, %rd229;
	add.s64 	%rd18, %rd195, %rd228;
	ld.global.f32 	%f10, [%rd17];
	setp.lt.f32 	%p104, %f188, %f10;
	mov.u64 	%rd243, %rd18;
	mov.f32 	%f185, %f10;
	@%p104 bra 	$L__BB11_16;
	setp.lt.f32 	%p105, %f10, %f188;
	mov.u64 	%rd243, %rd246;
	mov.f32 	%f185, %f188;
	@%p105 bra 	$L__BB11_16;
	setp.lt.s64 	%p106, %rd246, %rd18;
	min.s64 	%rd243, %rd246, %rd18;
	selp.f32 	%f185, %f188, %f10, %p106;
$L__BB11_16:
	add.s32 	%r166, %r12, -256;
	cvt.s64.s32 	%rd230, %r166;
	add.s64 	%rd21, %rd195, %rd230;
	ld.global.f32 	%f13, [%rd17+1024];
	setp.lt.f32 	%p107, %f185, %f13;
	mov.u64 	%rd244, %rd21;
	mov.f32 	%f186, %f13;
	@%p107 bra 	$L__BB11_19;
	setp.lt.f32 	%p108, %f13, %f185;
	mov.u64 	%rd244, %rd243;
	mov.f32 	%f186, %f185;
	@%p108 bra 	$L__BB11_19;
	setp.lt.s64 	%p109, %rd243, %rd21;
	min.s64 	%rd244, %rd243, %rd21;
	selp.f32 	%f186, %f185, %f13, %p109;
$L__BB11_19:
	cvt.s64.s32 	%rd231, %r12;
	add.s64 	%rd24, %rd195, %rd231;
	ld.global.f32 	%f16, [%rd17+2048];
	setp.lt.f32 	%p110, %f186, %f16;
	mov.u64 	%rd245, %rd24;
	mov.f32 	%f187, %f16;
	@%p110 bra 	$L__BB11_22;
	setp.lt.f32 	%p111, %f16, %f186;
	mov.u64 	%rd245, %rd244;
	mov.f32 	%f187, %f186;
	@%p111 bra 	$L__BB11_22;
	setp.lt.s64 	%p112, %rd244, %rd24;
	min.s64 	%rd245, %rd244, %rd24;
	selp.f32 	%f187, %f186, %f16, %p112;
$L__BB11_22:
	add.s32 	%r167, %r12, 256;
	cvt.s64.s32 	%rd232, %r167;
	add.s64 	%rd27, %rd195, %rd232;
	ld.global.f32 	%f19, [%rd17+3072];
	setp.lt.f32 	%p113, %f187, %f19;
	mov.u64 	%rd246, %rd27;
	mov.f32 	%f188, %f19;
	@%p113 bra 	$L__BB11_25;
	setp.lt.f32 	%p114, %f19, %f187;
	mov.u64 	%rd246, %rd245;
	mov.f32 	%f188, %f187;
	@%p114 bra 	$L__BB11_25;
	setp.lt.s64 	%p115, %rd245, %rd27;
	min.s64 	%rd246, %rd245, %rd27;
	selp.f32 	%f188, %f187, %f19, %p115;
$L__BB11_25:
	add.s32 	%r392, %r12, 1024;
	add.s32 	%r168, %r12, 512;
	setp.lt.s32 	%p116, %r168, %r36;
	@%p116 bra 	$L__BB11_13;
$L__BB11_26:
	setp.lt.s32 	%p117, %r36, 256;
	@%p117 bra 	$L__BB11_71;
	// begin inline asm
	mov.u32 %r282, %laneid;
	// end inline asm
	mov.b32 	%r284, %f188;
	mov.b32 	%r300, 1;
	mov.b32 	%r301, 31;
	mov.b32 	%r302, -1;
	// begin inline asm
	shfl.sync.down.b32 %r283, %r284, %r300, %r301, %r302;
	// end inline asm
	mov.b32 	%f23, %r283;
	// begin inline asm
	shfl.sync.down.b32 %r288, %r289, %r300, %r301, %r302;
	// end inline asm
	mov.b64 	{%r294, %r299}, %rd246;
	// begin inline asm
	shfl.sync.down.b32 %r293, %r294, %r300, %r301, %r302;
	// end inline asm
	// begin inline asm
	shfl.sync.down.b32 %r298, %r299, %r300, %r301, %r302;
	// end inline asm
	mov.b64 	%rd31, {%r293, %r298};
	setp.gt.s32 	%p169, %r282, 30;
	mov.u64 	%rd248, %rd246;
	mov.f32 	%f190, %f188;
	@%p169 bra 	$L__BB11_31;
	setp.lt.f32 	%p170, %f188, %f23;
	mov.u64 	%rd248, %rd31;
	mov.f32 	%f190, %f23;
	@%p170 bra 	$L__BB11_31;
	setp.gt.f32 	%p171, %f188, %f23;
	mov.u64 	%rd248, %rd246;
	mov.f32 	%f190, %f188;
	@%p171 bra 	$L__BB11_31;
	setp.lt.s64 	%p172, %rd246, %rd31;
	min.s64 	%rd248, %rd246, %rd31;
	selp.f32 	%f190, %f188, %f23, %p172;
$L__BB11_31:
	mov.b32 	%r304, %f190;
	mov.b32 	%r320, 2;
	mov.b32 	%r321, 31;
	mov.b32 	%r322, -1;
	// begin inline asm
	shfl.sync.down.b32 %r303, %r304, %r320, %r321, %r322;
	// end inline asm
	mov.b32 	%f26, %r303;
	// begin inline asm
	shfl.sync.down.b32 %r308, %r309, %r320, %r321, %r322;
	// end inline asm
	mov.b64 	{%r314, %r319}, %rd248;
	// begin inline asm
	shfl.sync.down.b32 %r313, %r314, %r320, %r321, %r322;
	// end inline asm
	// begin inline asm
	shfl.sync.down.b32 %r318, %r319, %r320, %r321, %r322;
	// end inline asm
	mov.b64 	%rd34, {%r313, %r318};
	setp.gt.s32 	%p173, %r282, 29;
	mov.u64 	%rd249, %rd248;
	mov.f32 	%f191, %f190;
	@%p173 bra 	$L__BB11_35;
	setp.lt.f32 	%p174, %f190, %f26;
	mov.u64 	%rd249, %rd34;
	mov.f32 	%f191, %f26;
	@%p174 bra 	$L__BB11_35;
	setp.gt.f32 	%p175, %f190, %f26;
	mov.u64 	%rd249, %rd248;
	mov.f32 	%f191, %f190;
	@%p175 bra 	$L__BB11_35;
	setp.lt.s64 	%p176, %rd248, %rd34;
	min.s64 	%rd249, %rd248, %rd34;
	selp.f32 	%f191, %f190, %f26, %p176;
$L__BB11_35:
	mov.b32 	%r324, %f191;
	mov.b32 	%r340, 4;
	mov.b32 	%r341, 31;
	mov.b32 	%r342, -1;
	// begin inline asm
	shfl.sync.down.b32 %r323, %r324, %r340, %r341, %r342;
	// end inline asm
	mov.b32 	%f29, %r323;
	// begin inline asm
	shfl.sync.down.b32 %r328, %r329, %r340, %r341, %r342;
	// end inline asm
	mov.b64 	{%r334, %r339}, %rd249;
	// begin inline asm
	shfl.sync.down.b32 %r333, %r334, %r340, %r341, %r342;
	// end inline asm
	// begin inline asm
	shfl.sync.down.b32 %r338, %r339, %r340, %r341, %r342;
	// end inline asm
	mov.b64 	%rd37, {%r333, %r338};
	setp.gt.s32 	%p177, %r282, 27;
	mov.u64 	%rd250, %rd249;
	mov.f32 	%f192, %f191;
	@%p177 bra 	$L__BB11_39;
	setp.lt.f32 	%p178, %f191, %f29;
	mov.u64 	%rd250, %rd37;
	mov.f32 	%f192, %f29;
	@%p178 bra 	$L__BB11_39;
	setp.gt.f32 	%p179, %f191, %f29;
	mov.u64 	%rd250, %rd249;
	mov.f32 	%f192, %f191;
	@%p179 bra 	$L__BB11_39;
	setp.lt.s64 	%p180, %rd249, %rd37;
	min.s64 	%rd250, %rd249, %rd37;
	selp.f32 	%f192, %f191, %f29, %p180;
$L__BB11_39:
	mov.b32 	%r344, %f192;
	mov.b32 	%r360, 8;
	mov.b32 	%r361, 31;
	mov.b32 	%r362, -1;
	// begin inline asm
	shfl.sync.down.b32 %r343, %r344, %r360, %r361, %r362;
	// end inline asm
	mov.b32 	%f32, %r343;
	// begin inline asm
	shfl.sync.down.b32 %r348, %r349, %r360, %r361, %r362;
	// end inline asm
	mov.b64 	{%r354, %r359}, %rd250;
	// begin inline asm
	shfl.sync.down.b32 %r353, %r354, %r360, %r361, %r362;
	// end inline asm
	// begin inline asm
	shfl.sync.down.b32 %r358, %r359, %r360, %r361, %r362;
	// end inline asm
	mov.b64 	%rd40, {%r353, %r358};
	setp.gt.s32 	%p181, %r282, 23;
	mov.u64 	%rd251, %rd250;
	mov.f32 	%f193, %f192;
	@%p181 bra 	$L__BB11_43;
	setp.lt.f32 	%p182, %f192, %f32;
	mov.u64 	%rd251, %rd40;
	mov.f32 	%f193, %f32;
	@%p182 bra 	$L__BB11_43;
	setp.gt.f32 	%p183, %f192, %f32;
	mov.u64 	%rd251, %rd250;
	mov.f32 	%f193, %f192;
	@%p183 bra 	$L__BB11_43;
	setp.lt.s64 	%p184, %rd250, %rd40;
	min.s64 	%rd251, %rd250, %rd40;
	selp.f32 	%f193, %f192, %f32, %p184;
$L__BB11_43:
	mov.b32 	%r364, %f193;
	mov.b32 	%r380, 16;
	mov.b32 	%r381, 31;
	mov.b32 	%r382, -1;
	// begin inline asm
	shfl.sync.down.b32 %r363, %r364, %r380, %r381, %r382;
	// end inline asm
	mov.b32 	%f35, %r363;
	// begin inline asm
	shfl.sync.down.b32 %r368, %r369, %r380, %r381, %r382;
	// end inline asm
	mov.b64 	{%r374, %r379}, %rd251;
	// begin inline asm
	shfl.sync.down.b32 %r373, %r374, %r380, %r381, %r382;
	// end inline asm
	// begin inline asm
	shfl.sync.down.b32 %r378, %r379, %r380, %r381, %r382;
	// end inline asm
	mov.b64 	%rd43, {%r373, %r378};
	setp.gt.s32 	%p185, %r282, 15;
	mov.u64 	%rd304, %rd251;
	mov.f32 	%f241, %f193;
	@%p185 bra 	$L__BB11_47;
	setp.lt.f32 	%p186, %f193, %f35;
	mov.u64 	%rd304, %rd43;
	mov.f32 	%f241, %f35;
	@%p186 bra 	$L__BB11_47;
	setp.gt.f32 	%p187, %f193, %f35;
	mov.u64 	%rd304, %rd251;
	mov.f32 	%f241, %f193;
	@%p187 bra 	$L__BB11_47;
	setp.lt.s64 	%p188, %rd251, %rd43;
	min.s64 	%rd304, %rd251, %rd43;
	selp.f32 	%f241, %f193, %f35, %p188;
$L__BB11_47:
	setp.ne.s32 	%p189, %r282, 0;
	@%p189 bra 	$L__BB11_49;
	shr.u32 	%r383, %r1, 1;
	and.b32  	%r384, %r383, 496;
	mov.u32 	%r385, _ZN6thrust24THRUST_300001_SM_1000_NS8cuda_cub4core6detail5shmemE;
	add.s32 	%r386, %r385, %r384;
	st.shared.f32 	[%r386+8], %f241;
	st.shared.u64 	[%r386+16], %rd304;
$L__BB11_49:
	bar.sync 	0;
	setp.ne.s32 	%p190, %r1, 0;
	@%p190 bra 	$L__BB11_204;
	ld.shared.f32 	%f38, [_ZN6thrust24THRUST_300001_SM_1000_NS8cuda_cub4core6detail5shmemE+24];
	ld.shared.u64 	%rd46, [_ZN6thrust24THRUST_300001_SM_1000_NS8cuda_cub4core6detail5shmemE+32];
	setp.lt.f32 	%p191, %f241, %f38;
	mov.u64 	%rd253, %rd46;
	mov.f32 	%f195, %f38;
	@%p191 bra 	$L__BB11_53;
	setp.lt.f32 	%p192, %f38, %f241;
	mov.u64 	%rd253, %rd304;
	mov.f32 	%f195, %f241;
	@%p192 bra 	$L__BB11_53;
	setp.lt.s64 	%p193, %rd304, %rd46;
	min.s64 	%rd253, %rd304, %rd46;
	selp.f32 	%f195, %f241, %f38, %p193;
$L__BB11_53:
	ld.shared.f32 	%f41, [_ZN6thrust24THRUST_300001_SM_1000_NS8cuda_cub4core6detail5shmemE+40];
	ld.shared.u64 	%rd49, [_ZN6thrust24THRUST_300001_SM_1000_NS8cuda_cub4core6detail5shmemE+48];
	setp.lt.f32 	%p194, %f195, %f41;
	mov.u64 	%rd254, %rd49;
	mov.f32 	%f196, %f41;
	@%p194 bra 	$L__BB11_56;
	setp.lt.f32 	%p195, %f41, %f195;
	mov.u64 	%rd254, %rd253;
	mov.f32 	%f196, %f195;
	@%p195 bra 	$L__BB11_56;
	setp.lt.s64 	%p196, %rd253, %rd49;
	min.s64 	%rd254, %rd253, %rd49;
	selp.f32 	%f196, %f195, %f41, %p196;
$L__BB11_56:
	ld.shared.f32 	%f44, [_ZN6thrust24THRUST_300001_SM_1000_NS8cuda_cub4core6detail5shmemE+56];
	ld.shared.u64 	%rd52, [_ZN6thrust24THRUST_300001_SM_1000_NS8cuda_cub4core6detail5shmemE+64];
	setp.lt.f32 	%p197, %f196, %f44;
	mov.u64 	%rd255, %rd52;
	mov.f32 	%f197, %f44;
	@%p197 bra 	$L__BB11_59;
	setp.lt.f32 	%p198, %f44, %f196;
	mov.u64 	%rd255, %rd254;
	mov.f32 	%f197, %f196;
	@%p198 bra 	$L__BB11_59;
	setp.lt.s64 	%p199, %rd254, %rd52;
	min.s64 	%rd255, %rd254, %rd52;
	selp.f32 	%f197, %f196, %f44, %p199;
$L__BB11_59:
	ld.shared.f32 	%f47, [_ZN6thrust24THRUST_300001_SM_1000_NS8cuda_cub4core6detail5shmemE+72];
	ld.shared.u64 	%rd55, [_ZN6thrust24THRUST_300001_SM_1000_NS8cuda_cub4core6detail5shmemE+80];
	setp.lt.f32 	%p200, %f197, %f47;
	mov.u64 	%rd256, %rd55;
	mov.f32 	%f198, %f47;
	@%p200 bra 	$L__BB11_62;
	setp.lt.f32 	%p201, %f47, %f197;
	mov.u64 	%rd256, %rd255;
	mov.f32 	%f198, %f197;
	@%p201 bra 	$L__BB11_62;
	setp.lt.s64 	%p202, %rd255, %rd55;
	min.s64 	%rd256, %rd255, %rd55;
	selp.f32 	%f198, %f197, %f47, %p202;
$L__BB11_62:
	ld.shared.f32 	%f50, [_ZN6thrust24THRUST_300001_SM_1000_NS8cuda_cub4core6detail5shmemE+88];
	ld.shared.u64 	%rd58, [_ZN6thrust24THRUST_300001_SM_1000_NS8cuda_cub4core6detail5shmemE+96];
	setp.lt.f32 	%p203, %f198, %f50;
	mov.u64 	%rd257, %rd58;
	mov.f32 	%f199, %f50;
	@%p203 bra 	$L__BB11_65;
	setp.lt.f32 	%p204, %f50, %f198;
	mov.u64 	%rd257, %rd256;
	mov.f32 	%f199, %f198;
	@%p204 bra 	$L__BB11_65;
	setp.lt.s64 	%p205, %rd256, %rd58;
	min.s64 	%rd257, %rd256, %rd58;
	selp.f32 	%f199, %f198, %f50, %p205;
$L__BB11_65:
	ld.shared.f32 	%f53, [_ZN6thrust24THRUST_300001_SM_1000_NS8cuda_cub4core6detail5shmemE+104];
	ld.shared.u64 	%rd61, [_ZN6thrust24THRUST_300001_SM_1000_NS8cuda_cub4core6detail5shmemE+112];
	setp.lt.f32 	%p206, %f199, %f53;
	mov.u64 	%rd258, %rd61;
	mov.f32 	%f200, %f53;
	@%p206 bra 	$L__BB11_68;
	setp.lt.f32 	%p207, %f53, %f199;
	mov.u64 	%rd258, %rd257;
	mov.f32 	%f200, %f199;
	@%p207 bra 	$L__BB11_68;
	setp.lt.s64 	%p208, %rd257, %rd61;
	min.s64 	%rd258, %rd257, %rd61;
	selp.f32 	%f200, %f199, %f53, %p208;
$L__BB11_68:
	ld.shared.f32 	%f56, [_ZN6thrust24THRUST_300001_SM_1000_NS8cuda_cub4core6detail5shmemE+120];
	ld.shared.u64 	%rd64, [_ZN6thrust24THRUST_300001_SM_1000_NS8cuda_cub4core6detail5shmemE+128];
	setp.lt.f32 	%p209, %f200, %f56;
	mov.f32 	%f241, %f56;
	mov.u64 	%rd304, %rd64;
	@%p209 bra 	$L__BB11_204;
	setp.lt.f32 	%p210, %f56, %f200;
	mov.f32 	%f241, %f200;
	mov.u64 	%rd304, %rd258;
	@%p210 bra 	$L__BB11_204;
	setp.lt.s64 	%p211, %rd258, %rd64;
	min.s64 	%rd304, %rd258, %rd64;
	selp.f32 	%f241, %f200, %f56, %p211;
	bra.uni 	$L__BB11_204;
$L__BB11_71:
	// begin inline asm
	mov.u32 %r169, %laneid;
	// end inline asm
	and.b32  	%r190, %r1, 992;
	add.s32 	%r191, %r190, 32;
	setp.gt.s32 	%p118, %r191, %r36;
	not.b32 	%r192, %r190;
	add.s32 	%r193, %r36, %r192;
	selp.b32 	%r188, %r193, 31, %p118;
	mov.b32 	%r171, %f188;
	mov.b32 	%r187, 1;
	mov.b32 	%r189, -1;
	// begin inline asm
	shfl.sync.down.b32 %r170, %r171, %r187, %r188, %r189;
	// end inline asm
	mov.b32 	%f58, %r170;
	// begin inline asm
	shfl.sync.down.b32 %r175, %r176, %r187, %r188, %r189;
	// end inline asm
	mov.b64 	{%r181, %r186}, %rd246;
	// begin inline asm
	shfl.sync.down.b32 %r180, %r181, %r187, %r188, %r189;
	// end inline asm
	// begin inline asm
	shfl.sync.down.b32 %r185, %r186, %r187, %r188, %r189;
	// end inline asm
	mov.b64 	%rd66, {%r180, %r185};
	setp.ge.s32 	%p119, %r169, %r188;
	mov.f32 	%f201, %f188;
	mov.u64 	%rd259, %rd246;
	@%p119 bra 	$L__BB11_75;
	setp.lt.f32 	%p120, %f188, %f58;
	mov.f32 	%f201, %f58;
	mov.u64 	%rd259, %rd66;
	@%p120 bra 	$L__BB11_75;
	setp.gt.f32 	%p121, %f188, %f58;
	mov.f32 	%f201, %f188;
	mov.u64 	%rd259, %rd246;
	@%p121 bra 	$L__BB11_75;
	setp.lt.s64 	%p122, %rd246, %rd66;
	selp.f32 	%f201, %f188, %f58, %p122;
	min.s64 	%rd259, %rd246, %rd66;
$L__BB11_75:
	mov.b32 	%r195, %f201;
	mov.b32 	%r211, 2;
	mov.b32 	%r213, -1;
	// begin inline asm
	shfl.sync.down.b32 %r194, %r195, %r211, %r188, %r213;
	// end inline asm
	mov.b32 	%f61, %r194;
	// begin inline asm
	shfl.sync.down.b32 %r199, %r200, %r211, %r188, %r213;
	// end inline asm
	mov.b64 	{%r205, %r210}, %rd259;
	// begin inline asm
	shfl.sync.down.b32 %r204, %r205, %r211, %r188, %r213;
	// end inline asm
	// begin inline asm
	shfl.sync.down.b32 %r209, %r210, %r211, %r188, %r213;
	// end inline asm
	mov.b64 	%rd69, {%r204, %r209};
	add.s32 	%r214, %r169, 2;
	setp.gt.s32 	%p123, %r214, %r188;
	mov.f32 	%f202, %f201;
	mov.u64 	%rd260, %rd259;
	@%p123 bra 	$L__BB11_79;
	setp.lt.f32 	%p124, %f201, %f61;
	mov.f32 	%f202, %f61;
	mov.u64 	%rd260, %rd69;
	@%p124 bra 	$L__BB11_79;
	setp.gt.f32 	%p125, %f201, %f61;
	mov.f32 	%f202, %f201;
	mov.u64 	%rd260, %rd259;
	@%p125 bra 	$L__BB11_79;
	setp.lt.s64 	%p126, %rd259, %rd69;
	selp.f32 	%f202, %f201, %f61, %p126;
	min.s64 	%rd260, %rd259, %rd69;
$L__BB11_79:
	mov.b32 	%r216, %f202;
	mov.b32 	%r232, 4;
	mov.b32 	%r234, -1;
	// begin inline asm
	shfl.sync.down.b32 %r215, %r216, %r232, %r188, %r234;
	// end inline asm
	mov.b32 	%f64, %r215;
	// begin inline asm
	shfl.sync.down.b32 %r220, %r221, %r232, %r188, %r234;
	// end inline asm
	mov.b64 	{%r226, %r231}, %rd260;
	// begin inline asm
	shfl.sync.down.b32 %r225, %r226, %r232, %r188, %r234;
	// end inline asm
	// begin inline asm
	shfl.sync.down.b32 %r230, %r231, %r232, %r188, %r234;
	// end inline asm
	mov.b64 	%rd72, {%r225, %r230};
	add.s32 	%r235, %r169, 4;
	setp.gt.s32 	%p127, %r235, %r188;
	mov.f32 	%f203, %f202;
	mov.u64 	%rd261, %rd260;
	@%p127 bra 	$L__BB11_83;
	setp.lt.f32 	%p128, %f202, %f64;
	mov.f32 	%f203, %f64;
	mov.u64 	%rd261, %rd72;
	@%p128 bra 	$L__BB11_83;
	setp.gt.f32 	%p129, %f202, %f64;
	mov.f32 	%f203, %f202;
	mov.u64 	%rd261, %rd260;
	@%p129 bra 	$L__BB11_83;
	setp.lt.s64 	%p130, %rd260, %rd72;
	selp.f32 	%f203, %f202, %f64, %p130;
	min.s64 	%rd261, %rd260, %rd72;
$L__BB11_83:
	mov.b32 	%r237, %f203;
	mov.b32 	%r253, 8;
	mov.b32 	%r255, -1;
	// begin inline asm
	shfl.sync.down.b32 %r236, %r237, %r253, %r188, %r255;
	// end inline asm
	mov.b32 	%f67, %r236;
	// begin inline asm
	shfl.sync.down.b32 %r241, %r242, %r253, %r188, %r255;
	// end inline asm
	mov.b64 	{%r247, %r252}, %rd261;
	// begin inline asm
	shfl.sync.down.b32 %r246, %r247, %r253, %r188, %r255;
	// end inline asm
	// begin inline asm
	shfl.sync.down.b32 %r251, %r252, %r253, %r188, %r255;
	// end inline asm
	mov.b64 	%rd75, {%r246, %r251};
	add.s32 	%r256, %r169, 8;
	setp.gt.s32 	%p131, %r256, %r188;
	mov.f32 	%f204, %f203;
	mov.u64 	%rd262, %rd261;
	@%p131 bra 	$L__BB11_87;
	setp.lt.f32 	%p132, %f203, %f67;
	mov.f32 	%f204, %f67;
	mov.u64 	%rd262, %rd75;
	@%p132 bra 	$L__BB11_87;
	setp.gt.f32 	%p133, %f203, %f67;
	mov.f32 	%f204, %f203;
	mov.u64 	%rd262, %rd261;
	@%p133 bra 	$L__BB11_87;
	setp.lt.s64 	%p134, %rd261, %rd75;
	selp.f32 	%f204, %f203, %f67, %p134;
	min.s64 	%rd262, %rd261, %rd75;
$L__BB11_87:
	mov.b32 	%r258, %f204;
	mov.b32 	%r274, 16;
	mov.b32 	%r276, -1;
	// begin inline asm
	shfl.sync.down.b32 %r257, %r258, %r274, %r188, %r276;
	// end inline asm
	mov.b32 	%f70, %r257;
	// begin inline asm
	shfl.sync.down.b32 %r262, %r263, %r274, %r188, %r276;
	// end inline asm
	mov.b64 	{%r268, %r273}, %rd262;
	// begin inline asm
	shfl.sync.down.b32 %r267, %r268, %r274, %r188, %r276;
	// end inline asm
	// begin inline asm
	shfl.sync.down.b32 %r272, %r273, %r274, %r188, %r276;
	// end inline asm
	mov.b64 	%rd78, {%r267, %r272};
	add.s32 	%r277, %r169, 16;
	setp.gt.s32 	%p135, %r277, %r188;
	mov.f32 	%f241, %f204;
	mov.u64 	%rd304, %rd262;
	@%p135 bra 	$L__BB11_91;
	setp.lt.f32 	%p136, %f204, %f70;
	mov.f32 	%f241, %f70;
	mov.u64 	%rd304, %rd78;
	@%p136 bra 	$L__BB11_91;
	setp.gt.f32 	%p137, %f204, %f70;
	mov.f32 	%f241, %f204;
	mov.u64 	%rd304, %rd262;
	@%p137 bra 	$L__BB11_91;
	setp.lt.s64 	%p138, %rd262, %rd78;
	selp.f32 	%f241, %f204, %f70, %p138;
	min.s64 	%rd304, %rd262, %rd78;
$L__BB11_91:
	setp.ne.s32 	%p139, %r169, 0;
	@%p139 bra 	$L__BB11_93;
	shr.u32 	%r278, %r1, 1;
	and.b32  	%r279, %r278, 496;
	mov.u32 	%r280, _ZN6thrust24THRUST_300001_SM_1000_NS8cuda_cub4core6detail5shmemE;
	add.s32 	%r281, %r280, %r279;
	st.shared.f32 	[%r281+8], %f241;
	st.shared.u64 	[%r281+16], %rd304;
$L__BB11_93:
	bar.sync 	0;
	setp.ne.s32 	%p140, %r1, 0;
	@%p140 bra 	$L__BB11_204;
	setp.lt.s32 	%p141, %r36, 33;
	mov.f32 	%f206, %f241;
	mov.u64 	%rd264, %rd304;
	@%p141 bra 	$L__BB11_98;
	ld.shared.f32 	%f73, [_ZN6thrust24THRUST_300001_SM_1000_NS8cuda_cub4core6detail5shmemE+24];
	ld.shared.u64 	%rd81, [_ZN6thrust24THRUST_300001_SM_1000_NS8cuda_cub4core6detail5shmemE+32];
	setp.lt.f32 	%p142, %f241, %f73;
	mov.f32 	%f206, %f73;
	mov.u64 	%rd264, %rd81;
	@%p142 bra 	$L__BB11_98;
	setp.lt.f32 	%p143, %f73, %f241;
	mov.f32 	%f206, %f241;
	mov.u64 	%rd264, %rd304;
	@%p143 bra 	$L__BB11_98;
	setp.lt.s64 	%p144, %rd304, %rd81;
	selp.f32 	%f206, %f241, %f73, %p144;
	min.s64 	%rd264, %rd304, %rd81;
$L__BB11_98:
	setp.lt.s32 	%p145, %r36, 65;
	mov.f32 	%f207, %f206;
	mov.u64 	%rd265, %rd264;
	@%p145 bra 	$L__BB11_102;
	ld.shared.f32 	%f76, [_ZN6thrust24THRUST_300001_SM_1000_NS8cuda_cub4core6detail5shmemE+40];
	ld.shared.u64 	%rd84, [_ZN6thrust24THRUST_300001_SM_1000_NS8cuda_cub4core6detail5shmemE+48];
	setp.lt.f32 	%p146, %f206, %f76;
	mov.f32 	%f207, %f76;
	mov.u64 	%rd265, %rd84;
	@%p146 bra 	$L__BB11_102;
	setp.lt.f32 	%p147, %f76, %f206;
	mov.f32 	%f207, %f206;
	mov.u64 	%rd265, %rd264;
	@%p147 bra 	$L__BB11_102;
	setp.lt.s64 	%p148, %rd264, %rd84;
	selp.f32 	%f207, %f206, %f76, %p148;
	min.s64 	%rd265, %rd264, %rd84;
$L__BB11_102:
	setp.lt.s32 	%p149, %r36, 97;
	mov.f32 	%f208, %f207;
	mov.u64 	%rd266, %rd265;
	@%p149 bra 	$L__BB11_106;
	ld.shared.f32 	%f79, [_ZN6thrust24THRUST_300001_SM_1000_NS8cuda_cub4core6detail5shmemE+56];
	ld.shared.u64 	%rd87, [_ZN6thrust24THRUST_300001_SM_1000_NS8cuda_cub4core6detail5shmemE+64];
	setp.lt.f32 	%p150, %f207, %f79;
	mov.f32 	%f208, %f79;
	mov.u64 	%rd266, %rd87;
	@%p150 bra 	$L__BB11_106;
	setp.lt.f32 	%p151, %f79, %f207;
	mov.f32 	%f208, %f207;
	mov.u64 	%rd266, %rd265;
	@%p151 bra 	$L__BB11_106;
	setp.lt.s64 	%p152, %rd265, %rd87;
	selp.f32 	%f208, %f207, %f79, %p152;
	min.s64 	%rd266, %rd265, %rd87;
$L__BB11_106:
	setp.lt.s32 	%p153, %r36, 129;
	mov.f32 	%f209, %f208;
	mov.u64 	%rd267, %rd266;
	@%p153 bra 	$L__BB11_110;
	ld.shared.f32 	%f82, [_ZN6thrust24THRUST_300001_SM_1000_NS8cuda_cub4core6detail5shmemE+72];
	ld.shared.u64 	%rd90, [_ZN6thrust24THRUST_300001_SM_1000_NS8cuda_cub4core6detail5shmemE+80];
	setp.lt.f32 	%p154, %f208, %f82;
	mov.f32 	%f209, %f82;
	mov.u64 	%rd267, %rd90;
	@%p154 bra 	$L__BB11_110;
	setp.lt.f32 	%p155, %f82, %f208;
	mov.f32 	%f209, %f208;
	mov.u64 	%rd267, %rd266;
	@%p155 bra 	$L__BB11_110;
	setp.lt.s64 	%p156, %rd266, %rd90;
	selp.f32 	%f209, %f208, %f82, %p156;
	min.s64 	%rd267, %rd266, %rd90;
$L__BB11_110:
	setp.lt.s32 	%p157, %r36, 161;
	mov.f32 	%f210, %f209;
	mov.u64 	%rd268, %rd267;
	@%p157 bra 	$L__BB11_114;
	ld.shared.f32 	%f85, [_ZN6thrust24THRUST_300001_SM_1000_NS8cuda_cub4core6detail5shmemE+88];
	ld.shared.u64 	%rd93, [_ZN6thrust24THRUST_300001_SM_1000_NS8cuda_cub4core6detail5shmemE+96];
	setp.lt.f32 	%p158, %f209, %f85;
	mov.f32 	%f210, %f85;
	mov.u64 	%rd268, %rd93;
	@%p158 bra 	$L__BB11_114;
	setp.lt.f32 	%p159, %f85, %f209;
	mov.f32 	%f210, %f209;
	mov.u64 	%rd268, %rd267;
	@%p159 bra 	$L__BB11_114;
	setp.lt.s64 	%p160, %rd267, %rd93;
	selp.f32 	%f210, %f209, %f85, %p160;
	min.s64 	%rd268, %rd267, %rd93;
$L__BB11_114:
	setp.lt.s32 	%p161, %r36, 193;
	mov.f32 	%f211, %f210;
	mov.u64 	%rd269, %rd268;
	@%p161 bra 	$L__BB11_118;
	ld.shared.f32 	%f88, [_ZN6thrust24THRUST_300001_SM_1000_NS8cuda_cub4core6detail5shmemE+104];
	ld.shared.u64 	%rd96, [_ZN6thrust24THRUST_300001_SM_1000_NS8cuda_cub4core6detail5shmemE+112];
	setp.lt.f32 	%p162, %f210, %f88;
	mov.f32 	%f211, %f88;
	mov.u64 	%rd269, %rd96;
	@%p162 bra 	$L__BB11_118;
	setp.lt.f32 	%p163, %f88, %f210;
	mov.f32 	%f211, %f210;
	mov.u64 	%rd269, %rd268;
	@%p163 bra 	$L__BB11_118;
	setp.lt.s64 	%p164, %rd268, %rd96;
	selp.f32 	%f211, %f210, %f88, %p164;
	min.s64 	%rd269, %rd268, %rd96;
$L__BB11_118:
	setp.lt.s32 	%p165, %r36, 225;
	mov.f32 	%f241, %f211;
	mov.u64 	%rd304, %rd269;
	@%p165 bra 	$L__BB11_204;
	ld.shared.f32 	%f91, [_ZN6thrust24THRUST_300001_SM_1000_NS8cuda_cub4core6detail5shmemE+120];
	ld.shared.u64 	%rd99, [_ZN6thrust24THRUST_300001_SM_1000_NS8cuda_cub4core6detail5shmemE+128];
	setp.lt.f32 	%p166, %f211, %f91;
	mov.f32 	%f241, %f91;
	mov.u64 	%rd304, %rd99;
	@%p166 bra 	$L__BB11_204;
	setp.lt.f32 	%p167, %f91, %f211;
	mov.f32 	%f241, %f211;
	mov.u64 	%rd304, %rd269;
	@%p167 bra 	$L__BB11_204;
	setp.lt.s64 	%p168, %rd269, %rd99;
	selp.f32 	%f241, %f211, %f91, %p168;
	min.s64 	%rd304, %rd269, %rd99;
	bra.uni 	$L__BB11_204;
$L__BB11_122:
	mov.u32 	%r17, %tid.x;
	cvt.u64.u32 	%rd101, %r17;
	mul.wide.u32 	%rd197, %r17, 4;
	add.s64 	%rd102, %rd1, %rd197;
	ld.global.f32 	%f170, [%rd102];
	add.s32 	%r37, %r17, 256;
	cvt.u64.u32 	%rd198, %r37;
	ld.global.f32 	%f171, [%rd102+1024];
	add.s32 	%r38, %r17, 512;
	cvt.u64.u32 	%rd199, %r38;
	ld.global.f32 	%f172, [%rd102+2048];
	add.s32 	%r39, %r17, 768;
	cvt.u64.u32 	%rd200, %r39;
	ld.global.f32 	%f173, [%rd102+3072];
	or.b32  	%r40, %r17, 1024;
	cvt.u64.u32 	%rd103, %r40;
	add.s64 	%rd291, %rd195, %rd103;
	ld.global.f32 	%f228, [%rd102+4096];
	setp.geu.f32 	%p3, %f170, %f171;
	selp.f32 	%f174, %f170, %f171, %p3;
	selp.b64 	%rd201, %rd101, %rd198, %p3;
	setp.geu.f32 	%p4, %f174, %f172;
	selp.f32 	%f175, %f174, %f172, %p4;
	selp.b64 	%rd202, %rd201, %rd199, %p4;
	setp.geu.f32 	%p5, %f175, %f173;
	selp.f32 	%f94, %f175, %f173, %p5;
	selp.b64 	%rd105, %rd202, %rd200, %p5;
	setp.lt.f32 	%p6, %f94, %f228;
	@%p6 bra 	$L__BB11_124;
	setp.lt.f32 	%p7, %f228, %f94;
	setp.lt.u64 	%p8, %rd105, %rd103;
	or.pred  	%p9, %p7, %p8;
	selp.f32 	%f228, %f94, %f228, %p9;
	add.s64 	%rd203, %rd195, %rd105;
	selp.b64 	%rd291, %rd203, %rd291, %p9;
$L__BB11_124:
	setp.lt.u32 	%p10, %r36, 2560;
	mov.b32 	%r394, 1280;
	@%p10 bra 	$L__BB11_137;
	mov.b32 	%r393, 1280;
	mov.f32 	%f213, %f228;
	mov.u64 	%rd271, %rd291;
$L__BB11_126:
	cvt.u64.u32 	%rd204, %r393;
	add.s64 	%rd205, %rd101, %rd204;
	mul.wide.u32 	%rd206, %r393, 4;
	add.s64 	%rd207, %rd102, %rd206;
	add.s64 	%rd272, %rd205, %rd195;
	ld.global.f32 	%f214, [%rd207];
	add.s64 	%rd273, %rd272, 256;
	ld.global.f32 	%f215, [%rd207+1024];
	add.s64 	%rd274, %rd272, 512;
	ld.global.f32 	%f216, [%rd207+2048];
	add.s64 	%rd275, %rd272, 768;
	ld.global.f32 	%f217, [%rd207+3072];
	add.s64 	%rd291, %rd272, 1024;
	ld.global.f32 	%f228, [%rd207+4096];
	setp.lt.f32 	%p11, %f213, %f214;
	@%p11 bra 	$L__BB11_128;
	setp.lt.f32 	%p12, %f214, %f213;
	setp.lt.s64 	%p13, %rd271, %rd272;
	or.pred  	%p14, %p12, %p13;
	selp.f32 	%f214, %f213, %f214, %p14;
	selp.b64 	%rd272, %rd271, %rd272, %p14;
$L__BB11_128:
	setp.lt.f32 	%p15, %f214, %f215;
	@%p15 bra 	$L__BB11_130;
	setp.lt.f32 	%p16, %f215, %f214;
	setp.lt.s64 	%p17, %rd272, %rd273;
	or.pred  	%p18, %p16, %p17;
	selp.f32 	%f215, %f214, %f215, %p18;
	selp.b64 	%rd273, %rd272, %rd273, %p18;
$L__BB11_130:
	setp.lt.f32 	%p19, %f215, %f216;
	@%p19 bra 	$L__BB11_132;
	setp.lt.f32 	%p20, %f216, %f215;
	setp.lt.s64 	%p21, %rd273, %rd274;
	or.pred  	%p22, %p20, %p21;
	selp.f32 	%f216, %f215, %f216, %p22;
	selp.b64 	%rd274, %rd273, %rd274, %p22;
$L__BB11_132:
	setp.lt.f32 	%p23, %f216, %f217;
	@%p23 bra 	$L__BB11_134;
	setp.lt.f32 	%p24, %f217, %f216;
	setp.lt.s64 	%p25, %rd274, %rd275;
	or.pred  	%p26, %p24, %p25;
	selp.f32 	%f217, %f216, %f217, %p26;
	selp.b64 	%rd275, %rd274, %rd275, %p26;
$L__BB11_134:
	setp.lt.f32 	%p27, %f217, %f228;
	@%p27 bra 	$L__BB11_136;
	setp.lt.f32 	%p28, %f228, %f217;
	setp.lt.s64 	%p29, %rd275, %rd291;
	or.pred  	%p30, %p28, %p29;
	selp.f32 	%f228, %f217, %f228, %p30;
	selp.b64 	%rd291, %rd275, %rd291, %p30;
$L__BB11_136:
	add.s32 	%r394, %r393, 1280;
	add.s32 	%r43, %r393, 2560;
	setp.le.s32 	%p31, %r43, %r36;
	mov.u32 	%r393, %r394;
	mov.f32 	%f213, %f228;
	mov.u64 	%rd271, %rd291;
	@%p31 bra 	$L__BB11_126;
$L__BB11_137:
	setp.le.s32 	%p32, %r36, %r394;
	@%p32 bra 	$L__BB11_160;
	sub.s32 	%r21, %r36, %r394;
	setp.ge.s32 	%p33, %r17, %r21;
	@%p33 bra 	$L__BB11_160;
	not.b32 	%r44, %r17;
	add.s32 	%r45, %r36, %r44;
	sub.s32 	%r22, %r45, %r394;
	and.b32  	%r46, %r22, 768;
	setp.eq.s32 	%p34, %r46, 768;
	mov.u32 	%r397, %r17;
	@%p34 bra 	$L__BB11_145;
	add.s32 	%r47, %r17, %r394;
	cvt.u64.u32 	%rd209, %r47;
	add.s64 	%rd279, %rd195, %rd209;
	mul.wide.u32 	%rd210, %r47, 4;
	add.s64 	%rd278, %rd1, %rd210;
	shr.u32 	%r48, %r22, 8;
	add.s32 	%r49, %r48, 1;
	and.b32  	%r50, %r49, 3;
	neg.s32 	%r395, %r50;
	mov.u32 	%r397, %r17;
$L__BB11_141:
	.pragma "nounroll";
	mov.u64 	%rd129, %rd291;
	mov.f32 	%f114, %f228;
	ld.global.f32 	%f115, [%rd278];
	setp.lt.f32 	%p35, %f114, %f115;
	mov.f32 	%f228, %f115;
	mov.u64 	%rd291, %rd279;
	@%p35 bra 	$L__BB11_144;
	setp.lt.f32 	%p36, %f115, %f114;
	mov.f32 	%f228, %f114;
	mov.u64 	%rd291, %rd129;
	@%p36 bra 	$L__BB11_144;
	setp.lt.s64 	%p37, %rd129, %rd279;
	selp.f32 	%f228, %f114, %f115, %p37;
	min.s64 	%rd291, %rd129, %rd279;
$L__BB11_144:
	add.s32 	%r397, %r397, 256;
	add.s64 	%rd279, %rd279, 256;
	add.s64 	%rd278, %rd278, 1024;
	add.s32 	%r395, %r395, 1;
	setp.ne.s32 	%p38, %r395, 0;
	@%p38 bra 	$L__BB11_141;
$L__BB11_145:
	setp.lt.u32 	%p39, %r22, 768;
	@%p39 bra 	$L__BB11_160;
	add.s32 	%r398, %r397, %r394;
	cvt.u64.u32 	%rd211, %r398;
	add.s64 	%rd286, %rd195, %rd211;
	cvt.u64.u32 	%rd212, %r397;
	cvt.u64.u32 	%rd213, %r394;
	add.s64 	%rd214, %rd212, %rd213;
	shl.b64 	%rd215, %rd214, 2;
	add.s64 	%rd216, %rd215, %rd1;
	add.s64 	%rd285, %rd216, 3072;
	mul.wide.u32 	%rd217, %r398, 4;
	add.s64 	%rd284, %rd1, %rd217;
	add.s32 	%r399, %r397, 512;
$L__BB11_147:
	mov.u32 	%r32, %r399;
	ld.global.f32 	%f121, [%rd284];
	setp.lt.f32 	%p40, %f228, %f121;
	mov.f32 	%f225, %f121;
	mov.u64 	%rd288, %rd286;
	@%p40 bra 	$L__BB11_150;
	setp.lt.f32 	%p41, %f121, %f228;
	mov.f32 	%f225, %f228;
	mov.u64 	%rd288, %rd291;
	@%p41 bra 	$L__BB11_150;
	setp.lt.s64 	%p42, %rd291, %rd286;
	selp.f32 	%f225, %f228, %f121, %p42;
	min.s64 	%rd288, %rd291, %rd286;
$L__BB11_150:
	add.s32 	%r51, %r398, 256;
	cvt.u64.u32 	%rd218, %r51;
	add.s64 	%rd145, %rd195, %rd218;
	ld.global.f32 	%f124, [%rd285+-2048];
	setp.lt.f32 	%p43, %f225, %f124;
	mov.f32 	%f226, %f124;
	mov.u64 	%rd289, %rd145;
	@%p43 bra 	$L__BB11_153;
	setp.lt.f32 	%p44, %f124, %f225;
	mov.f32 	%f226, %f225;
	mov.u64 	%rd289, %rd288;
	@%p44 bra 	$L__BB11_153;
	setp.lt.s64 	%p45, %rd288, %rd145;
	selp.f32 	%f226, %f225, %f124, %p45;
	min.s64 	%rd289, %rd288, %rd145;
$L__BB11_153:
	add.s32 	%r52, %r398, 512;
	cvt.u64.u32 	%rd219, %r52;
	add.s64 	%rd148, %rd195, %rd219;
	ld.global.f32 	%f127, [%rd285+-1024];
	setp.lt.f32 	%p46, %f226, %f127;
	mov.f32 	%f227, %f127;
	mov.u64 	%rd290, %rd148;
	@%p46 bra 	$L__BB11_156;
	setp.lt.f32 	%p47, %f127, %f226;
	mov.f32 	%f227, %f226;
	mov.u64 	%rd290, %rd289;
	@%p47 bra 	$L__BB11_156;
	setp.lt.s64 	%p48, %rd289, %rd148;
	selp.f32 	%f227, %f226, %f127, %p48;
	min.s64 	%rd290, %rd289, %rd148;
$L__BB11_156:
	add.s32 	%r53, %r398, 768;
	cvt.u64.u32 	%rd220, %r53;
	add.s64 	%rd151, %rd195, %rd220;
	ld.global.f32 	%f130, [%rd285];
	setp.lt.f32 	%p49, %f227, %f130;
	mov.f32 	%f228, %f130;
	mov.u64 	%rd291, %rd151;
	@%p49 bra 	$L__BB11_159;
	setp.lt.f32 	%p50, %f130, %f227;
	mov.f32 	%f228, %f227;
	mov.u64 	%rd291, %rd290;
	@%p50 bra 	$L__BB11_159;
	setp.lt.s64 	%p51, %rd290, %rd151;
	selp.f32 	%f228, %f227, %f130, %p51;
	min.s64 	%rd291, %rd290, %rd151;
$L__BB11_159:
	add.s64 	%rd286, %rd286, 1024;
	add.s64 	%rd285, %rd285, 4096;
	add.s64 	%rd284, %rd284, 4096;
	add.s32 	%r399, %r32, 1024;
	add.s32 	%r54, %r32, 512;
	add.s32 	%r398, %r398, 1024;
	setp.lt.s32 	%p52, %r54, %r21;
	@%p52 bra 	$L__BB11_147;
$L__BB11_160:
	// begin inline asm
	mov.u32 %r55, %laneid;
	// end inline asm
	mov.b32 	%r57, %f228;
	mov.b32 	%r73, 1;
	mov.b32 	%r74, 31;
	mov.b32 	%r75, -1;
	// begin inline asm
	shfl.sync.down.b32 %r56, %r57, %r73, %r74, %r75;
	// end inline asm
	mov.b32 	%f134, %r56;
	// begin inline asm
	shfl.sync.down.b32 %r61, %r62, %r73, %r74, %r75;
	// end inline asm
	mov.b64 	{%r67, %r72}, %rd291;
	// begin inline asm
	shfl.sync.down.b32 %r66, %r67, %r73, %r74, %r75;
	// end inline asm
	// begin inline asm
	shfl.sync.down.b32 %r71, %r72, %r73, %r74, %r75;
	// end inline asm
	mov.b64 	%rd158, {%r66, %r71};
	setp.gt.s32 	%p53, %r55, 30;
	mov.f32 	%f230, %f228;
	mov.u64 	%rd293, %rd291;
	@%p53 bra 	$L__BB11_164;
	setp.lt.f32 	%p54, %f228, %f134;
	mov.f32 	%f230, %f134;
	mov.u64 	%rd293, %rd158;
	@%p54 bra 	$L__BB11_164;
	setp.gt.f32 	%p55, %f228, %f134;
	mov.f32 	%f230, %f228;
	mov.u64 	%rd293, %rd291;
	@%p55 bra 	$L__BB11_164;
	setp.lt.s64 	%p56, %rd291, %rd158;
	selp.f32 	%f230, %f228, %f134, %p56;
	min.s64 	%rd293, %rd291, %rd158;
$L__BB11_164:
	mov.b32 	%r77, %f230;
	mov.b32 	%r93, 2;
	mov.b32 	%r94, 31;
	mov.b32 	%r95, -1;
	// begin inline asm
	shfl.sync.down.b32 %r76, %r77, %r93, %r94, %r95;
	// end inline asm
	mov.b32 	%f137, %r76;
	// begin inline asm
	shfl.sync.down.b32 %r81, %r82, %r93, %r94, %r95;
	// end inline asm
	mov.b64 	{%r87, %r92}, %rd293;
	// begin inline asm
	shfl.sync.down.b32 %r86, %r87, %r93, %r94, %r95;
	// end inline asm
	// begin inline asm
	shfl.sync.down.b32 %r91, %r92, %r93, %r94, %r95;
	// end inline asm
	mov.b64 	%rd161, {%r86, %r91};
	setp.gt.s32 	%p57, %r55, 29;
	mov.f32 	%f231, %f230;
	mov.u64 	%rd294, %rd293;
	@%p57 bra 	$L__BB11_168;
	setp.lt.f32 	%p58, %f230, %f137;
	mov.f32 	%f231, %f137;
	mov.u64 	%rd294, %rd161;
	@%p58 bra 	$L__BB11_168;
	setp.gt.f32 	%p59, %f230, %f137;
	mov.f32 	%f231, %f230;
	mov.u64 	%rd294, %rd293;
	@%p59 bra 	$L__BB11_168;
	setp.lt.s64 	%p60, %rd293, %rd161;
	selp.f32 	%f231, %f230, %f137, %p60;
	min.s64 	%rd294, %rd293, %rd161;
$L__BB11_168:
	mov.b32 	%r97, %f231;
	mov.b32 	%r113, 4;
	mov.b32 	%r114, 31;
	mov.b32 	%r115, -1;
	// begin inline asm
	shfl.sync.down.b32 %r96, %r97, %r113, %r114, %r115;
	// end inline asm
	mov.b32 	%f140, %r96;
	// begin inline asm
	shfl.sync.down.b32 %r101, %r102, %r113, %r114, %r115;
	// end inline asm
	mov.b64 	{%r107, %r112}, %rd294;
	// begin inline asm
	shfl.sync.down.b32 %r106, %r107, %r113, %r114, %r115;
	// end inline asm
	// begin inline asm
	shfl.sync.down.b32 %r111, %r112, %r113, %r114, %r115;
	// end inline asm
	mov.b64 	%rd164, {%r106, %r111};
	setp.gt.s32 	%p61, %r55, 27;
	mov.f32 	%f232, %f231;
	mov.u64 	%rd295, %rd294;
	@%p61 bra 	$L__BB11_172;
	setp.lt.f32 	%p62, %f231, %f140;
	mov.f32 	%f232, %f140;
	mov.u64 	%rd295, %rd164;
	@%p62 bra 	$L__BB11_172;
	setp.gt.f32 	%p63, %f231, %f140;
	mov.f32 	%f232, %f231;
	mov.u64 	%rd295, %rd294;
	@%p63 bra 	$L__BB11_172;
	setp.lt.s64 	%p64, %rd294, %rd164;
	selp.f32 	%f232, %f231, %f140, %p64;
	min.s64 	%rd295, %rd294, %rd164;
$L__BB11_172:
	mov.b32 	%r117, %f232;
	mov.b32 	%r133, 8;
	mov.b32 	%r134, 31;
	mov.b32 	%r135, -1;
	// begin inline asm
	shfl.sync.down.b32 %r116, %r117, %r133, %r134, %r135;
	// end inline asm
	mov.b32 	%f143, %r116;
	// begin inline asm
	shfl.sync.down.b32 %r121, %r122, %r133, %r134, %r135;
	// end inline asm
	mov.b64 	{%r127, %r132}, %rd295;
	// begin inline asm
	shfl.sync.down.b32 %r126, %r127, %r133, %r134, %r135;
	// end inline asm
	// begin inline asm
	shfl.sync.down.b32 %r131, %r132, %r133, %r134, %r135;
	// end inline asm
	mov.b64 	%rd167, {%r126, %r131};
	setp.gt.s32 	%p65, %r55, 23;
	mov.f32 	%f233, %f232;
	mov.u64 	%rd296, %rd295;
	@%p65 bra 	$L__BB11_176;
	setp.lt.f32 	%p66, %f232, %f143;
	mov.f32 	%f233, %f143;
	mov.u64 	%rd296, %rd167;
	@%p66 bra 	$L__BB11_176;
	setp.gt.f32 	%p67, %f232, %f143;
	mov.f32 	%f233, %f232;
	mov.u64 	%rd296, %rd295;
	@%p67 bra 	$L__BB11_176;
	setp.lt.s64 	%p68, %rd295, %rd167;
	selp.f32 	%f233, %f232, %f143, %p68;
	min.s64 	%rd296, %rd295, %rd167;
$L__BB11_176:
	mov.b32 	%r137, %f233;
	mov.b32 	%r153, 16;
	mov.b32 	%r154, 31;
	mov.b32 	%r155, -1;
	// begin inline asm
	shfl.sync.down.b32 %r136, %r137, %r153, %r154, %r155;
	// end inline asm
	mov.b32 	%f146, %r136;
	// begin inline asm
	shfl.sync.down.b32 %r141, %r142, %r153, %r154, %r155;
	// end inline asm
	mov.b64 	{%r147, %r152}, %rd296;
	// begin inline asm
	shfl.sync.down.b32 %r146, %r147, %r153, %r154, %r155;
	// end inline asm
	// begin inline asm
	shfl.sync.down.b32 %r151, %r152, %r153, %r154, %r155;
	// end inline asm
	mov.b64 	%rd170, {%r146, %r151};
	setp.gt.s32 	%p69, %r55, 15;
	mov.f32 	%f241, %f233;
	mov.u64 	%rd304, %rd296;
	@%p69 bra 	$L__BB11_180;
	setp.lt.f32 	%p70, %f233, %f146;
	mov.f32 	%f241, %f146;
	mov.u64 	%rd304, %rd170;
	@%p70 bra 	$L__BB11_180;
	setp.gt.f32 	%p71, %f233, %f146;
	mov.f32 	%f241, %f233;
	mov.u64 	%rd304, %rd296;
	@%p71 bra 	$L__BB11_180;
	setp.lt.s64 	%p72, %rd296, %rd170;
	selp.f32 	%f241, %f233, %f146, %p72;
	min.s64 	%rd304, %rd296, %rd170;
$L__BB11_180:
	setp.ne.s32 	%p73, %r55, 0;
	@%p73 bra 	$L__BB11_182;
	shr.u32 	%r156, %r17, 1;
	and.b32  	%r157, %r156, 496;
	mov.u32 	%r158, _ZN6thrust24THRUST_300001_SM_1000_NS8cuda_cub4core6detail5shmemE;
	add.s32 	%r159, %r158, %r157;
	st.shared.f32 	[%r159+8], %f241;
	st.shared.u64 	[%r159+16], %rd304;
$L__BB11_182:
	bar.sync 	0;
	setp.ne.s32 	%p74, %r17, 0;
	@%p74 bra 	$L__BB11_204;
	ld.shared.f32 	%f149, [_ZN6thrust24THRUST_300001_SM_1000_NS8cuda_cub4core6detail5shmemE+24];
	ld.shared.u64 	%rd173, [_ZN6thrust24THRUST_300001_SM_1000_NS8cuda_cub4core6detail5shmemE+32];
	setp.lt.f32 	%p75, %f241, %f149;
	mov.f32 	%f235, %f149;
	mov.u64 	%rd298, %rd173;
	@%p75 bra 	$L__BB11_186;
	setp.lt.f32 	%p76, %f149, %f241;
	mov.f32 	%f235, %f241;
	mov.u64 	%rd298, %rd304;
	@%p76 bra 	$L__BB11_186;
	setp.lt.s64 	%p77, %rd304, %rd173;
	selp.f32 	%f235, %f241, %f149, %p77;
	min.s64 	%rd298, %rd304, %rd173;
$L__BB11_186:
	ld.shared.f32 	%f152, [_ZN6thrust24THRUST_300001_SM_1000_NS8cuda_cub4core6detail5shmemE+40];
	ld.shared.u64 	%rd176, [_ZN6thrust24THRUST_300001_SM_1000_NS8cuda_cub4core6detail5shmemE+48];
	setp.lt.f32 	%p78, %f235, %f152;
	mov.f32 	%f236, %f152;
	mov.u64 	%rd299, %rd176;
	@%p78 bra 	$L__BB11_189;
	setp.lt.f32 	%p79, %f152, %f235;
	mov.f32 	%f236, %f235;
	mov.u64 	%rd299, %rd298;
	@%p79 bra 	$L__BB11_189;
	setp.lt.s64 	%p80, %rd298, %rd176;
	selp.f32 	%f236, %f235, %f152, %p80;
	min.s64 	%rd299, %rd298, %rd176;
$L__BB11_189:
	ld.shared.f32 	%f155, [_ZN6thrust24THRUST_300001_SM_1000_NS8cuda_cub4core6detail5shmemE+56];
	ld.shared.u64 	%rd179, [_ZN6thrust24THRUST_300001_SM_1000_NS8cuda_cub4core6detail5shmemE+64];
	setp.lt.f32 	%p81, %f236, %f155;
	mov.f32 	%f237, %f155;
	mov.u64 	%rd300, %rd179;
	@%p81 bra 	$L__BB11_192;
	setp.lt.f32 	%p82, %f155, %f236;
	mov.f32 	%f237, %f236;
	mov.u64 	%rd300, %rd299;
	@%p82 bra 	$L__BB11_192;
	setp.lt.s64 	%p83, %rd299, %rd179;
	selp.f32 	%f237, %f236, %f155, %p83;
	min.s64 	%rd300, %rd299, %rd179;
$L__BB11_192:
	ld.shared.f32 	%f158, [_ZN6thrust24THRUST_300001_SM_1000_NS8cuda_cub4core6detail5shmemE+72];
	ld.shared.u64 	%rd182, [_ZN6thrust24THRUST_300001_SM_1000_NS8cuda_cub4core6detail5shmemE+80];
	setp.lt.f32 	%p84, %f237, %f158;
	mov.f32 	%f238, %f158;
	mov.u64 	%rd301, %rd182;
	@%p84 bra 	$L__BB11_195;
	setp.lt.f32 	%p85, %f158, %f237;
	mov.f32 	%f238, %f237;
	mov.u64 	%rd301, %rd300;
	@%p85 bra 	$L__BB11_195;
	setp.lt.s64 	%p86, %rd300, %rd182;
	selp.f32 	%f238, %f237, %f158, %p86;
	min.s64 	%rd301, %rd300, %rd182;
$L__BB11_195:
	ld.shared.f32 	%f161, [_ZN6thrust24THRUST_300001_SM_1000_NS8cuda_cub4core6detail5shmemE+88];
	ld.shared.u64 	%rd185, [_ZN6thrust24THRUST_300001_SM_1000_NS8cuda_cub4core6detail5shmemE+96];
	setp.lt.f32 	%p87, %f238, %f161;
	mov.f32 	%f239, %f161;
	mov.u64 	%rd302, %rd185;
	@%p87 bra 	$L__BB11_198;
	setp.lt.f32 	%p88, %f161, %f238;
	mov.f32 	%f239, %f238;
	mov.u64 	%rd302, %rd301;
	@%p88 bra 	$L__BB11_198;
	setp.lt.s64 	%p89, %rd301, %rd185;
	selp.f32 	%f239, %f238, %f161, %p89;
	min.s64 	%rd302, %rd301, %rd185;
$L__BB11_198:
	ld.shared.f32 	%f164, [_ZN6thrust24THRUST_300001_SM_1000_NS8cuda_cub4core6detail5shmemE+104];
	ld.shared.u64 	%rd188, [_ZN6thrust24THRUST_300001_SM_1000_NS8cuda_cub4core6detail5shmemE+112];
	setp.lt.f32 	%p90, %f239, %f164;
	mov.f32 	%f240, %f164;
	mov.u64 	%rd303, %rd188;
	@%p90 bra 	$L__BB11_201;
	setp.lt.f32 	%p91, %f164, %f239;
	mov.f32 	%f240, %f239;
	mov.u64 	%rd303, %rd302;
	@%p91 bra 	$L__BB11_201;
	setp.lt.s64 	%p92, %rd302, %rd188;
	selp.f32 	%f240, %f239, %f164, %p92;
	min.s64 	%rd303, %rd302, %rd188;
$L__BB11_201:
	ld.shared.f32 	%f167, [_ZN6thrust24THRUST_300001_SM_1000_NS8cuda_cub4core6detail5shmemE+120];
	ld.shared.u64 	%rd191, [_ZN6thrust24THRUST_300001_SM_1000_NS8cuda_cub4core6detail5shmemE+128];
	setp.lt.f32 	%p93, %f240, %f167;
	mov.f32 	%f241, %f167;
	mov.u64 	%rd304, %rd191;
	@%p93 bra 	$L__BB11_204;
	setp.lt.f32 	%p94, %f167, %f240;
	mov.f32 	%f241, %f240;
	mov.u64 	%rd304, %rd303;
	@%p94 bra 	$L__BB11_204;
	setp.lt.s64 	%p95, %rd303, %rd191;
	selp.f32 	%f241, %f240, %f167, %p95;
	min.s64 	%rd304, %rd303, %rd191;
$L__BB11_204:
	mov.u32 	%r387, %tid.x;
	setp.ne.s32 	%p212, %r387, 0;
	@%p212 bra 	$L__BB11_206;
	ld.param.u64 	%rd234, [_ZN6thrust24THRUST_300001_SM_1000_NS8cuda_cub4core6detail13_kernel_agentINS1_8__reduce11ReduceAgentINS0_12zip_iteratorIN4cuda3std3__45tupleIJNS0_6detail15normal_iteratorINS0_10device_ptrIfEEEENS0_17counting_iteratorIlNS0_11use_defaultESI_SI_EEEEEEEPNSB_IJflEEESM_iNS1_9__extrema9arg_max_fIflNSA_4lessIfEEEEEEJSL_SN_iSS_EEEvDpT0__param_1];
	cvta.to.global.u64 	%rd233, %rd234;
	st.global.f32 	[%rd233], %f241;
	st.global.u64 	[%rd233+8], %rd304;
$L__BB11_206:
	ret;

}
	// .globl	_ZN6thrust24THRUST_300001_SM_1000_NS8cuda_cub4core6detail13_kernel_agentINS1_8__reduce11ReduceAgentINS0_12zip_iteratorIN4cuda3std3__45tupleIJNS0_6detail15normal_iteratorINS0_10device_ptrIfEEEENS0_17counting_iteratorIlNS0_11use_defaultESI_SI_EEEEEEEPNSB_IJflEEESM_iNS1_9__extrema9arg_max_fIflNSA_4lessIfEEEEEEJSL_SN_iN3cub18CUB_300001_SM_100013GridEvenShareIiEENSV_9GridQueueIjEESS_EEEvDpT0_
.visible .entry _ZN6thrust24THRUST_300001_SM_1000_NS8cuda_cub4core6detail13_kernel_agentINS1_8__reduce11ReduceAgentINS0_12zip_iteratorIN4cuda3std3__45tupleIJNS0_6detail15normal_iteratorINS0_10device_ptrIfEEEENS0_17counting_iteratorIlNS0_11use_defaultESI_SI_EEEEEEEPNSB_IJflEEESM_iNS1_9__extrema9arg_max_fIflNSA_4lessIfEEEEEEJSL_SN_iN3cub18CUB_300001_SM_100013GridEvenShareIiEENSV_9GridQueueIjEESS_EEEvDpT0_(
	.param .align 8 .b8 _ZN6thrust24THRUST_300001_SM_1000_NS8cuda_cub4core6detail13_kernel_agentINS1_8__reduce11ReduceAgentINS0_12zip_iteratorIN4cuda3std3__45tupleIJNS0_6detail15normal_iteratorINS0_10device_ptrIfEEEENS0_17counting_iteratorIlNS0_11use_defaultESI_SI_EEEEEEEPNSB_IJflEEESM_iNS1_9__extrema9arg_max_fIflNSA_4lessIfEEEEEEJSL_SN_iN3cub18CUB_300001_SM_100013GridEvenShareIiEENSV_9GridQueueIjEESS_EEEvDpT0__param_0[16],
	.param .u64 .ptr .align 1 _ZN6thrust24THRUST_300001_SM_1000_NS8cuda_cub4core6detail13_kernel_agentINS1_8__reduce11ReduceAgentINS0_12zip_iteratorIN4cuda3std3__45tupleIJNS0_6detail15normal_iteratorINS0_10device_ptrIfEEEENS0_17counting_iteratorIlNS0_11use_defaultESI_SI_EEEEEEEPNSB_IJflEEESM_iNS1_9__extrema9arg_max_fIflNSA_4lessIfEEEEEEJSL_SN_iN3cub18CUB_300001_SM_100013GridEvenShareIiEENSV_9GridQueueIjEESS_EEEvDpT0__param_1,
	.param .u32 _ZN6thrust24THRUST_300001_SM_1000_NS8cuda_cub4core6detail13_kernel_agentINS1_8__reduce11ReduceAgentINS0_12zip_iteratorIN4cuda3std3__45tupleIJNS0_6detail15normal_iteratorINS0_10device_ptrIfEEEENS0_17counting_iteratorIlNS0_11use_defaultESI_SI_EEEEEEEPNSB_IJflEEESM_iNS1_9__extrema9arg_max_fIflNSA_4lessIfEEEEEEJSL_SN_iN3cub18CUB_300001_SM_100013GridEvenShareIiEENSV_9GridQueueIjEESS_EEEvDpT0__param_2,
	.param .align 4 .b8 _ZN6thrust24THRUST_300001_SM_1000_NS8cuda_cub4core6detail13_kernel_agentINS1_8__reduce11ReduceAgentINS0_12zip_iteratorIN4cuda3std3__45tupleIJNS0_6detail15normal_iteratorINS0_10device_ptrIfEEEENS0_17counting_iteratorIlNS0_11use_defaultESI_SI_EEEEEEEPNSB_IJflEEESM_iNS1_9__extrema9arg_max_fIflNSA_4lessIfEEEEEEJSL_SN_iN3cub18CUB_300001_SM_100013GridEvenShareIiEENSV_9GridQueueIjEESS_EEEvDpT0__param_3[40],
	.param .align 8 .b8 _ZN6thrust24THRUST_300001_SM_1000_NS8cuda_cub4core6detail13_kernel_agentINS1_8__reduce11ReduceAgentINS0_12zip_iteratorIN4cuda3std3__45tupleIJNS0_6detail15normal_iteratorINS0_10device_ptrIfEEEENS0_17counting_iteratorIlNS0_11use_defaultESI_SI_EEEEEEEPNSB_IJflEEESM_iNS1_9__extrema9arg_max_fIflNSA_4lessIfEEEEEEJSL_SN_iN3cub18CUB_300001_SM_100013GridEvenShareIiEENSV_9GridQueueIjEESS_EEEvDpT0__param_4[8],
	.param .align 1 .b8 _ZN6thrust24THRUST_300001_SM_1000_NS8cuda_cub4core6detail13_kernel_agentINS1_8__reduce11ReduceAgentINS0_12zip_iteratorIN4cuda3std3__45tupleIJNS0_6detail15normal_iteratorINS0_10device_ptrIfEEEENS0_17counting_iteratorIlNS0_11use_defaultESI_SI_EEEEEEEPNSB_IJflEEESM_iNS1_9__extrema9arg_max_fIflNSA_4lessIfEEEEEEJSL_SN_iN3cub18CUB_300001_SM_100013GridEvenShareIiEENSV_9GridQueueIjEESS_EEEvDpT0__param_5[1]
)
.maxntid 256
{
	.reg .pred 	%p<215>;
	.reg .b32 	%r<437>;
	.reg .b32 	%f<242>;
	.reg .b64 	%rd<286>;

	ld.param.u64 	%rd3, [_ZN6thrust24THRUST_300001_SM_1000_NS8cuda_cub4core6detail13_kernel_agentINS1_8__reduce11ReduceAgentINS0_12zip_iteratorIN4cuda3std3__45tupleIJNS0_6detail15normal_iteratorINS0_10device_ptrIfEEEENS0_17counting_iteratorIlNS0_11use_defaultESI_SI_EEEEEEEPNSB_IJflEEESM_iNS1_9__extrema9arg_max_fIflNSA_4lessIfEEEEEEJSL_SN_iN3cub18CUB_300001_SM_100013GridEvenShareIiEENSV_9GridQueueIjEESS_EEEvDpT0__param_0+8];
	ld.param.u64 	%rd181, [_ZN6thrust24THRUST_300001_SM_1000_NS8cuda_cub4core6detail13_kernel_agentINS1_8__reduce11ReduceAgentINS0_12zip_iteratorIN4cuda3std3__45tupleIJNS0_6detail15normal_iteratorINS0_10device_ptrIfEEEENS0_17counting_iteratorIlNS0_11use_defaultESI_SI_EEEEEEEPNSB_IJflEEESM_iNS1_9__extrema9arg_max_fIflNSA_4lessIfEEEEEEJSL_SN_iN3cub18CUB_300001_SM_100013GridEvenShareIiEENSV_9GridQueueIjEESS_EEEvDpT0__param_0];
	ld.param.u64 	%rd182, [_ZN6thrust24THRUST_300001_SM_1000_NS8cuda_cub4core6detail13_kernel_agentINS1_8__reduce11ReduceAgentINS0_12zip_iteratorIN4cuda3std3__45tupleIJNS0_6detail15normal_iteratorINS0_10device_ptrIfEEEENS0_17counting_iteratorIlNS0_11use_defaultESI_SI_EEEEEEEPNSB_IJflEEESM_iNS1_9__extrema9arg_max_fIflNSA_4lessIfEEEEEEJSL_SN_iN3cub18CUB_300001_SM_100013GridEvenShareIiEENSV_9GridQueueIjEESS_EEEvDpT0__param_4];
	ld.param.u32 	%r66, [_ZN6thrust24THRUST_300001_SM_1000_NS8cuda_cub4core6detail13_kernel_agentINS1_8__reduce11ReduceAgentINS0_12zip_iteratorIN4cuda3std3__45tupleIJNS0_6detail15normal_iteratorINS0_10device_ptrIfEEEENS0_17counting_iteratorIlNS0_11use_defaultESI_SI_EEEEEEEPNSB_IJflEEESM_iNS1_9__extrema9arg_max_fIflNSA_4lessIfEEEEEEJSL_SN_iN3cub18CUB_300001_SM_100013GridEvenShareIiEENSV_9GridQueueIjEESS_EEEvDpT0__param_2];
	cvta.to.global.u64 	%rd1, %rd182;
	cvta.to.global.u64 	%rd2, %rd181;
	mov.u32 	%r1, %ctaid.x;
	mul.lo.s32 	%r2, %r1, 1280;
	mov.u32 	%r67, %nctaid.x;
	mul.lo.s32 	%r3, %r67, 1280;
	add.s32 	%r68, %r2, 1280;
	setp.le.s32 	%p1, %r68, %r66;
	@%p1 bra 	$L__BB12_121;
	sub.s32 	%r4, %r66, %r2;
	mov.u32 	%r5, %tid.x;
	setp.ge.s32 	%p98, %r5, %r4;
	mov.f32 	%f188, 0f00000000;
	mov.b64 	%rd232, 0;
	mov.u32 	%r420, %r5;
	@%p98 bra 	$L__BB12_3;
	add.s32 	%r190, %r2, %r5;
	cvt.s64.s32 	%rd207, %r190;
	mul.wide.s32 	%rd208, %r190, 4;
	add.s64 	%rd209, %rd2, %rd208;
	add.s64 	%rd232, %rd3, %rd207;
	ld.global.f32 	%f188, [%rd209];
	add.s32 	%r420, %r5, 256;
$L__BB12_3:
	setp.ge.s32 	%p99, %r420, %r4;
	@%p99 bra 	$L__BB12_25;
	not.b32 	%r191, %r420;
	add.s32 	%r192, %r66, %r191;
	sub.s32 	%r8, %r192, %r2;
	and.b32  	%r193, %r8, 768;
	setp.eq.s32 	%p100, %r193, 768;
	@%p100 bra 	$L__BB12_10;
	add.s32 	%r418, %r420, %r2;
	shr.u32 	%r194, %r8, 8;
	add.s32 	%r195, %r194, 1;
	and.b32  	%r196, %r195, 3;
	neg.s32 	%r417, %r196;
$L__BB12_6:
	.pragma "nounroll";
	mov.u64 	%rd6, %rd232;
	mov.f32 	%f3, %f188;
	cvt.s64.s32 	%rd211, %r418;
	add.s64 	%rd7, %rd3, %rd211;
	mul.wide.s32 	%rd212, %r418, 4;
	add.s64 	%rd213, %rd2, %rd212;
	ld.global.f32 	%f4, [%rd213];
	setp.lt.f32 	%p101, %f3, %f4;
	mov.u64 	%rd232, %rd7;
	mov.f32 	%f188, %f4;
	@%p101 bra 	$L__BB12_9;
	setp.lt.f32 	%p102, %f4, %f3;
	mov.u64 	%rd232, %rd6;
	mov.f32 	%f188, %f3;
	@%p102 bra 	$L__BB12_9;
	setp.lt.s64 	%p103, %rd6, %rd7;
	min.s64 	%rd232, %rd6, %rd7;
	selp.f32 	%f188, %f3, %f4, %p103;
$L__BB12_9:
	add.s32 	%r420, %r420, 256;
	add.s32 	%r418, %r418, 256;
	add.s32 	%r417, %r417, 1;
	setp.ne.s32 	%p104, %r417, 0;
	@%p104 bra 	$L__BB12_6;
$L__BB12_10:
	setp.lt.u32 	%p105, %r8, 768;
	@%p105 bra 	$L__BB12_25;
	add.s32 	%r421, %r420, %r2;
	add.s32 	%r424, %r421, 256;
	add.s32 	%r423, %r421, 512;
	add.s32 	%r422, %r421, 768;
	add.s64 	%rd12, %rd2, 2048;
$L__BB12_12:
	cvt.s64.s32 	%rd214, %r424;
	add.s64 	%rd14, %rd3, %rd214;
	cvt.s64.s32 	%rd215, %r423;
	add.s64 	%rd15, %rd3, %rd215;
	cvt.s64.s32 	%rd216, %r422;
	add.s64 	%rd16, %rd3, %rd216;
	cvt.s64.s32 	%rd217, %r421;
	mul.wide.s32 	%rd218, %r421, 4;
	add.s64 	%rd17, %rd12, %rd218;
	add.s64 	%rd18, %rd3, %rd217;
	ld.global.f32 	%f10, [%rd17+-2048];
	setp.lt.f32 	%p106, %f188, %f10;
	mov.u64 	%rd229, %rd18;
	mov.f32 	%f185, %f10;
	@%p106 bra 	$L__BB12_15;
	setp.lt.f32 	%p107, %f10, %f188;
	mov.u64 	%rd229, %rd232;
	mov.f32 	%f185, %f188;
	@%p107 bra 	$L__BB12_15;
	setp.lt.s64 	%p108, %rd232, %rd18;
	min.s64 	%rd229, %rd232, %rd18;
	selp.f32 	%f185, %f188, %f10, %p108;
$L__BB12_15:
	ld.global.f32 	%f13, [%rd17+-1024];
	setp.lt.f32 	%p109, %f185, %f13;
	mov.u64 	%rd230, %rd14;
	mov.f32 	%f186, %f13;
	@%p109 bra 	$L__BB12_18;
	setp.lt.f32 	%p110, %f13, %f185;
	mov.u64 	%rd230, %rd229;
	mov.f32 	%f186, %f185;
	@%p110 bra 	$L__BB12_18;
	setp.lt.s64 	%p111, %rd229, %rd14;
	min.s64 	%rd230, %rd229, %rd14;
	selp.f32 	%f186, %f185, %f13, %p111;
$L__BB12_18:
	ld.global.f32 	%f16, [%rd17];
	setp.lt.f32 	%p112, %f186, %f16;
	mov.u64 	%rd231, %rd15;
	mov.f32 	%f187, %f16;
	@%p112 bra 	$L__BB12_21;
	setp.lt.f32 	%p113, %f16, %f186;
	mov.u64 	%rd231, %rd230;
	mov.f32 	%f187, %f186;
	@%p113 bra 	$L__BB12_21;
	setp.lt.s64 	%p114, %rd230, %rd15;
	min.s64 	%rd231, %rd230, %rd15;
	selp.f32 	%f187, %f186, %f16, %p114;
$L__BB12_21:
	ld.global.f32 	%f19, [%rd17+1024];
	setp.lt.f32 	%p115, %f187, %f19;
	mov.u64 	%rd232, %rd16;
	mov.f32 	%f188, %f19;
	@%p115 bra 	$L__BB12_24;
	setp.lt.f32 	%p116, %f19, %f187;
	mov.u64 	%rd232, %rd231;
	mov.f32 	%f188, %f187;
	@%p116 bra 	$L__BB12_24;
	setp.lt.s64 	%p117, %rd231, %rd16;
	min.s64 	%rd232, %rd231, %rd16;
	selp.f32 	%f188, %f187, %f19, %p117;
$L__BB12_24:
	add.s32 	%r420, %r420, 1024;
	add.s32 	%r424, %r424, 1024;
	add.s32 	%r423, %r423, 1024;
	add.s32 	%r422, %r422, 1024;
	add.s32 	%r421, %r421, 1024;
	setp.lt.s32 	%p118, %r420, %r4;
	@%p118 bra 	$L__BB12_12;
$L__BB12_25:
	setp.lt.s32 	%p119, %r4, 256;
	@%p119 bra 	$L__BB12_70;
	// begin inline asm
	mov.u32 %r310, %laneid;
	// end inline asm
	mov.b32 	%r312, %f188;
	mov.b32 	%r328, 1;
	mov.b32 	%r329, 31;
	mov.b32 	%r330, -1;
	// begin inline asm
	shfl.sync.down.b32 %r311, %r312, %r328, %r329, %r330;
	// end inline asm
	mov.b32 	%f23, %r311;
	// begin inline asm
	shfl.sync.down.b32 %r316, %r317, %r328, %r329, %r330;
	// end inline asm
	mov.b64 	{%r322, %r327}, %rd232;
	// begin inline asm
	shfl.sync.down.b32 %r321, %r322, %r328, %r329, %r330;
	// end inline asm
	// begin inline asm
	shfl.sync.down.b32 %r326, %r327, %r328, %r329, %r330;
	// end inline asm
	mov.b64 	%rd28, {%r321, %r326};
	setp.gt.s32 	%p171, %r310, 30;
	mov.u64 	%rd234, %rd232;
	mov.f32 	%f190, %f188;
	@%p171 bra 	$L__BB12_30;
	setp.lt.f32 	%p172, %f188, %f23;
	mov.u64 	%rd234, %rd28;
	mov.f32 	%f190, %f23;
	@%p172 bra 	$L__BB12_30;
	setp.gt.f32 	%p173, %f188, %f23;
	mov.u64 	%rd234, %rd232;
	mov.f32 	%f190, %f188;
	@%p173 bra 	$L__BB12_30;
	setp.lt.s64 	%p174, %rd232, %rd28;
	min.s64 	%rd234, %rd232, %rd28;
	selp.f32 	%f190, %f188, %f23, %p174;
$L__BB12_30:
	mov.b32 	%r332, %f190;
	mov.b32 	%r348, 2;
	mov.b32 	%r349, 31;
	mov.b32 	%r350, -1;
	// begin inline asm
	shfl.sync.down.b32 %r331, %r332, %r348, %r349, %r350;
	// end inline asm
	mov.b32 	%f26, %r331;
	// begin inline asm
	shfl.sync.down.b32 %r336, %r337, %r348, %r349, %r350;
	// end inline asm
	mov.b64 	{%r342, %r347}, %rd234;
	// begin inline asm
	shfl.sync.down.b32 %r341, %r342, %r348, %r349, %r350;
	// end inline asm
	// begin inline asm
	shfl.sync.down.b32 %r346, %r347, %r348, %r349, %r350;
	// end inline asm
	mov.b64 	%rd31, {%r341, %r346};
	setp.gt.s32 	%p175, %r310, 29;
	mov.u64 	%rd235, %rd234;
	mov.f32 	%f191, %f190;
	@%p175 bra 	$L__BB12_34;
	setp.lt.f32 	%p176, %f190, %f26;
	mov.u64 	%rd235, %rd31;
	mov.f32 	%f191, %f26;
	@%p176 bra 	$L__BB12_34;
	setp.gt.f32 	%p177, %f190, %f26;
	mov.u64 	%rd235, %rd234;
	mov.f32 	%f191, %f190;
	@%p177 bra 	$L__BB12_34;
	setp.lt.s64 	%p178, %rd234, %rd31;
	min.s64 	%rd235, %rd234, %rd31;
	selp.f32 	%f191, %f190, %f26, %p178;
$L__BB12_34:
	mov.b32 	%r352, %f191;
	mov.b32 	%r368, 4;
	mov.b32 	%r369, 31;
	mov.b32 	%r370, -1;
	// begin inline asm
	shfl.sync.down.b32 %r351, %r352, %r368, %r369, %r370;
	// end inline asm
	mov.b32 	%f29, %r351;
	// begin inline asm
	shfl.sync.down.b32 %r356, %r357, %r368, %r369, %r370;
	// end inline asm
	mov.b64 	{%r362, %r367}, %rd235;
	// begin inline asm
	shfl.sync.down.b32 %r361, %r362, %r368, %r369, %r370;
	// end inline asm
	// begin inline asm
	shfl.sync.down.b32 %r366, %r367, %r368, %r369, %r370;
	// end inline asm
	mov.b64 	%rd34, {%r361, %r366};
	setp.gt.s32 	%p179, %r310, 27;
	mov.u64 	%rd236, %rd235;
	mov.f32 	%f192, %f191;
	@%p179 bra 	$L__BB12_38;
	setp.lt.f32 	%p180, %f191, %f29;
	mov.u64 	%rd236, %rd34;
	mov.f32 	%f192, %f29;
	@%p180 bra 	$L__BB12_38;
	setp.gt.f32 	%p181, %f191, %f29;
	mov.u64 	%rd236, %rd235;
	mov.f32 	%f192, %f191;
	@%p181 bra 	$L__BB12_38;
	setp.lt.s64 	%p182, %rd235, %rd34;
	min.s64 	%rd236, %rd235, %rd34;
	selp.f32 	%f192, %f191, %f29, %p182;
$L__BB12_38:
	mov.b32 	%r372, %f192;
	mov.b32 	%r388, 8;
	mov.b32 	%r389, 31;
	mov.b32 	%r390, -1;
	// begin inline asm
	shfl.sync.down.b32 %r371, %r372, %r388, %r389, %r390;
	// end inline asm
	mov.b32 	%f32, %r371;
	// begin inline asm
	shfl.sync.down.b32 %r376, %r377, %r388, %r389, %r390;
	// end inline asm
	mov.b64 	{%r382, %r387}, %rd236;
	// begin inline asm
	shfl.sync.down.b32 %r381, %r382, %r388, %r389, %r390;
	// end inline asm
	// begin inline asm
	shfl.sync.down.b32 %r386, %r387, %r388, %r389, %r390;
	// end inline asm
	mov.b64 	%rd37, {%r381, %r386};
	setp.gt.s32 	%p183, %r310, 23;
	mov.u64 	%rd237, %rd236;
	mov.f32 	%f193, %f192;
	@%p183 bra 	$L__BB12_42;
	setp.lt.f32 	%p184, %f192, %f32;
	mov.u64 	%rd237, %rd37;
	mov.f32 	%f193, %f32;
	@%p184 bra 	$L__BB12_42;
	setp.gt.f32 	%p185, %f192, %f32;
	mov.u64 	%rd237, %rd236;
	mov.f32 	%f193, %f192;
	@%p185 bra 	$L__BB12_42;
	setp.lt.s64 	%p186, %rd236, %rd37;
	min.s64 	%rd237, %rd236, %rd37;
	selp.f32 	%f193, %f192, %f32, %p186;
$L__BB12_42:
	mov.b32 	%r392, %f193;
	mov.b32 	%r408, 16;
	mov.b32 	%r409, 31;
	mov.b32 	%r410, -1;
	// begin inline asm
	shfl.sync.down.b32 %r391, %r392, %r408, %r409, %r410;
	// end inline asm
	mov.b32 	%f35, %r391;
	// begin inline asm
	shfl.sync.down.b32 %r396, %r397, %r408, %r409, %r410;
	// end inline asm
	mov.b64 	{%r402, %r407}, %rd237;
	// begin inline asm
	shfl.sync.down.b32 %r401, %r402, %r408, %r409, %r410;
	// end inline asm
	// begin inline asm
	shfl.sync.down.b32 %r406, %r407, %r408, %r409, %r410;
	// end inline asm
	mov.b64 	%rd40, {%r401, %r406};
	setp.gt.s32 	%p187, %r310, 15;
	mov.u64 	%rd285, %rd237;
	mov.f32 	%f241, %f193;
	@%p187 bra 	$L__BB12_46;
	setp.lt.f32 	%p188, %f193, %f35;
	mov.u64 	%rd285, %rd40;
	mov.f32 	%f241, %f35;
	@%p188 bra 	$L__BB12_46;
	setp.gt.f32 	%p189, %f193, %f35;
	mov.u64 	%rd285, %rd237;
	mov.f32 	%f241, %f193;
	@%p189 bra 	$L__BB12_46;
	setp.lt.s64 	%p190, %rd237, %rd40;
	min.s64 	%rd285, %rd237, %rd40;
	selp.f32 	%f241, %f193, %f35, %p190;
$L__BB12_46:
	setp.ne.s32 	%p191, %r310, 0;
	@%p191 bra 	$L__BB12_48;
	shr.u32 	%r411, %r5, 1;
	and.b32  	%r412, %r411, 496;
	mov.u32 	%r413, _ZN6thrust24THRUST_300001_SM_1000_NS8cuda_cub4core6detail5shmemE;
	add.s32 	%r414, %r413, %r412;
	st.shared.f32 	[%r414+8], %f241;
	st.shared.u64 	[%r414+16], %rd285;
$L__BB12_48:
	bar.sync 	0;
	setp.ne.s32 	%p192, %r5, 0;
	@%p192 bra 	$L__BB12_208;
	ld.shared.f32 	%f38, [_ZN6thrust24THRUST_300001_SM_1000_NS8cuda_cub4core6detail5shmemE+24];
	ld.shared.u64 	%rd43, [_ZN6thrust24THRUST_300001_SM_1000_NS8cuda_cub4core6detail5shmemE+32];
	setp.lt.f32 	%p193, %f241, %f38;
	mov.u64 	%rd239, %rd43;
	mov.f32 	%f195, %f38;
	@%p193 bra 	$L__BB12_52;
	setp.lt.f32 	%p194, %f38, %f241;
	mov.u64 	%rd239, %rd285;
	mov.f32 	%f195, %f241;
	@%p194 bra 	$L__BB12_52;
	setp.lt.s64 	%p195, %rd285, %rd43;
	min.s64 	%rd239, %rd285, %rd43;
	selp.f32 	%f195, %f241, %f38, %p195;
$L__BB12_52:
	ld.shared.f32 	%f41, [_ZN6thrust24THRUST_300001_SM_1000_NS8cuda_cub4core6detail5shmemE+40];
	ld.shared.u64 	%rd46, [_ZN6thrust24THRUST_300001_SM_1000_NS8cuda_cub4core6detail5shmemE+48];
	setp.lt.f32 	%p196, %f195, %f41;
	mov.u64 	%rd240, %rd46;
	mov.f32 	%f196, %f41;
	@%p196 bra 	$L__BB12_55;
	setp.lt.f32 	%p197, %f41, %f195;
	mov.u64 	%rd240, %rd239;
	mov.f32 	%f196, %f195;
	@%p197 bra 	$L__BB12_55;
	setp.lt.s64 	%p198, %rd239, %rd46;
	min.s64 	%rd240, %rd239, %rd46;
	selp.f32 	%f196, %f195, %f41, %p198;
$L__BB12_55:
	ld.shared.f32 	%f44, [_ZN6thrust24THRUST_300001_SM_1000_NS8cuda_cub4core6detail5shmemE+56];
	ld.shared.u64 	%rd49, [_ZN6thrust24THRUST_300001_SM_1000_NS8cuda_cub4core6detail5shmemE+64];
	setp.lt.f32 	%p199, %f196, %f44;
	mov.u64 	%rd241, %rd49;
	mov.f32 	%f197, %f44;
	@%p199 bra 	$L__BB12_58;
	setp.lt.f32 	%p200, %f44, %f196;
	mov.u64 	%rd241, %rd240;
	mov.f32 	%f197, %f196;
	@%p200 bra 	$L__BB12_58;
	setp.lt.s64 	%p201, %rd240, %rd49;
	min.s64 	%rd241, %rd240, %rd49;
	selp.f32 	%f197, %f196, %f44, %p201;
$L__BB12_58:
	ld.shared.f32 	%f47, [_ZN6thrust24THRUST_300001_SM_1000_NS8cuda_cub4core6detail5shmemE+72];
	ld.shared.u64 	%rd52, [_ZN6thrust24THRUST_300001_SM_1000_NS8cuda_cub4core6detail5shmemE+80];
	setp.lt.f32 	%p202, %f197, %f47;
	mov.u64 	%rd242, %rd52;
	mov.f32 	%f198, %f47;
	@%p202 bra 	$L__BB12_61;
	setp.lt.f32 	%p203, %f47, %f197;
	mov.u64 	%rd242, %rd241;
	mov.f32 	%f198, %f197;
	@%p203 bra 	$L__BB12_61;
	setp.lt.s64 	%p204, %rd241, %rd52;
	min.s64 	%rd242, %rd241, %rd52;
	selp.f32 	%f198, %f197, %f47, %p204;
$L__BB12_61:
	ld.shared.f32 	%f50, [_ZN6thrust24THRUST_300001_SM_1000_NS8cuda_cub4core6detail5shmemE+88];
	ld.shared.u64 	%rd55, [_ZN6thrust24THRUST_300001_SM_1000_NS8cuda_cub4core6detail5shmemE+96];
	setp.lt.f32 	%p205, %f198, %f50;
	mov.f32 	%f199, %f50;
	mov.u64 	%rd243, %rd55;
	@%p205 bra 	$L__BB12_64;
	setp.lt.f32 	%p206, %f50, %f198;
	mov.f32 	%f199, %f198;
	mov.u64 	%rd243, %rd242;
	@%p206 bra 	$L__BB12_64;
	setp.lt.s64 	%p207, %rd242, %rd55;
	selp.f32 	%f199, %f198, %f50, %p207;
	min.s64 	%rd243, %rd242, %rd55;
$L__BB12_64:
	ld.shared.f32 	%f53, [_ZN6thrust24THRUST_300001_SM_1000_NS8cuda_cub4core6detail5shmemE+104];
	ld.shared.u64 	%rd58, [_ZN6thrust24THRUST_300001_SM_1000_NS8cuda_cub4core6detail5shmemE+112];
	setp.lt.f32 	%p208, %f199, %f53;
	mov.f32 	%f200, %f53;
	mov.u64 	%rd244, %rd58;
	@%p208 bra 	$L__BB12_67;
	setp.lt.f32 	%p209, %f53, %f199;
	mov.f32 	%f200, %f199;
	mov.u64 	%rd244, %rd243;
	@%p209 bra 	$L__BB12_67;
	setp.lt.s64 	%p210, %rd243, %rd58;
	selp.f32 	%f200, %f199, %f53, %p210;
	min.s64 	%rd244, %rd243, %rd58;
$L__BB12_67:
	ld.shared.f32 	%f56, [_ZN6thrust24THRUST_300001_SM_1000_NS8cuda_cub4core6detail5shmemE+120];
	ld.shared.u64 	%rd61, [_ZN6thrust24THRUST_300001_SM_1000_NS8cuda_cub4core6detail5shmemE+128];
	setp.lt.f32 	%p211, %f200, %f56;
	mov.f32 	%f241, %f56;
	mov.u64 	%rd285, %rd61;
	@%p211 bra 	$L__BB12_208;
	setp.lt.f32 	%p212, %f56, %f200;
	mov.f32 	%f241, %f200;
	mov.u64 	%rd285, %rd244;
	@%p212 bra 	$L__BB12_208;
	setp.lt.s64 	%p213, %rd244, %rd61;
	selp.f32 	%f241, %f200, %f56, %p213;
	min.s64 	%rd285, %rd244, %rd61;
	bra.uni 	$L__BB12_208;
$L__BB12_70:
	// begin inline asm
	mov.u32 %r197, %laneid;
	// end inline asm
	and.b32  	%r218, %r5, 992;
	add.s32 	%r219, %r218, 32;
	setp.gt.s32 	%p120, %r219, %r4;
	not.b32 	%r220, %r218;
	add.s32 	%r221, %r4, %r220;
	selp.b32 	%r216, %r221, 31, %p120;
	mov.b32 	%r199, %f188;
	mov.b32 	%r215, 1;
	mov.b32 	%r217, -1;
	// begin inline asm
	shfl.sync.down.b32 %r198, %r199, %r215, %r216, %r217;
	// end inline asm
	mov.b32 	%f58, %r198;
	// begin inline asm
	shfl.sync.down.b32 %r203, %r204, %r215, %r216, %r217;
	// end inline asm
	mov.b64 	{%r209, %r214}, %rd232;
	// begin inline asm
	shfl.sync.down.b32 %r208, %r209, %r215, %r216, %r217;
	// end inline asm
	// begin inline asm
	shfl.sync.down.b32 %r213, %r214, %r215, %r216, %r217;
	// end inline asm
	mov.b64 	%rd63, {%r208, %r213};
	setp.ge.s32 	%p121, %r197, %r216;
	mov.f32 	%f201, %f188;
	mov.u64 	%rd245, %rd232;
	@%p121 bra 	$L__BB12_74;
	setp.lt.f32 	%p122, %f188, %f58;
	mov.f32 	%f201, %f58;
	mov.u64 	%rd245, %rd63;
	@%p122 bra 	$L__BB12_74;
	setp.gt.f32 	%p123, %f188, %f58;
	mov.f32 	%f201, %f188;
	mov.u64 	%rd245, %rd232;
	@%p123 bra 	$L__BB12_74;
	setp.lt.s64 	%p124, %rd232, %rd63;
	selp.f32 	%f201, %f188, %f58, %p124;
	min.s64 	%rd245, %rd232, %rd63;
$L__BB12_74:
	mov.b32 	%r223, %f201;
	mov.b32 	%r239, 2;
	mov.b32 	%r241, -1;
	// begin inline asm
	shfl.sync.down.b32 %r222, %r223, %r239, %r216, %r241;
	// end inline asm
	mov.b32 	%f61, %r222;
	// begin inline asm
	shfl.sync.down.b32 %r227, %r228, %r239, %r216, %r241;
	// end inline asm
	mov.b64 	{%r233, %r238}, %rd245;
	// begin inline asm
	shfl.sync.down.b32 %r232, %r233, %r239, %r216, %r241;
	// end inline asm
	// begin inline asm
	shfl.sync.down.b32 %r237, %r238, %r239, %r216, %r241;
	// end inline asm
	mov.b64 	%rd66, {%r232, %r237};
	add.s32 	%r242, %r197, 2;
	setp.gt.s32 	%p125, %r242, %r216;
	mov.f32 	%f202, %f201;
	mov.u64 	%rd246, %rd245;
	@%p125 bra 	$L__BB12_78;
	setp.lt.f32 	%p126, %f201, %f61;
	mov.f32 	%f202, %f61;
	mov.u64 	%rd246, %rd66;
	@%p126 bra 	$L__BB12_78;
	setp.gt.f32 	%p127, %f201, %f61;
	mov.f32 	%f202, %f201;
	mov.u64 	%rd246, %rd245;
	@%p127 bra 	$L__BB12_78;
	setp.lt.s64 	%p128, %rd245, %rd66;
	selp.f32 	%f202, %f201, %f61, %p128;
	min.s64 	%rd246, %rd245, %rd66;
$L__BB12_78:
	mov.b32 	%r244, %f202;
	mov.b32 	%r260, 4;
	mov.b32 	%r262, -1;
	// begin inline asm
	shfl.sync.down.b32 %r243, %r244, %r260, %r216, %r262;
	// end inline asm
	mov.b32 	%f64, %r243;
	// begin inline asm
	shfl.sync.down.b32 %r248, %r249, %r260, %r216, %r262;
	// end inline asm
	mov.b64 	{%r254, %r259}, %rd246;
	// begin inline asm
	shfl.sync.down.b32 %r253, %r254, %r260, %r216, %r262;
	// end inline asm
	// begin inline asm
	shfl.sync.down.b32 %r258, %r259, %r260, %r216, %r262;
	// end inline asm
	mov.b64 	%rd69, {%r253, %r258};
	add.s32 	%r263, %r197, 4;
	setp.gt.s32 	%p129, %r263, %r216;
	mov.f32 	%f203, %f202;
	mov.u64 	%rd247, %rd246;
	@%p129 bra 	$L__BB12_82;
	setp.lt.f32 	%p130, %f202, %f64;
	mov.f32 	%f203, %f64;
	mov.u64 	%rd247, %rd69;
	@%p130 bra 	$L__BB12_82;
	setp.gt.f32 	%p131, %f202, %f64;
	mov.f32 	%f203, %f202;
	mov.u64 	%rd247, %rd246;
	@%p131 bra 	$L__BB12_82;
	setp.lt.s64 	%p132, %rd246, %rd69;
	selp.f32 	%f203, %f202, %f64, %p132;
	min.s64 	%rd247, %rd246, %rd69;
$L__BB12_82:
	mov.b32 	%r265, %f203;
	mov.b32 	%r281, 8;
	mov.b32 	%r283, -1;
	// begin inline asm
	shfl.sync.down.b32 %r264, %r265, %r281, %r216, %r283;
	// end inline asm
	mov.b32 	%f67, %r264;
	// begin inline asm
	shfl.sync.down.b32 %r269, %r270, %r281, %r216, %r283;
	// end inline asm
	mov.b64 	{%r275, %r280}, %rd247;
	// begin inline asm
	shfl.sync.down.b32 %r274, %r275, %r281, %r216, %r283;
	// end inline asm
	// begin inline asm
	shfl.sync.down.b32 %r279, %r280, %r281, %r216, %r283;
	// end inline asm
	mov.b64 	%rd72, {%r274, %r279};
	add.s32 	%r284, %r197, 8;
	setp.gt.s32 	%p133, %r284, %r216;
	mov.f32 	%f204, %f203;
	mov.u64 	%rd248, %rd247;
	@%p133 bra 	$L__BB12_86;
	setp.lt.f32 	%p134, %f203, %f67;
	mov.f32 	%f204, %f67;
	mov.u64 	%rd248, %rd72;
	@%p134 bra 	$L__BB12_86;
	setp.gt.f32 	%p135, %f203, %f67;
	mov.f32 	%f204, %f203;
	mov.u64 	%rd248, %rd247;
	@%p135 bra 	$L__BB12_86;
	setp.lt.s64 	%p136, %rd247, %rd72;
	selp.f32 	%f204, %f203, %f67, %p136;
	min.s64 	%rd248, %rd247, %rd72;
$L__BB12_86:
	mov.b32 	%r286, %f204;
	mov.b32 	%r302, 16;
	mov.b32 	%r304, -1;
	// begin inline asm
	shfl.sync.down.b32 %r285, %r286, %r302, %r216, %r304;
	// end inline asm
	mov.b32 	%f70, %r285;
	// begin inline asm
	shfl.sync.down.b32 %r290, %r291, %r302, %r216, %r304;
	// end inline asm
	mov.b64 	{%r296, %r301}, %rd248;
	// begin inline asm
	shfl.sync.down.b32 %r295, %r296, %r302, %r216, %r304;
	// end inline asm
	// begin inline asm
	shfl.sync.down.b32 %r300, %r301, %r302, %r216, %r304;
	// end inline asm
	mov.b64 	%rd75, {%r295, %r300};
	add.s32 	%r305, %r197, 16;
	setp.gt.s32 	%p137, %r305, %r216;
	mov.f32 	%f241, %f204;
	mov.u64 	%rd285, %rd248;
	@%p137 bra 	$L__BB12_90;
	setp.lt.f32 	%p138, %f204, %f70;
	mov.f32 	%f241, %f70;
	mov.u64 	%rd285, %rd75;
	@%p138 bra 	$L__BB12_90;
	setp.gt.f32 	%p139, %f204, %f70;
	mov.f32 	%f241, %f204;
	mov.u64 	%rd285, %rd248;
	@%p139 bra 	$L__BB12_90;
	setp.lt.s64 	%p140, %rd248, %rd75;
	selp.f32 	%f241, %f204, %f70, %p140;
	min.s64 	%rd285, %rd248, %rd75;
$L__BB12_90:
	setp.ne.s32 	%p141, %r197, 0;
	@%p141 bra 	$L__BB12_92;
	shr.u32 	%r306, %r5, 1;
	and.b32  	%r307, %r306, 496;
	mov.u32 	%r308, _ZN6thrust24THRUST_300001_SM_1000_NS8cuda_cub4core6detail5shmemE;
	add.s32 	%r309, %r308, %r307;
	st.shared.f32 	[%r309+8], %f241;
	st.shared.u64 	[%r309+16], %rd285;
$L__BB12_92:
	bar.sync 	0;
	setp.ne.s32 	%p142, %r5, 0;
	@%p142 bra 	$L__BB12_208;
	setp.lt.s32 	%p143, %r4, 33;
	mov.f32 	%f206, %f241;
	mov.u64 	%rd250, %rd285;
	@%p143 bra 	$L__BB12_97;
	ld.shared.f32 	%f73, [_ZN6thrust24THRUST_300001_SM_1000_NS8cuda_cub4core6detail5shmemE+24];
	ld.shared.u64 	%rd78, [_ZN6thrust24THRUST_300001_SM_1000_NS8cuda_cub4core6detail5shmemE+32];
	setp.lt.f32 	%p144, %f241, %f73;
	mov.f32 	%f206, %f73;
	mov.u64 	%rd250, %rd78;
	@%p144 bra 	$L__BB12_97;
	setp.lt.f32 	%p145, %f73, %f241;
	mov.f32 	%f206, %f241;
	mov.u64 	%rd250, %rd285;
	@%p145 bra 	$L__BB12_97;
	setp.lt.s64 	%p146, %rd285, %rd78;
	selp.f32 	%f206, %f241, %f73, %p146;
	min.s64 	%rd250, %rd285, %rd78;
$L__BB12_97:
	setp.lt.s32 	%p147, %r4, 65;
	mov.f32 	%f207, %f206;
	mov.u64 	%rd251, %rd250;
	@%p147 bra 	$L__BB12_101;
	ld.shared.f32 	%f76, [_ZN6thrust24THRUST_300001_SM_1000_NS8cuda_cub4core6detail5shmemE+40];
	ld.shared.u64 	%rd81, [_ZN6thrust24THRUST_300001_SM_1000_NS8cuda_cub4core6detail5shmemE+48];
	setp.lt.f32 	%p148, %f206, %f76;
	mov.f32 	%f207, %f76;
	mov.u64 	%rd251, %rd81;
	@%p148 bra 	$L__BB12_101;
	setp.lt.f32 	%p149, %f76, %f206;
	mov.f32 	%f207, %f206;
	mov.u64 	%rd251, %rd250;
	@%p149 bra 	$L__BB12_101;
	setp.lt.s64 	%p150, %rd250, %rd81;
	selp.f32 	%f207, %f206, %f76, %p150;
	min.s64 	%rd251, %rd250, %rd81;
$L__BB12_101:
	setp.lt.s32 	%p151, %r4, 97;
	mov.f32 	%f208, %f207;
	mov.u64 	%rd252, %rd251;
	@%p151 bra 	$L__BB12_105;
	ld.shared.f32 	%f79, [_ZN6thrust24THRUST_300001_SM_1000_NS8cuda_cub4core6detail5shmemE+56];
	ld.shared.u64 	%rd84, [_ZN6thrust24THRUST_300001_SM_1000_NS8cuda_cub4core6detail5shmemE+64];
	setp.lt.f32 	%p152, %f207, %f79;
	mov.f32 	%f208, %f79;
	mov.u64 	%rd252, %rd84;
	@%p152 bra 	$L__BB12_105;
	setp.lt.f32 	%p153, %f79, %f207;
	mov.f32 	%f208, %f207;
	mov.u64 	%rd252, %rd251;
	@%p153 bra 	$L__BB12_105;
	setp.lt.s64 	%p154, %rd251, %rd84;
	selp.f32 	%f208, %f207, %f79, %p154;
	min.s64 	%rd252, %rd251, %rd84;
$L__BB12_105:
	setp.lt.s32 	%p155, %r4, 129;
	mov.f32 	%f209, %f208;
	mov.u64 	%rd253, %rd252;
	@%p155 bra 	$L__BB12_109;
	ld.shared.f32 	%f82, [_ZN6thrust24THRUST_300001_SM_1000_NS8cuda_cub4core6detail5shmemE+72];
	ld.shared.u64 	%rd87, [_ZN6thrust24THRUST_300001_SM_1000_NS8cuda_cub4core6detail5shmemE+80];
	setp.lt.f32 	%p156, %f208, %f82;
	mov.f32 	%f209, %f82;
	mov.u64 	%rd253, %rd87;
	@%p156 bra 	$L__BB12_109;
	setp.lt.f32 	%p157, %f82, %f208;
	mov.f32 	%f209, %f208;
	mov.u64 	%rd253, %rd252;
	@%p157 bra 	$L__BB12_109;
	setp.lt.s64 	%p158, %rd252, %rd87;
	selp.f32 	%f209, %f208, %f82, %p158;
	min.s64 	%rd253, %rd252, %rd87;
$L__BB12_109:
	setp.lt.s32 	%p159, %r4, 161;
	mov.f32 	%f210, %f209;
	mov.u64 	%rd254, %rd253;
	@%p159 bra 	$L__BB12_113;
	ld.shared.f32 	%f85, [_ZN6thrust24THRUST_300001_SM_1000_NS8cuda_cub4core6detail5shmemE+88];
	ld.shared.u64 	%rd90, [_ZN6thrust24THRUST_300001_SM_1000_NS8cuda_cub4core6detail5shmemE+96];
	setp.lt.f32 	%p160, %f209, %f85;
	mov.f32 	%f210, %f85;
	mov.u64 	%rd254, %rd90;
	@%p160 bra 	$L__BB12_113;
	setp.lt.f32 	%p161, %f85, %f209;
	mov.f32 	%f210, %f209;
	mov.u64 	%rd254, %rd253;
	@%p161 bra 	$L__BB12_113;
	setp.lt.s64 	%p162, %rd253, %rd90;
	selp.f32 	%f210, %f209, %f85, %p162;
	min.s64 	%rd254, %rd253, %rd90;
$L__BB12_113:
	setp.lt.s32 	%p163, %r4, 193;
	mov.f32 	%f211, %f210;
	mov.u64 	%rd255, %rd254;
	@%p163 bra 	$L__BB12_117;
	ld.shared.f32 	%f88, [_ZN6thrust24THRUST_300001_SM_1000_NS8cuda_cub4core6detail5shmemE+104];
	ld.shared.u64 	%rd93, [_ZN6thrust24THRUST_300001_SM_1000_NS8cuda_cub4core6detail5shmemE+112];
	setp.lt.f32 	%p164, %f210, %f88;
	mov.f32 	%f211, %f88;
	mov.u64 	%rd255, %rd93;
	@%p164 bra 	$L__BB12_117;
	setp.lt.f32 	%p165, %f88, %f210;
	mov.f32 	%f211, %f210;
	mov.u64 	%rd255, %rd254;
	@%p165 bra 	$L__BB12_117;
	setp.lt.s64 	%p166, %rd254, %rd93;
	selp.f32 	%f211, %f210, %f88, %p166;
	min.s64 	%rd255, %rd254, %rd93;
$L__BB12_117:
	setp.lt.s32 	%p167, %r4, 225;
	mov.f32 	%f241, %f211;
	mov.u64 	%rd285, %rd255;
	@%p167 bra 	$L__BB12_208;
	ld.shared.f32 	%f91, [_ZN6thrust24THRUST_300001_SM_1000_NS8cuda_cub4core6detail5shmemE+120];
	ld.shared.u64 	%rd96, [_ZN6thrust24THRUST_300001_SM_1000_NS8cuda_cub4core6detail5shmemE+128];
	setp.lt.f32 	%p168, %f211, %f91;
	mov.f32 	%f241, %f91;
	mov.u64 	%rd285, %rd96;
	@%p168 bra 	$L__BB12_208;
	setp.lt.f32 	%p169, %f91, %f211;
	mov.f32 	%f241, %f211;
	mov.u64 	%rd285, %rd255;
	@%p169 bra 	$L__BB12_208;
	setp.lt.s64 	%p170, %rd255, %rd96;
	selp.f32 	%f241, %f211, %f91, %p170;
	min.s64 	%rd285, %rd255, %rd96;
	bra.uni 	$L__BB12_208;
$L__BB12_121:
	mov.u32 	%r35, %tid.x;
	cvt.s64.s32 	%rd183, %r2;
	add.s64 	%rd98, %rd3, %rd183;
	cvt.u64.u32 	%rd99, %r35;
	add.s64 	%rd184, %rd99, %rd183;
	shl.b64 	%rd185, %rd184, 2;
	add.s64 	%rd186, %rd2, %rd185;
	ld.global.f32 	%f170, [%rd186];
	add.s32 	%r69, %r35, 256;
	cvt.u64.u32 	%rd187, %r69;
	ld.global.f32 	%f171, [%rd186+1024];
	add.s32 	%r70, %r35, 512;
	cvt.u64.u32 	%rd188, %r70;
	ld.global.f32 	%f172, [%rd186+2048];
	add.s32 	%r71, %r35, 768;
	cvt.u64.u32 	%rd189, %r71;
	ld.global.f32 	%f173, [%rd186+3072];
	or.b32  	%r72, %r35, 1024;
	cvt.u64.u32 	%rd100, %r72;
	add.s64 	%rd273, %rd98, %rd100;
	ld.global.f32 	%f229, [%rd186+4096];
	setp.geu.f32 	%p2, %f170, %f171;
	selp.f32 	%f174, %f170, %f171, %p2;
	selp.b64 	%rd190, %rd99, %rd187, %p2;
	setp.geu.f32 	%p3, %f174, %f172;
	selp.f32 	%f175, %f174, %f172, %p3;
	selp.b64 	%rd191, %rd190, %rd188, %p3;
	setp.geu.f32 	%p4, %f175, %f173;
	selp.f32 	%f94, %f175, %f173, %p4;
	selp.b64 	%rd102, %rd191, %rd189, %p4;
	setp.lt.f32 	%p5, %f94, %f229;
	@%p5 bra 	$L__BB12_123;
	setp.lt.f32 	%p6, %f229, %f94;
	setp.lt.u64 	%p7, %rd102, %rd100;
	or.pred  	%p8, %p6, %p7;
	selp.f32 	%f229, %f94, %f229, %p8;
	add.s64 	%rd192, %rd98, %rd102;
	selp.b64 	%rd273, %rd192, %rd273, %p8;
$L__BB12_123:
	setp.le.s32 	%p9, %r66, %r3;
	@%p9 bra 	$L__BB12_164;
	setp.ne.s32 	%p10, %r35, 0;
	@%p10 bra 	$L__BB12_126;
	atom.global.add.u32 	%r73, [%rd1+4], 1280;
	add.s32 	%r74, %r73, %r3;
	st.shared.u32 	[_ZN6thrust24THRUST_300001_SM_1000_NS8cuda_cub4core6detail5shmemE+152], %r74;
$L__BB12_126:
	bar.sync 	0;
	ld.shared.u32 	%r427, [_ZN6thrust24THRUST_300001_SM_1000_NS8cuda_cub4core6detail5shmemE+152];
	add.s32 	%r75, %r427, 1280;
	setp.gt.s32 	%p11, %r75, %r66;
	@%p11 bra 	$L__BB12_141;
	mov.f32 	%f213, %f229;
	mov.u64 	%rd257, %rd273;
$L__BB12_128:
	cvt.s64.s32 	%rd193, %r427;
	add.s64 	%rd194, %rd99, %rd193;
	shl.b64 	%rd195, %rd194, 2;
	add.s64 	%rd196, %rd2, %rd195;
	add.s64 	%rd258, %rd194, %rd3;
	ld.global.f32 	%f214, [%rd196];
	add.s64 	%rd259, %rd258, 256;
	ld.global.f32 	%f215, [%rd196+1024];
	add.s64 	%rd260, %rd258, 512;
	ld.global.f32 	%f216, [%rd196+2048];
	add.s64 	%rd261, %rd258, 768;
	ld.global.f32 	%f217, [%rd196+3072];
	add.s64 	%rd273, %rd258, 1024;
	ld.global.f32 	%f229, [%rd196+4096];
	setp.lt.f32 	%p12, %f213, %f214;
	@%p12 bra 	$L__BB12_130;
	setp.lt.f32 	%p13, %f214, %f213;
	setp.lt.s64 	%p14, %rd257, %rd258;
	or.pred  	%p15, %p13, %p14;
	selp.f32 	%f214, %f213, %f214, %p15;
	selp.b64 	%rd258, %rd257, %rd258, %p15;
$L__BB12_130:
	setp.lt.f32 	%p16, %f214, %f215;
	@%p16 bra 	$L__BB12_132;
	setp.lt.f32 	%p17, %f215, %f214;
	setp.lt.s64 	%p18, %rd258, %rd259;
	or.pred  	%p19, %p17, %p18;
	selp.f32 	%f215, %f214, %f215, %p19;
	selp.b64 	%rd259, %rd258, %rd259, %p19;
$L__BB12_132:
	setp.lt.f32 	%p20, %f215, %f216;
	@%p20 bra 	$L__BB12_134;
	setp.lt.f32 	%p21, %f216, %f215;
	setp.lt.s64 	%p22, %rd259, %rd260;
	or.pred  	%p23, %p21, %p22;
	selp.f32 	%f216, %f215, %f216, %p23;
	selp.b64 	%rd260, %rd259, %rd260, %p23;
$L__BB12_134:
	setp.lt.f32 	%p24, %f216, %f217;
	@%p24 bra 	$L__BB12_136;
	setp.lt.f32 	%p25, %f217, %f216;
	setp.lt.s64 	%p26, %rd260, %rd261;
	or.pred  	%p27, %p25, %p26;
	selp.f32 	%f217, %f216, %f217, %p27;
	selp.b64 	%rd261, %rd260, %rd261, %p27;
$L__BB12_136:
	setp.lt.f32 	%p28, %f217, %f229;
	@%p28 bra 	$L__BB12_138;
	setp.lt.f32 	%p29, %f229, %f217;
	setp.lt.s64 	%p30, %rd261, %rd273;
	or.pred  	%p31, %p29, %p30;
	selp.f32 	%f229, %f217, %f229, %p31;
	selp.b64 	%rd273, %rd261, %rd273, %p31;
$L__BB12_138:
	setp.ne.s32 	%p32, %r35, 0;
	bar.sync 	0;
	@%p32 bra 	$L__BB12_140;
	atom.global.add.u32 	%r76, [%rd1+4], 1280;
	add.s32 	%r77, %r76, %r3;
	st.shared.u32 	[_ZN6thrust24THRUST_300001_SM_1000_NS8cuda_cub4core6detail5shmemE+152], %r77;
$L__BB12_140:
	bar.sync 	0;
	ld.shared.u32 	%r427, [_ZN6thrust24THRUST_300001_SM_1000_NS8cuda_cub4core6detail5shmemE+152];
	add.s32 	%r78, %r427, 1280;
	setp.le.s32 	%p33, %r78, %r66;
	mov.f32 	%f213, %f229;
	mov.u64 	%rd257, %rd273;
	@%p33 bra 	$L__BB12_128;
$L__BB12_141:
	setp.le.s32 	%p34, %r66, %r427;
	@%p34 bra 	$L__BB12_164;
	sub.s32 	%r40, %r66, %r427;
	setp.ge.s32 	%p35, %r35, %r40;
	@%p35 bra 	$L__BB12_164;
	not.b32 	%r79, %r35;
	add.s32 	%r80, %r66, %r79;
	sub.s32 	%r41, %r80, %r427;
	and.b32  	%r81, %r41, 768;
	setp.eq.s32 	%p36, %r81, 768;
	mov.u32 	%r431, %r35;
	@%p36 bra 	$L__BB12_149;
	add.s32 	%r429, %r35, %r427;
	shr.u32 	%r82, %r41, 8;
	add.s32 	%r83, %r82, 1;
	and.b32  	%r84, %r83, 3;
	neg.s32 	%r428, %r84;
	mov.u32 	%r431, %r35;
$L__BB12_145:
	.pragma "nounroll";
	mov.u64 	%rd122, %rd273;
	mov.f32 	%f114, %f229;
	cvt.s64.s32 	%rd198, %r429;
	add.s64 	%rd123, %rd3, %rd198;
	mul.wide.s32 	%rd199, %r429, 4;
	add.s64 	%rd200, %rd2, %rd199;
	ld.global.f32 	%f115, [%rd200];
	setp.lt.f32 	%p37, %f114, %f115;
	mov.f32 	%f229, %f115;
	mov.u64 	%rd273, %rd123;
	@%p37 bra 	$L__BB12_148;
	setp.lt.f32 	%p38, %f115, %f114;
	mov.f32 	%f229, %f114;
	mov.u64 	%rd273, %rd122;
	@%p38 bra 	$L__BB12_148;
	setp.lt.s64 	%p39, %rd122, %rd123;
	selp.f32 	%f229, %f114, %f115, %p39;
	min.s64 	%rd273, %rd122, %rd123;
$L__BB12_148:
	add.s32 	%r431, %r431, 256;
	add.s32 	%r429, %r429, 256;
	add.s32 	%r428, %r428, 1;
	setp.ne.s32 	%p40, %r428, 0;
	@%p40 bra 	$L__BB12_145;
$L__BB12_149:
	setp.lt.u32 	%p41, %r41, 768;
	@%p41 bra 	$L__BB12_164;
	add.s32 	%r432, %r431, %r427;
	add.s32 	%r435, %r432, 256;
	add.s32 	%r434, %r432, 512;
	add.s32 	%r433, %r432, 768;
	add.s64 	%rd128, %rd2, 2048;
$L__BB12_151:
	cvt.s64.s32 	%rd201, %r435;
	add.s64 	%rd130, %rd3, %rd201;
	cvt.s64.s32 	%rd202, %r434;
	add.s64 	%rd131, %rd3, %rd202;
	cvt.s64.s32 	%rd203, %r433;
	add.s64 	%rd132, %rd3, %rd203;
	cvt.s64.s32 	%rd204, %r432;
	mul.wide.s32 	%rd205, %r432, 4;
	add.s64 	%rd133, %rd128, %rd205;
	add.s64 	%rd134, %rd3, %rd204;
	ld.global.f32 	%f121, [%rd133+-2048];
	setp.lt.f32 	%p42, %f229, %f121;
	mov.f32 	%f225, %f121;
	mov.u64 	%rd269, %rd134;
	@%p42 bra 	$L__BB12_154;
	setp.lt.f32 	%p43, %f121, %f229;
	mov.f32 	%f225, %f229;
	mov.u64 	%rd269, %rd273;
	@%p43 bra 	$L__BB12_154;
	setp.lt.s64 	%p44, %rd273, %rd134;
	selp.f32 	%f225, %f229, %f121, %p44;
	min.s64 	%rd269, %rd273, %rd134;
$L__BB12_154:
	ld.global.f32 	%f124, [%rd133+-1024];
	setp.lt.f32 	%p45, %f225, %f124;
	mov.f32 	%f226, %f124;
	mov.u64 	%rd270, %rd130;
	@%p45 bra 	$L__BB12_157;
	setp.lt.f32 	%p46, %f124, %f225;
	mov.f32 	%f226, %f225;
	mov.u64 	%rd270, %rd269;
	@%p46 bra 	$L__BB12_157;
	setp.lt.s64 	%p47, %rd269, %rd130;
	selp.f32 	%f226, %f225, %f124, %p47;
	min.s64 	%rd270, %rd269, %rd130;
$L__BB12_157:
	ld.global.f32 	%f127, [%rd133];
	setp.lt.f32 	%p48, %f226, %f127;
	mov.f32 	%f227, %f127;
	mov.u64 	%rd271, %rd131;
	@%p48 bra 	$L__BB12_160;
	setp.lt.f32 	%p49, %f127, %f226;
	mov.f32 	%f227, %f226;
	mov.u64 	%rd271, %rd270;
	@%p49 bra 	$L__BB12_160;
	setp.lt.s64 	%p50, %rd270, %rd131;
	selp.f32 	%f227, %f226, %f127, %p50;
	min.s64 	%rd271, %rd270, %rd131;
$L__BB12_160:
	ld.global.f32 	%f130, [%rd133+1024];
	setp.lt.f32 	%p51, %f227, %f130;
	mov.f32 	%f229, %f130;
	mov.u64 	%rd273, %rd132;
	@%p51 bra 	$L__BB12_163;
	setp.lt.f32 	%p52, %f130, %f227;
	mov.f32 	%f229, %f227;
	mov.u64 	%rd273, %rd271;
	@%p52 bra 	$L__BB12_163;
	setp.lt.s64 	%p53, %rd271, %rd132;
	selp.f32 	%f229, %f227, %f130, %p53;
	min.s64 	%rd273, %rd271, %rd132;
$L__BB12_163:
	add.s32 	%r431, %r431, 1024;
	add.s32 	%r435, %r435, 1024;
	add.s32 	%r434, %r434, 1024;
	add.s32 	%r433, %r433, 1024;
	add.s32 	%r432, %r432, 1024;
	setp.lt.s32 	%p54, %r431, %r40;
	@%p54 bra 	$L__BB12_151;
$L__BB12_164:
	// begin inline asm
	mov.u32 %r85, %laneid;
	// end inline asm
	mov.b32 	%r87, %f229;
	mov.b32 	%r103, 1;
	mov.b32 	%r104, 31;
	mov.b32 	%r105, -1;
	// begin inline asm
	shfl.sync.down.b32 %r86, %r87, %r103, %r104, %r105;
	// end inline asm
	mov.b32 	%f134, %r86;
	// begin inline asm
	shfl.sync.down.b32 %r91, %r92, %r103, %r104, %r105;
	// end inline asm
	mov.b64 	{%r97, %r102}, %rd273;
	// begin inline asm
	shfl.sync.down.b32 %r96, %r97, %r103, %r104, %r105;
	// end inline asm
	// begin inline asm
	shfl.sync.down.b32 %r101, %r102, %r103, %r104, %r105;
	// end inline asm
	mov.b64 	%rd144, {%r96, %r101};
	setp.gt.s32 	%p55, %r85, 30;
	mov.f32 	%f230, %f229;
	mov.u64 	%rd274, %rd273;
	@%p55 bra 	$L__BB12_168;
	setp.lt.f32 	%p56, %f229, %f134;
	mov.f32 	%f230, %f134;
	mov.u64 	%rd274, %rd144;
	@%p56 bra 	$L__BB12_168;
	setp.gt.f32 	%p57, %f229, %f134;
	mov.f32 	%f230, %f229;
	mov.u64 	%rd274, %rd273;
	@%p57 bra 	$L__BB12_168;
	setp.lt.s64 	%p58, %rd273, %rd144;
	selp.f32 	%f230, %f229, %f134, %p58;
	min.s64 	%rd274, %rd273, %rd144;
$L__BB12_168:
	mov.b32 	%r107, %f230;
	mov.b32 	%r123, 2;
	mov.b32 	%r124, 31;
	mov.b32 	%r125, -1;
	// begin inline asm
	shfl.sync.down.b32 %r106, %r107, %r123, %r124, %r125;
	// end inline asm
	mov.b32 	%f137, %r106;
	// begin inline asm
	shfl.sync.down.b32 %r111, %r112, %r123, %r124, %r125;
	// end inline asm
	mov.b64 	{%r117, %r122}, %rd274;
	// begin inline asm
	shfl.sync.down.b32 %r116, %r117, %r123, %r124, %r125;
	// end inline asm
	// begin inline asm
	shfl.sync.down.b32 %r121, %r122, %r123, %r124, %r125;
	// end inline asm
	mov.b64 	%rd147, {%r116, %r121};
	setp.gt.s32 	%p59, %r85, 29;
	mov.f32 	%f231, %f230;
	mov.u64 	%rd275, %rd274;
	@%p59 bra 	$L__BB12_172;
	setp.lt.f32 	%p60, %f230, %f137;
	mov.f32 	%f231, %f137;
	mov.u64 	%rd275, %rd147;
	@%p60 bra 	$L__BB12_172;
	setp.gt.f32 	%p61, %f230, %f137;
	mov.f32 	%f231, %f230;
	mov.u64 	%rd275, %rd274;
	@%p61 bra 	$L__BB12_172;
	setp.lt.s64 	%p62, %rd274, %rd147;
	selp.f32 	%f231, %f230, %f137, %p62;
	min.s64 	%rd275, %rd274, %rd147;
$L__BB12_172:
	mov.b32 	%r127, %f231;
	mov.b32 	%r143, 4;
	mov.b32 	%r144, 31;
	mov.b32 	%r145, -1;
	// begin inline asm
	shfl.sync.down.b32 %r126, %r127, %r143, %r144, %r145;
	// end inline asm
	mov.b32 	%f140, %r126;
	// begin inline asm
	shfl.sync.down.b32 %r131, %r132, %r143, %r144, %r145;
	// end inline asm
	mov.b64 	{%r137, %r142}, %rd275;
	// begin inline asm
	shfl.sync.down.b32 %r136, %r137, %r143, %r144, %r145;
	// end inline asm
	// begin inline asm
	shfl.sync.down.b32 %r141, %r142, %r143, %r144, %r145;
	// end inline asm
	mov.b64 	%rd150, {%r136, %r141};
	setp.gt.s32 	%p63, %r85, 27;
	mov.f32 	%f232, %f231;
	mov.u64 	%rd276, %rd275;
	@%p63 bra 	$L__BB12_176;
	setp.lt.f32 	%p64, %f231, %f140;
	mov.f32 	%f232, %f140;
	mov.u64 	%rd276, %rd150;
	@%p64 bra 	$L__BB12_176;
	setp.gt.f32 	%p65, %f231, %f140;
	mov.f32 	%f232, %f231;
	mov.u64 	%rd276, %rd275;
	@%p65 bra 	$L__BB12_176;
	setp.lt.s64 	%p66, %rd275, %rd150;
	selp.f32 	%f232, %f231, %f140, %p66;
	min.s64 	%rd276, %rd275, %rd150;
$L__BB12_176:
	mov.b32 	%r147, %f232;
	mov.b32 	%r163, 8;
	mov.b32 	%r164, 31;
	mov.b32 	%r165, -1;
	// begin inline asm
	shfl.sync.down.b32 %r146, %r147, %r163, %r164, %r165;
	// end inline asm
	mov.b32 	%f143, %r146;
	// begin inline asm
	shfl.sync.down.b32 %r151, %r152, %r163, %r164, %r165;
	// end inline asm
	mov.b64 	{%r157, %r162}, %rd276;
	// begin inline asm
	shfl.sync.down.b32 %r156, %r157, %r163, %r164, %r165;
	// end inline asm
	// begin inline asm
	shfl.sync.down.b32 %r161, %r162, %r163, %r164, %r165;
	// end inline asm
	mov.b64 	%rd153, {%r156, %r161};
	setp.gt.s32 	%p67, %r85, 23;
	mov.f32 	%f233, %f232;
	mov.u64 	%rd277, %rd276;
	@%p67 bra 	$L__BB12_180;
	setp.lt.f32 	%p68, %f232, %f143;
	mov.f32 	%f233, %f143;
	mov.u64 	%rd277, %rd153;
	@%p68 bra 	$L__BB12_180;
	setp.gt.f32 	%p69, %f232, %f143;
	mov.f32 	%f233, %f232;
	mov.u64 	%rd277, %rd276;
	@%p69 bra 	$L__BB12_180;
	setp.lt.s64 	%p70, %rd276, %rd153;
	selp.f32 	%f233, %f232, %f143, %p70;
	min.s64 	%rd277, %rd276, %rd153;
$L__BB12_180:
	mov.b32 	%r167, %f233;
	mov.b32 	%r183, 16;
	mov.b32 	%r184, 31;
	mov.b32 	%r185, -1;
	// begin inline asm
	shfl.sync.down.b32 %r166, %r167, %r183, %r184, %r185;
	// end inline asm
	mov.b32 	%f146, %r166;
	// begin inline asm
	shfl.sync.down.b32 %r171, %r172, %r183, %r184, %r185;
	// end inline asm
	mov.b64 	{%r177, %r182}, %rd277;
	// begin inline asm
	shfl.sync.down.b32 %r176, %r177, %r183, %r184, %r185;
	// end inline asm
	// begin inline asm
	shfl.sync.down.b32 %r181, %r182, %r183, %r184, %r185;
	// end inline asm
	mov.b64 	%rd156, {%r176, %r181};
	setp.gt.s32 	%p71, %r85, 15;
	mov.f32 	%f241, %f233;
	mov.u64 	%rd285, %rd277;
	@%p71 bra 	$L__BB12_184;
	setp.lt.f32 	%p72, %f233, %f146;
	mov.f32 	%f241, %f146;
	mov.u64 	%rd285, %rd156;
	@%p72 bra 	$L__BB12_184;
	setp.gt.f32 	%p73, %f233, %f146;
	mov.f32 	%f241, %f233;
	mov.u64 	%rd285, %rd277;
	@%p73 bra 	$L__BB12_184;
	setp.lt.s64 	%p74, %rd277, %rd156;
	selp.f32 	%f241, %f233, %f146, %p74;
	min.s64 	%rd285, %rd277, %rd156;
$L__BB12_184:
	setp.ne.s32 	%p75, %r85, 0;
	@%p75 bra 	$L__BB12_186;
	shr.u32 	%r186, %r35, 1;
	and.b32  	%r187, %r186, 496;
	mov.u32 	%r188, _ZN6thrust24THRUST_300001_SM_1000_NS8cuda_cub4core6detail5shmemE;
	add.s32 	%r189, %r188, %r187;
	st.shared.f32 	[%r189+8], %f241;
	st.shared.u64 	[%r189+16], %rd285;
$L__BB12_186:
	bar.sync 	0;
	setp.ne.s32 	%p76, %r35, 0;
	@%p76 bra 	$L__BB12_208;
	ld.shared.f32 	%f149, [_ZN6thrust24THRUST_300001_SM_1000_NS8cuda_cub4core6detail5shmemE+24];
	ld.shared.u64 	%rd159, [_ZN6thrust24THRUST_300001_SM_1000_NS8cuda_cub4core6detail5shmemE+32];
	setp.lt.f32 	%p77, %f241, %f149;
	mov.f32 	%f235, %f149;
	mov.u64 	%rd279, %rd159;
	@%p77 bra 	$L__BB12_190;
	setp.lt.f32 	%p78, %f149, %f241;
	mov.f32 	%f235, %f241;
	mov.u64 	%rd279, %rd285;
	@%p78 bra 	$L__BB12_190;
	setp.lt.s64 	%p79, %rd285, %rd159;
	selp.f32 	%f235, %f241, %f149, %p79;
	min.s64 	%rd279, %rd285, %rd159;
$L__BB12_190:
	ld.shared.f32 	%f152, [_ZN6thrust24THRUST_300001_SM_1000_NS8cuda_cub4core6detail5shmemE+40];
	ld.shared.u64 	%rd162, [_ZN6thrust24THRUST_300001_SM_1000_NS8cuda_cub4core6detail5shmemE+48];
	setp.lt.f32 	%p80, %f235, %f152;
	mov.f32 	%f236, %f152;
	mov.u64 	%rd280, %rd162;
	@%p80 bra 	$L__BB12_193;
	setp.lt.f32 	%p81, %f152, %f235;
	mov.f32 	%f236, %f235;
	mov.u64 	%rd280, %rd279;
	@%p81 bra 	$L__BB12_193;
	setp.lt.s64 	%p82, %rd279, %rd162;
	selp.f32 	%f236, %f235, %f152, %p82;
	min.s64 	%rd280, %rd279, %rd162;
$L__BB12_193:
	ld.shared.f32 	%f155, [_ZN6thrust24THRUST_300001_SM_1000_NS8cuda_cub4core6detail5shmemE+56];
	ld.shared.u64 	%rd165, [_ZN6thrust24THRUST_300001_SM_1000_NS8cuda_cub4core6detail5shmemE+64];
	setp.lt.f32 	%p83, %f236, %f155;
	mov.f32 	%f237, %f155;
	mov.u64 	%rd281, %rd165;
	@%p83 bra 	$L__BB12_196;
	setp.lt.f32 	%p84, %f155, %f236;
	mov.f32 	%f237, %f236;
	mov.u64 	%rd281, %rd280;
	@%p84 bra 	$L__BB12_196;
	setp.lt.s64 	%p85, %rd280, %rd165;
	selp.f32 	%f237, %f236, %f155, %p85;
	min.s64 	%rd281, %rd280, %rd165;
$L__BB12_196:
	ld.shared.f32 	%f158, [_ZN6thrust24THRUST_300001_SM_1000_NS8cuda_cub4core6detail5shmemE+72];
	ld.shared.u64 	%rd168, [_ZN6thrust24THRUST_300001_SM_1000_NS8cuda_cub4core6detail5shmemE+80];
	setp.lt.f32 	%p86, %f237, %f158;
	mov.f32 	%f238, %f158;
	mov.u64 	%rd282, %rd168;
	@%p86 bra 	$L__BB12_199;
	setp.lt.f32 	%p87, %f158, %f237;
	mov.f32 	%f238, %f237;
	mov.u64 	%rd282, %rd281;
	@%p87 bra 	$L__BB12_199;
	setp.lt.s64 	%p88, %rd281, %rd168;
	selp.f32 	%f238, %f237, %f158, %p88;
	min.s64 	%rd282, %rd281, %rd168;
$L__BB12_199:
	ld.shared.f32 	%f161, [_ZN6thrust24THRUST_300001_SM_1000_NS8cuda_cub4core6detail5shmemE+88];
	ld.shared.u64 	%rd171, [_ZN6thrust24THRUST_300001_SM_1000_NS8cuda_cub4core6detail5shmemE+96];
	setp.lt.f32 	%p89, %f238, %f161;
	mov.f32 	%f239, %f161;
	mov.u64 	%rd283, %rd171;
	@%p89 bra 	$L__BB12_202;
	setp.lt.f32 	%p90, %f161, %f238;
	mov.f32 	%f239, %f238;
	mov.u64 	%rd283, %rd282;
	@%p90 bra 	$L__BB12_202;
	setp.lt.s64 	%p91, %rd282, %rd171;
	selp.f32 	%f239, %f238, %f161, %p91;
	min.s64 	%rd283, %rd282, %rd171;
$L__BB12_202:
	ld.shared.f32 	%f164, [_ZN6thrust24THRUST_300001_SM_1000_NS8cuda_cub4core6detail5shmemE+104];
	ld.shared.u64 	%rd174, [_ZN6thrust24THRUST_300001_SM_1000_NS8cuda_cub4core6detail5shmemE+112];
	setp.lt.f32 	%p92, %f239, %f164;
	mov.f32 	%f240, %f164;
	mov.u64 	%rd284, %rd174;
	@%p92 bra 	$L__BB12_205;
	setp.lt.f32 	%p93, %f164, %f239;
	mov.f32 	%f240, %f239;
	mov.u64 	%rd284, %rd283;
	@%p93 bra 	$L__BB12_205;
	setp.lt.s64 	%p94, %rd283, %rd174;
	selp.f32 	%f240, %f239, %f164, %p94;
	min.s64 	%rd284, %rd283, %rd174;
$L__BB12_205:
	ld.shared.f32 	%f167, [_ZN6thrust24THRUST_300001_SM_1000_NS8cuda_cub4core6detail5shmemE+120];
	ld.shared.u64 	%rd177, [_ZN6thrust24THRUST_300001_SM_1000_NS8cuda_cub4core6detail5shmemE+128];
	setp.lt.f32 	%p95, %f240, %f167;
	mov.f32 	%f241, %f167;
	mov.u64 	%rd285, %rd177;
	@%p95 bra 	$L__BB12_208;
	setp.lt.f32 	%p96, %f167, %f240;
	mov.f32 	%f241, %f240;
	mov.u64 	%rd285, %rd284;
	@%p96 bra 	$L__BB12_208;
	setp.lt.s64 	%p97, %rd284, %rd177;
	selp.f32 	%f241, %f240, %f167, %p97;
	min.s64 	%rd285, %rd284, %rd177;
$L__BB12_208:
	mov.u32 	%r415, %tid.x;
	setp.ne.s32 	%p214, %r415, 0;
	@%p214 bra 	$L__BB12_210;
	ld.param.u64 	%rd222, [_ZN6thrust24THRUST_300001_SM_1000_NS8cuda_cub4core6detail13_kernel_agentINS1_8__reduce11ReduceAgentINS0_12zip_iteratorIN4cuda3std3__45tupleIJNS0_6detail15normal_iteratorINS0_10device_ptrIfEEEENS0_17counting_iteratorIlNS0_11use_defaultESI_SI_EEEEEEEPNSB_IJflEEESM_iNS1_9__extrema9arg_max_fIflNSA_4lessIfEEEEEEJSL_SN_iN3cub18CUB_300001_SM_100013GridEvenShareIiEENSV_9GridQueueIjEESS_EEEvDpT0__param_1];
	cvta.to.global.u64 	%rd219, %rd222;
	mul.wide.u32 	%rd220, %r1, 16;
	add.s64 	%rd221, %rd219, %rd220;
	st.global.f32 	[%rd221], %f241;
	st.global.u64 	[%rd221+8], %rd285;
$L__BB12_210:
	ret;

}
	// .globl	_ZN6thrust24THRUST_300001_SM_1000_NS8cuda_cub4core6detail13_kernel_agentINS1_8__reduce11ReduceAgentIPN4cuda3std3__45tupleIJflEEESC_SB_iNS1_9__extrema9arg_max_fIflNS9_4lessIfEEEEEEJSC_SC_iSH_EEEvDpT0_
.visible .entry _ZN6thrust24THRUST_300001_SM_1000_NS8cuda_cub4core6detail13_kernel_agentINS1_8__reduce11ReduceAgentIPN4cuda3std3__45tupleIJflEEESC_SB_iNS1_9__extrema9arg_max_fIflNS9_4lessIfEEEEEEJSC_SC_iSH_EEEvDpT0_(
	.param .u64 .ptr .align 1 _ZN6thrust24THRUST_300001_SM_1000_NS8cuda_cub4core6detail13_kernel_agentINS1_8__reduce11ReduceAgentIPN4cuda3std3__45tupleIJflEEESC_SB_iNS1_9__extrema9arg_max_fIflNS9_4lessIfEEEEEEJSC_SC_iSH_EEEvDpT0__param_0,
	.param .u64 .ptr .align 1 _ZN6thrust24THRUST_300001_SM_1000_NS8cuda_cub4core6detail13_kernel_agentINS1_8__reduce11ReduceAgentIPN4cuda3std3__45tupleIJflEEESC_SB_iNS1_9__extrema9arg_max_fIflNS9_4lessIfEEEEEEJSC_SC_iSH_EEEvDpT0__param_1,
	.param .u32 _ZN6thrust24THRUST_300001_SM_1000_NS8cuda_cub4core6detail13_kernel_agentINS1_8__reduce11ReduceAgentIPN4cuda3std3__45tupleIJflEEESC_SB_iNS1_9__extrema9arg_max_fIflNS9_4lessIfEEEEEEJSC_SC_iSH_EEEvDpT0__param_2,
	.param .align 1 .b8 _ZN6thrust24THRUST_300001_SM_1000_NS8cuda_cub4core6detail13_kernel_agentINS1_8__reduce11ReduceAgentIPN4cuda3std3__45tupleIJflEEESC_SB_iNS1_9__extrema9arg_max_fIflNS9_4lessIfEEEEEEJSC_SC_iSH_EEEvDpT0__param_3[1]
)
.maxntid 256
{
	.reg .pred 	%p<222>;
	.reg .b32 	%r<432>;
	.reg .b32 	%f<248>;
	.reg .b64 	%rd<356>;

	ld.param.u64 	%rd186, [_ZN6thrust24THRUST_300001_SM_1000_NS8cuda_cub4core6detail13_kernel_agentINS1_8__reduce11ReduceAgentIPN4cuda3std3__45tupleIJflEEESC_SB_iNS1_9__extrema9arg_max_fIflNS9_4lessIfEEEEEEJSC_SC_iSH_EEEvDpT0__param_0];
	ld.param.u64 	%rd187, [_ZN6thrust24THRUST_300001_SM_1000_NS8cuda_cub4core6detail13_kernel_agentINS1_8__reduce11ReduceAgentIPN4cuda3std3__45tupleIJflEEESC_SB_iNS1_9__extrema9arg_max_fIflNS9_4lessIfEEEEEEJSC_SC_iSH_EEEvDpT0__param_1];
	ld.param.u32 	%r37, [_ZN6thrust24THRUST_300001_SM_1000_NS8cuda_cub4core6detail13_kernel_agentINS1_8__reduce11ReduceAgentIPN4cuda3std3__45tupleIJflEEESC_SB_iNS1_9__extrema9arg_max_fIflNS9_4lessIfEEEEEEJSC_SC_iSH_EEEvDpT0__param_2];
	setp.eq.s32 	%p1, %r37, 0;
	@%p1 bra 	$L__BB13_211;
	setp.gt.s32 	%p2, %r37, 1279;
	@%p2 bra 	$L__BB13_121;
	mov.u32 	%r1, %tid.x;
	setp.ge.s32 	%p105, %r1, %r37;
	mov.f32 	%f191, 0f00000000;
	mov.b64 	%rd298, 0;
	mov.u32 	%r422, %r1;
	@%p105 bra 	$L__BB13_4;
	mul.wide.u32 	%rd263, %r1, 16;
	add.s64 	%rd260, %rd186, %rd263;
	// begin inline asm
	ld.global.nc.u64 %rd259, [%rd260];
	// end inline asm
	mov.b64 	{%r183, %r184}, %rd259;
	mov.b32 	%f191, %r183;
	add.s64 	%rd262, %rd260, 8;
	// begin inline asm
	ld.global.nc.u64 %rd298, [%rd262];
	// end inline asm
	add.s32 	%r422, %r1, 256;
$L__BB13_4:
	setp.ge.s32 	%p106, %r422, %r37;
	@%p106 bra 	$L__BB13_25;
	not.b32 	%r185, %r422;
	add.s32 	%r4, %r37, %r185;
	and.b32  	%r186, %r4, 768;
	setp.eq.s32 	%p107, %r186, 768;
	@%p107 bra 	$L__BB13_11;
	mul.wide.u32 	%rd265, %r422, 16;
	add.s64 	%rd289, %rd186, %rd265;
	shr.u32 	%r187, %r4, 8;
	add.s32 	%r188, %r187, 1;
	and.b32  	%r189, %r188, 3;
	neg.s32 	%r420, %r189;
$L__BB13_7:
	.pragma "nounroll";
	mov.u64 	%rd5, %rd298;
	mov.f32 	%f3, %f191;
	// begin inline asm
	ld.global.nc.u64 %rd266, [%rd289];
	// end inline asm
	mov.b64 	{%r190, %r191}, %rd266;
	mov.b32 	%f4, %r190;
	add.s64 	%rd269, %rd289, 8;
	// begin inline asm
	ld.global.nc.u64 %rd268, [%rd269];
	// end inline asm
	setp.lt.f32 	%p108, %f3, %f4;
	mov.u64 	%rd298, %rd268;
	mov.f32 	%f191, %f4;
	@%p108 bra 	$L__BB13_10;
	setp.lt.f32 	%p109, %f4, %f3;
	mov.u64 	%rd298, %rd5;
	mov.f32 	%f191, %f3;
	@%p109 bra 	$L__BB13_10;
	setp.lt.s64 	%p110, %rd5, %rd268;
	min.s64 	%rd298, %rd5, %rd268;
	selp.f32 	%f191, %f3, %f4, %p110;
$L__BB13_10:
	add.s32 	%r422, %r422, 256;
	add.s64 	%rd289, %rd289, 4096;
	add.s32 	%r420, %r420, 1;
	setp.ne.s32 	%p111, %r420, 0;
	@%p111 bra 	$L__BB13_7;
$L__BB13_11:
	setp.lt.u32 	%p112, %r4, 768;
	@%p112 bra 	$L__BB13_25;
$L__BB13_12:
	mul.wide.s32 	%rd274, %r422, 16;
	add.s64 	%rd271, %rd186, %rd274;
	// begin inline asm
	ld.global.nc.u64 %rd270, [%rd271];
	// end inline asm
	mov.b64 	{%r192, %r193}, %rd270;
	mov.b32 	%f10, %r192;
	add.s64 	%rd273, %rd271, 8;
	// begin inline asm
	ld.global.nc.u64 %rd272, [%rd273];
	// end inline asm
	setp.lt.f32 	%p113, %f191, %f10;
	mov.u64 	%rd295, %rd272;
	mov.f32 	%f188, %f10;
	@%p113 bra 	$L__BB13_15;
	setp.lt.f32 	%p114, %f10, %f191;
	mov.u64 	%rd295, %rd298;
	mov.f32 	%f188, %f191;
	@%p114 bra 	$L__BB13_15;
	setp.lt.s64 	%p115, %rd298, %rd272;
	min.s64 	%rd295, %rd298, %rd272;
	selp.f32 	%f188, %f191, %f10, %p115;
$L__BB13_15:
	add.s64 	%rd276, %rd271, 4096;
	// begin inline asm
	ld.global.nc.u64 %rd275, [%rd276];
	// end inline asm
	mov.b64 	{%r194, %r195}, %rd275;
	mov.b32 	%f13, %r194;
	add.s64 	%rd278, %rd271, 4104;
	// begin inline asm
	ld.global.nc.u64 %rd277, [%rd278];
	// end inline asm
	setp.lt.f32 	%p116, %f188, %f13;
	mov.u64 	%rd296, %rd277;
	mov.f32 	%f189, %f13;
	@%p116 bra 	$L__BB13_18;
	setp.lt.f32 	%p117, %f13, %f188;
	mov.u64 	%rd296, %rd295;
	mov.f32 	%f189, %f188;
	@%p117 bra 	$L__BB13_18;
	setp.lt.s64 	%p118, %rd295, %rd277;
	min.s64 	%rd296, %rd295, %rd277;
	selp.f32 	%f189, %f188, %f13, %p118;
$L__BB13_18:
	add.s64 	%rd280, %rd271, 8192;
	// begin inline asm
	ld.global.nc.u64 %rd279, [%rd280];
	// end inline asm
	mov.b64 	{%r196, %r197}, %rd279;
	mov.b32 	%f16, %r196;
	add.s64 	%rd282, %rd271, 8200;
	// begin inline asm
	ld.global.nc.u64 %rd281, [%rd282];
	// end inline asm
	setp.lt.f32 	%p119, %f189, %f16;
	mov.u64 	%rd297, %rd281;
	mov.f32 	%f190, %f16;
	@%p119 bra 	$L__BB13_21;
	setp.lt.f32 	%p120, %f16, %f189;
	mov.u64 	%rd297, %rd296;
	mov.f32 	%f190, %f189;
	@%p120 bra 	$L__BB13_21;
	setp.lt.s64 	%p121, %rd296, %rd281;
	min.s64 	%rd297, %rd296, %rd281;
	selp.f32 	%f190, %f189, %f16, %p121;
$L__BB13_21:
	add.s64 	%rd284, %rd271, 12288;
	// begin inline asm
	ld.global.nc.u64 %rd283, [%rd284];
	// end inline asm
	mov.b64 	{%r198, %r199}, %rd283;
	mov.b32 	%f19, %r198;
	add.s64 	%rd286, %rd271, 12296;
	// begin inline asm
	ld.global.nc.u64 %rd285, [%rd286];
	// end inline asm
	setp.lt.f32 	%p122, %f190, %f19;
	mov.u64 	%rd298, %rd285;
	mov.f32 	%f191, %f19;
	@%p122 bra 	$L__BB13_24;
	setp.lt.f32 	%p123, %f19, %f190;
	mov.u64 	%rd298, %rd297;
	mov.f32 	%f191, %f190;
	@%p123 bra 	$L__BB13_24;
	setp.lt.s64 	%p124, %rd297, %rd285;
	min.s64 	%rd298, %rd297, %rd285;
	selp.f32 	%f191, %f190, %f19, %p124;
$L__BB13_24:
	add.s32 	%r422, %r422, 1024;
	setp.lt.s32 	%p125, %r422, %r37;
	@%p125 bra 	$L__BB13_12;
$L__BB13_25:
	setp.lt.s32 	%p126, %r37, 256;
	@%p126 bra 	$L__BB13_70;
	// begin inline asm
	mov.u32 %r313, %laneid;
	// end inline asm
	mov.b32 	%r315, %f191;
	mov.b32 	%r331, 1;
	mov.b32 	%r332, 31;
	mov.b32 	%r333, -1;
	// begin inline asm
	shfl.sync.down.b32 %r314, %r315, %r331, %r332, %r333;
	// end inline asm
	mov.b32 	%f23, %r314;
	// begin inline asm
	shfl.sync.down.b32 %r319, %r320, %r331, %r332, %r333;
	// end inline asm
	mov.b64 	{%r325, %r330}, %rd298;
	// begin inline asm
	shfl.sync.down.b32 %r324, %r325, %r331, %r332, %r333;
	// end inline asm
	// begin inline asm
	shfl.sync.down.b32 %r329, %r330, %r331, %r332, %r333;
	// end inline asm
	mov.b64 	%rd27, {%r324, %r329};
	setp.gt.s32 	%p178, %r313, 30;
	mov.u64 	%rd300, %rd298;
	mov.f32 	%f193, %f191;
	@%p178 bra 	$L__BB13_30;
	setp.lt.f32 	%p179, %f191, %f23;
	mov.u64 	%rd300, %rd27;
	mov.f32 	%f193, %f23;
	@%p179 bra 	$L__BB13_30;
	setp.gt.f32 	%p180, %f191, %f23;
	mov.u64 	%rd300, %rd298;
	mov.f32 	%f193, %f191;
	@%p180 bra 	$L__BB13_30;
	setp.lt.s64 	%p181, %rd298, %rd27;
	min.s64 	%rd300, %rd298, %rd27;
	selp.f32 	%f193, %f191, %f23, %p181;
$L__BB13_30:
	mov.b32 	%r335, %f193;
	mov.b32 	%r351, 2;
	mov.b32 	%r352, 31;
	mov.b32 	%r353, -1;
	// begin inline asm
	shfl.sync.down.b32 %r334, %r335, %r351, %r352, %r353;
	// end inline asm
	mov.b32 	%f26, %r334;
	// begin inline asm
	shfl.sync.down.b32 %r339, %r340, %r351, %r352, %r353;
	// end inline asm
	mov.b64 	{%r345, %r350}, %rd300;
	// begin inline asm
	shfl.sync.down.b32 %r344, %r345, %r351, %r352, %r353;
	// end inline asm
	// begin inline asm
	shfl.sync.down.b32 %r349, %r350, %r351, %r352, %r353;
	// end inline asm
	mov.b64 	%rd30, {%r344, %r349};
	setp.gt.s32 	%p182, %r313, 29;
	mov.u64 	%rd301, %rd300;
	mov.f32 	%f194, %f193;
	@%p182 bra 	$L__BB13_34;
	setp.lt.f32 	%p183, %f193, %f26;
	mov.u64 	%rd301, %rd30;
	mov.f32 	%f194, %f26;
	@%p183 bra 	$L__BB13_34;
	setp.gt.f32 	%p184, %f193, %f26;
	mov.u64 	%rd301, %rd300;
	mov.f32 	%f194, %f193;
	@%p184 bra 	$L__BB13_34;
	setp.lt.s64 	%p185, %rd300, %rd30;
	min.s64 	%rd301, %rd300, %rd30;
	selp.f32 	%f194, %f193, %f26, %p185;
$L__BB13_34:
	mov.b32 	%r355, %f194;
	mov.b32 	%r371, 4;
	mov.b32 	%r372, 31;
	mov.b32 	%r373, -1;
	// begin inline asm
	shfl.sync.down.b32 %r354, %r355, %r371, %r372, %r373;
	// end inline asm
	mov.b32 	%f29, %r354;
	// begin inline asm
	shfl.sync.down.b32 %r359, %r360, %r371, %r372, %r373;
	// end inline asm
	mov.b64 	{%r365, %r370}, %rd301;
	// begin inline asm
	shfl.sync.down.b32 %r364, %r365, %r371, %r372, %r373;
	// end inline asm
	// begin inline asm
	shfl.sync.down.b32 %r369, %r370, %r371, %r372, %r373;
	// end inline asm
	mov.b64 	%rd33, {%r364, %r369};
	setp.gt.s32 	%p186, %r313, 27;
	mov.u64 	%rd302, %rd301;
	mov.f32 	%f195, %f194;
	@%p186 bra 	$L__BB13_38;
	setp.lt.f32 	%p187, %f194, %f29;
	mov.u64 	%rd302, %rd33;
	mov.f32 	%f195, %f29;
	@%p187 bra 	$L__BB13_38;
	setp.gt.f32 	%p188, %f194, %f29;
	mov.u64 	%rd302, %rd301;
	mov.f32 	%f195, %f194;
	@%p188 bra 	$L__BB13_38;
	setp.lt.s64 	%p189, %rd301, %rd33;
	min.s64 	%rd302, %rd301, %rd33;
	selp.f32 	%f195, %f194, %f29, %p189;
$L__BB13_38:
	mov.b32 	%r375, %f195;
	mov.b32 	%r391, 8;
	mov.b32 	%r392, 31;
	mov.b32 	%r393, -1;
	// begin inline asm
	shfl.sync.down.b32 %r374, %r375, %r391, %r392, %r393;
	// end inline asm
	mov.b32 	%f32, %r374;
	// begin inline asm
	shfl.sync.down.b32 %r379, %r380, %r391, %r392, %r393;
	// end inline asm
	mov.b64 	{%r385, %r390}, %rd302;
	// begin inline asm
	shfl.sync.down.b32 %r384, %r385, %r391, %r392, %r393;
	// end inline asm
	// begin inline asm
	shfl.sync.down.b32 %r389, %r390, %r391, %r392, %r393;
	// end inline asm
	mov.b64 	%rd36, {%r384, %r389};
	setp.gt.s32 	%p190, %r313, 23;
	mov.u64 	%rd303, %rd302;
	mov.f32 	%f196, %f195;
	@%p190 bra 	$L__BB13_42;
	setp.lt.f32 	%p191, %f195, %f32;
	mov.u64 	%rd303, %rd36;
	mov.f32 	%f196, %f32;
	@%p191 bra 	$L__BB13_42;
	setp.gt.f32 	%p192, %f195, %f32;
	mov.u64 	%rd303, %rd302;
	mov.f32 	%f196, %f195;
	@%p192 bra 	$L__BB13_42;
	setp.lt.s64 	%p193, %rd302, %rd36;
	min.s64 	%rd303, %rd302, %rd36;
	selp.f32 	%f196, %f195, %f32, %p193;
$L__BB13_42:
	mov.b32 	%r395, %f196;
	mov.b32 	%r411, 16;
	mov.b32 	%r412, 31;
	mov.b32 	%r413, -1;
	// begin inline asm
	shfl.sync.down.b32 %r394, %r395, %r411, %r412, %r413;
	// end inline asm
	mov.b32 	%f35, %r394;
	// begin inline asm
	shfl.sync.down.b32 %r399, %r400, %r411, %r412, %r413;
	// end inline asm
	mov.b64 	{%r405, %r410}, %rd303;
	// begin inline asm
	shfl.sync.down.b32 %r404, %r405, %r411, %r412, %r413;
	// end inline asm
	// begin inline asm
	shfl.sync.down.b32 %r409, %r410, %r411, %r412, %r413;
	// end inline asm
	mov.b64 	%rd39, {%r404, %r409};
	setp.gt.s32 	%p194, %r313, 15;
	mov.u64 	%rd355, %rd303;
	mov.f32 	%f247, %f196;
	@%p194 bra 	$L__BB13_46;
	setp.lt.f32 	%p195, %f196, %f35;
	mov.u64 	%rd355, %rd39;
	mov.f32 	%f247, %f35;
	@%p195 bra 	$L__BB13_46;
	setp.gt.f32 	%p196, %f196, %f35;
	mov.u64 	%rd355, %rd303;
	mov.f32 	%f247, %f196;
	@%p196 bra 	$L__BB13_46;
	setp.lt.s64 	%p197, %rd303, %rd39;
	min.s64 	%rd355, %rd303, %rd39;
	selp.f32 	%f247, %f196, %f35, %p197;
$L__BB13_46:
	setp.ne.s32 	%p198, %r313, 0;
	@%p198 bra 	$L__BB13_48;
	shr.u32 	%r414, %r1, 1;
	and.b32  	%r415, %r414, 496;
	mov.u32 	%r416, _ZN6thrust24THRUST_300001_SM_1000_NS8cuda_cub4core6detail5shmemE;
	add.s32 	%r417, %r416, %r415;
	st.shared.f32 	[%r417+8], %f247;
	st.shared.u64 	[%r417+16], %rd355;
$L__BB13_48:
	bar.sync 	0;
	setp.ne.s32 	%p199, %r1, 0;
	@%p199 bra 	$L__BB13_209;
	ld.shared.f32 	%f38, [_ZN6thrust24THRUST_300001_SM_1000_NS8cuda_cub4core6detail5shmemE+24];
	ld.shared.u64 	%rd42, [_ZN6thrust24THRUST_300001_SM_1000_NS8cuda_cub4core6detail5shmemE+32];
	setp.lt.f32 	%p200, %f247, %f38;
	mov.u64 	%rd305, %rd42;
	mov.f32 	%f198, %f38;
	@%p200 bra 	$L__BB13_52;
	setp.lt.f32 	%p201, %f38, %f247;
	mov.u64 	%rd305, %rd355;
	mov.f32 	%f198, %f247;
	@%p201 bra 	$L__BB13_52;
	setp.lt.s64 	%p202, %rd355, %rd42;
	min.s64 	%rd305, %rd355, %rd42;
	selp.f32 	%f198, %f247, %f38, %p202;
$L__BB13_52:
	ld.shared.f32 	%f41, [_ZN6thrust24THRUST_300001_SM_1000_NS8cuda_cub4core6detail5shmemE+40];
	ld.shared.u64 	%rd45, [_ZN6thrust24THRUST_300001_SM_1000_NS8cuda_cub4core6detail5shmemE+48];
	setp.lt.f32 	%p203, %f198, %f41;
	mov.u64 	%rd306, %rd45;
	mov.f32 	%f199, %f41;
	@%p203 bra 	$L__BB13_55;
	setp.lt.f32 	%p204, %f41, %f198;
	mov.u64 	%rd306, %rd305;
	mov.f32 	%f199, %f198;
	@%p204 bra 	$L__BB13_55;
	setp.lt.s64 	%p205, %rd305, %rd45;
	min.s64 	%rd306, %rd305, %rd45;
	selp.f32 	%f199, %f198, %f41, %p205;
$L__BB13_55:
	ld.shared.f32 	%f44, [_ZN6thrust24THRUST_300001_SM_1000_NS8cuda_cub4core6detail5shmemE+56];
	ld.shared.u64 	%rd48, [_ZN6thrust24THRUST_300001_SM_1000_NS8cuda_cub4core6detail5shmemE+64];
	setp.lt.f32 	%p206, %f199, %f44;
	mov.u64 	%rd307, %rd48;
	mov.f32 	%f200, %f44;
	@%p206 bra 	$L__BB13_58;
	setp.lt.f32 	%p207, %f44, %f199;
	mov.u64 	%rd307, %rd306;
	mov.f32 	%f200, %f199;
	@%p207 bra 	$L__BB13_58;
	setp.lt.s64 	%p208, %rd306, %rd48;
	min.s64 	%rd307, %rd306, %rd48;
	selp.f32 	%f200, %f199, %f44, %p208;
$L__BB13_58:
	ld.shared.f32 	%f47, [_ZN6thrust24THRUST_300001_SM_1000_NS8cuda_cub4core6detail5shmemE+72];
	ld.shared.u64 	%rd51, [_ZN6thrust24THRUST_300001_SM_1000_NS8cuda_cub4core6detail5shmemE+80];
	setp.lt.f32 	%p209, %f200, %f47;
	mov.u64 	%rd308, %rd51;
	mov.f32 	%f201, %f47;
	@%p209 bra 	$L__BB13_61;
	setp.lt.f32 	%p210, %f47, %f200;
	mov.u64 	%rd308, %rd307;
	mov.f32 	%f201, %f200;
	@%p210 bra 	$L__BB13_61;
	setp.lt.s64 	%p211, %rd307, %rd51;
	min.s64 	%rd308, %rd307, %rd51;
	selp.f32 	%f201, %f200, %f47, %p211;
$L__BB13_61:
	ld.shared.f32 	%f50, [_ZN6thrust24THRUST_300001_SM_1000_NS8cuda_cub4core6detail5shmemE+88];
	ld.shared.u64 	%rd54, [_ZN6thrust24THRUST_300001_SM_1000_NS8cuda_cub4core6detail5shmemE+96];
	setp.lt.f32 	%p212, %f201, %f50;
	mov.u64 	%rd309, %rd54;
	mov.f32 	%f202, %f50;
	@%p212 bra 	$L__BB13_64;
	setp.lt.f32 	%p213, %f50, %f201;
	mov.u64 	%rd309, %rd308;
	mov.f32 	%f202, %f201;
	@%p213 bra 	$L__BB13_64;
	setp.lt.s64 	%p214, %rd308, %rd54;
	min.s64 	%rd309, %rd308, %rd54;
	selp.f32 	%f202, %f201, %f50, %p214;
$L__BB13_64:
	ld.shared.f32 	%f53, [_ZN6thrust24THRUST_300001_SM_1000_NS8cuda_cub4core6detail5shmemE+104];
	ld.shared.u64 	%rd57, [_ZN6thrust24THRUST_300001_SM_1000_NS8cuda_cub4core6detail5shmemE+112];
	setp.lt.f32 	%p215, %f202, %f53;
	mov.u64 	%rd310, %rd57;
	mov.f32 	%f203, %f53;
	@%p215 bra 	$L__BB13_67;
	setp.lt.f32 	%p216, %f53, %f202;
	mov.u64 	%rd310, %rd309;
	mov.f32 	%f203, %f202;
	@%p216 bra 	$L__BB13_67;
	setp.lt.s64 	%p217, %rd309, %rd57;
	min.s64 	%rd310, %rd309, %rd57;
	selp.f32 	%f203, %f202, %f53, %p217;
$L__BB13_67:
	ld.shared.f32 	%f56, [_ZN6thrust24THRUST_300001_SM_1000_NS8cuda_cub4core6detail5shmemE+120];
	ld.shared.u64 	%rd60, [_ZN6thrust24THRUST_300001_SM_1000_NS8cuda_cub4core6detail5shmemE+128];
	setp.lt.f32 	%p218, %f203, %f56;
	mov.f32 	%f247, %f56;
	mov.u64 	%rd355, %rd60;
	@%p218 bra 	$L__BB13_209;
	setp.lt.f32 	%p219, %f56, %f203;
	mov.f32 	%f247, %f203;
	mov.u64 	%rd355, %rd310;
	@%p219 bra 	$L__BB13_209;
	setp.lt.s64 	%p220, %rd310, %rd60;
	min.s64 	%rd355, %rd310, %rd60;
	selp.f32 	%f247, %f203, %f56, %p220;
	bra.uni 	$L__BB13_209;
$L__BB13_70:
	// begin inline asm
	mov.u32 %r200, %laneid;
	// end inline asm
	and.b32  	%r221, %r1, 992;
	add.s32 	%r222, %r221, 32;
	setp.gt.s32 	%p127, %r222, %r37;
	not.b32 	%r223, %r221;
	add.s32 	%r224, %r37, %r223;
	selp.b32 	%r219, %r224, 31, %p127;
	mov.b32 	%r202, %f191;
	mov.b32 	%r218, 1;
	mov.b32 	%r220, -1;
	// begin inline asm
	shfl.sync.down.b32 %r201, %r202, %r218, %r219, %r220;
	// end inline asm
	mov.b32 	%f58, %r201;
	// begin inline asm
	shfl.sync.down.b32 %r206, %r207, %r218, %r219, %r220;
	// end inline asm
	mov.b64 	{%r212, %r217}, %rd298;
	// begin inline asm
	shfl.sync.down.b32 %r211, %r212, %r218, %r219, %r220;
	// end inline asm
	// begin inline asm
	shfl.sync.down.b32 %r216, %r217, %r218, %r219, %r220;
	// end inline asm
	mov.b64 	%rd62, {%r211, %r216};
	setp.ge.s32 	%p128, %r200, %r219;
	mov.u64 	%rd311, %rd298;
	mov.f32 	%f204, %f191;
	@%p128 bra 	$L__BB13_74;
	setp.lt.f32 	%p129, %f191, %f58;
	mov.u64 	%rd311, %rd62;
	mov.f32 	%f204, %f58;
	@%p129 bra 	$L__BB13_74;
	setp.gt.f32 	%p130, %f191, %f58;
	mov.u64 	%rd311, %rd298;
	mov.f32 	%f204, %f191;
	@%p130 bra 	$L__BB13_74;
	setp.lt.s64 	%p131, %rd298, %rd62;
	min.s64 	%rd311, %rd298, %rd62;
	selp.f32 	%f204, %f191, %f58, %p131;
$L__BB13_74:
	mov.b32 	%r226, %f204;
	mov.b32 	%r242, 2;
	mov.b32 	%r244, -1;
	// begin inline asm
	shfl.sync.down.b32 %r225, %r226, %r242, %r219, %r244;
	// end inline asm
	mov.b32 	%f61, %r225;
	// begin inline asm
	shfl.sync.down.b32 %r230, %r231, %r242, %r219, %r244;
	// end inline asm
	mov.b64 	{%r236, %r241}, %rd311;
	// begin inline asm
	shfl.sync.down.b32 %r235, %r236, %r242, %r219, %r244;
	// end inline asm
	// begin inline asm
	shfl.sync.down.b32 %r240, %r241, %r242, %r219, %r244;
	// end inline asm
	mov.b64 	%rd65, {%r235, %r240};
	add.s32 	%r245, %r200, 2;
	setp.gt.s32 	%p132, %r245, %r219;
	mov.u64 	%rd312, %rd311;
	mov.f32 	%f205, %f204;
	@%p132 bra 	$L__BB13_78;
	setp.lt.f32 	%p133, %f204, %f61;
	mov.u64 	%rd312, %rd65;
	mov.f32 	%f205, %f61;
	@%p133 bra 	$L__BB13_78;
	setp.gt.f32 	%p134, %f204, %f61;
	mov.u64 	%rd312, %rd311;
	mov.f32 	%f205, %f204;
	@%p134 bra 	$L__BB13_78;
	setp.lt.s64 	%p135, %rd311, %rd65;
	min.s64 	%rd312, %rd311, %rd65;
	selp.f32 	%f205, %f204, %f61, %p135;
$L__BB13_78:
	mov.b32 	%r247, %f205;
	mov.b32 	%r263, 4;
	mov.b32 	%r265, -1;
	// begin inline asm
	shfl.sync.down.b32 %r246, %r247, %r263, %r219, %r265;
	// end inline asm
	mov.b32 	%f64, %r246;
	// begin inline asm
	shfl.sync.down.b32 %r251, %r252, %r263, %r219, %r265;
	// end inline asm
	mov.b64 	{%r257, %r262}, %rd312;
	// begin inline asm
	shfl.sync.down.b32 %r256, %r257, %r263, %r219, %r265;
	// end inline asm
	// begin inline asm
	shfl.sync.down.b32 %r261, %r262, %r263, %r219, %r265;
	// end inline asm
	mov.b64 	%rd68, {%r256, %r261};
	add.s32 	%r266, %r200, 4;
	setp.gt.s32 	%p136, %r266, %r219;
	mov.f32 	%f206, %f205;
	mov.u64 	%rd313, %rd312;
	@%p136 bra 	$L__BB13_82;
	setp.lt.f32 	%p137, %f205, %f64;
	mov.f32 	%f206, %f64;
	mov.u64 	%rd313, %rd68;
	@%p137 bra 	$L__BB13_82;
	setp.gt.f32 	%p138, %f205, %f64;
	mov.f32 	%f206, %f205;
	mov.u64 	%rd313, %rd312;
	@%p138 bra 	$L__BB13_82;
	setp.lt.s64 	%p139, %rd312, %rd68;
	selp.f32 	%f206, %f205, %f64, %p139;
	min.s64 	%rd313, %rd312, %rd68;
$L__BB13_82:
	mov.b32 	%r268, %f206;
	mov.b32 	%r284, 8;
	mov.b32 	%r286, -1;
	// begin inline asm
	shfl.sync.down.b32 %r267, %r268, %r284, %r219, %r286;
	// end inline asm
	mov.b32 	%f67, %r267;
	// begin inline asm
	shfl.sync.down.b32 %r272, %r273, %r284, %r219, %r286;
	// end inline asm
	mov.b64 	{%r278, %r283}, %rd313;
	// begin inline asm
	shfl.sync.down.b32 %r277, %r278, %r284, %r219, %r286;
	// end inline asm
	// begin inline asm
	shfl.sync.down.b32 %r282, %r283, %r284, %r219, %r286;
	// end inline asm
	mov.b64 	%rd71, {%r277, %r282};
	add.s32 	%r287, %r200, 8;
	setp.gt.s32 	%p140, %r287, %r219;
	mov.f32 	%f207, %f206;
	mov.u64 	%rd314, %rd313;
	@%p140 bra 	$L__BB13_86;
	setp.lt.f32 	%p141, %f206, %f67;
	mov.f32 	%f207, %f67;
	mov.u64 	%rd314, %rd71;
	@%p141 bra 	$L__BB13_86;
	setp.gt.f32 	%p142, %f206, %f67;
	mov.f32 	%f207, %f206;
	mov.u64 	%rd314, %rd313;
	@%p142 bra 	$L__BB13_86;
	setp.lt.s64 	%p143, %rd313, %rd71;
	selp.f32 	%f207, %f206, %f67, %p143;
	min.s64 	%rd314, %rd313, %rd71;
$L__BB13_86:
	mov.b32 	%r289, %f207;
	mov.b32 	%r305, 16;
	mov.b32 	%r307, -1;
	// begin inline asm
	shfl.sync.down.b32 %r288, %r289, %r305, %r219, %r307;
	// end inline asm
	mov.b32 	%f70, %r288;
	// begin inline asm
	shfl.sync.down.b32 %r293, %r294, %r305, %r219, %r307;
	// end inline asm
	mov.b64 	{%r299, %r304}, %rd314;
	// begin inline asm
	shfl.sync.down.b32 %r298, %r299, %r305, %r219, %r307;
	// end inline asm
	// begin inline asm
	shfl.sync.down.b32 %r303, %r304, %r305, %r219, %r307;
	// end inline asm
	mov.b64 	%rd74, {%r298, %r303};
	add.s32 	%r308, %r200, 16;
	setp.gt.s32 	%p144, %r308, %r219;
	mov.f32 	%f247, %f207;
	mov.u64 	%rd355, %rd314;
	@%p144 bra 	$L__BB13_90;
	setp.lt.f32 	%p145, %f207, %f70;
	mov.f32 	%f247, %f70;
	mov.u64 	%rd355, %rd74;
	@%p145 bra 	$L__BB13_90;
	setp.gt.f32 	%p146, %f207, %f70;
	mov.f32 	%f247, %f207;
	mov.u64 	%rd355, %rd314;
	@%p146 bra 	$L__BB13_90;
	setp.lt.s64 	%p147, %rd314, %rd74;
	selp.f32 	%f247, %f207, %f70, %p147;
	min.s64 	%rd355, %rd314, %rd74;
$L__BB13_90:
	setp.ne.s32 	%p148, %r200, 0;
	@%p148 bra 	$L__BB13_92;
	shr.u32 	%r309, %r1, 1;
	and.b32  	%r310, %r309, 496;
	mov.u32 	%r311, _ZN6thrust24THRUST_300001_SM_1000_NS8cuda_cub4core6detail5shmemE;
	add.s32 	%r312, %r311, %r310;
	st.shared.f32 	[%r312+8], %f247;
	st.shared.u64 	[%r312+16], %rd355;
$L__BB13_92:
	bar.sync 	0;
	setp.ne.s32 	%p149, %r1, 0;
	@%p149 bra 	$L__BB13_209;
	setp.lt.s32 	%p150, %r37, 33;
	mov.f32 	%f209, %f247;
	mov.u64 	%rd316, %rd355;
	@%p150 bra 	$L__BB13_97;
	ld.shared.f32 	%f73, [_ZN6thrust24THRUST_300001_SM_1000_NS8cuda_cub4core6detail5shmemE+24];
	ld.shared.u64 	%rd77, [_ZN6thrust24THRUST_300001_SM_1000_NS8cuda_cub4core6detail5shmemE+32];
	setp.lt.f32 	%p151, %f247, %f73;
	mov.f32 	%f209, %f73;
	mov.u64 	%rd316, %rd77;
	@%p151 bra 	$L__BB13_97;
	setp.lt.f32 	%p152, %f73, %f247;
	mov.f32 	%f209, %f247;
	mov.u64 	%rd316, %rd355;
	@%p152 bra 	$L__BB13_97;
	setp.lt.s64 	%p153, %rd355, %rd77;
	selp.f32 	%f209, %f247, %f73, %p153;
	min.s64 	%rd316, %rd355, %rd77;
$L__BB13_97:
	setp.lt.s32 	%p154, %r37, 65;
	mov.f32 	%f210, %f209;
	mov.u64 	%rd317, %rd316;
	@%p154 bra 	$L__BB13_101;
	ld.shared.f32 	%f76, [_ZN6thrust24THRUST_300001_SM_1000_NS8cuda_cub4core6detail5shmemE+40];
	ld.shared.u64 	%rd80, [_ZN6thrust24THRUST_300001_SM_1000_NS8cuda_cub4core6detail5shmemE+48];
	setp.lt.f32 	%p155, %f209, %f76;
	mov.f32 	%f210, %f76;
	mov.u64 	%rd317, %rd80;
	@%p155 bra 	$L__BB13_101;
	setp.lt.f32 	%p156, %f76, %f209;
	mov.f32 	%f210, %f209;
	mov.u64 	%rd317, %rd316;
	@%p156 bra 	$L__BB13_101;
	setp.lt.s64 	%p157, %rd316, %rd80;
	selp.f32 	%f210, %f209, %f76, %p157;
	min.s64 	%rd317, %rd316, %rd80;
$L__BB13_101:
	setp.lt.s32 	%p158, %r37, 97;
	mov.f32 	%f211, %f210;
	mov.u64 	%rd318, %rd317;
	@%p158 bra 	$L__BB13_105;
	ld.shared.f32 	%f79, [_ZN6thrust24THRUST_300001_SM_1000_NS8cuda_cub4core6detail5shmemE+56];
	ld.shared.u64 	%rd83, [_ZN6thrust24THRUST_300001_SM_1000_NS8cuda_cub4core6detail5shmemE+64];
	setp.lt.f32 	%p159, %f210, %f79;
	mov.f32 	%f211, %f79;
	mov.u64 	%rd318, %rd83;
	@%p159 bra 	$L__BB13_105;
	setp.lt.f32 	%p160, %f79, %f210;
	mov.f32 	%f211, %f210;
	mov.u64 	%rd318, %rd317;
	@%p160 bra 	$L__BB13_105;
	setp.lt.s64 	%p161, %rd317, %rd83;
	selp.f32 	%f211, %f210, %f79, %p161;
	min.s64 	%rd318, %rd317, %rd83;
$L__BB13_105:
	setp.lt.s32 	%p162, %r37, 129;
	mov.f32 	%f212, %f211;
	mov.u64 	%rd319, %rd318;
	@%p162 bra 	$L__BB13_109;
	ld.shared.f32 	%f82, [_ZN6thrust24THRUST_300001_SM_1000_NS8cuda_cub4core6detail5shmemE+72];
	ld.shared.u64 	%rd86, [_ZN6thrust24THRUST_300001_SM_1000_NS8cuda_cub4core6detail5shmemE+80];
	setp.lt.f32 	%p163, %f211, %f82;
	mov.f32 	%f212, %f82;
	mov.u64 	%rd319, %rd86;
	@%p163 bra 	$L__BB13_109;
	setp.lt.f32 	%p164, %f82, %f211;
	mov.f32 	%f212, %f211;
	mov.u64 	%rd319, %rd318;
	@%p164 bra 	$L__BB13_109;
	setp.lt.s64 	%p165, %rd318, %rd86;
	selp.f32 	%f212, %f211, %f82, %p165;
	min.s64 	%rd319, %rd318, %rd86;
$L__BB13_109:
	setp.lt.s32 	%p166, %r37, 161;
	mov.f32 	%f213, %f212;
	mov.u64 	%rd320, %rd319;
	@%p166 bra 	$L__BB13_113;
	ld.shared.f32 	%f85, [_ZN6thrust24THRUST_300001_SM_1000_NS8cuda_cub4core6detail5shmemE+88];
	ld.shared.u64 	%rd89, [_ZN6thrust24THRUST_300001_SM_1000_NS8cuda_cub4core6detail5shmemE+96];
	setp.lt.f32 	%p167, %f212, %f85;
	mov.f32 	%f213, %f85;
	mov.u64 	%rd320, %rd89;
	@%p167 bra 	$L__BB13_113;
	setp.lt.f32 	%p168, %f85, %f212;
	mov.f32 	%f213, %f212;
	mov.u64 	%rd320, %rd319;
	@%p168 bra 	$L__BB13_113;
	setp.lt.s64 	%p169, %rd319, %rd89;
	selp.f32 	%f213, %f212, %f85, %p169;
	min.s64 	%rd320, %rd319, %rd89;
$L__BB13_113:
	setp.lt.s32 	%p170, %r37, 193;
	mov.f32 	%f214, %f213;
	mov.u64 	%rd321, %rd320;
	@%p170 bra 	$L__BB13_117;
	ld.shared.f32 	%f88, [_ZN6thrust24THRUST_300001_SM_1000_NS8cuda_cub4core6detail5shmemE+104];
	ld.shared.u64 	%rd92, [_ZN6thrust24THRUST_300001_SM_1000_NS8cuda_cub4core6detail5shmemE+112];
	setp.lt.f32 	%p171, %f213, %f88;
	mov.f32 	%f214, %f88;
	mov.u64 	%rd321, %rd92;
	@%p171 bra 	$L__BB13_117;
	setp.lt.f32 	%p172, %f88, %f213;
	mov.f32 	%f214, %f213;
	mov.u64 	%rd321, %rd320;
	@%p172 bra 	$L__BB13_117;
	setp.lt.s64 	%p173, %rd320, %rd92;
	selp.f32 	%f214, %f213, %f88, %p173;
	min.s64 	%rd321, %rd320, %rd92;
$L__BB13_117:
	setp.lt.s32 	%p174, %r37, 225;
	mov.f32 	%f247, %f214;
	mov.u64 	%rd355, %rd321;
	@%p174 bra 	$L__BB13_209;
	ld.shared.f32 	%f91, [_ZN6thrust24THRUST_300001_SM_1000_NS8cuda_cub4core6detail5shmemE+120];
	ld.shared.u64 	%rd95, [_ZN6thrust24THRUST_300001_SM_1000_NS8cuda_cub4core6detail5shmemE+128];
	setp.lt.f32 	%p175, %f214, %f91;
	mov.f32 	%f247, %f91;
	mov.u64 	%rd355, %rd95;
	@%p175 bra 	$L__BB13_209;
	setp.lt.f32 	%p176, %f91, %f214;
	mov.f32 	%f247, %f214;
	mov.u64 	%rd355, %rd321;
	@%p176 bra 	$L__BB13_209;
	setp.lt.s64 	%p177, %rd321, %rd95;
	selp.f32 	%f247, %f214, %f91, %p177;
	min.s64 	%rd355, %rd321, %rd95;
	bra.uni 	$L__BB13_209;
$L__BB13_121:
	mov.u32 	%r16, %tid.x;
	mul.wide.u32 	%rd208, %r16, 16;
	add.s64 	%rd189, %rd186, %rd208;
	// begin inline asm
	ld.global.nc.u64 %rd188, [%rd189];
	// end inline asm
	mov.b64 	{%r38, %r39}, %rd188;
	mov.b32 	%f93, %r38;
	add.s64 	%rd191, %rd189, 8;
	// begin inline asm
	ld.global.nc.u64 %rd190, [%rd191];
	// end inline asm
	add.s64 	%rd193, %rd189, 4096;
	// begin inline asm
	ld.global.nc.u64 %rd192, [%rd193];
	// end inline asm
	mov.b64 	{%r40, %r41}, %rd192;
	mov.b32 	%f215, %r40;
	add.s64 	%rd195, %rd189, 4104;
	// begin inline asm
	ld.global.nc.u64 %rd322, [%rd195];
	// end inline asm
	add.s64 	%rd197, %rd189, 8192;
	// begin inline asm
	ld.global.nc.u64 %rd196, [%rd197];
	// end inline asm
	mov.b64 	{%r42, %r43}, %rd196;
	mov.b32 	%f216, %r42;
	add.s64 	%rd199, %rd189, 8200;
	// begin inline asm
	ld.global.nc.u64 %rd323, [%rd199];
	// end inline asm
	add.s64 	%rd201, %rd189, 12288;
	// begin inline asm
	ld.global.nc.u64 %rd200, [%rd201];
	// end inline asm
	mov.b64 	{%r44, %r45}, %rd200;
	mov.b32 	%f217, %r44;
	add.s64 	%rd203, %rd189, 12296;
	// begin inline asm
	ld.global.nc.u64 %rd324, [%rd203];
	// end inline asm
	add.s64 	%rd205, %rd189, 16384;
	// begin inline asm
	ld.global.nc.u64 %rd204, [%rd205];
	// end inline asm
	mov.b64 	{%r46, %r47}, %rd204;
	mov.b32 	%f234, %r46;
	add.s64 	%rd207, %rd189, 16392;
	// begin inline asm
	ld.global.nc.u64 %rd342, [%rd207];
	// end inline asm
	setp.lt.f32 	%p3, %f93, %f215;
	@%p3 bra 	$L__BB13_123;
	setp.lt.f32 	%p4, %f215, %f93;
	setp.lt.s64 	%p5, %rd190, %rd322;
	or.pred  	%p6, %p4, %p5;
	selp.f32 	%f215, %f93, %f215, %p6;
	selp.b64 	%rd322, %rd190, %rd322, %p6;
$L__BB13_123:
	setp.lt.f32 	%p7, %f215, %f216;
	@%p7 bra 	$L__BB13_125;
	setp.lt.f32 	%p8, %f216, %f215;
	setp.lt.s64 	%p9, %rd322, %rd323;
	or.pred  	%p10, %p8, %p9;
	selp.f32 	%f216, %f215, %f216, %p10;
	selp.b64 	%rd323, %rd322, %rd323, %p10;
$L__BB13_125:
	setp.lt.f32 	%p11, %f216, %f217;
	@%p11 bra 	$L__BB13_127;
	setp.lt.f32 	%p12, %f217, %f216;
	setp.lt.s64 	%p13, %rd323, %rd324;
	or.pred  	%p14, %p12, %p13;
	selp.f32 	%f217, %f216, %f217, %p14;
	selp.b64 	%rd324, %rd323, %rd324, %p14;
$L__BB13_127:
	setp.lt.f32 	%p15, %f217, %f234;
	@%p15 bra 	$L__BB13_129;
	setp.lt.f32 	%p16, %f234, %f217;
	setp.lt.s64 	%p17, %rd324, %rd342;
	or.pred  	%p18, %p16, %p17;
	selp.f32 	%f234, %f217, %f234, %p18;
	selp.b64 	%rd342, %rd324, %rd342, %p18;
$L__BB13_129:
	setp.lt.u32 	%p19, %r37, 2560;
	mov.b32 	%r425, 1280;
	@%p19 bra 	$L__BB13_142;
	mov.b32 	%r424, 1280;
	mov.f32 	%f219, %f234;
	mov.u64 	%rd326, %rd342;
$L__BB13_131:
	add.s32 	%r50, %r424, %r16;
	mul.wide.u32 	%rd229, %r50, 16;
	add.s64 	%rd210, %rd186, %rd229;
	// begin inline asm
	ld.global.nc.u64 %rd209, [%rd210];
	// end inline asm
	mov.b64 	{%r51, %r52}, %rd209;
	mov.b32 	%f220, %r51;
	add.s64 	%rd212, %rd210, 8;
	// begin inline asm
	ld.global.nc.u64 %rd327, [%rd212];
	// end inline asm
	add.s64 	%rd214, %rd210, 4096;
	// begin inline asm
	ld.global.nc.u64 %rd213, [%rd214];
	// end inline asm
	mov.b64 	{%r53, %r54}, %rd213;
	mov.b32 	%f221, %r53;
	add.s64 	%rd216, %rd210, 4104;
	// begin inline asm
	ld.global.nc.u64 %rd328, [%rd216];
	// end inline asm
	add.s64 	%rd218, %rd210, 8192;
	// begin inline asm
	ld.global.nc.u64 %rd217, [%rd218];
	// end inline asm
	mov.b64 	{%r55, %r56}, %rd217;
	mov.b32 	%f222, %r55;
	add.s64 	%rd220, %rd210, 8200;
	// begin inline asm
	ld.global.nc.u64 %rd329, [%rd220];
	// end inline asm
	add.s64 	%rd222, %rd210, 12288;
	// begin inline asm
	ld.global.nc.u64 %rd221, [%rd222];
	// end inline asm
	mov.b64 	{%r57, %r58}, %rd221;
	mov.b32 	%f223, %r57;
	add.s64 	%rd224, %rd210, 12296;
	// begin inline asm
	ld.global.nc.u64 %rd330, [%rd224];
	// end inline asm
	add.s64 	%rd226, %rd210, 16384;
	// begin inline asm
	ld.global.nc.u64 %rd225, [%rd226];
	// end inline asm
	mov.b64 	{%r59, %r60}, %rd225;
	mov.b32 	%f234, %r59;
	add.s64 	%rd228, %rd210, 16392;
	// begin inline asm
	ld.global.nc.u64 %rd342, [%rd228];
	// end inline asm
	setp.lt.f32 	%p20, %f219, %f220;
	@%p20 bra 	$L__BB13_133;
	setp.lt.f32 	%p21, %f220, %f219;
	setp.lt.s64 	%p22, %rd326, %rd327;
	or.pred  	%p23, %p21, %p22;
	selp.f32 	%f220, %f219, %f220, %p23;
	selp.b64 	%rd327, %rd326, %rd327, %p23;
$L__BB13_133:
	setp.lt.f32 	%p24, %f220, %f221;
	@%p24 bra 	$L__BB13_135;
	setp.lt.f32 	%p25, %f221, %f220;
	setp.lt.s64 	%p26, %rd327, %rd328;
	or.pred  	%p27, %p25, %p26;
	selp.f32 	%f221, %f220, %f221, %p27;
	selp.b64 	%rd328, %rd327, %rd328, %p27;
$L__BB13_135:
	setp.lt.f32 	%p28, %f221, %f222;
	@%p28 bra 	$L__BB13_137;
	setp.lt.f32 	%p29, %f222, %f221;
	setp.lt.s64 	%p30, %rd328, %rd329;
	or.pred  	%p31, %p29, %p30;
	selp.f32 	%f222, %f221, %f222, %p31;
	selp.b64 	%rd329, %rd328, %rd329, %p31;
$L__BB13_137:
	setp.lt.f32 	%p32, %f222, %f223;
	@%p32 bra 	$L__BB13_139;
	setp.lt.f32 	%p33, %f223, %f222;
	setp.lt.s64 	%p34, %rd329, %rd330;
	or.pred  	%p35, %p33, %p34;
	selp.f32 	%f223, %f222, %f223, %p35;
	selp.b64 	%rd330, %rd329, %rd330, %p35;
$L__BB13_139:
	setp.lt.f32 	%p36, %f223, %f234;
	@%p36 bra 	$L__BB13_141;
	setp.lt.f32 	%p37, %f234, %f223;
	setp.lt.s64 	%p38, %rd330, %rd342;
	or.pred  	%p39, %p37, %p38;
	selp.f32 	%f234, %f223, %f234, %p39;
	selp.b64 	%rd342, %rd330, %rd342, %p39;
$L__BB13_141:
	add.s32 	%r425, %r424, 1280;
	add.s32 	%r61, %r424, 2560;
	setp.le.s32 	%p40, %r61, %r37;
	mov.u32 	%r424, %r425;
	mov.f32 	%f219, %f234;
	mov.u64 	%rd326, %rd342;
	@%p40 bra 	$L__BB13_131;
$L__BB13_142:
	setp.le.s32 	%p41, %r37, %r425;
	@%p41 bra 	$L__BB13_165;
	sub.s32 	%r20, %r37, %r425;
	setp.ge.s32 	%p42, %r16, %r20;
	@%p42 bra 	$L__BB13_165;
	not.b32 	%r62, %r16;
	add.s32 	%r63, %r37, %r62;
	sub.s32 	%r21, %r63, %r425;
	and.b32  	%r64, %r21, 768;
	setp.eq.s32 	%p43, %r64, 768;
	mov.u32 	%r429, %r16;
	@%p43 bra 	$L__BB13_150;
	add.s32 	%r427, %r16, %r425;
	shr.u32 	%r65, %r21, 8;
	add.s32 	%r66, %r65, 1;
	and.b32  	%r67, %r66, 3;
	neg.s32 	%r426, %r67;
	mov.u32 	%r429, %r16;
$L__BB13_146:
	.pragma "nounroll";
	mov.u64 	%rd127, %rd342;
	mov.f32 	%f123, %f234;
	mul.wide.u32 	%rd235, %r427, 16;
	add.s64 	%rd232, %rd186, %rd235;
	// begin inline asm
	ld.global.nc.u64 %rd231, [%rd232];
	// end inline asm
	mov.b64 	{%r68, %r69}, %rd231;
	mov.b32 	%f124, %r68;
	add.s64 	%rd234, %rd232, 8;
	// begin inline asm
	ld.global.nc.u64 %rd233, [%rd234];
	// end inline asm
	setp.lt.f32 	%p44, %f123, %f124;
	mov.f32 	%f234, %f124;
	mov.u64 	%rd342, %rd233;
	@%p44 bra 	$L__BB13_149;
	setp.lt.f32 	%p45, %f124, %f123;
	mov.f32 	%f234, %f123;
	mov.u64 	%rd342, %rd127;
	@%p45 bra 	$L__BB13_149;
	setp.lt.s64 	%p46, %rd127, %rd233;
	selp.f32 	%f234, %f123, %f124, %p46;
	min.s64 	%rd342, %rd127, %rd233;
$L__BB13_149:
	add.s32 	%r429, %r429, 256;
	add.s32 	%r427, %r427, 256;
	add.s32 	%r426, %r426, 1;
	setp.ne.s32 	%p47, %r426, 0;
	@%p47 bra 	$L__BB13_146;
$L__BB13_150:
	setp.lt.u32 	%p48, %r21, 768;
	@%p48 bra 	$L__BB13_165;
	cvt.u64.u32 	%rd236, %r429;
	cvt.u64.u32 	%rd237, %r425;
	add.s64 	%rd238, %rd236, %rd237;
	shl.b64 	%rd239, %rd238, 4;
	add.s64 	%rd240, %rd239, %rd186;
	add.s64 	%rd337, %rd240, 12296;
	add.s32 	%r430, %r429, %r425;
$L__BB13_152:
	mul.wide.u32 	%rd245, %r430, 16;
	add.s64 	%rd242, %rd186, %rd245;
	// begin inline asm
	ld.global.nc.u64 %rd241, [%rd242];
	// end inline asm
	mov.b64 	{%r70, %r71}, %rd241;
	mov.b32 	%f130, %r70;
	add.s64 	%rd244, %rd242, 8;
	// begin inline asm
	ld.global.nc.u64 %rd243, [%rd244];
	// end inline asm
	setp.lt.f32 	%p49, %f234, %f130;
	mov.f32 	%f231, %f130;
	mov.u64 	%rd339, %rd243;
	@%p49 bra 	$L__BB13_155;
	setp.lt.f32 	%p50, %f130, %f234;
	mov.f32 	%f231, %f234;
	mov.u64 	%rd339, %rd342;
	@%p50 bra 	$L__BB13_155;
	setp.lt.s64 	%p51, %rd342, %rd243;
	selp.f32 	%f231, %f234, %f130, %p51;
	min.s64 	%rd339, %rd342, %rd243;
$L__BB13_155:
	add.s64 	%rd247, %rd337, -8200;
	// begin inline asm
	ld.global.nc.u64 %rd246, [%rd247];
	// end inline asm
	mov.b64 	{%r72, %r73}, %rd246;
	mov.b32 	%f133, %r72;
	add.s64 	%rd249, %rd337, -8192;
	// begin inline asm
	ld.global.nc.u64 %rd248, [%rd249];
	// end inline asm
	setp.lt.f32 	%p52, %f231, %f133;
	mov.f32 	%f232, %f133;
	mov.u64 	%rd340, %rd248;
	@%p52 bra 	$L__BB13_158;
	setp.lt.f32 	%p53, %f133, %f231;
	mov.f32 	%f232, %f231;
	mov.u64 	%rd340, %rd339;
	@%p53 bra 	$L__BB13_158;
	setp.lt.s64 	%p54, %rd339, %rd248;
	selp.f32 	%f232, %f231, %f133, %p54;
	min.s64 	%rd340, %rd339, %rd248;
$L__BB13_158:
	add.s64 	%rd251, %rd337, -4104;
	// begin inline asm
	ld.global.nc.u64 %rd250, [%rd251];
	// end inline asm
	mov.b64 	{%r74, %r75}, %rd250;
	mov.b32 	%f136, %r74;
	add.s64 	%rd253, %rd337, -4096;
	// begin inline asm
	ld.global.nc.u64 %rd252, [%rd253];
	// end inline asm
	setp.lt.f32 	%p55, %f232, %f136;
	mov.f32 	%f233, %f136;
	mov.u64 	%rd341, %rd252;
	@%p55 bra 	$L__BB13_161;
	setp.lt.f32 	%p56, %f136, %f232;
	mov.f32 	%f233, %f232;
	mov.u64 	%rd341, %rd340;
	@%p56 bra 	$L__BB13_161;
	setp.lt.s64 	%p57, %rd340, %rd252;
	selp.f32 	%f233, %f232, %f136, %p57;
	min.s64 	%rd341, %rd340, %rd252;
$L__BB13_161:
	add.s64 	%rd255, %rd337, -8;
	// begin inline asm
	ld.global.nc.u64 %rd254, [%rd255];
	// end inline asm
	mov.b64 	{%r76, %r77}, %rd254;
	mov.b32 	%f139, %r76;
	// begin inline asm
	ld.global.nc.u64 %rd256, [%rd337];
	// end inline asm
	setp.lt.f32 	%p58, %f233, %f139;
	mov.f32 	%f234, %f139;
	mov.u64 	%rd342, %rd256;
	@%p58 bra 	$L__BB13_164;
	setp.lt.f32 	%p59, %f139, %f233;
	mov.f32 	%f234, %f233;
	mov.u64 	%rd342, %rd341;
	@%p59 bra 	$L__BB13_164;
	setp.lt.s64 	%p60, %rd341, %rd256;
	selp.f32 	%f234, %f233, %f139, %p60;
	min.s64 	%rd342, %rd341, %rd256;
$L__BB13_164:
	add.s32 	%r429, %r429, 1024;
	add.s64 	%rd337, %rd337, 16384;
	add.s32 	%r430, %r430, 1024;
	setp.lt.s32 	%p61, %r429, %r20;
	@%p61 bra 	$L__BB13_152;
$L__BB13_165:
	// begin inline asm
	mov.u32 %r78, %laneid;
	// end inline asm
	mov.b32 	%r80, %f234;
	mov.b32 	%r96, 1;
	mov.b32 	%r97, 31;
	mov.b32 	%r98, -1;
	// begin inline asm
	shfl.sync.down.b32 %r79, %r80, %r96, %r97, %r98;
	// end inline asm
	mov.b32 	%f143, %r79;
	// begin inline asm
	shfl.sync.down.b32 %r84, %r85, %r96, %r97, %r98;
	// end inline asm
	mov.b64 	{%r90, %r95}, %rd342;
	// begin inline asm
	shfl.sync.down.b32 %r89, %r90, %r96, %r97, %r98;
	// end inline asm
	// begin inline asm
	shfl.sync.down.b32 %r94, %r95, %r96, %r97, %r98;
	// end inline asm
	mov.b64 	%rd150, {%r89, %r94};
	setp.gt.s32 	%p62, %r78, 30;
	mov.f32 	%f236, %f234;
	mov.u64 	%rd344, %rd342;
	@%p62 bra 	$L__BB13_169;
	setp.lt.f32 	%p63, %f234, %f143;
	mov.f32 	%f236, %f143;
	mov.u64 	%rd344, %rd150;
	@%p63 bra 	$L__BB13_169;
	setp.gt.f32 	%p64, %f234, %f143;
	mov.f32 	%f236, %f234;
	mov.u64 	%rd344, %rd342;
	@%p64 bra 	$L__BB13_169;
	setp.lt.s64 	%p65, %rd342, %rd150;
	selp.f32 	%f236, %f234, %f143, %p65;
	min.s64 	%rd344, %rd342, %rd150;
$L__BB13_169:
	mov.b32 	%r100, %f236;
	mov.b32 	%r116, 2;
	mov.b32 	%r117, 31;
	mov.b32 	%r118, -1;
	// begin inline asm
	shfl.sync.down.b32 %r99, %r100, %r116, %r117, %r118;
	// end inline asm
	mov.b32 	%f146, %r99;
	// begin inline asm
	shfl.sync.down.b32 %r104, %r105, %r116, %r117, %r118;
	// end inline asm
	mov.b64 	{%r110, %r115}, %rd344;
	// begin inline asm
	shfl.sync.down.b32 %r109, %r110, %r116, %r117, %r118;
	// end inline asm
	// begin inline asm
	shfl.sync.down.b32 %r114, %r115, %r116, %r117, %r118;
	// end inline asm
	mov.b64 	%rd153, {%r109, %r114};
	setp.gt.s32 	%p66, %r78, 29;
	mov.f32 	%f237, %f236;
	mov.u64 	%rd345, %rd344;
	@%p66 bra 	$L__BB13_173;
	setp.lt.f32 	%p67, %f236, %f146;
	mov.f32 	%f237, %f146;
	mov.u64 	%rd345, %rd153;
	@%p67 bra 	$L__BB13_173;
	setp.gt.f32 	%p68, %f236, %f146;
	mov.f32 	%f237, %f236;
	mov.u64 	%rd345, %rd344;
	@%p68 bra 	$L__BB13_173;
	setp.lt.s64 	%p69, %rd344, %rd153;
	selp.f32 	%f237, %f236, %f146, %p69;
	min.s64 	%rd345, %rd344, %rd153;
$L__BB13_173:
	mov.b32 	%r120, %f237;
	mov.b32 	%r136, 4;
	mov.b32 	%r137, 31;
	mov.b32 	%r138, -1;
	// begin inline asm
	shfl.sync.down.b32 %r119, %r120, %r136, %r137, %r138;
	// end inline asm
	mov.b32 	%f149, %r119;
	// begin inline asm
	shfl.sync.down.b32 %r124, %r125, %r136, %r137, %r138;
	// end inline asm
	mov.b64 	{%r130, %r135}, %rd345;
	// begin inline asm
	shfl.sync.down.b32 %r129, %r130, %r136, %r137, %r138;
	// end inline asm
	// begin inline asm
	shfl.sync.down.b32 %r134, %r135, %r136, %r137, %r138;
	// end inline asm
	mov.b64 	%rd156, {%r129, %r134};
	setp.gt.s32 	%p70, %r78, 27;
	mov.f32 	%f238, %f237;
	mov.u64 	%rd346, %rd345;
	@%p70 bra 	$L__BB13_177;
	setp.lt.f32 	%p71, %f237, %f149;
	mov.f32 	%f238, %f149;
	mov.u64 	%rd346, %rd156;
	@%p71 bra 	$L__BB13_177;
	setp.gt.f32 	%p72, %f237, %f149;
	mov.f32 	%f238, %f237;
	mov.u64 	%rd346, %rd345;
	@%p72 bra 	$L__BB13_177;
	setp.lt.s64 	%p73, %rd345, %rd156;
	selp.f32 	%f238, %f237, %f149, %p73;
	min.s64 	%rd346, %rd345, %rd156;
$L__BB13_177:
	mov.b32 	%r140, %f238;
	mov.b32 	%r156, 8;
	mov.b32 	%r157, 31;
	mov.b32 	%r158, -1;
	// begin inline asm
	shfl.sync.down.b32 %r139, %r140, %r156, %r157, %r158;
	// end inline asm
	mov.b32 	%f152, %r139;
	// begin inline asm
	shfl.sync.down.b32 %r144, %r145, %r156, %r157, %r158;
	// end inline asm
	mov.b64 	{%r150, %r155}, %rd346;
	// begin inline asm
	shfl.sync.down.b32 %r149, %r150, %r156, %r157, %r158;
	// end inline asm
	// begin inline asm
	shfl.sync.down.b32 %r154, %r155, %r156, %r157, %r158;
	// end inline asm
	mov.b64 	%rd159, {%r149, %r154};
	setp.gt.s32 	%p74, %r78, 23;
	mov.f32 	%f239, %f238;
	mov.u64 	%rd347, %rd346;
	@%p74 bra 	$L__BB13_181;
	setp.lt.f32 	%p75, %f238, %f152;
	mov.f32 	%f239, %f152;
	mov.u64 	%rd347, %rd159;
	@%p75 bra 	$L__BB13_181;
	setp.gt.f32 	%p76, %f238, %f152;
	mov.f32 	%f239, %f238;
	mov.u64 	%rd347, %rd346;
	@%p76 bra 	$L__BB13_181;
	setp.lt.s64 	%p77, %rd346, %rd159;
	selp.f32 	%f239, %f238, %f152, %p77;
	min.s64 	%rd347, %rd346, %rd159;
$L__BB13_181:
	mov.b32 	%r160, %f239;
	mov.b32 	%r176, 16;
	mov.b32 	%r177, 31;
	mov.b32 	%r178, -1;
	// begin inline asm
	shfl.sync.down.b32 %r159, %r160, %r176, %r177, %r178;
	// end inline asm
	mov.b32 	%f155, %r159;
	// begin inline asm
	shfl.sync.down.b32 %r164, %r165, %r176, %r177, %r178;
	// end inline asm
	mov.b64 	{%r170, %r175}, %rd347;
	// begin inline asm
	shfl.sync.down.b32 %r169, %r170, %r176, %r177, %r178;
	// end inline asm
	// begin inline asm
	shfl.sync.down.b32 %r174, %r175, %r176, %r177, %r178;
	// end inline asm
	mov.b64 	%rd162, {%r169, %r174};
	setp.gt.s32 	%p78, %r78, 15;
	mov.f32 	%f247, %f239;
	mov.u64 	%rd355, %rd347;
	@%p78 bra 	$L__BB13_185;
	setp.lt.f32 	%p79, %f239, %f155;
	mov.f32 	%f247, %f155;
	mov.u64 	%rd355, %rd162;
	@%p79 bra 	$L__BB13_185;
	setp.gt.f32 	%p80, %f239, %f155;
	mov.f32 	%f247, %f239;
	mov.u64 	%rd355, %rd347;
	@%p80 bra 	$L__BB13_185;
	setp.lt.s64 	%p81, %rd347, %rd162;
	selp.f32 	%f247, %f239, %f155, %p81;
	min.s64 	%rd355, %rd347, %rd162;
$L__BB13_185:
	setp.ne.s32 	%p82, %r78, 0;
	@%p82 bra 	$L__BB13_187;
	shr.u32 	%r179, %r16, 1;
	and.b32  	%r180, %r179, 496;
	mov.u32 	%r181, _ZN6thrust24THRUST_300001_SM_1000_NS8cuda_cub4core6detail5shmemE;
	add.s32 	%r182, %r181, %r180;
	st.shared.f32 	[%r182+8], %f247;
	st.shared.u64 	[%r182+16], %rd355;
$L__BB13_187:
	bar.sync 	0;
	setp.ne.s32 	%p83, %r16, 0;
	@%p83 bra 	$L__BB13_209;
	ld.shared.f32 	%f158, [_ZN6thrust24THRUST_300001_SM_1000_NS8cuda_cub4core6detail5shmemE+24];
	ld.shared.u64 	%rd165, [_ZN6thrust24THRUST_300001_SM_1000_NS8cuda_cub4core6detail5shmemE+32];
	setp.lt.f32 	%p84, %f247, %f158;
	mov.f32 	%f241, %f158;
	mov.u64 	%rd349, %rd165;
	@%p84 bra 	$L__BB13_191;
	setp.lt.f32 	%p85, %f158, %f247;
	mov.f32 	%f241, %f247;
	mov.u64 	%rd349, %rd355;
	@%p85 bra 	$L__BB13_191;
	setp.lt.s64 	%p86, %rd355, %rd165;
	selp.f32 	%f241, %f247, %f158, %p86;
	min.s64 	%rd349, %rd355, %rd165;
$L__BB13_191:
	ld.shared.f32 	%f161, [_ZN6thrust24THRUST_300001_SM_1000_NS8cuda_cub4core6detail5shmemE+40];
	ld.shared.u64 	%rd168, [_ZN6thrust24THRUST_300001_SM_1000_NS8cuda_cub4core6detail5shmemE+48];
	setp.lt.f32 	%p87, %f241, %f161;
	mov.f32 	%f242, %f161;
	mov.u64 	%rd350, %rd168;
	@%p87 bra 	$L__BB13_194;
	setp.lt.f32 	%p88, %f161, %f241;
	mov.f32 	%f242, %f241;
	mov.u64 	%rd350, %rd349;
	@%p88 bra 	$L__BB13_194;
	setp.lt.s64 	%p89, %rd349, %rd168;
	selp.f32 	%f242, %f241, %f161, %p89;
	min.s64 	%rd350, %rd349, %rd168;
$L__BB13_194:
	ld.shared.f32 	%f164, [_ZN6thrust24THRUST_300001_SM_1000_NS8cuda_cub4core6detail5shmemE+56];
	ld.shared.u64 	%rd171, [_ZN6thrust24THRUST_300001_SM_1000_NS8cuda_cub4core6detail5shmemE+64];
	setp.lt.f32 	%p90, %f242, %f164;
	mov.f32 	%f243, %f164;
	mov.u64 	%rd351, %rd171;
	@%p90 bra 	$L__BB13_197;
	setp.lt.f32 	%p91, %f164, %f242;
	mov.f32 	%f243, %f242;
	mov.u64 	%rd351, %rd350;
	@%p91 bra 	$L__BB13_197;
	setp.lt.s64 	%p92, %rd350, %rd171;
	selp.f32 	%f243, %f242, %f164, %p92;
	min.s64 	%rd351, %rd350, %rd171;
$L__BB13_197:
	ld.shared.f32 	%f167, [_ZN6thrust24THRUST_300001_SM_1000_NS8cuda_cub4core6detail5shmemE+72];
	ld.shared.u64 	%rd174, [_ZN6thrust24THRUST_300001_SM_1000_NS8cuda_cub4core6detail5shmemE+80];
	setp.lt.f32 	%p93, %f243, %f167;
	mov.f32 	%f244, %f167;
	mov.u64 	%rd352, %rd174;
	@%p93 bra 	$L__BB13_200;
	setp.lt.f32 	%p94, %f167, %f243;
	mov.f32 	%f244, %f243;
	mov.u64 	%rd352, %rd351;
	@%p94 bra 	$L__BB13_200;
	setp.lt.s64 	%p95, %rd351, %rd174;
	selp.f32 	%f244, %f243, %f167, %p95;
	min.s64 	%rd352, %rd351, %rd174;
$L__BB13_200:
	ld.shared.f32 	%f170, [_ZN6thrust24THRUST_300001_SM_1000_NS8cuda_cub4core6detail5shmemE+88];
	ld.shared.u64 	%rd177, [_ZN6thrust24THRUST_300001_SM_1000_NS8cuda_cub4core6detail5shmemE+96];
	setp.lt.f32 	%p96, %f244, %f170;
	mov.f32 	%f245, %f170;
	mov.u64 	%rd353, %rd177;
	@%p96 bra 	$L__BB13_203;
	setp.lt.f32 	%p97, %f170, %f244;
	mov.f32 	%f245, %f244;
	mov.u64 	%rd353, %rd352;
	@%p97 bra 	$L__BB13_203;
	setp.lt.s64 	%p98, %rd352, %rd177;
	selp.f32 	%f245, %f244, %f170, %p98;
	min.s64 	%rd353, %rd352, %rd177;
$L__BB13_203:
	ld.shared.f32 	%f173, [_ZN6thrust24THRUST_300001_SM_1000_NS8cuda_cub4core6detail5shmemE+104];
	ld.shared.u64 	%rd180, [_ZN6thrust24THRUST_300001_SM_1000_NS8cuda_cub4core6detail5shmemE+112];
	setp.lt.f32 	%p99, %f245, %f173;
	mov.f32 	%f246, %f173;
	mov.u64 	%rd354, %rd180;
	@%p99 bra 	$L__BB13_206;
	setp.lt.f32 	%p100, %f173, %f245;
	mov.f32 	%f246, %f245;
	mov.u64 	%rd354, %rd353;
	@%p100 bra 	$L__BB13_206;
	setp.lt.s64 	%p101, %rd353, %rd180;
	selp.f32 	%f246, %f245, %f173, %p101;
	min.s64 	%rd354, %rd353, %rd180;
$L__BB13_206:
	ld.shared.f32 	%f176, [_ZN6thrust24THRUST_300001_SM_1000_NS8cuda_cub4core6detail5shmemE+120];
	ld.shared.u64 	%rd183, [_ZN6thrust24THRUST_300001_SM_1000_NS8cuda_cub4core6detail5shmemE+128];
	setp.lt.f32 	%p102, %f246, %f176;
	mov.f32 	%f247, %f176;
	mov.u64 	%rd355, %rd183;
	@%p102 bra 	$L__BB13_209;
	setp.lt.f32 	%p103, %f176, %f246;
	mov.f32 	%f247, %f246;
	mov.u64 	%rd355, %rd354;
	@%p103 bra 	$L__BB13_209;
	setp.lt.s64 	%p104, %rd354, %rd183;
	selp.f32 	%f247, %f246, %f176, %p104;
	min.s64 	%rd355, %rd354, %rd183;
$L__BB13_209:
	mov.u32 	%r418, %tid.x;
	setp.ne.s32 	%p221, %r418, 0;
	@%p221 bra 	$L__BB13_211;
	cvta.to.global.u64 	%rd287, %rd187;
	st.global.f32 	[%rd287], %f247;
	st.global.u64 	[%rd287+8], %rd355;
$L__BB13_211:
	ret;

}
	// .globl	_ZN6thrust24THRUST_300001_SM_1000_NS8cuda_cub4core6detail13_kernel_agentINS1_8__reduce11ReduceAgentINS0_12zip_iteratorIN4cuda3std3__45tupleIJNS0_6detail15normal_iteratorINS0_10device_ptrIfEEEENS0_17counting_iteratorIlNS0_11use_defaultESI_SI_EEEEEEEPNSB_IJflEEESM_lNS1_9__extrema9arg_max_fIflNSA_4lessIfEEEEEEJSL_SN_lSS_EEEvDpT0_
.visible .entry _ZN6thrust24THRUST_300001_SM_1000_NS8cuda_cub4core6detail13_kernel_agentINS1_8__reduce11ReduceAgentINS0_12zip_iteratorIN4cuda3std3__45tupleIJNS0_6detail15normal_iteratorINS0_10device_ptrIfEEEENS0_17counting_iteratorIlNS0_11use_defaultESI_SI_EEEEEEEPNSB_IJflEEESM_lNS1_9__extrema9arg_max_fIflNSA_4lessIfEEEEEEJSL_SN_lSS_EEEvDpT0_(
	.param .align 8 .b8 _ZN6thrust24THRUST_300001_SM_1000_NS8cuda_cub4core6detail13_kernel_agentINS1_8__reduce11ReduceAgentINS0_12zip_iteratorIN4cuda3std3__45tupleIJNS0_6detail15normal_iteratorINS0_10device_ptrIfEEEENS0_17counting_iteratorIlNS0_11use_defaultESI_SI_EEEEEEEPNSB_IJflEEESM_lNS1_9__extrema9arg_max_fIflNSA_4lessIfEEEEEEJSL_SN_lSS_EEEvDpT0__param_0[16],
	.param .u64 .ptr .align 1 _ZN6thrust24THRUST_300001_SM_1000_NS8cuda_cub4core6detail13_kernel_agentINS1_8__reduce11ReduceAgentINS0_12zip_iteratorIN4cuda3std3__45tupleIJNS0_6detail15normal_iteratorINS0_10device_ptrIfEEEENS0_17counting_iteratorIlNS0_11use_defaultESI_SI_EEEEEEEPNSB_IJflEEESM_lNS1_9__extrema9arg_max_fIflNSA_4lessIfEEEEEEJSL_SN_lSS_EEEvDpT0__param_1,
	.param .u64 _ZN6thrust24THRUST_300001_SM_1000_NS8cuda_cub4core6detail13_kernel_agentINS1_8__reduce11ReduceAgentINS0_12zip_iteratorIN4cuda3std3__45tupleIJNS0_6detail15normal_iteratorINS0_10device_ptrIfEEEENS0_17counting_iteratorIlNS0_11use_defaultESI_SI_EEEEEEEPNSB_IJflEEESM_lNS1_9__extrema9arg_max_fIflNSA_4lessIfEEEEEEJSL_SN_lSS_EEEvDpT0__param_2,
	.param .align 1 .b8 _ZN6thrust24THRUST_300001_SM_1000_NS8cuda_cub4core6detail13_kernel_agentINS1_8__reduce11ReduceAgentINS0_12zip_iteratorIN4cuda3std3__45tupleIJNS0_6detail15normal_iteratorINS0_10device_ptrIfEEEENS0_17counting_iteratorIlNS0_11use_defaultESI_SI_EEEEEEEPNSB_IJflEEESM_lNS1_9__extrema9arg_max_fIflNSA_4lessIfEEEEEEJSL_SN_lSS_EEEvDpT0__param_3[1]
)
.maxntid 256
{
	.reg .pred 	%p<213>;
	.reg .b32 	%r<391>;
	.reg .b32 	%f<242>;
	.reg .b64 	%rd<307>;

	ld.param.u64 	%rd192, [_ZN6thrust24THRUST_300001_SM_1000_NS8cuda_cub4core6detail13_kernel_agentINS1_8__reduce11ReduceAgentINS0_12zip_iteratorIN4cuda3std3__45tupleIJNS0_6detail15normal_iteratorINS0_10device_ptrIfEEEENS0_17counting_iteratorIlNS0_11use_defaultESI_SI_EEEEEEEPNSB_IJflEEESM_lNS1_9__extrema9arg_max_fIflNSA_4lessIfEEEEEEJSL_SN_lSS_EEEvDpT0__param_0+8];
	ld.param.u64 	%rd191, [_ZN6thrust24THRUST_300001_SM_1000_NS8cuda_cub4core6detail13_kernel_agentINS1_8__reduce11ReduceAgentINS0_12zip_iteratorIN4cuda3std3__45tupleIJNS0_6detail15normal_iteratorINS0_10device_ptrIfEEEENS0_17counting_iteratorIlNS0_11use_defaultESI_SI_EEEEEEEPNSB_IJflEEESM_lNS1_9__extrema9arg_max_fIflNSA_4lessIfEEEEEEJSL_SN_lSS_EEEvDpT0__param_0];
	ld.param.u64 	%rd194, [_ZN6thrust24THRUST_300001_SM_1000_NS8cuda_cub4core6detail13_kernel_agentINS1_8__reduce11ReduceAgentINS0_12zip_iteratorIN4cuda3std3__45tupleIJNS0_6detail15normal_iteratorINS0_10device_ptrIfEEEENS0_17counting_iteratorIlNS0_11use_defaultESI_SI_EEEEEEEPNSB_IJflEEESM_lNS1_9__extrema9arg_max_fIflNSA_4lessIfEEEEEEJSL_SN_lSS_EEEvDpT0__param_2];
	setp.eq.s64 	%p1, %rd194, 0;
	@%p1 bra 	$L__BB14_206;
	cvta.to.global.u64 	%rd1, %rd191;
	setp.gt.s64 	%p2, %rd194, 1279;
	@%p2 bra 	$L__BB14_122;
	cvt.u32.u64 	%r1, %rd194;
	mov.u32 	%r2, %tid.x;
	setp.ge.s32 	%p96, %r2, %r1;
	mov.f32 	%f188, 0f00000000;
	mov.b64 	%rd249, 0;
	mov.u32 	%r385, %r2;
	@%p96 bra 	$L__BB14_4;
	cvt.u64.u32 	%rd225, %r2;
	mul.wide.u32 	%rd226, %r2, 4;
	add.s64 	%rd227, %rd1, %rd226;
	add.s64 	%rd249, %rd192, %rd225;
	ld.global.f32 	%f188, [%rd227];
	add.s32 	%r385, %r2, 256;
$L__BB14_4:
	setp.ge.s32 	%p97, %r385, %r1;
	@%p97 bra 	$L__BB14_26;
	not.b32 	%r154, %r385;
	add.s32 	%r5, %r154, %r1;
	and.b32  	%r155, %r5, 768;
	setp.eq.s32 	%p98, %r155, 768;
	@%p98 bra 	$L__BB14_11;
	cvt.u64.u32 	%rd229, %r385;
	add.s64 	%rd240, %rd192, %rd229;
	mul.wide.u32 	%rd230, %r385, 4;
	add.s64 	%rd239, %rd1, %rd230;
	shr.u32 	%r156, %r5, 8;
	add.s32 	%r157, %r156, 1;
	and.b32  	%r158, %r157, 3;
	neg.s32 	%r383, %r158;
$L__BB14_7:
	.pragma "nounroll";
	mov.u64 	%rd9, %rd249;
	mov.f32 	%f3, %f188;
	ld.global.f32 	%f4, [%rd239];
	setp.lt.f32 	%p99, %f3, %f4;
	mov.u64 	%rd249, %rd240;
	mov.f32 	%f188, %f4;
	@%p99 bra 	$L__BB14_10;
	setp.lt.f32 	%p100, %f4, %f3;
	mov.u64 	%rd249, %rd9;
	mov.f32 	%f188, %f3;
	@%p100 bra 	$L__BB14_10;
	setp.lt.s64 	%p101, %rd9, %rd240;
	min.s64 	%rd249, %rd9, %rd240;
	selp.f32 	%f188, %f3, %f4, %p101;
$L__BB14_10:
	add.s32 	%r385, %r385, 256;
	add.s64 	%rd240, %rd240, 256;
	add.s64 	%rd239, %rd239, 1024;
	add.s32 	%r383, %r383, 1;
	setp.ne.s32 	%p102, %r383, 0;
	@%p102 bra 	$L__BB14_7;
$L__BB14_11:
	setp.lt.u32 	%p103, %r5, 768;
	@%p103 bra 	$L__BB14_26;
	add.s32 	%r386, %r385, 512;
$L__BB14_13:
	mov.u32 	%r13, %r386;
	add.s32 	%r159, %r13, -512;
	cvt.s64.s32 	%rd231, %r159;
	mul.wide.s32 	%rd232, %r159, 4;
	add.s64 	%rd17, %rd1, %rd232;
	add.s64 	%rd18, %rd192, %rd231;
	ld.global.f32 	%f10, [%rd17];
	setp.lt.f32 	%p104, %f188, %f10;
	mov.u64 	%rd246, %rd18;
	mov.f32 	%f185, %f10;
	@%p104 bra 	$L__BB14_16;
	setp.lt.f32 	%p105, %f10, %f188;
	mov.u64 	%rd246, %rd249;
	mov.f32 	%f185, %f188;
	@%p105 bra 	$L__BB14_16;
	setp.lt.s64 	%p106, %rd249, %rd18;
	min.s64 	%rd246, %rd249, %rd18;
	selp.f32 	%f185, %f188, %f10, %p106;
$L__BB14_16:
	add.s32 	%r160, %r13, -256;
	cvt.s64.s32 	%rd233, %r160;
	add.s64 	%rd21, %rd192, %rd233;
	ld.global.f32 	%f13, [%rd17+1024];
	setp.lt.f32 	%p107, %f185, %f13;
	mov.u64 	%rd247, %rd21;
	mov.f32 	%f186, %f13;
	@%p107 bra 	$L__BB14_19;
	setp.lt.f32 	%p108, %f13, %f185;
	mov.u64 	%rd247, %rd246;
	mov.f32 	%f186, %f185;
	@%p108 bra 	$L__BB14_19;
	setp.lt.s64 	%p109, %rd246, %rd21;
	min.s64 	%rd247, %rd246, %rd21;
	selp.f32 	%f186, %f185, %f13, %p109;
$L__BB14_19:
	cvt.s64.s32 	%rd234, %r13;
	add.s64 	%rd24, %rd192, %rd234;
	ld.global.f32 	%f16, [%rd17+2048];
	setp.lt.f32 	%p110, %f186, %f16;
	mov.u64 	%rd248, %rd24;
	mov.f32 	%f187, %f16;
	@%p110 bra 	$L__BB14_22;
	setp.lt.f32 	%p111, %f16, %f186;
	mov.u64 	%rd248, %rd247;
	mov.f32 	%f187, %f186;
	@%p111 bra 	$L__BB14_22;
	setp.lt.s64 	%p112, %rd247, %rd24;
	min.s64 	%rd248, %rd247, %rd24;
	selp.f32 	%f187, %f186, %f16, %p112;
$L__BB14_22:
	add.s32 	%r161, %r13, 256;
	cvt.s64.s32 	%rd235, %r161;
	add.s64 	%rd27, %rd192, %rd235;
	ld.global.f32 	%f19, [%rd17+3072];
	setp.lt.f32 	%p113, %f187, %f19;
	mov.u64 	%rd249, %rd27;
	mov.f32 	%f188, %f19;
	@%p113 bra 	$L__BB14_25;
	setp.lt.f32 	%p114, %f19, %f187;
	mov.u64 	%rd249, %rd248;
	mov.f32 	%f188, %f187;
	@%p114 bra 	$L__BB14_25;
	setp.lt.s64 	%p115, %rd248, %rd27;
	min.s64 	%rd249, %rd248, %rd27;
	selp.f32 	%f188, %f187, %f19, %p115;
$L__BB14_25:
	add.s32 	%r386, %r13, 1024;
	add.s32 	%r162, %r13, 512;
	setp.lt.s32 	%p116, %r162, %r1;
	@%p116 bra 	$L__BB14_13;
$L__BB14_26:
	setp.lt.s32 	%p117, %r1, 256;
	@%p117 bra 	$L__BB14_71;
	// begin inline asm
	mov.u32 %r276, %laneid;
	// end inline asm
	mov.b32 	%r278, %f188;
	mov.b32 	%r294, 1;
	mov.b32 	%r295, 31;
	mov.b32 	%r296, -1;
	// begin inline asm
	shfl.sync.down.b32 %r277, %r278, %r294, %r295, %r296;
	// end inline asm
	mov.b32 	%f23, %r277;
	// begin inline asm
	shfl.sync.down.b32 %r282, %r283, %r294, %r295, %r296;
	// end inline asm
	mov.b64 	{%r288, %r293}, %rd249;
	// begin inline asm
	shfl.sync.down.b32 %r287, %r288, %r294, %r295, %r296;
	// end inline asm
	// begin inline asm
	shfl.sync.down.b32 %r292, %r293, %r294, %r295, %r296;
	// end inline asm
	mov.b64 	%rd31, {%r287, %r292};
	setp.gt.s32 	%p169, %r276, 30;
	mov.u64 	%rd251, %rd249;
	mov.f32 	%f190, %f188;
	@%p169 bra 	$L__BB14_31;
	setp.lt.f32 	%p170, %f188, %f23;
	mov.u64 	%rd251, %rd31;
	mov.f32 	%f190, %f23;
	@%p170 bra 	$L__BB14_31;
	setp.gt.f32 	%p171, %f188, %f23;
	mov.u64 	%rd251, %rd249;
	mov.f32 	%f190, %f188;
	@%p171 bra 	$L__BB14_31;
	setp.lt.s64 	%p172, %rd249, %rd31;
	min.s64 	%rd251, %rd249, %rd31;
	selp.f32 	%f190, %f188, %f23, %p172;
$L__BB14_31:
	mov.b32 	%r298, %f190;
	mov.b32 	%r314, 2;
	mov.b32 	%r315, 31;
	mov.b32 	%r316, -1;
	// begin inline asm
	shfl.sync.down.b32 %r297, %r298, %r314, %r315, %r316;
	// end inline asm
	mov.b32 	%f26, %r297;
	// begin inline asm
	shfl.sync.down.b32 %r302, %r303, %r314, %r315, %r316;
	// end inline asm
	mov.b64 	{%r308, %r313}, %rd251;
	// begin inline asm
	shfl.sync.down.b32 %r307, %r308, %r314, %r315, %r316;
	// end inline asm
	// begin inline asm
	shfl.sync.down.b32 %r312, %r313, %r314, %r315, %r316;
	// end inline asm
	mov.b64 	%rd34, {%r307, %r312};
	setp.gt.s32 	%p173, %r276, 29;
	mov.u64 	%rd252, %rd251;
	mov.f32 	%f191, %f190;
	@%p173 bra 	$L__BB14_35;
	setp.lt.f32 	%p174, %f190, %f26;
	mov.u64 	%rd252, %rd34;
	mov.f32 	%f191, %f26;
	@%p174 bra 	$L__BB14_35;
	setp.gt.f32 	%p175, %f190, %f26;
	mov.u64 	%rd252, %rd251;
	mov.f32 	%f191, %f190;
	@%p175 bra 	$L__BB14_35;
	setp.lt.s64 	%p176, %rd251, %rd34;
	min.s64 	%rd252, %rd251, %rd34;
	selp.f32 	%f191, %f190, %f26, %p176;
$L__BB14_35:
	mov.b32 	%r318, %f191;
	mov.b32 	%r334, 4;
	mov.b32 	%r335, 31;
	mov.b32 	%r336, -1;
	// begin inline asm
	shfl.sync.down.b32 %r317, %r318, %r334, %r335, %r336;
	// end inline asm
	mov.b32 	%f29, %r317;
	// begin inline asm
	shfl.sync.down.b32 %r322, %r323, %r334, %r335, %r336;
	// end inline asm
	mov.b64 	{%r328, %r333}, %rd252;
	// begin inline asm
	shfl.sync.down.b32 %r327, %r328, %r334, %r335, %r336;
	// end inline asm
	// begin inline asm
	shfl.sync.down.b32 %r332, %r333, %r334, %r335, %r336;
	// end inline asm
	mov.b64 	%rd37, {%r327, %r332};
	setp.gt.s32 	%p177, %r276, 27;
	mov.u64 	%rd253, %rd252;
	mov.f32 	%f192, %f191;
	@%p177 bra 	$L__BB14_39;
	setp.lt.f32 	%p178, %f191, %f29;
	mov.u64 	%rd253, %rd37;
	mov.f32 	%f192, %f29;
	@%p178 bra 	$L__BB14_39;
	setp.gt.f32 	%p179, %f191, %f29;
	mov.u64 	%rd253, %rd252;
	mov.f32 	%f192, %f191;
	@%p179 bra 	$L__BB14_39;
	setp.lt.s64 	%p180, %rd252, %rd37;
	min.s64 	%rd253, %rd252, %rd37;
	selp.f32 	%f192, %f191, %f29, %p180;
$L__BB14_39:
	mov.b32 	%r338, %f192;
	mov.b32 	%r354, 8;
	mov.b32 	%r355, 31;
	mov.b32 	%r356, -1;
	// begin inline asm
	shfl.sync.down.b32 %r337, %r338, %r354, %r355, %r356;
	// end inline asm
	mov.b32 	%f32, %r337;
	// begin inline asm
	shfl.sync.down.b32 %r342, %r343, %r354, %r355, %r356;
	// end inline asm
	mov.b64 	{%r348, %r353}, %rd253;
	// begin inline asm
	shfl.sync.down.b32 %r347, %r348, %r354, %r355, %r356;
	// end inline asm
	// begin inline asm
	shfl.sync.down.b32 %r352, %r353, %r354, %r355, %r356;
	// end inline asm
	mov.b64 	%rd40, {%r347, %r352};
	setp.gt.s32 	%p181, %r276, 23;
	mov.u64 	%rd254, %rd253;
	mov.f32 	%f193, %f192;
	@%p181 bra 	$L__BB14_43;
	setp.lt.f32 	%p182, %f192, %f32;
	mov.u64 	%rd254, %rd40;
	mov.f32 	%f193, %f32;
	@%p182 bra 	$L__BB14_43;
	setp.gt.f32 	%p183, %f192, %f32;
	mov.u64 	%rd254, %rd253;
	mov.f32 	%f193, %f192;
	@%p183 bra 	$L__BB14_43;
	setp.lt.s64 	%p184, %rd253, %rd40;
	min.s64 	%rd254, %rd253, %rd40;
	selp.f32 	%f193, %f192, %f32, %p184;
$L__BB14_43:
	mov.b32 	%r358, %f193;
	mov.b32 	%r374, 16;
	mov.b32 	%r375, 31;
	mov.b32 	%r376, -1;
	// begin inline asm
	shfl.sync.down.b32 %r357, %r358, %r374, %r375, %r376;
	// end inline asm
	mov.b32 	%f35, %r357;
	// begin inline asm
	shfl.sync.down.b32 %r362, %r363, %r374, %r375, %r376;
	// end inline asm
	mov.b64 	{%r368, %r373}, %rd254;
	// begin inline asm
	shfl.sync.down.b32 %r367, %r368, %r374, %r375, %r376;
	// end inline asm
	// begin inline asm
	shfl.sync.down.b32 %r372, %r373, %r374, %r375, %r376;
	// end inline asm
	mov.b64 	%rd43, {%r367, %r372};
	setp.gt.s32 	%p185, %r276, 15;
	mov.u64 	%rd306, %rd254;
	mov.f32 	%f241, %f193;
	@%p185 bra 	$L__BB14_47;
	setp.lt.f32 	%p186, %f193, %f35;
	mov.u64 	%rd306, %rd43;
	mov.f32 	%f241, %f35;
	@%p186 bra 	$L__BB14_47;
	setp.gt.f32 	%p187, %f193, %f35;
	mov.u64 	%rd306, %rd254;
	mov.f32 	%f241, %f193;
	@%p187 bra 	$L__BB14_47;
	setp.lt.s64 	%p188, %rd254, %rd43;
	min.s64 	%rd306, %rd254, %rd43;
	selp.f32 	%f241, %f193, %f35, %p188;
$L__BB14_47:
	setp.ne.s32 	%p189, %r276, 0;
	@%p189 bra 	$L__BB14_49;
	shr.u32 	%r377, %r2, 1;
	and.b32  	%r378, %r377, 496;
	mov.u32 	%r379, _ZN6thrust24THRUST_300001_SM_1000_NS8cuda_cub4core6detail5shmemE;
	add.s32 	%r380, %r379, %r378;
	st.shared.f32 	[%r380+8], %f241;
	st.shared.u64 	[%r380+16], %rd306;
$L__BB14_49:
	bar.sync 	0;
	setp.ne.s32 	%p190, %r2, 0;
	@%p190 bra 	$L__BB14_204;
	ld.shared.f32 	%f38, [_ZN6thrust24THRUST_300001_SM_1000_NS8cuda_cub4core6detail5shmemE+24];
	ld.shared.u64 	%rd46, [_ZN6thrust24THRUST_300001_SM_1000_NS8cuda_cub4core6detail5shmemE+32];
	setp.lt.f32 	%p191, %f241, %f38;
	mov.u64 	%rd256, %rd46;
	mov.f32 	%f195, %f38;
	@%p191 bra 	$L__BB14_53;
	setp.lt.f32 	%p192, %f38, %f241;
	mov.u64 	%rd256, %rd306;
	mov.f32 	%f195, %f241;
	@%p192 bra 	$L__BB14_53;
	setp.lt.s64 	%p193, %rd306, %rd46;
	min.s64 	%rd256, %rd306, %rd46;
	selp.f32 	%f195, %f241, %f38, %p193;
$L__BB14_53:
	ld.shared.f32 	%f41, [_ZN6thrust24THRUST_300001_SM_1000_NS8cuda_cub4core6detail5shmemE+40];
	ld.shared.u64 	%rd49, [_ZN6thrust24THRUST_300001_SM_1000_NS8cuda_cub4core6detail5shmemE+48];
	setp.lt.f32 	%p194, %f195, %f41;
	mov.u64 	%rd257, %rd49;
	mov.f32 	%f196, %f41;
	@%p194 bra 	$L__BB14_56;
	setp.lt.f32 	%p195, %f41, %f195;
	mov.u64 	%rd257, %rd256;
	mov.f32 	%f196, %f195;
	@%p195 bra 	$L__BB14_56;
	setp.lt.s64 	%p196, %rd256, %rd49;
	min.s64 	%rd257, %rd256, %rd49;
	selp.f32 	%f196, %f195, %f41, %p196;
$L__BB14_56:
	ld.shared.f32 	%f44, [_ZN6thrust24THRUST_300001_SM_1000_NS8cuda_cub4core6detail5shmemE+56];
	ld.shared.u64 	%rd52, [_ZN6thrust24THRUST_300001_SM_1000_NS8cuda_cub4core6detail5shmemE+64];
	setp.lt.f32 	%p197, %f196, %f44;
	mov.u64 	%rd258, %rd52;
	mov.f32 	%f197, %f44;
	@%p197 bra 	$L__BB14_59;
	setp.lt.f32 	%p198, %f44, %f196;
	mov.u64 	%rd258, %rd257;
	mov.f32 	%f197, %f196;
	@%p198 bra 	$L__BB14_59;
	setp.lt.s64 	%p199, %rd257, %rd52;
	min.s64 	%rd258, %rd257, %rd52;
	selp.f32 	%f197, %f196, %f44, %p199;
$L__BB14_59:
	ld.shared.f32 	%f47, [_ZN6thrust24THRUST_300001_SM_1000_NS8cuda_cub4core6detail5shmemE+72];
	ld.shared.u64 	%rd55, [_ZN6thrust24THRUST_300001_SM_1000_NS8cuda_cub4core6detail5shmemE+80];
	setp.lt.f32 	%p200, %f197, %f47;
	mov.u64 	%rd259, %rd55;
	mov.f32 	%f198, %f47;
	@%p200 bra 	$L__BB14_62;
	setp.lt.f32 	%p201, %f47, %f197;
	mov.u64 	%rd259, %rd258;
	mov.f32 	%f198, %f197;
	@%p201 bra 	$L__BB14_62;
	setp.lt.s64 	%p202, %rd258, %rd55;
	min.s64 	%rd259, %rd258, %rd55;
	selp.f32 	%f198, %f197, %f47, %p202;
$L__BB14_62:
	ld.shared.f32 	%f50, [_ZN6thrust24THRUST_300001_SM_1000_NS8cuda_cub4core6detail5shmemE+88];
	ld.shared.u64 	%rd58, [_ZN6thrust24THRUST_300001_SM_1000_NS8cuda_cub4core6detail5shmemE+96];
	setp.lt.f32 	%p203, %f198, %f50;
	mov.u64 	%rd260, %rd58;
	mov.f32 	%f199, %f50;
	@%p203 bra 	$L__BB14_65;
	setp.lt.f32 	%p204, %f50, %f198;
	mov.u64 	%rd260, %rd259;
	mov.f32 	%f199, %f198;
	@%p204 bra 	$L__BB14_65;
	setp.lt.s64 	%p205, %rd259, %rd58;
	min.s64 	%rd260, %rd259, %rd58;
	selp.f32 	%f199, %f198, %f50, %p205;
$L__BB14_65:
	ld.shared.f32 	%f53, [_ZN6thrust24THRUST_300001_SM_1000_NS8cuda_cub4core6detail5shmemE+104];
	ld.shared.u64 	%rd61, [_ZN6thrust24THRUST_300001_SM_1000_NS8cuda_cub4core6detail5shmemE+112];
	setp.lt.f32 	%p206, %f199, %f53;
	mov.u64 	%rd261, %rd61;
	mov.f32 	%f200, %f53;
	@%p206 bra 	$L__BB14_68;
	setp.lt.f32 	%p207, %f53, %f199;
	mov.u64 	%rd261, %rd260;
	mov.f32 	%f200, %f199;
	@%p207 bra 	$L__BB14_68;
	setp.lt.s64 	%p208, %rd260, %rd61;
	min.s64 	%rd261, %rd260, %rd61;
	selp.f32 	%f200, %f199, %f53, %p208;
$L__BB14_68:
	ld.shared.f32 	%f56, [_ZN6thrust24THRUST_300001_SM_1000_NS8cuda_cub4core6detail5shmemE+120];
	ld.shared.u64 	%rd64, [_ZN6thrust24THRUST_300001_SM_1000_NS8cuda_cub4core6detail5shmemE+128];
	setp.lt.f32 	%p209, %f200, %f56;
	mov.f32 	%f241, %f56;
	mov.u64 	%rd306, %rd64;
	@%p209 bra 	$L__BB14_204;
	setp.lt.f32 	%p210, %f56, %f200;
	mov.f32 	%f241, %f200;
	mov.u64 	%rd306, %rd261;
	@%p210 bra 	$L__BB14_204;
	setp.lt.s64 	%p211, %rd261, %rd64;
	min.s64 	%rd306, %rd261, %rd64;
	selp.f32 	%f241, %f200, %f56, %p211;
	bra.uni 	$L__BB14_204;
$L__BB14_71:
	// begin inline asm
	mov.u32 %r163, %laneid;
	// end inline asm
	and.b32  	%r184, %r2, 992;
	add.s32 	%r185, %r184, 32;
	setp.gt.s32 	%p118, %r185, %r1;
	not.b32 	%r186, %r184;
	add.s32 	%r187, %r1, %r186;
	selp.b32 	%r182, %r187, 31, %p118;
	mov.b32 	%r165, %f188;
	mov.b32 	%r181, 1;
	mov.b32 	%r183, -1;
	// begin inline asm
	shfl.sync.down.b32 %r164, %r165, %r181, %r182, %r183;
	// end inline asm
	mov.b32 	%f58, %r164;
	// begin inline asm
	shfl.sync.down.b32 %r169, %r170, %r181, %r182, %r183;
	// end inline asm
	mov.b64 	{%r175, %r180}, %rd249;
	// begin inline asm
	shfl.sync.down.b32 %r174, %r175, %r181, %r182, %r183;
	// end inline asm
	// begin inline asm
	shfl.sync.down.b32 %r179, %r180, %r181, %r182, %r183;
	// end inline asm
	mov.b64 	%rd66, {%r174, %r179};
	setp.ge.s32 	%p119, %r163, %r182;
	mov.f32 	%f201, %f188;
	mov.u64 	%rd262, %rd249;
	@%p119 bra 	$L__BB14_75;
	setp.lt.f32 	%p120, %f188, %f58;
	mov.f32 	%f201, %f58;
	mov.u64 	%rd262, %rd66;
	@%p120 bra 	$L__BB14_75;
	setp.gt.f32 	%p121, %f188, %f58;
	mov.f32 	%f201, %f188;
	mov.u64 	%rd262, %rd249;
	@%p121 bra 	$L__BB14_75;
	setp.lt.s64 	%p122, %rd249, %rd66;
	selp.f32 	%f201, %f188, %f58, %p122;
	min.s64 	%rd262, %rd249, %rd66;
$L__BB14_75:
	mov.b32 	%r189, %f201;
	mov.b32 	%r205, 2;
	mov.b32 	%r207, -1;
	// begin inline asm
	shfl.sync.down.b32 %r188, %r189, %r205, %r182, %r207;
	// end inline asm
	mov.b32 	%f61, %r188;
	// begin inline asm
	shfl.sync.down.b32 %r193, %r194, %r205, %r182, %r207;
	// end inline asm
	mov.b64 	{%r199, %r204}, %rd262;
	// begin inline asm
	shfl.sync.down.b32 %r198, %r199, %r205, %r182, %r207;
	// end inline asm
	// begin inline asm
	shfl.sync.down.b32 %r203, %r204, %r205, %r182, %r207;
	// end inline asm
	mov.b64 	%rd69, {%r198, %r203};
	add.s32 	%r208, %r163, 2;
	setp.gt.s32 	%p123, %r208, %r182;
	mov.f32 	%f202, %f201;
	mov.u64 	%rd263, %rd262;
	@%p123 bra 	$L__BB14_79;
	setp.lt.f32 	%p124, %f201, %f61;
	mov.f32 	%f202, %f61;
	mov.u64 	%rd263, %rd69;
	@%p124 bra 	$L__BB14_79;
	setp.gt.f32 	%p125, %f201, %f61;
	mov.f32 	%f202, %f201;
	mov.u64 	%rd263, %rd262;
	@%p125 bra 	$L__BB14_79;
	setp.lt.s64 	%p126, %rd262, %rd69;
	selp.f32 	%f202, %f201, %f61, %p126;
	min.s64 	%rd263, %rd262, %rd69;
$L__BB14_79:
	mov.b32 	%r210, %f202;
	mov.b32 	%r226, 4;
	mov.b32 	%r228, -1;
	// begin inline asm
	shfl.sync.down.b32 %r209, %r210, %r226, %r182, %r228;
	// end inline asm
	mov.b32 	%f64, %r209;
	// begin inline asm
	shfl.sync.down.b32 %r214, %r215, %r226, %r182, %r228;
	// end inline asm
	mov.b64 	{%r220, %r225}, %rd263;
	// begin inline asm
	shfl.sync.down.b32 %r219, %r220, %r226, %r182, %r228;
	// end inline asm
	// begin inline asm
	shfl.sync.down.b32 %r224, %r225, %r226, %r182, %r228;
	// end inline asm
	mov.b64 	%rd72, {%r219, %r224};
	add.s32 	%r229, %r163, 4;
	setp.gt.s32 	%p127, %r229, %r182;
	mov.f32 	%f203, %f202;
	mov.u64 	%rd264, %rd263;
	@%p127 bra 	$L__BB14_83;
	setp.lt.f32 	%p128, %f202, %f64;
	mov.f32 	%f203, %f64;
	mov.u64 	%rd264, %rd72;
	@%p128 bra 	$L__BB14_83;
	setp.gt.f32 	%p129, %f202, %f64;
	mov.f32 	%f203, %f202;
	mov.u64 	%rd264, %rd263;
	@%p129 bra 	$L__BB14_83;
	setp.lt.s64 	%p130, %rd263, %rd72;
	selp.f32 	%f203, %f202, %f64, %p130;
	min.s64 	%rd264, %rd263, %rd72;
$L__BB14_83:
	mov.b32 	%r231, %f203;
	mov.b32 	%r247, 8;
	mov.b32 	%r249, -1;
	// begin inline asm
	shfl.sync.down.b32 %r230, %r231, %r247, %r182, %r249;
	// end inline asm
	mov.b32 	%f67, %r230;
	// begin inline asm
	shfl.sync.down.b32 %r235, %r236, %r247, %r182, %r249;
	// end inline asm
	mov.b64 	{%r241, %r246}, %rd264;
	// begin inline asm
	shfl.sync.down.b32 %r240, %r241, %r247, %r182, %r249;
	// end inline asm
	// begin inline asm
	shfl.sync.down.b32 %r245, %r246, %r247, %r182, %r249;
	// end inline asm
	mov.b64 	%rd75, {%r240, %r245};
	add.s32 	%r250, %r163, 8;
	setp.gt.s32 	%p131, %r250, %r182;
	mov.f32 	%f204, %f203;
	mov.u64 	%rd265, %rd264;
	@%p131 bra 	$L__BB14_87;
	setp.lt.f32 	%p132, %f203, %f67;
	mov.f32 	%f204, %f67;
	mov.u64 	%rd265, %rd75;
	@%p132 bra 	$L__BB14_87;
	setp.gt.f32 	%p133, %f203, %f67;
	mov.f32 	%f204, %f203;
	mov.u64 	%rd265, %rd264;
	@%p133 bra 	$L__BB14_87;
	setp.lt.s64 	%p134, %rd264, %rd75;
	selp.f32 	%f204, %f203, %f67, %p134;
	min.s64 	%rd265, %rd264, %rd75;
$L__BB14_87:
	mov.b32 	%r252, %f204;
	mov.b32 	%r268, 16;
	mov.b32 	%r270, -1;
	// begin inline asm
	shfl.sync.down.b32 %r251, %r252, %r268, %r182, %r270;
	// end inline asm
	mov.b32 	%f70, %r251;
	// begin inline asm
	shfl.sync.down.b32 %r256, %r257, %r268, %r182, %r270;
	// end inline asm
	mov.b64 	{%r262, %r267}, %rd265;
	// begin inline asm
	shfl.sync.down.b32 %r261, %r262, %r268, %r182, %r270;
	// end inline asm
	// begin inline asm
	shfl.sync.down.b32 %r266, %r267, %r268, %r182, %r270;
	// end inline asm
	mov.b64 	%rd78, {%r261, %r266};
	add.s32 	%r271, %r163, 16;
	setp.gt.s32 	%p135, %r271, %r182;
	mov.f32 	%f241, %f204;
	mov.u64 	%rd306, %rd265;
	@%p135 bra 	$L__BB14_91;
	setp.lt.f32 	%p136, %f204, %f70;
	mov.f32 	%f241, %f70;
	mov.u64 	%rd306, %rd78;
	@%p136 bra 	$L__BB14_91;
	setp.gt.f32 	%p137, %f204, %f70;
	mov.f32 	%f241, %f204;
	mov.u64 	%rd306, %rd265;
	@%p137 bra 	$L__BB14_91;
	setp.lt.s64 	%p138, %rd265, %rd78;
	selp.f32 	%f241, %f204, %f70, %p138;
	min.s64 	%rd306, %rd265, %rd78;
$L__BB14_91:
	setp.ne.s32 	%p139, %r163, 0;
	@%p139 bra 	$L__BB14_93;
	shr.u32 	%r272, %r2, 1;
	and.b32  	%r273, %r272, 496;
	mov.u32 	%r274, _ZN6thrust24THRUST_300001_SM_1000_NS8cuda_cub4core6detail5shmemE;
	add.s32 	%r275, %r274, %r273;
	st.shared.f32 	[%r275+8], %f241;
	st.shared.u64 	[%r275+16], %rd306;
$L__BB14_93:
	bar.sync 	0;
	setp.ne.s32 	%p140, %r2, 0;
	@%p140 bra 	$L__BB14_204;
	setp.lt.s32 	%p141, %r1, 33;
	mov.f32 	%f206, %f241;
	mov.u64 	%rd267, %rd306;
	@%p141 bra 	$L__BB14_98;
	ld.shared.f32 	%f73, [_ZN6thrust24THRUST_300001_SM_1000_NS8cuda_cub4core6detail5shmemE+24];
	ld.shared.u64 	%rd81, [_ZN6thrust24THRUST_300001_SM_1000_NS8cuda_cub4core6detail5shmemE+32];
	setp.lt.f32 	%p142, %f241, %f73;
	mov.f32 	%f206, %f73;
	mov.u64 	%rd267, %rd81;
	@%p142 bra 	$L__BB14_98;
	setp.lt.f32 	%p143, %f73, %f241;
	mov.f32 	%f206, %f241;
	mov.u64 	%rd267, %rd306;
	@%p143 bra 	$L__BB14_98;
	setp.lt.s64 	%p144, %rd306, %rd81;
	selp.f32 	%f206, %f241, %f73, %p144;
	min.s64 	%rd267, %rd306, %rd81;
$L__BB14_98:
	setp.lt.s32 	%p145, %r1, 65;
	mov.f32 	%f207, %f206;
	mov.u64 	%rd268, %rd267;
	@%p145 bra 	$L__BB14_102;
	ld.shared.f32 	%f76, [_ZN6thrust24THRUST_300001_SM_1000_NS8cuda_cub4core6detail5shmemE+40];
	ld.shared.u64 	%rd84, [_ZN6thrust24THRUST_300001_SM_1000_NS8cuda_cub4core6detail5shmemE+48];
	setp.lt.f32 	%p146, %f206, %f76;
	mov.f32 	%f207, %f76;
	mov.u64 	%rd268, %rd84;
	@%p146 bra 	$L__BB14_102;
	setp.lt.f32 	%p147, %f76, %f206;
	mov.f32 	%f207, %f206;
	mov.u64 	%rd268, %rd267;
	@%p147 bra 	$L__BB14_102;
	setp.lt.s64 	%p148, %rd267, %rd84;
	selp.f32 	%f207, %f206, %f76, %p148;
	min.s64 	%rd268, %rd267, %rd84;
$L__BB14_102:
	setp.lt.s32 	%p149, %r1, 97;
	mov.f32 	%f208, %f207;
	mov.u64 	%rd269, %rd268;
	@%p149 bra 	$L__BB14_106;
	ld.shared.f32 	%f79, [_ZN6thrust24THRUST_300001_SM_1000_NS8cuda_cub4core6detail5shmemE+56];
	ld.shared.u64 	%rd87, [_ZN6thrust24THRUST_300001_SM_1000_NS8cuda_cub4core6detail5shmemE+64];
	setp.lt.f32 	%p150, %f207, %f79;
	mov.f32 	%f208, %f79;
	mov.u64 	%rd269, %rd87;
	@%p150 bra 	$L__BB14_106;
	setp.lt.f32 	%p151, %f79, %f207;
	mov.f32 	%f208, %f207;
	mov.u64 	%rd269, %rd268;
	@%p151 bra 	$L__BB14_106;
	setp.lt.s64 	%p152, %rd268, %rd87;
	selp.f32 	%f208, %f207, %f79, %p152;
	min.s64 	%rd269, %rd268, %rd87;
$L__BB14_106:
	setp.lt.s32 	%p153, %r1, 129;
	mov.f32 	%f209, %f208;
	mov.u64 	%rd270, %rd269;
	@%p153 bra 	$L__BB14_110;
	ld.shared.f32 	%f82, [_ZN6thrust24THRUST_300001_SM_1000_NS8cuda_cub4core6detail5shmemE+72];
	ld.shared.u64 	%rd90, [_ZN6thrust24THRUST_300001_SM_1000_NS8cuda_cub4core6detail5shmemE+80];
	setp.lt.f32 	%p154, %f208, %f82;
	mov.f32 	%f209, %f82;
	mov.u64 	%rd270, %rd90;
	@%p154 bra 	$L__BB14_110;
	setp.lt.f32 	%p155, %f82, %f208;
	mov.f32 	%f209, %f208;
	mov.u64 	%rd270, %rd269;
	@%p155 bra 	$L__BB14_110;
	setp.lt.s64 	%p156, %rd269, %rd90;
	selp.f32 	%f209, %f208, %f82, %p156;
	min.s64 	%rd270, %rd269, %rd90;
$L__BB14_110:
	setp.lt.s32 	%p157, %r1, 161;
	mov.f32 	%f210, %f209;
	mov.u64 	%rd271, %rd270;
	@%p157 bra 	$L__BB14_114;
	ld.shared.f32 	%f85, [_ZN6thrust24THRUST_300001_SM_1000_NS8cuda_cub4core6detail5shmemE+88];
	ld.shared.u64 	%rd93, [_ZN6thrust24THRUST_300001_SM_1000_NS8cuda_cub4core6detail5shmemE+96];
	setp.lt.f32 	%p158, %f209, %f85;
	mov.f32 	%f210, %f85;
	mov.u64 	%rd271, %rd93;
	@%p158 bra 	$L__BB14_114;
	setp.lt.f32 	%p159, %f85, %f209;
	mov.f32 	%f210, %f209;
	mov.u64 	%rd271, %rd270;
	@%p159 bra 	$L__BB14_114;
	setp.lt.s64 	%p160, %rd270, %rd93;
	selp.f32 	%f210, %f209, %f85, %p160;
	min.s64 	%rd271, %rd270, %rd93;
$L__BB14_114:
	setp.lt.s32 	%p161, %r1, 193;
	mov.f32 	%f211, %f210;
	mov.u64 	%rd272, %rd271;
	@%p161 bra 	$L__BB14_118;
	ld.shared.f32 	%f88, [_ZN6thrust24THRUST_300001_SM_1000_NS8cuda_cub4core6detail5shmemE+104];
	ld.shared.u64 	%rd96, [_ZN6thrust24THRUST_300001_SM_1000_NS8cuda_cub4core6detail5shmemE+112];
	setp.lt.f32 	%p162, %f210, %f88;
	mov.f32 	%f211, %f88;
	mov.u64 	%rd272, %rd96;
	@%p162 bra 	$L__BB14_118;
	setp.lt.f32 	%p163, %f88, %f210;
	mov.f32 	%f211, %f210;
	mov.u64 	%rd272, %rd271;
	@%p163 bra 	$L__BB14_118;
	setp.lt.s64 	%p164, %rd271, %rd96;
	selp.f32 	%f211, %f210, %f88, %p164;
	min.s64 	%rd272, %rd271, %rd96;
$L__BB14_118:
	setp.lt.s32 	%p165, %r1, 225;
	mov.f32 	%f241, %f211;
	mov.u64 	%rd306, %rd272;
	@%p165 bra 	$L__BB14_204;
	ld.shared.f32 	%f91, [_ZN6thrust24THRUST_300001_SM_1000_NS8cuda_cub4core6detail5shmemE+120];
	ld.shared.u64 	%rd99, [_ZN6thrust24THRUST_300001_SM_1000_NS8cuda_cub4core6detail5shmemE+128];
	setp.lt.f32 	%p166, %f211, %f91;
	mov.f32 	%f241, %f91;
	mov.u64 	%rd306, %rd99;
	@%p166 bra 	$L__BB14_204;
	setp.lt.f32 	%p167, %f91, %f211;
	mov.f32 	%f241, %f211;
	mov.u64 	%rd306, %rd272;
	@%p167 bra 	$L__BB14_204;
	setp.lt.s64 	%p168, %rd272, %rd99;
	selp.f32 	%f241, %f211, %f91, %p168;
	min.s64 	%rd306, %rd272, %rd99;
	bra.uni 	$L__BB14_204;
$L__BB14_122:
	mov.u32 	%r18, %tid.x;
	cvt.u64.u32 	%rd101, %r18;
	mul.wide.u32 	%rd195, %r18, 4;
	add.s64 	%rd102, %rd1, %rd195;
	ld.global.f32 	%f170, [%rd102];
	add.s32 	%r31, %r18, 256;
	cvt.u64.u32 	%rd196, %r31;
	ld.global.f32 	%f171, [%rd102+1024];
	add.s32 	%r32, %r18, 512;
	cvt.u64.u32 	%rd197, %r32;
	ld.global.f32 	%f172, [%rd102+2048];
	add.s32 	%r33, %r18, 768;
	cvt.u64.u32 	%rd198, %r33;
	ld.global.f32 	%f173, [%rd102+3072];
	or.b32  	%r34, %r18, 1024;
	cvt.u64.u32 	%rd103, %r34;
	add.s64 	%rd293, %rd192, %rd103;
	ld.global.f32 	%f228, [%rd102+4096];
	setp.geu.f32 	%p3, %f170, %f171;
	selp.f32 	%f174, %f170, %f171, %p3;
	selp.b64 	%rd199, %rd101, %rd196, %p3;
	setp.geu.f32 	%p4, %f174, %f172;
	selp.f32 	%f175, %f174, %f172, %p4;
	selp.b64 	%rd200, %rd199, %rd197, %p4;
	setp.geu.f32 	%p5, %f175, %f173;
	selp.f32 	%f94, %f175, %f173, %p5;
	selp.b64 	%rd105, %rd200, %rd198, %p5;
	setp.lt.f32 	%p6, %f94, %f228;
	@%p6 bra 	$L__BB14_124;
	setp.lt.f32 	%p7, %f228, %f94;
	setp.lt.u64 	%p8, %rd105, %rd103;
	or.pred  	%p9, %p7, %p8;
	selp.f32 	%f228, %f94, %f228, %p9;
	add.s64 	%rd201, %rd192, %rd105;
	selp.b64 	%rd293, %rd201, %rd293, %p9;
$L__BB14_124:
	setp.lt.u64 	%p10, %rd194, 2560;
	mov.b64 	%rd282, 1280;
	@%p10 bra 	$L__BB14_137;
	mov.b64 	%rd274, 1280;
	mov.f32 	%f213, %f228;
$L__BB14_126:
	add.s64 	%rd204, %rd274, %rd101;
	shl.b64 	%rd205, %rd274, 2;
	add.s64 	%rd206, %rd102, %rd205;
	add.s64 	%rd110, %rd204, %rd192;
	ld.global.f32 	%f214, [%rd206];
	ld.global.f32 	%f215, [%rd206+1024];
	add.s64 	%rd278, %rd110, 512;
	ld.global.f32 	%f216, [%rd206+2048];
	add.s64 	%rd279, %rd110, 768;
	ld.global.f32 	%f217, [%rd206+3072];
	ld.global.f32 	%f228, [%rd206+4096];
	setp.lt.f32 	%p11, %f213, %f214;
	mov.u64 	%rd276, %rd110;
	@%p11 bra 	$L__BB14_128;
	setp.lt.f32 	%p12, %f214, %f213;
	setp.lt.s64 	%p13, %rd293, %rd110;
	or.pred  	%p14, %p12, %p13;
	selp.f32 	%f214, %f213, %f214, %p14;
	selp.b64 	%rd276, %rd293, %rd110, %p14;
$L__BB14_128:
	add.s64 	%rd277, %rd110, 256;
	setp.lt.f32 	%p15, %f214, %f215;
	@%p15 bra 	$L__BB14_130;
	setp.lt.f32 	%p16, %f215, %f214;
	setp.lt.s64 	%p17, %rd276, %rd277;
	or.pred  	%p18, %p16, %p17;
	selp.f32 	%f215, %f214, %f215, %p18;
	selp.b64 	%rd277, %rd276, %rd277, %p18;
$L__BB14_130:
	setp.lt.f32 	%p19, %f215, %f216;
	@%p19 bra 	$L__BB14_132;
	setp.lt.f32 	%p20, %f216, %f215;
	setp.lt.s64 	%p21, %rd277, %rd278;
	or.pred  	%p22, %p20, %p21;
	selp.f32 	%f216, %f215, %f216, %p22;
	selp.b64 	%rd278, %rd277, %rd278, %p22;
$L__BB14_132:
	setp.lt.f32 	%p23, %f216, %f217;
	@%p23 bra 	$L__BB14_134;
	setp.lt.f32 	%p24, %f217, %f216;
	setp.lt.s64 	%p25, %rd278, %rd279;
	or.pred  	%p26, %p24, %p25;
	selp.f32 	%f217, %f216, %f217, %p26;
	selp.b64 	%rd279, %rd278, %rd279, %p26;
$L__BB14_134:
	add.s64 	%rd210, %rd204, %rd192;
	add.s64 	%rd293, %rd210, 1024;
	setp.lt.f32 	%p27, %f217, %f228;
	@%p27 bra 	$L__BB14_136;
	setp.lt.f32 	%p28, %f228, %f217;
	setp.lt.s64 	%p29, %rd279, %rd293;
	or.pred  	%p30, %p28, %p29;
	selp.f32 	%f228, %f217, %f228, %p30;
	selp.b64 	%rd293, %rd279, %rd293, %p30;
$L__BB14_136:
	add.s64 	%rd282, %rd274, 1280;
	add.s64 	%rd211, %rd274, 2560;
	setp.le.s64 	%p31, %rd211, %rd194;
	mov.u64 	%rd274, %rd282;
	mov.f32 	%f213, %f228;
	@%p31 bra 	$L__BB14_126;
$L__BB14_137:
	setp.le.s64 	%p32, %rd194, %rd282;
	@%p32 bra 	$L__BB14_160;
	cvt.u32.u64 	%r35, %rd282;
	cvt.u32.u64 	%r36, %rd194;
	sub.s32 	%r19, %r36, %r35;
	setp.ge.s32 	%p33, %r18, %r19;
	@%p33 bra 	$L__BB14_160;
	cvta.to.global.u64 	%rd128, %rd191;
	not.b32 	%r38, %r18;
	add.s32 	%r39, %r38, %r36;
	sub.s32 	%r20, %r39, %r35;
	and.b32  	%r41, %r20, 768;
	setp.eq.s32 	%p34, %r41, 768;
	mov.u32 	%r389, %r18;
	@%p34 bra 	$L__BB14_145;
	add.s64 	%rd213, %rd282, %rd101;
	add.s64 	%rd284, %rd213, %rd192;
	shl.b64 	%rd214, %rd213, 2;
	add.s64 	%rd283, %rd128, %rd214;
	shr.u32 	%r42, %r20, 8;
	add.s32 	%r43, %r42, 1;
	and.b32  	%r44, %r43, 3;
	neg.s32 	%r387, %r44;
	mov.u32 	%r389, %r18;
$L__BB14_141:
	.pragma "nounroll";
	mov.u64 	%rd133, %rd293;
	mov.f32 	%f114, %f228;
	ld.global.f32 	%f115, [%rd283];
	setp.lt.f32 	%p35, %f114, %f115;
	mov.f32 	%f228, %f115;
	mov.u64 	%rd293, %rd284;
	@%p35 bra 	$L__BB14_144;
	setp.lt.f32 	%p36, %f115, %f114;
	mov.f32 	%f228, %f114;
	mov.u64 	%rd293, %rd133;
	@%p36 bra 	$L__BB14_144;
	setp.lt.s64 	%p37, %rd133, %rd284;
	selp.f32 	%f228, %f114, %f115, %p37;
	min.s64 	%rd293, %rd133, %rd284;
$L__BB14_144:
	add.s32 	%r389, %r389, 256;
	add.s64 	%rd284, %rd284, 256;
	add.s64 	%rd283, %rd283, 1024;
	add.s32 	%r387, %r387, 1;
	setp.ne.s32 	%p38, %r387, 0;
	@%p38 bra 	$L__BB14_141;
$L__BB14_145:
	setp.lt.u32 	%p39, %r20, 768;
	@%p39 bra 	$L__BB14_160;
	add.s32 	%r390, %r389, 512;
$L__BB14_147:
	mov.u32 	%r28, %r390;
	add.s32 	%r45, %r28, -512;
	cvt.u64.u32 	%rd215, %r45;
	add.s64 	%rd216, %rd282, %rd215;
	shl.b64 	%rd217, %rd216, 2;
	add.s64 	%rd141, %rd128, %rd217;
	add.s64 	%rd142, %rd216, %rd192;
	ld.global.f32 	%f121, [%rd141];
	setp.lt.f32 	%p40, %f228, %f121;
	mov.f32 	%f225, %f121;
	mov.u64 	%rd290, %rd142;
	@%p40 bra 	$L__BB14_150;
	setp.lt.f32 	%p41, %f121, %f228;
	mov.f32 	%f225, %f228;
	mov.u64 	%rd290, %rd293;
	@%p41 bra 	$L__BB14_150;
	setp.lt.s64 	%p42, %rd293, %rd142;
	selp.f32 	%f225, %f228, %f121, %p42;
	min.s64 	%rd290, %rd293, %rd142;
$L__BB14_150:
	add.s32 	%r46, %r28, -256;
	cvt.u64.u32 	%rd218, %r46;
	add.s64 	%rd219, %rd282, %rd218;
	add.s64 	%rd145, %rd219, %rd192;
	ld.global.f32 	%f124, [%rd141+1024];
	setp.lt.f32 	%p43, %f225, %f124;
	mov.f32 	%f226, %f124;
	mov.u64 	%rd291, %rd145;
	@%p43 bra 	$L__BB14_153;
	setp.lt.f32 	%p44, %f124, %f225;
	mov.f32 	%f226, %f225;
	mov.u64 	%rd291, %rd290;
	@%p44 bra 	$L__BB14_153;
	setp.lt.s64 	%p45, %rd290, %rd145;
	selp.f32 	%f226, %f225, %f124, %p45;
	min.s64 	%rd291, %rd290, %rd145;
$L__BB14_153:
	cvt.u64.u32 	%rd220, %r28;
	add.s64 	%rd221, %rd282, %rd220;
	add.s64 	%rd148, %rd221, %rd192;
	ld.global.f32 	%f127, [%rd141+2048];
	setp.lt.f32 	%p46, %f226, %f127;
	mov.f32 	%f227, %f127;
	mov.u64 	%rd292, %rd148;
	@%p46 bra 	$L__BB14_156;
	setp.lt.f32 	%p47, %f127, %f226;
	mov.f32 	%f227, %f226;
	mov.u64 	%rd292, %rd291;
	@%p47 bra 	$L__BB14_156;
	setp.lt.s64 	%p48, %rd291, %rd148;
	selp.f32 	%f227, %f226, %f127, %p48;
	min.s64 	%rd292, %rd291, %rd148;
$L__BB14_156:
	add.s32 	%r47, %r28, 256;
	cvt.u64.u32 	%rd222, %r47;
	add.s64 	%rd223, %rd282, %rd222;
	add.s64 	%rd151, %rd223, %rd192;
	ld.global.f32 	%f130, [%rd141+3072];
	setp.lt.f32 	%p49, %f227, %f130;
	mov.f32 	%f228, %f130;
	mov.u64 	%rd293, %rd151;
	@%p49 bra 	$L__BB14_159;
	setp.lt.f32 	%p50, %f130, %f227;
	mov.f32 	%f228, %f227;
	mov.u64 	%rd293, %rd292;
	@%p50 bra 	$L__BB14_159;
	setp.lt.s64 	%p51, %rd292, %rd151;
	selp.f32 	%f228, %f227, %f130, %p51;
	min.s64 	%rd293, %rd292, %rd151;
$L__BB14_159:
	add.s32 	%r390, %r28, 1024;
	add.s32 	%r48, %r28, 512;
	setp.lt.s32 	%p52, %r48, %r19;
	@%p52 bra 	$L__BB14_147;
$L__BB14_160:
	// begin inline asm
	mov.u32 %r49, %laneid;
	// end inline asm
	mov.b32 	%r51, %f228;
	mov.b32 	%r67, 1;
	mov.b32 	%r68, 31;
	mov.b32 	%r69, -1;
	// begin inline asm
	shfl.sync.down.b32 %r50, %r51, %r67, %r68, %r69;
	// end inline asm
	mov.b32 	%f134, %r50;
	// begin inline asm
	shfl.sync.down.b32 %r55, %r56, %r67, %r68, %r69;
	// end inline asm
	mov.b64 	{%r61, %r66}, %rd293;
	// begin inline asm
	shfl.sync.down.b32 %r60, %r61, %r67, %r68, %r69;
	// end inline asm
	// begin inline asm
	shfl.sync.down.b32 %r65, %r66, %r67, %r68, %r69;
	// end inline asm
	mov.b64 	%rd155, {%r60, %r65};
	setp.gt.s32 	%p53, %r49, 30;
	mov.f32 	%f230, %f228;
	mov.u64 	%rd295, %rd293;
	@%p53 bra 	$L__BB14_164;
	setp.lt.f32 	%p54, %f228, %f134;
	mov.f32 	%f230, %f134;
	mov.u64 	%rd295, %rd155;
	@%p54 bra 	$L__BB14_164;
	setp.gt.f32 	%p55, %f228, %f134;
	mov.f32 	%f230, %f228;
	mov.u64 	%rd295, %rd293;
	@%p55 bra 	$L__BB14_164;
	setp.lt.s64 	%p56, %rd293, %rd155;
	selp.f32 	%f230, %f228, %f134, %p56;
	min.s64 	%rd295, %rd293, %rd155;
$L__BB14_164:
	mov.b32 	%r71, %f230;
	mov.b32 	%r87, 2;
	mov.b32 	%r88, 31;
	mov.b32 	%r89, -1;
	// begin inline asm
	shfl.sync.down.b32 %r70, %r71, %r87, %r88, %r89;
	// end inline asm
	mov.b32 	%f137, %r70;
	// begin inline asm
	shfl.sync.down.b32 %r75, %r76, %r87, %r88, %r89;
	// end inline asm
	mov.b64 	{%r81, %r86}, %rd295;
	// begin inline asm
	shfl.sync.down.b32 %r80, %r81, %r87, %r88, %r89;
	// end inline asm
	// begin inline asm
	shfl.sync.down.b32 %r85, %r86, %r87, %r88, %r89;
	// end inline asm
	mov.b64 	%rd158, {%r80, %r85};
	setp.gt.s32 	%p57, %r49, 29;
	mov.f32 	%f231, %f230;
	mov.u64 	%rd296, %rd295;
	@%p57 bra 	$L__BB14_168;
	setp.lt.f32 	%p58, %f230, %f137;
	mov.f32 	%f231, %f137;
	mov.u64 	%rd296, %rd158;
	@%p58 bra 	$L__BB14_168;
	setp.gt.f32 	%p59, %f230, %f137;
	mov.f32 	%f231, %f230;
	mov.u64 	%rd296, %rd295;
	@%p59 bra 	$L__BB14_168;
	setp.lt.s64 	%p60, %rd295, %rd158;
	selp.f32 	%f231, %f230, %f137, %p60;
	min.s64 	%rd296, %rd295, %rd158;
$L__BB14_168:
	mov.b32 	%r91, %f231;
	mov.b32 	%r107, 4;
	mov.b32 	%r108, 31;
	mov.b32 	%r109, -1;
	// begin inline asm
	shfl.sync.down.b32 %r90, %r91, %r107, %r108, %r109;
	// end inline asm
	mov.b32 	%f140, %r90;
	// begin inline asm
	shfl.sync.down.b32 %r95, %r96, %r107, %r108, %r109;
	// end inline asm
	mov.b64 	{%r101, %r106}, %rd296;
	// begin inline asm
	shfl.sync.down.b32 %r100, %r101, %r107, %r108, %r109;
	// end inline asm
	// begin inline asm
	shfl.sync.down.b32 %r105, %r106, %r107, %r108, %r109;
	// end inline asm
	mov.b64 	%rd161, {%r100, %r105};
	setp.gt.s32 	%p61, %r49, 27;
	mov.f32 	%f232, %f231;
	mov.u64 	%rd297, %rd296;
	@%p61 bra 	$L__BB14_172;
	setp.lt.f32 	%p62, %f231, %f140;
	mov.f32 	%f232, %f140;
	mov.u64 	%rd297, %rd161;
	@%p62 bra 	$L__BB14_172;
	setp.gt.f32 	%p63, %f231, %f140;
	mov.f32 	%f232, %f231;
	mov.u64 	%rd297, %rd296;
	@%p63 bra 	$L__BB14_172;
	setp.lt.s64 	%p64, %rd296, %rd161;
	selp.f32 	%f232, %f231, %f140, %p64;
	min.s64 	%rd297, %rd296, %rd161;
$L__BB14_172:
	mov.b32 	%r111, %f232;
	mov.b32 	%r127, 8;
	mov.b32 	%r128, 31;
	mov.b32 	%r129, -1;
	// begin inline asm
	shfl.sync.down.b32 %r110, %r111, %r127, %r128, %r129;
	// end inline asm
	mov.b32 	%f143, %r110;
	// begin inline asm
	shfl.sync.down.b32 %r115, %r116, %r127, %r128, %r129;
	// end inline asm
	mov.b64 	{%r121, %r126}, %rd297;
	// begin inline asm
	shfl.sync.down.b32 %r120, %r121, %r127, %r128, %r129;
	// end inline asm
	// begin inline asm
	shfl.sync.down.b32 %r125, %r126, %r127, %r128, %r129;
	// end inline asm
	mov.b64 	%rd164, {%r120, %r125};
	setp.gt.s32 	%p65, %r49, 23;
	mov.f32 	%f233, %f232;
	mov.u64 	%rd298, %rd297;
	@%p65 bra 	$L__BB14_176;
	setp.lt.f32 	%p66, %f232, %f143;
	mov.f32 	%f233, %f143;
	mov.u64 	%rd298, %rd164;
	@%p66 bra 	$L__BB14_176;
	setp.gt.f32 	%p67, %f232, %f143;
	mov.f32 	%f233, %f232;
	mov.u64 	%rd298, %rd297;
	@%p67 bra 	$L__BB14_176;
	setp.lt.s64 	%p68, %rd297, %rd164;
	selp.f32 	%f233, %f232, %f143, %p68;
	min.s64 	%rd298, %rd297, %rd164;
$L__BB14_176:
	mov.b32 	%r131, %f233;
	mov.b32 	%r147, 16;
	mov.b32 	%r148, 31;
	mov.b32 	%r149, -1;
	// begin inline asm
	shfl.sync.down.b32 %r130, %r131, %r147, %r148, %r149;
	// end inline asm
	mov.b32 	%f146, %r130;
	// begin inline asm
	shfl.sync.down.b32 %r135, %r136, %r147, %r148, %r149;
	// end inline asm
	mov.b64 	{%r141, %r146}, %rd298;
	// begin inline asm
	shfl.sync.down.b32 %r140, %r141, %r147, %r148, %r149;
	// end inline asm
	// begin inline asm
	shfl.sync.down.b32 %r145, %r146, %r147, %r148, %r149;
	// end inline asm
	mov.b64 	%rd167, {%r140, %r145};
	setp.gt.s32 	%p69, %r49, 15;
	mov.f32 	%f241, %f233;
	mov.u64 	%rd306, %rd298;
	@%p69 bra 	$L__BB14_180;
	setp.lt.f32 	%p70, %f233, %f146;
	mov.f32 	%f241, %f146;
	mov.u64 	%rd306, %rd167;
	@%p70 bra 	$L__BB14_180;
	setp.gt.f32 	%p71, %f233, %f146;
	mov.f32 	%f241, %f233;
	mov.u64 	%rd306, %rd298;
	@%p71 bra 	$L__BB14_180;
	setp.lt.s64 	%p72, %rd298, %rd167;
	selp.f32 	%f241, %f233, %f146, %p72;
	min.s64 	%rd306, %rd298, %rd167;
$L__BB14_180:
	setp.ne.s32 	%p73, %r49, 0;
	@%p73 bra 	$L__BB14_182;
	shr.u32 	%r150, %r18, 1;
	and.b32  	%r151, %r150, 496;
	mov.u32 	%r152, _ZN6thrust24THRUST_300001_SM_1000_NS8cuda_cub4core6detail5shmemE;
	add.s32 	%r153, %r152, %r151;
	st.shared.f32 	[%r153+8], %f241;
	st.shared.u64 	[%r153+16], %rd306;
$L__BB14_182:
	bar.sync 	0;
	setp.ne.s32 	%p74, %r18, 0;
	@%p74 bra 	$L__BB14_204;
	ld.shared.f32 	%f149, [_ZN6thrust24THRUST_300001_SM_1000_NS8cuda_cub4core6detail5shmemE+24];
	ld.shared.u64 	%rd170, [_ZN6thrust24THRUST_300001_SM_1000_NS8cuda_cub4core6detail5shmemE+32];
	setp.lt.f32 	%p75, %f241, %f149;
	mov.f32 	%f235, %f149;
	mov.u64 	%rd300, %rd170;
	@%p75 bra 	$L__BB14_186;
	setp.lt.f32 	%p76, %f149, %f241;
	mov.f32 	%f235, %f241;
	mov.u64 	%rd300, %rd306;
	@%p76 bra 	$L__BB14_186;
	setp.lt.s64 	%p77, %rd306, %rd170;
	selp.f32 	%f235, %f241, %f149, %p77;
	min.s64 	%rd300, %rd306, %rd170;
$L__BB14_186:
	ld.shared.f32 	%f152, [_ZN6thrust24THRUST_300001_SM_1000_NS8cuda_cub4core6detail5shmemE+40];
	ld.shared.u64 	%rd173, [_ZN6thrust24THRUST_300001_SM_1000_NS8cuda_cub4core6detail5shmemE+48];
	setp.lt.f32 	%p78, %f235, %f152;
	mov.f32 	%f236, %f152;
	mov.u64 	%rd301, %rd173;
	@%p78 bra 	$L__BB14_189;
	setp.lt.f32 	%p79, %f152, %f235;
	mov.f32 	%f236, %f235;
	mov.u64 	%rd301, %rd300;
	@%p79 bra 	$L__BB14_189;
	setp.lt.s64 	%p80, %rd300, %rd173;
	selp.f32 	%f236, %f235, %f152, %p80;
	min.s64 	%rd301, %rd300, %rd173;
$L__BB14_189:
	ld.shared.f32 	%f155, [_ZN6thrust24THRUST_300001_SM_1000_NS8cuda_cub4core6detail5shmemE+56];
	ld.shared.u64 	%rd176, [_ZN6thrust24THRUST_300001_SM_1000_NS8cuda_cub4core6detail5shmemE+64];
	setp.lt.f32 	%p81, %f236, %f155;
	mov.f32 	%f237, %f155;
	mov.u64 	%rd302, %rd176;
	@%p81 bra 	$L__BB14_192;
	setp.lt.f32 	%p82, %f155, %f236;
	mov.f32 	%f237, %f236;
	mov.u64 	%rd302, %rd301;
	@%p82 bra 	$L__BB14_192;
	setp.lt.s64 	%p83, %rd301, %rd176;
	selp.f32 	%f237, %f236, %f155, %p83;
	min.s64 	%rd302, %rd301, %rd176;
$L__BB14_192:
	ld.shared.f32 	%f158, [_ZN6thrust24THRUST_300001_SM_1000_NS8cuda_cub4core6detail5shmemE+72];
	ld.shared.u64 	%rd179, [_ZN6thrust24THRUST_300001_SM_1000_NS8cuda_cub4core6detail5shmemE+80];
	setp.lt.f32 	%p84, %f237, %f158;
	mov.f32 	%f238, %f158;
	mov.u64 	%rd303, %rd179;
	@%p84 bra 	$L__BB14_195;
	setp.lt.f32 	%p85, %f158, %f237;
	mov.f32 	%f238, %f237;
	mov.u64 	%rd303, %rd302;
	@%p85 bra 	$L__BB14_195;
	setp.lt.s64 	%p86, %rd302, %rd179;
	selp.f32 	%f238, %f237, %f158, %p86;
	min.s64 	%rd303, %rd302, %rd179;
$L__BB14_195:
	ld.shared.f32 	%f161, [_ZN6thrust24THRUST_300001_SM_1000_NS8cuda_cub4core6detail5shmemE+88];
	ld.shared.u64 	%rd182, [_ZN6thrust24THRUST_300001_SM_1000_NS8cuda_cub4core6detail5shmemE+96];
	setp.lt.f32 	%p87, %f238, %f161;
	mov.f32 	%f239, %f161;
	mov.u64 	%rd304, %rd182;
	@%p87 bra 	$L__BB14_198;
	setp.lt.f32 	%p88, %f161, %f238;
	mov.f32 	%f239, %f238;
	mov.u64 	%rd304, %rd303;
	@%p88 bra 	$L__BB14_198;
	setp.lt.s64 	%p89, %rd303, %rd182;
	selp.f32 	%f239, %f238, %f161, %p89;
	min.s64 	%rd304, %rd303, %rd182;
$L__BB14_198:
	ld.shared.f32 	%f164, [_ZN6thrust24THRUST_300001_SM_1000_NS8cuda_cub4core6detail5shmemE+104];
	ld.shared.u64 	%rd185, [_ZN6thrust24THRUST_300001_SM_1000_NS8cuda_cub4core6detail5shmemE+112];
	setp.lt.f32 	%p90, %f239, %f164;
	mov.f32 	%f240, %f164;
	mov.u64 	%rd305, %rd185;
	@%p90 bra 	$L__BB14_201;
	setp.lt.f32 	%p91, %f164, %f239;
	mov.f32 	%f240, %f239;
	mov.u64 	%rd305, %rd304;
	@%p91 bra 	$L__BB14_201;
	setp.lt.s64 	%p92, %rd304, %rd185;
	selp.f32 	%f240, %f239, %f164, %p92;
	min.s64 	%rd305, %rd304, %rd185;
$L__BB14_201:
	ld.shared.f32 	%f167, [_ZN6thrust24THRUST_300001_SM_1000_NS8cuda_cub4core6detail5shmemE+120];
	ld.shared.u64 	%rd188, [_ZN6thrust24THRUST_300001_SM_1000_NS8cuda_cub4core6detail5shmemE+128];
	setp.lt.f32 	%p93, %f240, %f167;
	mov.f32 	%f241, %f167;
	mov.u64 	%rd306, %rd188;
	@%p93 bra 	$L__BB14_204;
	setp.lt.f32 	%p94, %f167, %f240;
	mov.f32 	%f241, %f240;
	mov.u64 	%rd306, %rd305;
	@%p94 bra 	$L__BB14_204;
	setp.lt.s64 	%p95, %rd305, %rd188;
	selp.f32 	%f241, %f240, %f167, %p95;
	min.s64 	%rd306, %rd305, %rd188;
$L__BB14_204:
	mov.u32 	%r381, %tid.x;
	setp.ne.s32 	%p212, %r381, 0;
	@%p212 bra 	$L__BB14_206;
	ld.param.u64 	%rd237, [_ZN6thrust24THRUST_300001_SM_1000_NS8cuda_cub4core6detail13_kernel_agentINS1_8__reduce11ReduceAgentINS0_12zip_iteratorIN4cuda3std3__45tupleIJNS0_6detail15normal_iteratorINS0_10device_ptrIfEEEENS0_17counting_iteratorIlNS0_11use_defaultESI_SI_EEEEEEEPNSB_IJflEEESM_lNS1_9__extrema9arg_max_fIflNSA_4lessIfEEEEEEJSL_SN_lSS_EEEvDpT0__param_1];
	cvta.to.global.u64 	%rd236, %rd237;
	st.global.f32 	[%rd236], %f241;
	st.global.u64 	[%rd236+8], %rd306;
$L__BB14_206:
	ret;

}
	// .globl	_ZN6thrust24THRUST_300001_SM_1000_NS8cuda_cub4core6detail13_kernel_agentINS1_8__reduce11ReduceAgentINS0_12zip_iteratorIN4cuda3std3__45tupleIJNS0_6detail15normal_iteratorINS0_10device_ptrIfEEEENS0_17counting_iteratorIlNS0_11use_defaultESI_SI_EEEEEEEPNSB_IJflEEESM_lNS1_9__extrema9arg_max_fIflNSA_4lessIfEEEEEEJSL_SN_lN3cub18CUB_300001_SM_100013GridEvenShareIlEENSV_9GridQueueIyEESS_EEEvDpT0_
.visible .entry _ZN6thrust24THRUST_300001_SM_1000_NS8cuda_cub4core6detail13_kernel_agentINS1_8__reduce11ReduceAgentINS0_12zip_iteratorIN4cuda3std3__45tupleIJNS0_6detail15normal_iteratorINS0_10device_ptrIfEEEENS0_17counting_iteratorIlNS0_11use_defaultESI_SI_EEEEEEEPNSB_IJflEEESM_lNS1_9__extrema9arg_max_fIflNSA_4lessIfEEEEEEJSL_SN_lN3cub18CUB_300001_SM_100013GridEvenShareIlEENSV_9GridQueueIyEESS_EEEvDpT0_(
	.param .align 8 .b8 _ZN6thrust24THRUST_300001_SM_1000_NS8cuda_cub4core6detail13_kernel_agentINS1_8__reduce11ReduceAgentINS0_12zip_iteratorIN4cuda3std3__45tupleIJNS0_6detail15normal_iteratorINS0_10device_ptrIfEEEENS0_17counting_iteratorIlNS0_11use_defaultESI_SI_EEEEEEEPNSB_IJflEEESM_lNS1_9__extrema9arg_max_fIflNSA_4lessIfEEEEEEJSL_SN_lN3cub18CUB_300001_SM_100013GridEvenShareIlEENSV_9GridQueueIyEESS_EEEvDpT0__param_0[16],
	.param .u64 .ptr .align 1 _ZN6thrust24THRUST_300001_SM_1000_NS8cuda_cub4core6detail13_kernel_agentINS1_8__reduce11ReduceAgentINS0_12zip_iteratorIN4cuda3std3__45tupleIJNS0_6detail15normal_iteratorINS0_10device_ptrIfEEEENS0_17counting_iteratorIlNS0_11use_defaultESI_SI_EEEEEEEPNSB_IJflEEESM_lNS1_9__extrema9arg_max_fIflNSA_4lessIfEEEEEEJSL_SN_lN3cub18CUB_300001_SM_100013GridEvenShareIlEENSV_9GridQueueIyEESS_EEEvDpT0__param_1,
	.param .u64 _ZN6thrust24THRUST_300001_SM_1000_NS8cuda_cub4core6detail13_kernel_agentINS1_8__reduce11ReduceAgentINS0_12zip_iteratorIN4cuda3std3__45tupleIJNS0_6detail15normal_iteratorINS0_10device_ptrIfEEEENS0_17counting_iteratorIlNS0_11use_defaultESI_SI_EEEEEEEPNSB_IJflEEESM_lNS1_9__extrema9arg_max_fIflNSA_4lessIfEEEEEEJSL_SN_lN3cub18CUB_300001_SM_100013GridEvenShareIlEENSV_9GridQueueIyEESS_EEEvDpT0__param_2,
	.param .align 8 .b8 _ZN6thrust24THRUST_300001_SM_1000_NS8cuda_cub4core6detail13_kernel_agentINS1_8__reduce11ReduceAgentINS0_12zip_iteratorIN4cuda3std3__45tupleIJNS0_6detail15normal_iteratorINS0_10device_ptrIfEEEENS0_17counting_iteratorIlNS0_11use_defaultESI_SI_EEEEEEEPNSB_IJflEEESM_lNS1_9__extrema9arg_max_fIflNSA_4lessIfEEEEEEJSL_SN_lN3cub18CUB_300001_SM_100013GridEvenShareIlEENSV_9GridQueueIyEESS_EEEvDpT0__param_3[72],
	.param .align 8 .b8 _ZN6thrust24THRUST_300001_SM_1000_NS8cuda_cub4core6detail13_kernel_agentINS1_8__reduce11ReduceAgentINS0_12zip_iteratorIN4cuda3std3__45tupleIJNS0_6detail15normal_iteratorINS0_10device_ptrIfEEEENS0_17counting_iteratorIlNS0_11use_defaultESI_SI_EEEEEEEPNSB_IJflEEESM_lNS1_9__extrema9arg_max_fIflNSA_4lessIfEEEEEEJSL_SN_lN3cub18CUB_300001_SM_100013GridEvenShareIlEENSV_9GridQueueIyEESS_EEEvDpT0__param_4[8],
	.param .align 1 .b8 _ZN6thrust24THRUST_300001_SM_1000_NS8cuda_cub4core6detail13_kernel_agentINS1_8__reduce11ReduceAgentINS0_12zip_iteratorIN4cuda3std3__45tupleIJNS0_6detail15normal_iteratorINS0_10device_ptrIfEEEENS0_17counting_iteratorIlNS0_11use_defaultESI_SI_EEEEEEEPNSB_IJflEEESM_lNS1_9__extrema9arg_max_fIflNSA_4lessIfEEEEEEJSL_SN_lN3cub18CUB_300001_SM_100013GridEvenShareIlEENSV_9GridQueueIyEESS_EEEvDpT0__param_5[1]
)
.maxntid 256
{
	.reg .pred 	%p<215>;
	.reg .b32 	%r<399>;
	.reg .b32 	%f<242>;
	.reg .b64 	%rd<324>;

	ld.param.u64 	%rd196, [_ZN6thrust24THRUST_300001_SM_1000_NS8cuda_cub4core6detail13_kernel_agentINS1_8__reduce11ReduceAgentINS0_12zip_iteratorIN4cuda3std3__45tupleIJNS0_6detail15normal_iteratorINS0_10device_ptrIfEEEENS0_17counting_iteratorIlNS0_11use_defaultESI_SI_EEEEEEEPNSB_IJflEEESM_lNS1_9__extrema9arg_max_fIflNSA_4lessIfEEEEEEJSL_SN_lN3cub18CUB_300001_SM_100013GridEvenShareIlEENSV_9GridQueueIyEESS_EEEvDpT0__param_0+8];
	ld.param.u64 	%rd195, [_ZN6thrust24THRUST_300001_SM_1000_NS8cuda_cub4core6detail13_kernel_agentINS1_8__reduce11ReduceAgentINS0_12zip_iteratorIN4cuda3std3__45tupleIJNS0_6detail15normal_iteratorINS0_10device_ptrIfEEEENS0_17counting_iteratorIlNS0_11use_defaultESI_SI_EEEEEEEPNSB_IJflEEESM_lNS1_9__extrema9arg_max_fIflNSA_4lessIfEEEEEEJSL_SN_lN3cub18CUB_300001_SM_100013GridEvenShareIlEENSV_9GridQueueIyEESS_EEEvDpT0__param_0];
	ld.param.u64 	%rd199, [_ZN6thrust24THRUST_300001_SM_1000_NS8cuda_cub4core6detail13_kernel_agentINS1_8__reduce11ReduceAgentINS0_12zip_iteratorIN4cuda3std3__45tupleIJNS0_6detail15normal_iteratorINS0_10device_ptrIfEEEENS0_17counting_iteratorIlNS0_11use_defaultESI_SI_EEEEEEEPNSB_IJflEEESM_lNS1_9__extrema9arg_max_fIflNSA_4lessIfEEEEEEJSL_SN_lN3cub18CUB_300001_SM_100013GridEvenShareIlEENSV_9GridQueueIyEESS_EEEvDpT0__param_4];
	ld.param.u64 	%rd198, [_ZN6thrust24THRUST_300001_SM_1000_NS8cuda_cub4core6detail13_kernel_agentINS1_8__reduce11ReduceAgentINS0_12zip_iteratorIN4cuda3std3__45tupleIJNS0_6detail15normal_iteratorINS0_10device_ptrIfEEEENS0_17counting_iteratorIlNS0_11use_defaultESI_SI_EEEEEEEPNSB_IJflEEESM_lNS1_9__extrema9arg_max_fIflNSA_4lessIfEEEEEEJSL_SN_lN3cub18CUB_300001_SM_100013GridEvenShareIlEENSV_9GridQueueIyEESS_EEEvDpT0__param_2];
	cvta.to.global.u64 	%rd1, %rd199;
	cvta.to.global.u64 	%rd2, %rd195;
	mov.u32 	%r1, %ctaid.x;
	mul.lo.s32 	%r33, %r1, 1280;
	cvt.u64.u32 	%rd4, %r33;
	mov.u32 	%r34, %nctaid.x;
	mul.lo.s32 	%r35, %r34, 1280;
	cvt.u64.u32 	%rd5, %r35;
	add.s64 	%rd200, %rd4, 1280;
	setp.le.s64 	%p1, %rd200, %rd198;
	@%p1 bra 	$L__BB15_121;
	cvt.u32.u64 	%r159, %rd4;
	cvt.u32.u64 	%r2, %rd198;
	sub.s32 	%r3, %r2, %r159;
	mov.u32 	%r4, %tid.x;
	setp.ge.s32 	%p98, %r4, %r3;
	mov.f32 	%f188, 0f00000000;
	mov.b64 	%rd266, 0;
	mov.u32 	%r393, %r4;
	@%p98 bra 	$L__BB15_3;
	cvt.u64.u32 	%rd234, %r4;
	add.s64 	%rd235, %rd4, %rd234;
	shl.b64 	%rd236, %rd235, 2;
	add.s64 	%rd237, %rd2, %rd236;
	add.s64 	%rd266, %rd196, %rd235;
	ld.global.f32 	%f188, [%rd237];
	add.s32 	%r393, %r4, 256;
$L__BB15_3:
	setp.ge.s32 	%p99, %r393, %r3;
	@%p99 bra 	$L__BB15_25;
	not.b32 	%r161, %r393;
	add.s32 	%r162, %r161, %r2;
	sub.s32 	%r7, %r162, %r159;
	and.b32  	%r163, %r7, 768;
	setp.eq.s32 	%p100, %r163, 768;
	@%p100 bra 	$L__BB15_10;
	cvt.u64.u32 	%rd239, %r393;
	add.s64 	%rd240, %rd239, %rd4;
	add.s64 	%rd257, %rd240, %rd196;
	shl.b64 	%rd241, %rd240, 2;
	add.s64 	%rd256, %rd2, %rd241;
	shr.u32 	%r164, %r7, 8;
	add.s32 	%r165, %r164, 1;
	and.b32  	%r166, %r165, 3;
	neg.s32 	%r391, %r166;
$L__BB15_6:
	.pragma "nounroll";
	mov.u64 	%rd12, %rd266;
	mov.f32 	%f3, %f188;
	ld.global.f32 	%f4, [%rd256];
	setp.lt.f32 	%p101, %f3, %f4;
	mov.u64 	%rd266, %rd257;
	mov.f32 	%f188, %f4;
	@%p101 bra 	$L__BB15_9;
	setp.lt.f32 	%p102, %f4, %f3;
	mov.u64 	%rd266, %rd12;
	mov.f32 	%f188, %f3;
	@%p102 bra 	$L__BB15_9;
	setp.lt.s64 	%p103, %rd12, %rd257;
	min.s64 	%rd266, %rd12, %rd257;
	selp.f32 	%f188, %f3, %f4, %p103;
$L__BB15_9:
	add.s32 	%r393, %r393, 256;
	add.s64 	%rd257, %rd257, 256;
	add.s64 	%rd256, %rd256, 1024;
	add.s32 	%r391, %r391, 1;
	setp.ne.s32 	%p104, %r391, 0;
	@%p104 bra 	$L__BB15_6;
$L__BB15_10:
	setp.lt.u32 	%p105, %r7, 768;
	@%p105 bra 	$L__BB15_25;
	add.s32 	%r394, %r393, 512;
$L__BB15_12:
	mov.u32 	%r15, %r394;
	add.s32 	%r167, %r15, -512;
	cvt.s64.s32 	%rd242, %r167;
	add.s64 	%rd243, %rd242, %rd4;
	shl.b64 	%rd244, %rd243, 2;
	add.s64 	%rd20, %rd2, %rd244;
	add.s64 	%rd21, %rd243, %rd196;
	ld.global.f32 	%f10, [%rd20];
	setp.lt.f32 	%p106, %f188, %f10;
	mov.u64 	%rd263, %rd21;
	mov.f32 	%f185, %f10;
	@%p106 bra 	$L__BB15_15;
	setp.lt.f32 	%p107, %f10, %f188;
	mov.u64 	%rd263, %rd266;
	mov.f32 	%f185, %f188;
	@%p107 bra 	$L__BB15_15;
	setp.lt.s64 	%p108, %rd266, %rd21;
	min.s64 	%rd263, %rd266, %rd21;
	selp.f32 	%f185, %f188, %f10, %p108;
$L__BB15_15:
	add.s32 	%r168, %r15, -256;
	cvt.s64.s32 	%rd245, %r168;
	add.s64 	%rd246, %rd245, %rd4;
	add.s64 	%rd24, %rd246, %rd196;
	ld.global.f32 	%f13, [%rd20+1024];
	setp.lt.f32 	%p109, %f185, %f13;
	mov.u64 	%rd264, %rd24;
	mov.f32 	%f186, %f13;
	@%p109 bra 	$L__BB15_18;
	setp.lt.f32 	%p110, %f13, %f185;
	mov.u64 	%rd264, %rd263;
	mov.f32 	%f186, %f185;
	@%p110 bra 	$L__BB15_18;
	setp.lt.s64 	%p111, %rd263, %rd24;
	min.s64 	%rd264, %rd263, %rd24;
	selp.f32 	%f186, %f185, %f13, %p111;
$L__BB15_18:
	cvt.s64.s32 	%rd247, %r15;
	add.s64 	%rd248, %rd247, %rd4;
	add.s64 	%rd27, %rd248, %rd196;
	ld.global.f32 	%f16, [%rd20+2048];
	setp.lt.f32 	%p112, %f186, %f16;
	mov.u64 	%rd265, %rd27;
	mov.f32 	%f187, %f16;
	@%p112 bra 	$L__BB15_21;
	setp.lt.f32 	%p113, %f16, %f186;
	mov.u64 	%rd265, %rd264;
	mov.f32 	%f187, %f186;
	@%p113 bra 	$L__BB15_21;
	setp.lt.s64 	%p114, %rd264, %rd27;
	min.s64 	%rd265, %rd264, %rd27;
	selp.f32 	%f187, %f186, %f16, %p114;
$L__BB15_21:
	add.s32 	%r169, %r15, 256;
	cvt.s64.s32 	%rd249, %r169;
	add.s64 	%rd250, %rd249, %rd4;
	add.s64 	%rd30, %rd250, %rd196;
	ld.global.f32 	%f19, [%rd20+3072];
	setp.lt.f32 	%p115, %f187, %f19;
	mov.u64 	%rd266, %rd30;
	mov.f32 	%f188, %f19;
	@%p115 bra 	$L__BB15_24;
	setp.lt.f32 	%p116, %f19, %f187;
	mov.u64 	%rd266, %rd265;
	mov.f32 	%f188, %f187;
	@%p116 bra 	$L__BB15_24;
	setp.lt.s64 	%p117, %rd265, %rd30;
	min.s64 	%rd266, %rd265, %rd30;
	selp.f32 	%f188, %f187, %f19, %p117;
$L__BB15_24:
	add.s32 	%r394, %r15, 1024;
	add.s32 	%r170, %r15, 512;
	setp.lt.s32 	%p118, %r170, %r3;
	@%p118 bra 	$L__BB15_12;
$L__BB15_25:
	setp.lt.s32 	%p119, %r3, 256;
	@%p119 bra 	$L__BB15_70;
	// begin inline asm
	mov.u32 %r284, %laneid;
	// end inline asm
	mov.b32 	%r286, %f188;
	mov.b32 	%r302, 1;
	mov.b32 	%r303, 31;
	mov.b32 	%r304, -1;
	// begin inline asm
	shfl.sync.down.b32 %r285, %r286, %r302, %r303, %r304;
	// end inline asm
	mov.b32 	%f23, %r285;
	// begin inline asm
	shfl.sync.down.b32 %r290, %r291, %r302, %r303, %r304;
	// end inline asm
	mov.b64 	{%r296, %r301}, %rd266;
	// begin inline asm
	shfl.sync.down.b32 %r295, %r296, %r302, %r303, %r304;
	// end inline asm
	// begin inline asm
	shfl.sync.down.b32 %r300, %r301, %r302, %r303, %r304;
	// end inline asm
	mov.b64 	%rd34, {%r295, %r300};
	setp.gt.s32 	%p171, %r284, 30;
	mov.u64 	%rd268, %rd266;
	mov.f32 	%f190, %f188;
	@%p171 bra 	$L__BB15_30;
	setp.lt.f32 	%p172, %f188, %f23;
	mov.u64 	%rd268, %rd34;
	mov.f32 	%f190, %f23;
	@%p172 bra 	$L__BB15_30;
	setp.gt.f32 	%p173, %f188, %f23;
	mov.u64 	%rd268, %rd266;
	mov.f32 	%f190, %f188;
	@%p173 bra 	$L__BB15_30;
	setp.lt.s64 	%p174, %rd266, %rd34;
	min.s64 	%rd268, %rd266, %rd34;
	selp.f32 	%f190, %f188, %f23, %p174;
$L__BB15_30:
	mov.b32 	%r306, %f190;
	mov.b32 	%r322, 2;
	mov.b32 	%r323, 31;
	mov.b32 	%r324, -1;
	// begin inline asm
	shfl.sync.down.b32 %r305, %r306, %r322, %r323, %r324;
	// end inline asm
	mov.b32 	%f26, %r305;
	// begin inline asm
	shfl.sync.down.b32 %r310, %r311, %r322, %r323, %r324;
	// end inline asm
	mov.b64 	{%r316, %r321}, %rd268;
	// begin inline asm
	shfl.sync.down.b32 %r315, %r316, %r322, %r323, %r324;
	// end inline asm
	// begin inline asm
	shfl.sync.down.b32 %r320, %r321, %r322, %r323, %r324;
	// end inline asm
	mov.b64 	%rd37, {%r315, %r320};
	setp.gt.s32 	%p175, %r284, 29;
	mov.u64 	%rd269, %rd268;
	mov.f32 	%f191, %f190;
	@%p175 bra 	$L__BB15_34;
	setp.lt.f32 	%p176, %f190, %f26;
	mov.u64 	%rd269, %rd37;
	mov.f32 	%f191, %f26;
	@%p176 bra 	$L__BB15_34;
	setp.gt.f32 	%p177, %f190, %f26;
	mov.u64 	%rd269, %rd268;
	mov.f32 	%f191, %f190;
	@%p177 bra 	$L__BB15_34;
	setp.lt.s64 	%p178, %rd268, %rd37;
	min.s64 	%rd269, %rd268, %rd37;
	selp.f32 	%f191, %f190, %f26, %p178;
$L__BB15_34:
	mov.b32 	%r326, %f191;
	mov.b32 	%r342, 4;
	mov.b32 	%r343, 31;
	mov.b32 	%r344, -1;
	// begin inline asm
	shfl.sync.down.b32 %r325, %r326, %r342, %r343, %r344;
	// end inline asm
	mov.b32 	%f29, %r325;
	// begin inline asm
	shfl.sync.down.b32 %r330, %r331, %r342, %r343, %r344;
	// end inline asm
	mov.b64 	{%r336, %r341}, %rd269;
	// begin inline asm
	shfl.sync.down.b32 %r335, %r336, %r342, %r343, %r344;
	// end inline asm
	// begin inline asm
	shfl.sync.down.b32 %r340, %r341, %r342, %r343, %r344;
	// end inline asm
	mov.b64 	%rd40, {%r335, %r340};
	setp.gt.s32 	%p179, %r284, 27;
	mov.u64 	%rd270, %rd269;
	mov.f32 	%f192, %f191;
	@%p179 bra 	$L__BB15_38;
	setp.lt.f32 	%p180, %f191, %f29;
	mov.u64 	%rd270, %rd40;
	mov.f32 	%f192, %f29;
	@%p180 bra 	$L__BB15_38;
	setp.gt.f32 	%p181, %f191, %f29;
	mov.u64 	%rd270, %rd269;
	mov.f32 	%f192, %f191;
	@%p181 bra 	$L__BB15_38;
	setp.lt.s64 	%p182, %rd269, %rd40;
	min.s64 	%rd270, %rd269, %rd40;
	selp.f32 	%f192, %f191, %f29, %p182;
$L__BB15_38:
	mov.b32 	%r346, %f192;
	mov.b32 	%r362, 8;
	mov.b32 	%r363, 31;
	mov.b32 	%r364, -1;
	// begin inline asm
	shfl.sync.down.b32 %r345, %r346, %r362, %r363, %r364;
	// end inline asm
	mov.b32 	%f32, %r345;
	// begin inline asm
	shfl.sync.down.b32 %r350, %r351, %r362, %r363, %r364;
	// end inline asm
	mov.b64 	{%r356, %r361}, %rd270;
	// begin inline asm
	shfl.sync.down.b32 %r355, %r356, %r362, %r363, %r364;
	// end inline asm
	// begin inline asm
	shfl.sync.down.b32 %r360, %r361, %r362, %r363, %r364;
	// end inline asm
	mov.b64 	%rd43, {%r355, %r360};
	setp.gt.s32 	%p183, %r284, 23;
	mov.u64 	%rd271, %rd270;
	mov.f32 	%f193, %f192;
	@%p183 bra 	$L__BB15_42;
	setp.lt.f32 	%p184, %f192, %f32;
	mov.u64 	%rd271, %rd43;
	mov.f32 	%f193, %f32;
	@%p184 bra 	$L__BB15_42;
	setp.gt.f32 	%p185, %f192, %f32;
	mov.u64 	%rd271, %rd270;
	mov.f32 	%f193, %f192;
	@%p185 bra 	$L__BB15_42;
	setp.lt.s64 	%p186, %rd270, %rd43;
	min.s64 	%rd271, %rd270, %rd43;
	selp.f32 	%f193, %f192, %f32, %p186;
$L__BB15_42:
	mov.b32 	%r366, %f193;
	mov.b32 	%r382, 16;
	mov.b32 	%r383, 31;
	mov.b32 	%r384, -1;
	// begin inline asm
	shfl.sync.down.b32 %r365, %r366, %r382, %r383, %r384;
	// end inline asm
	mov.b32 	%f35, %r365;
	// begin inline asm
	shfl.sync.down.b32 %r370, %r371, %r382, %r383, %r384;
	// end inline asm
	mov.b64 	{%r376, %r381}, %rd271;
	// begin inline asm
	shfl.sync.down.b32 %r375, %r376, %r382, %r383, %r384;
	// end inline asm
	// begin inline asm
	shfl.sync.down.b32 %r380, %r381, %r382, %r383, %r384;
	// end inline asm
	mov.b64 	%rd46, {%r375, %r380};
	setp.gt.s32 	%p187, %r284, 15;
	mov.u64 	%rd323, %rd271;
	mov.f32 	%f241, %f193;
	@%p187 bra 	$L__BB15_46;
	setp.lt.f32 	%p188, %f193, %f35;
	mov.u64 	%rd323, %rd46;
	mov.f32 	%f241, %f35;
	@%p188 bra 	$L__BB15_46;
	setp.gt.f32 	%p189, %f193, %f35;
	mov.u64 	%rd323, %rd271;
	mov.f32 	%f241, %f193;
	@%p189 bra 	$L__BB15_46;
	setp.lt.s64 	%p190, %rd271, %rd46;
	min.s64 	%rd323, %rd271, %rd46;
	selp.f32 	%f241, %f193, %f35, %p190;
$L__BB15_46:
	setp.ne.s32 	%p191, %r284, 0;
	@%p191 bra 	$L__BB15_48;
	shr.u32 	%r385, %r4, 1;
	and.b32  	%r386, %r385, 496;
	mov.u32 	%r387, _ZN6thrust24THRUST_300001_SM_1000_NS8cuda_cub4core6detail5shmemE;
	add.s32 	%r388, %r387, %r386;
	st.shared.f32 	[%r388+8], %f241;
	st.shared.u64 	[%r388+16], %rd323;
$L__BB15_48:
	bar.sync 	0;
	setp.ne.s32 	%p192, %r4, 0;
	@%p192 bra 	$L__BB15_208;
	ld.shared.f32 	%f38, [_ZN6thrust24THRUST_300001_SM_1000_NS8cuda_cub4core6detail5shmemE+24];
	ld.shared.u64 	%rd49, [_ZN6thrust24THRUST_300001_SM_1000_NS8cuda_cub4core6detail5shmemE+32];
	setp.lt.f32 	%p193, %f241, %f38;
	mov.u64 	%rd273, %rd49;
	mov.f32 	%f195, %f38;
	@%p193 bra 	$L__BB15_52;
	setp.lt.f32 	%p194, %f38, %f241;
	mov.u64 	%rd273, %rd323;
	mov.f32 	%f195, %f241;
	@%p194 bra 	$L__BB15_52;
	setp.lt.s64 	%p195, %rd323, %rd49;
	min.s64 	%rd273, %rd323, %rd49;
	selp.f32 	%f195, %f241, %f38, %p195;
$L__BB15_52:
	ld.shared.f32 	%f41, [_ZN6thrust24THRUST_300001_SM_1000_NS8cuda_cub4core6detail5shmemE+40];
	ld.shared.u64 	%rd52, [_ZN6thrust24THRUST_300001_SM_1000_NS8cuda_cub4core6detail5shmemE+48];
	setp.lt.f32 	%p196, %f195, %f41;
	mov.u64 	%rd274, %rd52;
	mov.f32 	%f196, %f41;
	@%p196 bra 	$L__BB15_55;
	setp.lt.f32 	%p197, %f41, %f195;
	mov.u64 	%rd274, %rd273;
	mov.f32 	%f196, %f195;
	@%p197 bra 	$L__BB15_55;
	setp.lt.s64 	%p198, %rd273, %rd52;
	min.s64 	%rd274, %rd273, %rd52;
	selp.f32 	%f196, %f195, %f41, %p198;
$L__BB15_55:
	ld.shared.f32 	%f44, [_ZN6thrust24THRUST_300001_SM_1000_NS8cuda_cub4core6detail5shmemE+56];
	ld.shared.u64 	%rd55, [_ZN6thrust24THRUST_300001_SM_1000_NS8cuda_cub4core6detail5shmemE+64];
	setp.lt.f32 	%p199, %f196, %f44;
	mov.u64 	%rd275, %rd55;
	mov.f32 	%f197, %f44;
	@%p199 bra 	$L__BB15_58;
	setp.lt.f32 	%p200, %f44, %f196;
	mov.u64 	%rd275, %rd274;
	mov.f32 	%f197, %f196;
	@%p200 bra 	$L__BB15_58;
	setp.lt.s64 	%p201, %rd274, %rd55;
	min.s64 	%rd275, %rd274, %rd55;
	selp.f32 	%f197, %f196, %f44, %p201;
$L__BB15_58:
	ld.shared.f32 	%f47, [_ZN6thrust24THRUST_300001_SM_1000_NS8cuda_cub4core6detail5shmemE+72];
	ld.shared.u64 	%rd58, [_ZN6thrust24THRUST_300001_SM_1000_NS8cuda_cub4core6detail5shmemE+80];
	setp.lt.f32 	%p202, %f197, %f47;
	mov.u64 	%rd276, %rd58;
	mov.f32 	%f198, %f47;
	@%p202 bra 	$L__BB15_61;
	setp.lt.f32 	%p203, %f47, %f197;
	mov.u64 	%rd276, %rd275;
	mov.f32 	%f198, %f197;
	@%p203 bra 	$L__BB15_61;
	setp.lt.s64 	%p204, %rd275, %rd58;
	min.s64 	%rd276, %rd275, %rd58;
	selp.f32 	%f198, %f197, %f47, %p204;
$L__BB15_61:
	ld.shared.f32 	%f50, [_ZN6thrust24THRUST_300001_SM_1000_NS8cuda_cub4core6detail5shmemE+88];
	ld.shared.u64 	%rd61, [_ZN6thrust24THRUST_300001_SM_1000_NS8cuda_cub4core6detail5shmemE+96];
	setp.lt.f32 	%p205, %f198, %f50;
	mov.f32 	%f199, %f50;
	mov.u64 	%rd277, %rd61;
	@%p205 bra 	$L__BB15_64;
	setp.lt.f32 	%p206, %f50, %f198;
	mov.f32 	%f199, %f198;
	mov.u64 	%rd277, %rd276;
	@%p206 bra 	$L__BB15_64;
	setp.lt.s64 	%p207, %rd276, %rd61;
	selp.f32 	%f199, %f198, %f50, %p207;
	min.s64 	%rd277, %rd276, %rd61;
$L__BB15_64:
	ld.shared.f32 	%f53, [_ZN6thrust24THRUST_300001_SM_1000_NS8cuda_cub4core6detail5shmemE+104];
	ld.shared.u64 	%rd64, [_ZN6thrust24THRUST_300001_SM_1000_NS8cuda_cub4core6detail5shmemE+112];
	setp.lt.f32 	%p208, %f199, %f53;
	mov.f32 	%f200, %f53;
	mov.u64 	%rd278, %rd64;
	@%p208 bra 	$L__BB15_67;
	setp.lt.f32 	%p209, %f53, %f199;
	mov.f32 	%f200, %f199;
	mov.u64 	%rd278, %rd277;
	@%p209 bra 	$L__BB15_67;
	setp.lt.s64 	%p210, %rd277, %rd64;
	selp.f32 	%f200, %f199, %f53, %p210;
	min.s64 	%rd278, %rd277, %rd64;
$L__BB15_67:
	ld.shared.f32 	%f56, [_ZN6thrust24THRUST_300001_SM_1000_NS8cuda_cub4core6detail5shmemE+120];
	ld.shared.u64 	%rd67, [_ZN6thrust24THRUST_300001_SM_1000_NS8cuda_cub4core6detail5shmemE+128];
	setp.lt.f32 	%p211, %f200, %f56;
	mov.f32 	%f241, %f56;
	mov.u64 	%rd323, %rd67;
	@%p211 bra 	$L__BB15_208;
	setp.lt.f32 	%p212, %f56, %f200;
	mov.f32 	%f241, %f200;
	mov.u64 	%rd323, %rd278;
	@%p212 bra 	$L__BB15_208;
	setp.lt.s64 	%p213, %rd278, %rd67;
	selp.f32 	%f241, %f200, %f56, %p213;
	min.s64 	%rd323, %rd278, %rd67;
	bra.uni 	$L__BB15_208;
$L__BB15_70:
	// begin inline asm
	mov.u32 %r171, %laneid;
	// end inline asm
	and.b32  	%r192, %r4, 992;
	add.s32 	%r193, %r192, 32;
	setp.gt.s32 	%p120, %r193, %r3;
	not.b32 	%r194, %r192;
	add.s32 	%r195, %r3, %r194;
	selp.b32 	%r190, %r195, 31, %p120;
	mov.b32 	%r173, %f188;
	mov.b32 	%r189, 1;
	mov.b32 	%r191, -1;
	// begin inline asm
	shfl.sync.down.b32 %r172, %r173, %r189, %r190, %r191;
	// end inline asm
	mov.b32 	%f58, %r172;
	// begin inline asm
	shfl.sync.down.b32 %r177, %r178, %r189, %r190, %r191;
	// end inline asm
	mov.b64 	{%r183, %r188}, %rd266;
	// begin inline asm
	shfl.sync.down.b32 %r182, %r183, %r189, %r190, %r191;
	// end inline asm
	// begin inline asm
	shfl.sync.down.b32 %r187, %r188, %r189, %r190, %r191;
	// end inline asm
	mov.b64 	%rd69, {%r182, %r187};
	setp.ge.s32 	%p121, %r171, %r190;
	mov.f32 	%f201, %f188;
	mov.u64 	%rd279, %rd266;
	@%p121 bra 	$L__BB15_74;
	setp.lt.f32 	%p122, %f188, %f58;
	mov.f32 	%f201, %f58;
	mov.u64 	%rd279, %rd69;
	@%p122 bra 	$L__BB15_74;
	setp.gt.f32 	%p123, %f188, %f58;
	mov.f32 	%f201, %f188;
	mov.u64 	%rd279, %rd266;
	@%p123 bra 	$L__BB15_74;
	setp.lt.s64 	%p124, %rd266, %rd69;
	selp.f32 	%f201, %f188, %f58, %p124;
	min.s64 	%rd279, %rd266, %rd69;
$L__BB15_74:
	mov.b32 	%r197, %f201;
	mov.b32 	%r213, 2;
	mov.b32 	%r215, -1;
	// begin inline asm
	shfl.sync.down.b32 %r196, %r197, %r213, %r190, %r215;
	// end inline asm
	mov.b32 	%f61, %r196;
	// begin inline asm
	shfl.sync.down.b32 %r201, %r202, %r213, %r190, %r215;
	// end inline asm
	mov.b64 	{%r207, %r212}, %rd279;
	// begin inline asm
	shfl.sync.down.b32 %r206, %r207, %r213, %r190, %r215;
	// end inline asm
	// begin inline asm
	shfl.sync.down.b32 %r211, %r212, %r213, %r190, %r215;
	// end inline asm
	mov.b64 	%rd72, {%r206, %r211};
	add.s32 	%r216, %r171, 2;
	setp.gt.s32 	%p125, %r216, %r190;
	mov.f32 	%f202, %f201;
	mov.u64 	%rd280, %rd279;
	@%p125 bra 	$L__BB15_78;
	setp.lt.f32 	%p126, %f201, %f61;
	mov.f32 	%f202, %f61;
	mov.u64 	%rd280, %rd72;
	@%p126 bra 	$L__BB15_78;
	setp.gt.f32 	%p127, %f201, %f61;
	mov.f32 	%f202, %f201;
	mov.u64 	%rd280, %rd279;
	@%p127 bra 	$L__BB15_78;
	setp.lt.s64 	%p128, %rd279, %rd72;
	selp.f32 	%f202, %f201, %f61, %p128;
	min.s64 	%rd280, %rd279, %rd72;
$L__BB15_78:
	mov.b32 	%r218, %f202;
	mov.b32 	%r234, 4;
	mov.b32 	%r236, -1;
	// begin inline asm
	shfl.sync.down.b32 %r217, %r218, %r234, %r190, %r236;
	// end inline asm
	mov.b32 	%f64, %r217;
	// begin inline asm
	shfl.sync.down.b32 %r222, %r223, %r234, %r190, %r236;
	// end inline asm
	mov.b64 	{%r228, %r233}, %rd280;
	// begin inline asm
	shfl.sync.down.b32 %r227, %r228, %r234, %r190, %r236;
	// end inline asm
	// begin inline asm
	shfl.sync.down.b32 %r232, %r233, %r234, %r190, %r236;
	// end inline asm
	mov.b64 	%rd75, {%r227, %r232};
	add.s32 	%r237, %r171, 4;
	setp.gt.s32 	%p129, %r237, %r190;
	mov.f32 	%f203, %f202;
	mov.u64 	%rd281, %rd280;
	@%p129 bra 	$L__BB15_82;
	setp.lt.f32 	%p130, %f202, %f64;
	mov.f32 	%f203, %f64;
	mov.u64 	%rd281, %rd75;
	@%p130 bra 	$L__BB15_82;
	setp.gt.f32 	%p131, %f202, %f64;
	mov.f32 	%f203, %f202;
	mov.u64 	%rd281, %rd280;
	@%p131 bra 	$L__BB15_82;
	setp.lt.s64 	%p132, %rd280, %rd75;
	selp.f32 	%f203, %f202, %f64, %p132;
	min.s64 	%rd281, %rd280, %rd75;
$L__BB15_82:
	mov.b32 	%r239, %f203;
	mov.b32 	%r255, 8;
	mov.b32 	%r257, -1;
	// begin inline asm
	shfl.sync.down.b32 %r238, %r239, %r255, %r190, %r257;
	// end inline asm
	mov.b32 	%f67, %r238;
	// begin inline asm
	shfl.sync.down.b32 %r243, %r244, %r255, %r190, %r257;
	// end inline asm
	mov.b64 	{%r249, %r254}, %rd281;
	// begin inline asm
	shfl.sync.down.b32 %r248, %r249, %r255, %r190, %r257;
	// end inline asm
	// begin inline asm
	shfl.sync.down.b32 %r253, %r254, %r255, %r190, %r257;
	// end inline asm
	mov.b64 	%rd78, {%r248, %r253};
	add.s32 	%r258, %r171, 8;
	setp.gt.s32 	%p133, %r258, %r190;
	mov.f32 	%f204, %f203;
	mov.u64 	%rd282, %rd281;
	@%p133 bra 	$L__BB15_86;
	setp.lt.f32 	%p134, %f203, %f67;
	mov.f32 	%f204, %f67;
	mov.u64 	%rd282, %rd78;
	@%p134 bra 	$L__BB15_86;
	setp.gt.f32 	%p135, %f203, %f67;
	mov.f32 	%f204, %f203;
	mov.u64 	%rd282, %rd281;
	@%p135 bra 	$L__BB15_86;
	setp.lt.s64 	%p136, %rd281, %rd78;
	selp.f32 	%f204, %f203, %f67, %p136;
	min.s64 	%rd282, %rd281, %rd78;
$L__BB15_86:
	mov.b32 	%r260, %f204;
	mov.b32 	%r276, 16;
	mov.b32 	%r278, -1;
	// begin inline asm
	shfl.sync.down.b32 %r259, %r260, %r276, %r190, %r278;
	// end inline asm
	mov.b32 	%f70, %r259;
	// begin inline asm
	shfl.sync.down.b32 %r264, %r265, %r276, %r190, %r278;
	// end inline asm
	mov.b64 	{%r270, %r275}, %rd282;
	// begin inline asm
	shfl.sync.down.b32 %r269, %r270, %r276, %r190, %r278;
	// end inline asm
	// begin inline asm
	shfl.sync.down.b32 %r274, %r275, %r276, %r190, %r278;
	// end inline asm
	mov.b64 	%rd81, {%r269, %r274};
	add.s32 	%r279, %r171, 16;
	setp.gt.s32 	%p137, %r279, %r190;
	mov.f32 	%f241, %f204;
	mov.u64 	%rd323, %rd282;
	@%p137 bra 	$L__BB15_90;
	setp.lt.f32 	%p138, %f204, %f70;
	mov.f32 	%f241, %f70;
	mov.u64 	%rd323, %rd81;
	@%p138 bra 	$L__BB15_90;
	setp.gt.f32 	%p139, %f204, %f70;
	mov.f32 	%f241, %f204;
	mov.u64 	%rd323, %rd282;
	@%p139 bra 	$L__BB15_90;
	setp.lt.s64 	%p140, %rd282, %rd81;
	selp.f32 	%f241, %f204, %f70, %p140;
	min.s64 	%rd323, %rd282, %rd81;
$L__BB15_90:
	setp.ne.s32 	%p141, %r171, 0;
	@%p141 bra 	$L__BB15_92;
	shr.u32 	%r280, %r4, 1;
	and.b32  	%r281, %r280, 496;
	mov.u32 	%r282, _ZN6thrust24THRUST_300001_SM_1000_NS8cuda_cub4core6detail5shmemE;
	add.s32 	%r283, %r282, %r281;
	st.shared.f32 	[%r283+8], %f241;
	st.shared.u64 	[%r283+16], %rd323;
$L__BB15_92:
	bar.sync 	0;
	setp.ne.s32 	%p142, %r4, 0;
	@%p142 bra 	$L__BB15_208;
	setp.lt.s32 	%p143, %r3, 33;
	mov.f32 	%f206, %f241;
	mov.u64 	%rd284, %rd323;
	@%p143 bra 	$L__BB15_97;
	ld.shared.f32 	%f73, [_ZN6thrust24THRUST_300001_SM_1000_NS8cuda_cub4core6detail5shmemE+24];
	ld.shared.u64 	%rd84, [_ZN6thrust24THRUST_300001_SM_1000_NS8cuda_cub4core6detail5shmemE+32];
	setp.lt.f32 	%p144, %f241, %f73;
	mov.f32 	%f206, %f73;
	mov.u64 	%rd284, %rd84;
	@%p144 bra 	$L__BB15_97;
	setp.lt.f32 	%p145, %f73, %f241;
	mov.f32 	%f206, %f241;
	mov.u64 	%rd284, %rd323;
	@%p145 bra 	$L__BB15_97;
	setp.lt.s64 	%p146, %rd323, %rd84;
	selp.f32 	%f206, %f241, %f73, %p146;
	min.s64 	%rd284, %rd323, %rd84;
$L__BB15_97:
	setp.lt.s32 	%p147, %r3, 65;
	mov.f32 	%f207, %f206;
	mov.u64 	%rd285, %rd284;
	@%p147 bra 	$L__BB15_101;
	ld.shared.f32 	%f76, [_ZN6thrust24THRUST_300001_SM_1000_NS8cuda_cub4core6detail5shmemE+40];
	ld.shared.u64 	%rd87, [_ZN6thrust24THRUST_300001_SM_1000_NS8cuda_cub4core6detail5shmemE+48];
	setp.lt.f32 	%p148, %f206, %f76;
	mov.f32 	%f207, %f76;
	mov.u64 	%rd285, %rd87;
	@%p148 bra 	$L__BB15_101;
	setp.lt.f32 	%p149, %f76, %f206;
	mov.f32 	%f207, %f206;
	mov.u64 	%rd285, %rd284;
	@%p149 bra 	$L__BB15_101;
	setp.lt.s64 	%p150, %rd284, %rd87;
	selp.f32 	%f207, %f206, %f76, %p150;
	min.s64 	%rd285, %rd284, %rd87;
$L__BB15_101:
	setp.lt.s32 	%p151, %r3, 97;
	mov.f32 	%f208, %f207;
	mov.u64 	%rd286, %rd285;
	@%p151 bra 	$L__BB15_105;
	ld.shared.f32 	%f79, [_ZN6thrust24THRUST_300001_SM_1000_NS8cuda_cub4core6detail5shmemE+56];
	ld.shared.u64 	%rd90, [_ZN6thrust24THRUST_300001_SM_1000_NS8cuda_cub4core6detail5shmemE+64];
	setp.lt.f32 	%p152, %f207, %f79;
	mov.f32 	%f208, %f79;
	mov.u64 	%rd286, %rd90;
	@%p152 bra 	$L__BB15_105;
	setp.lt.f32 	%p153, %f79, %f207;
	mov.f32 	%f208, %f207;
	mov.u64 	%rd286, %rd285;
	@%p153 bra 	$L__BB15_105;
	setp.lt.s64 	%p154, %rd285, %rd90;
	selp.f32 	%f208, %f207, %f79, %p154;
	min.s64 	%rd286, %rd285, %rd90;
$L__BB15_105:
	setp.lt.s32 	%p155, %r3, 129;
	mov.f32 	%f209, %f208;
	mov.u64 	%rd287, %rd286;
	@%p155 bra 	$L__BB15_109;
	ld.shared.f32 	%f82, [_ZN6thrust24THRUST_300001_SM_1000_NS8cuda_cub4core6detail5shmemE+72];
	ld.shared.u64 	%rd93, [_ZN6thrust24THRUST_300001_SM_1000_NS8cuda_cub4core6detail5shmemE+80];
	setp.lt.f32 	%p156, %f208, %f82;
	mov.f32 	%f209, %f82;
	mov.u64 	%rd287, %rd93;
	@%p156 bra 	$L__BB15_109;
	setp.lt.f32 	%p157, %f82, %f208;
	mov.f32 	%f209, %f208;
	mov.u64 	%rd287, %rd286;
	@%p157 bra 	$L__BB15_109;
	setp.lt.s64 	%p158, %rd286, %rd93;
	selp.f32 	%f209, %f208, %f82, %p158;
	min.s64 	%rd287, %rd286, %rd93;
$L__BB15_109:
	setp.lt.s32 	%p159, %r3, 161;
	mov.f32 	%f210, %f209;
	mov.u64 	%rd288, %rd287;
	@%p159 bra 	$L__BB15_113;
	ld.shared.f32 	%f85, [_ZN6thrust24THRUST_300001_SM_1000_NS8cuda_cub4core6detail5shmemE+88];
	ld.shared.u64 	%rd96, [_ZN6thrust24THRUST_300001_SM_1000_NS8cuda_cub4core6detail5shmemE+96];
	setp.lt.f32 	%p160, %f209, %f85;
	mov.f32 	%f210, %f85;
	mov.u64 	%rd288, %rd96;
	@%p160 bra 	$L__BB15_113;
	setp.lt.f32 	%p161, %f85, %f209;
	mov.f32 	%f210, %f209;
	mov.u64 	%rd288, %rd287;
	@%p161 bra 	$L__BB15_113;
	setp.lt.s64 	%p162, %rd287, %rd96;
	selp.f32 	%f210, %f209, %f85, %p162;
	min.s64 	%rd288, %rd287, %rd96;
$L__BB15_113:
	setp.lt.s32 	%p163, %r3, 193;
	mov.f32 	%f211, %f210;
	mov.u64 	%rd289, %rd288;
	@%p163 bra 	$L__BB15_117;
	ld.shared.f32 	%f88, [_ZN6thrust24THRUST_300001_SM_1000_NS8cuda_cub4core6detail5shmemE+104];
	ld.shared.u64 	%rd99, [_ZN6thrust24THRUST_300001_SM_1000_NS8cuda_cub4core6detail5shmemE+112];
	setp.lt.f32 	%p164, %f210, %f88;
	mov.f32 	%f211, %f88;
	mov.u64 	%rd289, %rd99;
	@%p164 bra 	$L__BB15_117;
	setp.lt.f32 	%p165, %f88, %f210;
	mov.f32 	%f211, %f210;
	mov.u64 	%rd289, %rd288;
	@%p165 bra 	$L__BB15_117;
	setp.lt.s64 	%p166, %rd288, %rd99;
	selp.f32 	%f211, %f210, %f88, %p166;
	min.s64 	%rd289, %rd288, %rd99;
$L__BB15_117:
	setp.lt.s32 	%p167, %r3, 225;
	mov.f32 	%f241, %f211;
	mov.u64 	%rd323, %rd289;
	@%p167 bra 	$L__BB15_208;
	ld.shared.f32 	%f91, [_ZN6thrust24THRUST_300001_SM_1000_NS8cuda_cub4core6detail5shmemE+120];
	ld.shared.u64 	%rd102, [_ZN6thrust24THRUST_300001_SM_1000_NS8cuda_cub4core6detail5shmemE+128];
	setp.lt.f32 	%p168, %f211, %f91;
	mov.f32 	%f241, %f91;
	mov.u64 	%rd323, %rd102;
	@%p168 bra 	$L__BB15_208;
	setp.lt.f32 	%p169, %f91, %f211;
	mov.f32 	%f241, %f211;
	mov.u64 	%rd323, %rd289;
	@%p169 bra 	$L__BB15_208;
	setp.lt.s64 	%p170, %rd289, %rd102;
	selp.f32 	%f241, %f211, %f91, %p170;
	min.s64 	%rd323, %rd289, %rd102;
	bra.uni 	$L__BB15_208;
$L__BB15_121:
	mov.u32 	%r20, %tid.x;
	add.s64 	%rd104, %rd196, %rd4;
	cvt.u64.u32 	%rd105, %r20;
	add.s64 	%rd201, %rd105, %rd4;
	cvta.to.global.u64 	%rd202, %rd195;
	shl.b64 	%rd203, %rd201, 2;
	add.s64 	%rd204, %rd202, %rd203;
	ld.global.f32 	%f170, [%rd204];
	add.s32 	%r36, %r20, 256;
	cvt.u64.u32 	%rd205, %r36;
	ld.global.f32 	%f171, [%rd204+1024];
	add.s32 	%r37, %r20, 512;
	cvt.u64.u32 	%rd206, %r37;
	ld.global.f32 	%f172, [%rd204+2048];
	add.s32 	%r38, %r20, 768;
	cvt.u64.u32 	%rd207, %r38;
	ld.global.f32 	%f173, [%rd204+3072];
	or.b32  	%r39, %r20, 1024;
	cvt.u64.u32 	%rd106, %r39;
	add.s64 	%rd311, %rd104, %rd106;
	ld.global.f32 	%f229, [%rd204+4096];
	setp.geu.f32 	%p2, %f170, %f171;
	selp.f32 	%f174, %f170, %f171, %p2;
	selp.b64 	%rd208, %rd105, %rd205, %p2;
	setp.geu.f32 	%p3, %f174, %f172;
	selp.f32 	%f175, %f174, %f172, %p3;
	selp.b64 	%rd209, %rd208, %rd206, %p3;
	setp.geu.f32 	%p4, %f175, %f173;
	selp.f32 	%f94, %f175, %f173, %p4;
	selp.b64 	%rd108, %rd209, %rd207, %p4;
	setp.lt.f32 	%p5, %f94, %f229;
	@%p5 bra 	$L__BB15_123;
	setp.lt.f32 	%p6, %f229, %f94;
	setp.lt.u64 	%p7, %rd108, %rd106;
	or.pred  	%p8, %p6, %p7;
	selp.f32 	%f229, %f94, %f229, %p8;
	add.s64 	%rd210, %rd104, %rd108;
	selp.b64 	%rd311, %rd210, %rd311, %p8;
$L__BB15_123:
	setp.le.u64 	%p9, %rd198, %rd5;
	@%p9 bra 	$L__BB15_164;
	setp.ne.s32 	%p10, %r20, 0;
	@%p10 bra 	$L__BB15_126;
	atom.global.add.u64 	%rd211, [%rd1+8], 1280;
	add.s64 	%rd212, %rd211, %rd5;
	st.shared.u64 	[_ZN6thrust24THRUST_300001_SM_1000_NS8cuda_cub4core6detail5shmemE+152], %rd212;
$L__BB15_126:
	bar.sync 	0;
	ld.shared.u64 	%rd299, [_ZN6thrust24THRUST_300001_SM_1000_NS8cuda_cub4core6detail5shmemE+152];
	add.s64 	%rd213, %rd299, 1280;
	setp.gt.s64 	%p11, %rd213, %rd198;
	@%p11 bra 	$L__BB15_141;
	mov.f32 	%f213, %f229;
	mov.u64 	%rd292, %rd311;
$L__BB15_128:
	add.s64 	%rd214, %rd299, %rd105;
	cvta.to.global.u64 	%rd215, %rd195;
	shl.b64 	%rd216, %rd214, 2;
	add.s64 	%rd217, %rd215, %rd216;
	add.s64 	%rd293, %rd214, %rd196;
	ld.global.f32 	%f214, [%rd217];
	add.s64 	%rd294, %rd293, 256;
	ld.global.f32 	%f215, [%rd217+1024];
	add.s64 	%rd295, %rd293, 512;
	ld.global.f32 	%f216, [%rd217+2048];
	add.s64 	%rd296, %rd293, 768;
	ld.global.f32 	%f217, [%rd217+3072];
	add.s64 	%rd311, %rd293, 1024;
	ld.global.f32 	%f229, [%rd217+4096];
	setp.lt.f32 	%p12, %f213, %f214;
	@%p12 bra 	$L__BB15_130;
	setp.lt.f32 	%p13, %f214, %f213;
	setp.lt.s64 	%p14, %rd292, %rd293;
	or.pred  	%p15, %p13, %p14;
	selp.f32 	%f214, %f213, %f214, %p15;
	selp.b64 	%rd293, %rd292, %rd293, %p15;
$L__BB15_130:
	setp.lt.f32 	%p16, %f214, %f215;
	@%p16 bra 	$L__BB15_132;
	setp.lt.f32 	%p17, %f215, %f214;
	setp.lt.s64 	%p18, %rd293, %rd294;
	or.pred  	%p19, %p17, %p18;
	selp.f32 	%f215, %f214, %f215, %p19;
	selp.b64 	%rd294, %rd293, %rd294, %p19;
$L__BB15_132:
	setp.lt.f32 	%p20, %f215, %f216;
	@%p20 bra 	$L__BB15_134;
	setp.lt.f32 	%p21, %f216, %f215;
	setp.lt.s64 	%p22, %rd294, %rd295;
	or.pred  	%p23, %p21, %p22;
	selp.f32 	%f216, %f215, %f216, %p23;
	selp.b64 	%rd295, %rd294, %rd295, %p23;
$L__BB15_134:
	setp.lt.f32 	%p24, %f216, %f217;
	@%p24 bra 	$L__BB15_136;
	setp.lt.f32 	%p25, %f217, %f216;
	setp.lt.s64 	%p26, %rd295, %rd296;
	or.pred  	%p27, %p25, %p26;
	selp.f32 	%f217, %f216, %f217, %p27;
	selp.b64 	%rd296, %rd295, %rd296, %p27;
$L__BB15_136:
	setp.lt.f32 	%p28, %f217, %f229;
	@%p28 bra 	$L__BB15_138;
	setp.lt.f32 	%p29, %f229, %f217;
	setp.lt.s64 	%p30, %rd296, %rd311;
	or.pred  	%p31, %p29, %p30;
	selp.f32 	%f229, %f217, %f229, %p31;
	selp.b64 	%rd311, %rd296, %rd311, %p31;
$L__BB15_138:
	setp.ne.s32 	%p32, %r20, 0;
	bar.sync 	0;
	@%p32 bra 	$L__BB15_140;
	atom.global.add.u64 	%rd218, [%rd1+8], 1280;
	add.s64 	%rd219, %rd218, %rd5;
	st.shared.u64 	[_ZN6thrust24THRUST_300001_SM_1000_NS8cuda_cub4core6detail5shmemE+152], %rd219;
$L__BB15_140:
	bar.sync 	0;
	ld.shared.u64 	%rd299, [_ZN6thrust24THRUST_300001_SM_1000_NS8cuda_cub4core6detail5shmemE+152];
	add.s64 	%rd220, %rd299, 1280;
	setp.le.s64 	%p33, %rd220, %rd198;
	mov.f32 	%f213, %f229;
	mov.u64 	%rd292, %rd311;
	@%p33 bra 	$L__BB15_128;
$L__BB15_141:
	setp.le.s64 	%p34, %rd198, %rd299;
	@%p34 bra 	$L__BB15_164;
	cvt.u32.u64 	%r40, %rd299;
	cvt.u32.u64 	%r41, %rd198;
	sub.s32 	%r21, %r41, %r40;
	setp.ge.s32 	%p35, %r20, %r21;
	@%p35 bra 	$L__BB15_164;
	cvta.to.global.u64 	%rd132, %rd195;
	not.b32 	%r43, %r20;
	add.s32 	%r44, %r43, %r41;
	sub.s32 	%r22, %r44, %r40;
	and.b32  	%r46, %r22, 768;
	setp.eq.s32 	%p36, %r46, 768;
	mov.u32 	%r397, %r20;
	@%p36 bra 	$L__BB15_149;
	add.s64 	%rd222, %rd299, %rd105;
	add.s64 	%rd301, %rd222, %rd196;
	shl.b64 	%rd223, %rd222, 2;
	add.s64 	%rd300, %rd132, %rd223;
	shr.u32 	%r47, %r22, 8;
	add.s32 	%r48, %r47, 1;
	and.b32  	%r49, %r48, 3;
	neg.s32 	%r395, %r49;
	mov.u32 	%r397, %r20;
$L__BB15_145:
	.pragma "nounroll";
	mov.u64 	%rd137, %rd311;
	mov.f32 	%f114, %f229;
	ld.global.f32 	%f115, [%rd300];
	setp.lt.f32 	%p37, %f114, %f115;
	mov.f32 	%f229, %f115;
	mov.u64 	%rd311, %rd301;
	@%p37 bra 	$L__BB15_148;
	setp.lt.f32 	%p38, %f115, %f114;
	mov.f32 	%f229, %f114;
	mov.u64 	%rd311, %rd137;
	@%p38 bra 	$L__BB15_148;
	setp.lt.s64 	%p39, %rd137, %rd301;
	selp.f32 	%f229, %f114, %f115, %p39;
	min.s64 	%rd311, %rd137, %rd301;
$L__BB15_148:
	add.s32 	%r397, %r397, 256;
	add.s64 	%rd301, %rd301, 256;
	add.s64 	%rd300, %rd300, 1024;
	add.s32 	%r395, %r395, 1;
	setp.ne.s32 	%p40, %r395, 0;
	@%p40 bra 	$L__BB15_145;
$L__BB15_149:
	setp.lt.u32 	%p41, %r22, 768;
	@%p41 bra 	$L__BB15_164;
	add.s32 	%r398, %r397, 512;
$L__BB15_151:
	mov.u32 	%r30, %r398;
	add.s32 	%r50, %r30, -512;
	cvt.u64.u32 	%rd224, %r50;
	add.s64 	%rd225, %rd299, %rd224;
	shl.b64 	%rd226, %rd225, 2;
	add.s64 	%rd145, %rd132, %rd226;
	add.s64 	%rd146, %rd225, %rd196;
	ld.global.f32 	%f121, [%rd145];
	setp.lt.f32 	%p42, %f229, %f121;
	mov.f32 	%f225, %f121;
	mov.u64 	%rd307, %rd146;
	@%p42 bra 	$L__BB15_154;
	setp.lt.f32 	%p43, %f121, %f229;
	mov.f32 	%f225, %f229;
	mov.u64 	%rd307, %rd311;
	@%p43 bra 	$L__BB15_154;
	setp.lt.s64 	%p44, %rd311, %rd146;
	selp.f32 	%f225, %f229, %f121, %p44;
	min.s64 	%rd307, %rd311, %rd146;
$L__BB15_154:
	add.s32 	%r51, %r30, -256;
	cvt.u64.u32 	%rd227, %r51;
	add.s64 	%rd228, %rd299, %rd227;
	add.s64 	%rd149, %rd228, %rd196;
	ld.global.f32 	%f124, [%rd145+1024];
	setp.lt.f32 	%p45, %f225, %f124;
	mov.f32 	%f226, %f124;
	mov.u64 	%rd308, %rd149;
	@%p45 bra 	$L__BB15_157;
	setp.lt.f32 	%p46, %f124, %f225;
	mov.f32 	%f226, %f225;
	mov.u64 	%rd308, %rd307;
	@%p46 bra 	$L__BB15_157;
	setp.lt.s64 	%p47, %rd307, %rd149;
	selp.f32 	%f226, %f225, %f124, %p47;
	min.s64 	%rd308, %rd307, %rd149;
$L__BB15_157:
	cvt.u64.u32 	%rd229, %r30;
	add.s64 	%rd230, %rd299, %rd229;
	add.s64 	%rd152, %rd230, %rd196;
	ld.global.f32 	%f127, [%rd145+2048];
	setp.lt.f32 	%p48, %f226, %f127;
	mov.f32 	%f227, %f127;
	mov.u64 	%rd309, %rd152;
	@%p48 bra 	$L__BB15_160;
	setp.lt.f32 	%p49, %f127, %f226;
	mov.f32 	%f227, %f226;
	mov.u64 	%rd309, %rd308;
	@%p49 bra 	$L__BB15_160;
	setp.lt.s64 	%p50, %rd308, %rd152;
	selp.f32 	%f227, %f226, %f127, %p50;
	min.s64 	%rd309, %rd308, %rd152;
$L__BB15_160:
	add.s32 	%r52, %r30, 256;
	cvt.u64.u32 	%rd231, %r52;
	add.s64 	%rd232, %rd299, %rd231;
	add.s64 	%rd155, %rd232, %rd196;
	ld.global.f32 	%f130, [%rd145+3072];
	setp.lt.f32 	%p51, %f227, %f130;
	mov.f32 	%f229, %f130;
	mov.u64 	%rd311, %rd155;
	@%p51 bra 	$L__BB15_163;
	setp.lt.f32 	%p52, %f130, %f227;
	mov.f32 	%f229, %f227;
	mov.u64 	%rd311, %rd309;
	@%p52 bra 	$L__BB15_163;
	setp.lt.s64 	%p53, %rd309, %rd155;
	selp.f32 	%f229, %f227, %f130, %p53;
	min.s64 	%rd311, %rd309, %rd155;
$L__BB15_163:
	add.s32 	%r398, %r30, 1024;
	add.s32 	%r53, %r30, 512;
	setp.lt.s32 	%p54, %r53, %r21;
	@%p54 bra 	$L__BB15_151;
$L__BB15_164:
	// begin inline asm
	mov.u32 %r54, %laneid;
	// end inline asm
	mov.b32 	%r56, %f229;
	mov.b32 	%r72, 1;
	mov.b32 	%r73, 31;
	mov.b32 	%r74, -1;
	// begin inline asm
	shfl.sync.down.b32 %r55, %r56, %r72, %r73, %r74;
	// end inline asm
	mov.b32 	%f134, %r55;
	// begin inline asm
	shfl.sync.down.b32 %r60, %r61, %r72, %r73, %r74;
	// end inline asm
	mov.b64 	{%r66, %r71}, %rd311;
	// begin inline asm
	shfl.sync.down.b32 %r65, %r66, %r72, %r73, %r74;
	// end inline asm
	// begin inline asm
	shfl.sync.down.b32 %r70, %r71, %r72, %r73, %r74;
	// end inline asm
	mov.b64 	%rd159, {%r65, %r70};
	setp.gt.s32 	%p55, %r54, 30;
	mov.f32 	%f230, %f229;
	mov.u64 	%rd312, %rd311;
	@%p55 bra 	$L__BB15_168;
	setp.lt.f32 	%p56, %f229, %f134;
	mov.f32 	%f230, %f134;
	mov.u64 	%rd312, %rd159;
	@%p56 bra 	$L__BB15_168;
	setp.gt.f32 	%p57, %f229, %f134;
	mov.f32 	%f230, %f229;
	mov.u64 	%rd312, %rd311;
	@%p57 bra 	$L__BB15_168;
	setp.lt.s64 	%p58, %rd311, %rd159;
	selp.f32 	%f230, %f229, %f134, %p58;
	min.s64 	%rd312, %rd311, %rd159;
$L__BB15_168:
	mov.b32 	%r76, %f230;
	mov.b32 	%r92, 2;
	mov.b32 	%r93, 31;
	mov.b32 	%r94, -1;
	// begin inline asm
	shfl.sync.down.b32 %r75, %r76, %r92, %r93, %r94;
	// end inline asm
	mov.b32 	%f137, %r75;
	// begin inline asm
	shfl.sync.down.b32 %r80, %r81, %r92, %r93, %r94;
	// end inline asm
	mov.b64 	{%r86, %r91}, %rd312;
	// begin inline asm
	shfl.sync.down.b32 %r85, %r86, %r92, %r93, %r94;
	// end inline asm
	// begin inline asm
	shfl.sync.down.b32 %r90, %r91, %r92, %r93, %r94;
	// end inline asm
	mov.b64 	%rd162, {%r85, %r90};
	setp.gt.s32 	%p59, %r54, 29;
	mov.f32 	%f231, %f230;
	mov.u64 	%rd313, %rd312;
	@%p59 bra 	$L__BB15_172;
	setp.lt.f32 	%p60, %f230, %f137;
	mov.f32 	%f231, %f137;
	mov.u64 	%rd313, %rd162;
	@%p60 bra 	$L__BB15_172;
	setp.gt.f32 	%p61, %f230, %f137;
	mov.f32 	%f231, %f230;
	mov.u64 	%rd313, %rd312;
	@%p61 bra 	$L__BB15_172;
	setp.lt.s64 	%p62, %rd312, %rd162;
	selp.f32 	%f231, %f230, %f137, %p62;
	min.s64 	%rd313, %rd312, %rd162;
$L__BB15_172:
	mov.b32 	%r96, %f231;
	mov.b32 	%r112, 4;
	mov.b32 	%r113, 31;
	mov.b32 	%r114, -1;
	// begin inline asm
	shfl.sync.down.b32 %r95, %r96, %r112, %r113, %r114;
	// end inline asm
	mov.b32 	%f140, %r95;
	// begin inline asm
	shfl.sync.down.b32 %r100, %r101, %r112, %r113, %r114;
	// end inline asm
	mov.b64 	{%r106, %r111}, %rd313;
	// begin inline asm
	shfl.sync.down.b32 %r105, %r106, %r112, %r113, %r114;
	// end inline asm
	// begin inline asm
	shfl.sync.down.b32 %r110, %r111, %r112, %r113, %r114;
	// end inline asm
	mov.b64 	%rd165, {%r105, %r110};
	setp.gt.s32 	%p63, %r54, 27;
	mov.f32 	%f232, %f231;
	mov.u64 	%rd314, %rd313;
	@%p63 bra 	$L__BB15_176;
	setp.lt.f32 	%p64, %f231, %f140;
	mov.f32 	%f232, %f140;
	mov.u64 	%rd314, %rd165;
	@%p64 bra 	$L__BB15_176;
	setp.gt.f32 	%p65, %f231, %f140;
	mov.f32 	%f232, %f231;
	mov.u64 	%rd314, %rd313;
	@%p65 bra 	$L__BB15_176;
	setp.lt.s64 	%p66, %rd313, %rd165;
	selp.f32 	%f232, %f231, %f140, %p66;
	min.s64 	%rd314, %rd313, %rd165;
$L__BB15_176:
	mov.b32 	%r116, %f232;
	mov.b32 	%r132, 8;
	mov.b32 	%r133, 31;
	mov.b32 	%r134, -1;
	// begin inline asm
	shfl.sync.down.b32 %r115, %r116, %r132, %r133, %r134;
	// end inline asm
	mov.b32 	%f143, %r115;
	// begin inline asm
	shfl.sync.down.b32 %r120, %r121, %r132, %r133, %r134;
	// end inline asm
	mov.b64 	{%r126, %r131}, %rd314;
	// begin inline asm
	shfl.sync.down.b32 %r125, %r126, %r132, %r133, %r134;
	// end inline asm
	// begin inline asm
	shfl.sync.down.b32 %r130, %r131, %r132, %r133, %r134;
	// end inline asm
	mov.b64 	%rd168, {%r125, %r130};
	setp.gt.s32 	%p67, %r54, 23;
	mov.f32 	%f233, %f232;
	mov.u64 	%rd315, %rd314;
	@%p67 bra 	$L__BB15_180;
	setp.lt.f32 	%p68, %f232, %f143;
	mov.f32 	%f233, %f143;
	mov.u64 	%rd315, %rd168;
	@%p68 bra 	$L__BB15_180;
	setp.gt.f32 	%p69, %f232, %f143;
	mov.f32 	%f233, %f232;
	mov.u64 	%rd315, %rd314;
	@%p69 bra 	$L__BB15_180;
	setp.lt.s64 	%p70, %rd314, %rd168;
	selp.f32 	%f233, %f232, %f143, %p70;
	min.s64 	%rd315, %rd314, %rd168;
$L__BB15_180:
	mov.b32 	%r136, %f233;
	mov.b32 	%r152, 16;
	mov.b32 	%r153, 31;
	mov.b32 	%r154, -1;
	// begin inline asm
	shfl.sync.down.b32 %r135, %r136, %r152, %r153, %r154;
	// end inline asm
	mov.b32 	%f146, %r135;
	// begin inline asm
	shfl.sync.down.b32 %r140, %r141, %r152, %r153, %r154;
	// end inline asm
	mov.b64 	{%r146, %r151}, %rd315;
	// begin inline asm
	shfl.sync.down.b32 %r145, %r146, %r152, %r153, %r154;
	// end inline asm
	// begin inline asm
	shfl.sync.down.b32 %r150, %r151, %r152, %r153, %r154;
	// end inline asm
	mov.b64 	%rd171, {%r145, %r150};
	setp.gt.s32 	%p71, %r54, 15;
	mov.f32 	%f241, %f233;
	mov.u64 	%rd323, %rd315;
	@%p71 bra 	$L__BB15_184;
	setp.lt.f32 	%p72, %f233, %f146;
	mov.f32 	%f241, %f146;
	mov.u64 	%rd323, %rd171;
	@%p72 bra 	$L__BB15_184;
	setp.gt.f32 	%p73, %f233, %f146;
	mov.f32 	%f241, %f233;
	mov.u64 	%rd323, %rd315;
	@%p73 bra 	$L__BB15_184;
	setp.lt.s64 	%p74, %rd315, %rd171;
	selp.f32 	%f241, %f233, %f146, %p74;
	min.s64 	%rd323, %rd315, %rd171;
$L__BB15_184:
	setp.ne.s32 	%p75, %r54, 0;
	@%p75 bra 	$L__BB15_186;
	shr.u32 	%r155, %r20, 1;
	and.b32  	%r156, %r155, 496;
	mov.u32 	%r157, _ZN6thrust24THRUST_300001_SM_1000_NS8cuda_cub4core6detail5shmemE;
	add.s32 	%r158, %r157, %r156;
	st.shared.f32 	[%r158+8], %f241;
	st.shared.u64 	[%r158+16], %rd323;
$L__BB15_186:
	bar.sync 	0;
	setp.ne.s32 	%p76, %r20, 0;
	@%p76 bra 	$L__BB15_208;
	ld.shared.f32 	%f149, [_ZN6thrust24THRUST_300001_SM_1000_NS8cuda_cub4core6detail5shmemE+24];
	ld.shared.u64 	%rd174, [_ZN6thrust24THRUST_300001_SM_1000_NS8cuda_cub4core6detail5shmemE+32];
	setp.lt.f32 	%p77, %f241, %f149;
	mov.f32 	%f235, %f149;
	mov.u64 	%rd317, %rd174;
	@%p77 bra 	$L__BB15_190;
	setp.lt.f32 	%p78, %f149, %f241;
	mov.f32 	%f235, %f241;
	mov.u64 	%rd317, %rd323;
	@%p78 bra 	$L__BB15_190;
	setp.lt.s64 	%p79, %rd323, %rd174;
	selp.f32 	%f235, %f241, %f149, %p79;
	min.s64 	%rd317, %rd323, %rd174;
$L__BB15_190:
	ld.shared.f32 	%f152, [_ZN6thrust24THRUST_300001_SM_1000_NS8cuda_cub4core6detail5shmemE+40];
	ld.shared.u64 	%rd177, [_ZN6thrust24THRUST_300001_SM_1000_NS8cuda_cub4core6detail5shmemE+48];
	setp.lt.f32 	%p80, %f235, %f152;
	mov.f32 	%f236, %f152;
	mov.u64 	%rd318, %rd177;
	@%p80 bra 	$L__BB15_193;
	setp.lt.f32 	%p81, %f152, %f235;
	mov.f32 	%f236, %f235;
	mov.u64 	%rd318, %rd317;
	@%p81 bra 	$L__BB15_193;
	setp.lt.s64 	%p82, %rd317, %rd177;
	selp.f32 	%f236, %f235, %f152, %p82;
	min.s64 	%rd318, %rd317, %rd177;
$L__BB15_193:
	ld.shared.f32 	%f155, [_ZN6thrust24THRUST_300001_SM_1000_NS8cuda_cub4core6detail5shmemE+56];
	ld.shared.u64 	%rd180, [_ZN6thrust24THRUST_300001_SM_1000_NS8cuda_cub4core6detail5shmemE+64];
	setp.lt.f32 	%p83, %f236, %f155;
	mov.f32 	%f237, %f155;
	mov.u64 	%rd319, %rd180;
	@%p83 bra 	$L__BB15_196;
	setp.lt.f32 	%p84, %f155, %f236;
	mov.f32 	%f237, %f236;
	mov.u64 	%rd319, %rd318;
	@%p84 bra 	$L__BB15_196;
	setp.lt.s64 	%p85, %rd318, %rd180;
	selp.f32 	%f237, %f236, %f155, %p85;
	min.s64 	%rd319, %rd318, %rd180;
$L__BB15_196:
	ld.shared.f32 	%f158, [_ZN6thrust24THRUST_300001_SM_1000_NS8cuda_cub4core6detail5shmemE+72];
	ld.shared.u64 	%rd183, [_ZN6thrust24THRUST_300001_SM_1000_NS8cuda_cub4core6detail5shmemE+80];
	setp.lt.f32 	%p86, %f237, %f158;
	mov.f32 	%f238, %f158;
	mov.u64 	%rd320, %rd183;
	@%p86 bra 	$L__BB15_199;
	setp.lt.f32 	%p87, %f158, %f237;
	mov.f32 	%f238, %f237;
	mov.u64 	%rd320, %rd319;
	@%p87 bra 	$L__BB15_199;
	setp.lt.s64 	%p88, %rd319, %rd183;
	selp.f32 	%f238, %f237, %f158, %p88;
	min.s64 	%rd320, %rd319, %rd183;
$L__BB15_199:
	ld.shared.f32 	%f161, [_ZN6thrust24THRUST_300001_SM_1000_NS8cuda_cub4core6detail5shmemE+88];
	ld.shared.u64 	%rd186, [_ZN6thrust24THRUST_300001_SM_1000_NS8cuda_cub4core6detail5shmemE+96];
	setp.lt.f32 	%p89, %f238, %f161;
	mov.f32 	%f239, %f161;
	mov.u64 	%rd321, %rd186;
	@%p89 bra 	$L__BB15_202;
	setp.lt.f32 	%p90, %f161, %f238;
	mov.f32 	%f239, %f238;
	mov.u64 	%rd321, %rd320;
	@%p90 bra 	$L__BB15_202;
	setp.lt.s64 	%p91, %rd320, %rd186;
	selp.f32 	%f239, %f238, %f161, %p91;
	min.s64 	%rd321, %rd320, %rd186;
$L__BB15_202:
	ld.shared.f32 	%f164, [_ZN6thrust24THRUST_300001_SM_1000_NS8cuda_cub4core6detail5shmemE+104];
	ld.shared.u64 	%rd189, [_ZN6thrust24THRUST_300001_SM_1000_NS8cuda_cub4core6detail5shmemE+112];
	setp.lt.f32 	%p92, %f239, %f164;
	mov.f32 	%f240, %f164;
	mov.u64 	%rd322, %rd189;
	@%p92 bra 	$L__BB15_205;
	setp.lt.f32 	%p93, %f164, %f239;
	mov.f32 	%f240, %f239;
	mov.u64 	%rd322, %rd321;
	@%p93 bra 	$L__BB15_205;
	setp.lt.s64 	%p94, %rd321, %rd189;
	selp.f32 	%f240, %f239, %f164, %p94;
	min.s64 	%rd322, %rd321, %rd189;
$L__BB15_205:
	ld.shared.f32 	%f167, [_ZN6thrust24THRUST_300001_SM_1000_NS8cuda_cub4core6detail5shmemE+120];
	ld.shared.u64 	%rd192, [_ZN6thrust24THRUST_300001_SM_1000_NS8cuda_cub4core6detail5shmemE+128];
	setp.lt.f32 	%p95, %f240, %f167;
	mov.f32 	%f241, %f167;
	mov.u64 	%rd323, %rd192;
	@%p95 bra 	$L__BB15_208;
	setp.lt.f32 	%p96, %f167, %f240;
	mov.f32 	%f241, %f240;
	mov.u64 	%rd323, %rd322;
	@%p96 bra 	$L__BB15_208;
	setp.lt.s64 	%p97, %rd322, %rd192;
	selp.f32 	%f241, %f240, %f167, %p97;
	min.s64 	%rd323, %rd322, %rd192;
$L__BB15_208:
	mov.u32 	%r389, %tid.x;
	setp.ne.s32 	%p214, %r389, 0;
	@%p214 bra 	$L__BB15_210;
	ld.param.u64 	%rd254, [_ZN6thrust24THRUST_300001_SM_1000_NS8cuda_cub4core6detail13_kernel_agentINS1_8__reduce11ReduceAgentINS0_12zip_iteratorIN4cuda3std3__45tupleIJNS0_6detail15normal_iteratorINS0_10device_ptrIfEEEENS0_17counting_iteratorIlNS0_11use_defaultESI_SI_EEEEEEEPNSB_IJflEEESM_lNS1_9__extrema9arg_max_fIflNSA_4lessIfEEEEEEJSL_SN_lN3cub18CUB_300001_SM_100013GridEvenShareIlEENSV_9GridQueueIyEESS_EEEvDpT0__param_1];
	cvta.to.global.u64 	%rd251, %rd254;
	mul.wide.u32 	%rd252, %r1, 16;
	add.s64 	%rd253, %rd251, %rd252;
	st.global.f32 	[%rd253], %f241;
	st.global.u64 	[%rd253+8], %rd323;
$L__BB15_210:
	ret;

}
	// .globl	_ZN6thrust24THRUST_300001_SM_1000_NS8cuda_cub4core6detail13_kernel_agentINS1_8__reduce11ReduceAgentIPN4cuda3std3__45tupleIJflEEESC_SB_lNS1_9__extrema9arg_max_fIflNS9_4lessIfEEEEEEJSC_SC_iSH_EEEvDpT0_
.visible .entry _ZN6thrust24THRUST_300001_SM_1000_NS8cuda_cub4core6detail13_kernel_agentINS1_8__reduce11ReduceAgentIPN4cuda3std3__45tupleIJflEEESC_SB_lNS1_9__extrema9arg_max_fIflNS9_4lessIfEEEEEEJSC_SC_iSH_EEEvDpT0_(
	.param .u64 .ptr .align 1 _ZN6thrust24THRUST_300001_SM_1000_NS8cuda_cub4core6detail13_kernel_agentINS1_8__reduce11ReduceAgentIPN4cuda3std3__45tupleIJflEEESC_SB_lNS1_9__extrema9arg_max_fIflNS9_4lessIfEEEEEEJSC_SC_iSH_EEEvDpT0__param_0,
	.param .u64 .ptr .align 1 _ZN6thrust24THRUST_300001_SM_1000_NS8cuda_cub4core6detail13_kernel_agentINS1_8__reduce11ReduceAgentIPN4cuda3std3__45tupleIJflEEESC_SB_lNS1_9__extrema9arg_max_fIflNS9_4lessIfEEEEEEJSC_SC_iSH_EEEvDpT0__param_1,
	.param .u32 _ZN6thrust24THRUST_300001_SM_1000_NS8cuda_cub4core6detail13_kernel_agentINS1_8__reduce11ReduceAgentIPN4cuda3std3__45tupleIJflEEESC_SB_lNS1_9__extrema9arg_max_fIflNS9_4lessIfEEEEEEJSC_SC_iSH_EEEvDpT0__param_2,
	.param .align 1 .b8 _ZN6thrust24THRUST_300001_SM_1000_NS8cuda_cub4core6detail13_kernel_agentINS1_8__reduce11ReduceAgentIPN4cuda3std3__45tupleIJflEEESC_SB_lNS1_9__extrema9arg_max_fIflNS9_4lessIfEEEEEEJSC_SC_iSH_EEEvDpT0__param_3[1]
)
.maxntid 256
{
	.reg .pred 	%p<264>;
	.reg .b32 	%r<436>;
	.reg .b32 	%f<293>;
	.reg .b64 	%rd<479>;

	ld.param.u64 	%rd236, [_ZN6thrust24THRUST_300001_SM_1000_NS8cuda_cub4core6detail13_kernel_agentINS1_8__reduce11ReduceAgentIPN4cuda3std3__45tupleIJflEEESC_SB_lNS1_9__extrema9arg_max_fIflNS9_4lessIfEEEEEEJSC_SC_iSH_EEEvDpT0__param_0];
	ld.param.u32 	%r29, [_ZN6thrust24THRUST_300001_SM_1000_NS8cuda_cub4core6detail13_kernel_agentINS1_8__reduce11ReduceAgentIPN4cuda3std3__45tupleIJflEEESC_SB_lNS1_9__extrema9arg_max_fIflNS9_4lessIfEEEEEEJSC_SC_iSH_EEEvDpT0__param_2];
	cvt.s64.s32 	%rd1, %r29;
	setp.eq.s32 	%p1, %r29, 0;
	@%p1 bra 	$L__BB16_234;
	setp.gt.s32 	%p2, %r29, 1279;
	@%p2 bra 	$L__BB16_121;
	mov.u32 	%r1, %tid.x;
	setp.ge.s32 	%p147, %r1, %r29;
	mov.f32 	%f224, 0f00000000;
	mov.b64 	%rd402, 0;
	mov.u32 	%r430, %r1;
	@%p147 bra 	$L__BB16_4;
	mul.wide.u32 	%rd366, %r1, 16;
	add.s64 	%rd363, %rd236, %rd366;
	// begin inline asm
	ld.global.nc.u64 %rd362, [%rd363];
	// end inline asm
	mov.b64 	{%r191, %r192}, %rd362;
	mov.b32 	%f224, %r191;
	add.s64 	%rd365, %rd363, 8;
	// begin inline asm
	ld.global.nc.u64 %rd402, [%rd365];
	// end inline asm
	add.s32 	%r430, %r1, 256;
$L__BB16_4:
	setp.ge.s32 	%p148, %r430, %r29;
	@%p148 bra 	$L__BB16_25;
	not.b32 	%r193, %r430;
	add.s32 	%r4, %r29, %r193;
	and.b32  	%r194, %r4, 768;
	setp.eq.s32 	%p149, %r194, 768;
	@%p149 bra 	$L__BB16_11;
	mul.wide.u32 	%rd368, %r430, 16;
	add.s64 	%rd393, %rd236, %rd368;
	shr.u32 	%r195, %r4, 8;
	add.s32 	%r196, %r195, 1;
	and.b32  	%r197, %r196, 3;
	neg.s32 	%r428, %r197;
$L__BB16_7:
	.pragma "nounroll";
	mov.u64 	%rd6, %rd402;
	mov.f32 	%f3, %f224;
	// begin inline asm
	ld.global.nc.u64 %rd369, [%rd393];
	// end inline asm
	mov.b64 	{%r198, %r199}, %rd369;
	mov.b32 	%f4, %r198;
	add.s64 	%rd372, %rd393, 8;
	// begin inline asm
	ld.global.nc.u64 %rd371, [%rd372];
	// end inline asm
	setp.lt.f32 	%p150, %f3, %f4;
	mov.u64 	%rd402, %rd371;
	mov.f32 	%f224, %f4;
	@%p150 bra 	$L__BB16_10;
	setp.lt.f32 	%p151, %f4, %f3;
	mov.u64 	%rd402, %rd6;
	mov.f32 	%f224, %f3;
	@%p151 bra 	$L__BB16_10;
	setp.lt.s64 	%p152, %rd6, %rd371;
	min.s64 	%rd402, %rd6, %rd371;
	selp.f32 	%f224, %f3, %f4, %p152;
$L__BB16_10:
	add.s32 	%r430, %r430, 256;
	add.s64 	%rd393, %rd393, 4096;
	add.s32 	%r428, %r428, 1;
	setp.ne.s32 	%p153, %r428, 0;
	@%p153 bra 	$L__BB16_7;
$L__BB16_11:
	setp.lt.u32 	%p154, %r4, 768;
	@%p154 bra 	$L__BB16_25;
$L__BB16_12:
	mul.wide.s32 	%rd377, %r430, 16;
	add.s64 	%rd374, %rd236, %rd377;
	// begin inline asm
	ld.global.nc.u64 %rd373, [%rd374];
	// end inline asm
	mov.b64 	{%r200, %r201}, %rd373;
	mov.b32 	%f10, %r200;
	add.s64 	%rd376, %rd374, 8;
	// begin inline asm
	ld.global.nc.u64 %rd375, [%rd376];
	// end inline asm
	setp.lt.f32 	%p155, %f224, %f10;
	mov.u64 	%rd399, %rd375;
	mov.f32 	%f221, %f10;
	@%p155 bra 	$L__BB16_15;
	setp.lt.f32 	%p156, %f10, %f224;
	mov.u64 	%rd399, %rd402;
	mov.f32 	%f221, %f224;
	@%p156 bra 	$L__BB16_15;
	setp.lt.s64 	%p157, %rd402, %rd375;
	min.s64 	%rd399, %rd402, %rd375;
	selp.f32 	%f221, %f224, %f10, %p157;
$L__BB16_15:
	add.s64 	%rd379, %rd374, 4096;
	// begin inline asm
	ld.global.nc.u64 %rd378, [%rd379];
	// end inline asm
	mov.b64 	{%r202, %r203}, %rd378;
	mov.b32 	%f13, %r202;
	add.s64 	%rd381, %rd374, 4104;
	// begin inline asm
	ld.global.nc.u64 %rd380, [%rd381];
	// end inline asm
	setp.lt.f32 	%p158, %f221, %f13;
	mov.u64 	%rd400, %rd380;
	mov.f32 	%f222, %f13;
	@%p158 bra 	$L__BB16_18;
	setp.lt.f32 	%p159, %f13, %f221;
	mov.u64 	%rd400, %rd399;
	mov.f32 	%f222, %f221;
	@%p159 bra 	$L__BB16_18;
	setp.lt.s64 	%p160, %rd399, %rd380;
	min.s64 	%rd400, %rd399, %rd380;
	selp.f32 	%f222, %f221, %f13, %p160;
$L__BB16_18:
	add.s64 	%rd383, %rd374, 8192;
	// begin inline asm
	ld.global.nc.u64 %rd382, [%rd383];
	// end inline asm
	mov.b64 	{%r204, %r205}, %rd382;
	mov.b32 	%f16, %r204;
	add.s64 	%rd385, %rd374, 8200;
	// begin inline asm
	ld.global.nc.u64 %rd384, [%rd385];
	// end inline asm
	setp.lt.f32 	%p161, %f222, %f16;
	mov.u64 	%rd401, %rd384;
	mov.f32 	%f223, %f16;
	@%p161 bra 	$L__BB16_21;
	setp.lt.f32 	%p162, %f16, %f222;
	mov.u64 	%rd401, %rd400;
	mov.f32 	%f223, %f222;
	@%p162 bra 	$L__BB16_21;
	setp.lt.s64 	%p163, %rd400, %rd384;
	min.s64 	%rd401, %rd400, %rd384;
	selp.f32 	%f223, %f222, %f16, %p163;
$L__BB16_21:
	add.s64 	%rd387, %rd374, 12288;
	// begin inline asm
	ld.global.nc.u64 %rd386, [%rd387];
	// end inline asm
	mov.b64 	{%r206, %r207}, %rd386;
	mov.b32 	%f19, %r206;
	add.s64 	%rd389, %rd374, 12296;
	// begin inline asm
	ld.global.nc.u64 %rd388, [%rd389];
	// end inline asm
	setp.lt.f32 	%p164, %f223, %f19;
	mov.u64 	%rd402, %rd388;
	mov.f32 	%f224, %f19;
	@%p164 bra 	$L__BB16_24;
	setp.lt.f32 	%p165, %f19, %f223;
	mov.u64 	%rd402, %rd401;
	mov.f32 	%f224, %f223;
	@%p165 bra 	$L__BB16_24;
	setp.lt.s64 	%p166, %rd401, %rd388;
	min.s64 	%rd402, %rd401, %rd388;
	selp.f32 	%f224, %f223, %f19, %p166;
$L__BB16_24:
	add.s32 	%r430, %r430, 1024;
	setp.lt.s32 	%p167, %r430, %r29;
	@%p167 bra 	$L__BB16_12;
$L__BB16_25:
	setp.lt.s32 	%p168, %r29, 256;
	@%p168 bra 	$L__BB16_70;
	// begin inline asm
	mov.u32 %r321, %laneid;
	// end inline asm
	mov.b32 	%r323, %f224;
	mov.b32 	%r339, 1;
	mov.b32 	%r340, 31;
	mov.b32 	%r341, -1;
	// begin inline asm
	shfl.sync.down.b32 %r322, %r323, %r339, %r340, %r341;
	// end inline asm
	mov.b32 	%f23, %r322;
	// begin inline asm
	shfl.sync.down.b32 %r327, %r328, %r339, %r340, %r341;
	// end inline asm
	mov.b64 	{%r333, %r338}, %rd402;
	// begin inline asm
	shfl.sync.down.b32 %r332, %r333, %r339, %r340, %r341;
	// end inline asm
	// begin inline asm
	shfl.sync.down.b32 %r337, %r338, %r339, %r340, %r341;
	// end inline asm
	mov.b64 	%rd28, {%r332, %r337};
	setp.gt.s32 	%p220, %r321, 30;
	mov.u64 	%rd404, %rd402;
	mov.f32 	%f226, %f224;
	@%p220 bra 	$L__BB16_30;
	setp.lt.f32 	%p221, %f224, %f23;
	mov.u64 	%rd404, %rd28;
	mov.f32 	%f226, %f23;
	@%p221 bra 	$L__BB16_30;
	setp.gt.f32 	%p222, %f224, %f23;
	mov.u64 	%rd404, %rd402;
	mov.f32 	%f226, %f224;
	@%p222 bra 	$L__BB16_30;
	setp.lt.s64 	%p223, %rd402, %rd28;
	min.s64 	%rd404, %rd402, %rd28;
	selp.f32 	%f226, %f224, %f23, %p223;
$L__BB16_30:
	mov.b32 	%r343, %f226;
	mov.b32 	%r359, 2;
	mov.b32 	%r360, 31;
	mov.b32 	%r361, -1;
	// begin inline asm
	shfl.sync.down.b32 %r342, %r343, %r359, %r360, %r361;
	// end inline asm
	mov.b32 	%f26, %r342;
	// begin inline asm
	shfl.sync.down.b32 %r347, %r348, %r359, %r360, %r361;
	// end inline asm
	mov.b64 	{%r353, %r358}, %rd404;
	// begin inline asm
	shfl.sync.down.b32 %r352, %r353, %r359, %r360, %r361;
	// end inline asm
	// begin inline asm
	shfl.sync.down.b32 %r357, %r358, %r359, %r360, %r361;
	// end inline asm
	mov.b64 	%rd31, {%r352, %r357};
	setp.gt.s32 	%p224, %r321, 29;
	mov.u64 	%rd405, %rd404;
	mov.f32 	%f227, %f226;
	@%p224 bra 	$L__BB16_34;
	setp.lt.f32 	%p225, %f226, %f26;
	mov.u64 	%rd405, %rd31;
	mov.f32 	%f227, %f26;
	@%p225 bra 	$L__BB16_34;
	setp.gt.f32 	%p226, %f226, %f26;
	mov.u64 	%rd405, %rd404;
	mov.f32 	%f227, %f226;
	@%p226 bra 	$L__BB16_34;
	setp.lt.s64 	%p227, %rd404, %rd31;
	min.s64 	%rd405, %rd404, %rd31;
	selp.f32 	%f227, %f226, %f26, %p227;
$L__BB16_34:
	mov.b32 	%r363, %f227;
	mov.b32 	%r379, 4;
	mov.b32 	%r380, 31;
	mov.b32 	%r381, -1;
	// begin inline asm
	shfl.sync.down.b32 %r362, %r363, %r379, %r380, %r381;
	// end inline asm
	mov.b32 	%f29, %r362;
	// begin inline asm
	shfl.sync.down.b32 %r367, %r368, %r379, %r380, %r381;
	// end inline asm
	mov.b64 	{%r373, %r378}, %rd405;
	// begin inline asm
	shfl.sync.down.b32 %r372, %r373, %r379, %r380, %r381;
	// end inline asm
	// begin inline asm
	shfl.sync.down.b32 %r377, %r378, %r379, %r380, %r381;
	// end inline asm
	mov.b64 	%rd34, {%r372, %r377};
	setp.gt.s32 	%p228, %r321, 27;
	mov.u64 	%rd406, %rd405;
	mov.f32 	%f228, %f227;
	@%p228 bra 	$L__BB16_38;
	setp.lt.f32 	%p229, %f227, %f29;
	mov.u64 	%rd406, %rd34;
	mov.f32 	%f228, %f29;
	@%p229 bra 	$L__BB16_38;
	setp.gt.f32 	%p230, %f227, %f29;
	mov.u64 	%rd406, %rd405;
	mov.f32 	%f228, %f227;
	@%p230 bra 	$L__BB16_38;
	setp.lt.s64 	%p231, %rd405, %rd34;
	min.s64 	%rd406, %rd405, %rd34;
	selp.f32 	%f228, %f227, %f29, %p231;
$L__BB16_38:
	mov.b32 	%r383, %f228;
	mov.b32 	%r399, 8;
	mov.b32 	%r400, 31;
	mov.b32 	%r401, -1;
	// begin inline asm
	shfl.sync.down.b32 %r382, %r383, %r399, %r400, %r401;
	// end inline asm
	mov.b32 	%f32, %r382;
	// begin inline asm
	shfl.sync.down.b32 %r387, %r388, %r399, %r400, %r401;
	// end inline asm
	mov.b64 	{%r393, %r398}, %rd406;
	// begin inline asm
	shfl.sync.down.b32 %r392, %r393, %r399, %r400, %r401;
	// end inline asm
	// begin inline asm
	shfl.sync.down.b32 %r397, %r398, %r399, %r400, %r401;
	// end inline asm
	mov.b64 	%rd37, {%r392, %r397};
	setp.gt.s32 	%p232, %r321, 23;
	mov.u64 	%rd407, %rd406;
	mov.f32 	%f229, %f228;
	@%p232 bra 	$L__BB16_42;
	setp.lt.f32 	%p233, %f228, %f32;
	mov.u64 	%rd407, %rd37;
	mov.f32 	%f229, %f32;
	@%p233 bra 	$L__BB16_42;
	setp.gt.f32 	%p234, %f228, %f32;
	mov.u64 	%rd407, %rd406;
	mov.f32 	%f229, %f228;
	@%p234 bra 	$L__BB16_42;
	setp.lt.s64 	%p235, %rd406, %rd37;
	min.s64 	%rd407, %rd406, %rd37;
	selp.f32 	%f229, %f228, %f32, %p235;
$L__BB16_42:
	mov.b32 	%r403, %f229;
	mov.b32 	%r419, 16;
	mov.b32 	%r420, 31;
	mov.b32 	%r421, -1;
	// begin inline asm
	shfl.sync.down.b32 %r402, %r403, %r419, %r420, %r421;
	// end inline asm
	mov.b32 	%f35, %r402;
	// begin inline asm
	shfl.sync.down.b32 %r407, %r408, %r419, %r420, %r421;
	// end inline asm
	mov.b64 	{%r413, %r418}, %rd407;
	// begin inline asm
	shfl.sync.down.b32 %r412, %r413, %r419, %r420, %r421;
	// end inline asm
	// begin inline asm
	shfl.sync.down.b32 %r417, %r418, %r419, %r420, %r421;
	// end inline asm
	mov.b64 	%rd40, {%r412, %r417};
	setp.gt.s32 	%p236, %r321, 15;
	mov.u64 	%rd478, %rd407;
	mov.f32 	%f292, %f229;
	@%p236 bra 	$L__BB16_46;
	setp.lt.f32 	%p237, %f229, %f35;
	mov.u64 	%rd478, %rd40;
	mov.f32 	%f292, %f35;
	@%p237 bra 	$L__BB16_46;
	setp.gt.f32 	%p238, %f229, %f35;
	mov.u64 	%rd478, %rd407;
	mov.f32 	%f292, %f229;
	@%p238 bra 	$L__BB16_46;
	setp.lt.s64 	%p239, %rd407, %rd40;
	min.s64 	%rd478, %rd407, %rd40;
	selp.f32 	%f292, %f229, %f35, %p239;
$L__BB16_46:
	setp.ne.s32 	%p240, %r321, 0;
	@%p240 bra 	$L__BB16_48;
	shr.u32 	%r422, %r1, 1;
	and.b32  	%r423, %r422, 496;
	mov.u32 	%r424, _ZN6thrust24THRUST_300001_SM_1000_NS8cuda_cub4core6detail5shmemE;
	add.s32 	%r425, %r424, %r423;
	st.shared.f32 	[%r425+8], %f292;
	st.shared.u64 	[%r425+16], %rd478;
$L__BB16_48:
	bar.sync 	0;
	setp.ne.s32 	%p241, %r1, 0;
	@%p241 bra 	$L__BB16_232;
	ld.shared.f32 	%f38, [_ZN6thrust24THRUST_300001_SM_1000_NS8cuda_cub4core6detail5shmemE+24];
	ld.shared.u64 	%rd43, [_ZN6thrust24THRUST_300001_SM_1000_NS8cuda_cub4core6detail5shmemE+32];
	setp.lt.f32 	%p242, %f292, %f38;
	mov.u64 	%rd409, %rd43;
	mov.f32 	%f231, %f38;
	@%p242 bra 	$L__BB16_52;
	setp.lt.f32 	%p243, %f38, %f292;
	mov.u64 	%rd409, %rd478;
	mov.f32 	%f231, %f292;
	@%p243 bra 	$L__BB16_52;
	setp.lt.s64 	%p244, %rd478, %rd43;
	min.s64 	%rd409, %rd478, %rd43;
	selp.f32 	%f231, %f292, %f38, %p244;
$L__BB16_52:
	ld.shared.f32 	%f41, [_ZN6thrust24THRUST_300001_SM_1000_NS8cuda_cub4core6detail5shmemE+40];
	ld.shared.u64 	%rd46, [_ZN6thrust24THRUST_300001_SM_1000_NS8cuda_cub4core6detail5shmemE+48];
	setp.lt.f32 	%p245, %f231, %f41;
	mov.u64 	%rd410, %rd46;
	mov.f32 	%f232, %f41;
	@%p245 bra 	$L__BB16_55;
	setp.lt.f32 	%p246, %f41, %f231;
	mov.u64 	%rd410, %rd409;
	mov.f32 	%f232, %f231;
	@%p246 bra 	$L__BB16_55;
	setp.lt.s64 	%p247, %rd409, %rd46;
	min.s64 	%rd410, %rd409, %rd46;
	selp.f32 	%f232, %f231, %f41, %p247;
$L__BB16_55:
	ld.shared.f32 	%f44, [_ZN6thrust24THRUST_300001_SM_1000_NS8cuda_cub4core6detail5shmemE+56];
	ld.shared.u64 	%rd49, [_ZN6thrust24THRUST_300001_SM_1000_NS8cuda_cub4core6detail5shmemE+64];
	setp.lt.f32 	%p248, %f232, %f44;
	mov.u64 	%rd411, %rd49;
	mov.f32 	%f233, %f44;
	@%p248 bra 	$L__BB16_58;
	setp.lt.f32 	%p249, %f44, %f232;
	mov.u64 	%rd411, %rd410;
	mov.f32 	%f233, %f232;
	@%p249 bra 	$L__BB16_58;
	setp.lt.s64 	%p250, %rd410, %rd49;
	min.s64 	%rd411, %rd410, %rd49;
	selp.f32 	%f233, %f232, %f44, %p250;
$L__BB16_58:
	ld.shared.f32 	%f47, [_ZN6thrust24THRUST_300001_SM_1000_NS8cuda_cub4core6detail5shmemE+72];
	ld.shared.u64 	%rd52, [_ZN6thrust24THRUST_300001_SM_1000_NS8cuda_cub4core6detail5shmemE+80];
	setp.lt.f32 	%p251, %f233, %f47;
	mov.u64 	%rd412, %rd52;
	mov.f32 	%f234, %f47;
	@%p251 bra 	$L__BB16_61;
	setp.lt.f32 	%p252, %f47, %f233;
	mov.u64 	%rd412, %rd411;
	mov.f32 	%f234, %f233;
	@%p252 bra 	$L__BB16_61;
	setp.lt.s64 	%p253, %rd411, %rd52;
	min.s64 	%rd412, %rd411, %rd52;
	selp.f32 	%f234, %f233, %f47, %p253;
$L__BB16_61:
	ld.shared.f32 	%f50, [_ZN6thrust24THRUST_300001_SM_1000_NS8cuda_cub4core6detail5shmemE+88];
	ld.shared.u64 	%rd55, [_ZN6thrust24THRUST_300001_SM_1000_NS8cuda_cub4core6detail5shmemE+96];
	setp.lt.f32 	%p254, %f234, %f50;
	mov.u64 	%rd413, %rd55;
	mov.f32 	%f235, %f50;
	@%p254 bra 	$L__BB16_64;
	setp.lt.f32 	%p255, %f50, %f234;
	mov.u64 	%rd413, %rd412;
	mov.f32 	%f235, %f234;
	@%p255 bra 	$L__BB16_64;
	setp.lt.s64 	%p256, %rd412, %rd55;
	min.s64 	%rd413, %rd412, %rd55;
	selp.f32 	%f235, %f234, %f50, %p256;
$L__BB16_64:
	ld.shared.f32 	%f53, [_ZN6thrust24THRUST_300001_SM_1000_NS8cuda_cub4core6detail5shmemE+104];
	ld.shared.u64 	%rd58, [_ZN6thrust24THRUST_300001_SM_1000_NS8cuda_cub4core6detail5shmemE+112];
	setp.lt.f32 	%p257, %f235, %f53;
	mov.u64 	%rd414, %rd58;
	mov.f32 	%f236, %f53;
	@%p257 bra 	$L__BB16_67;
	setp.lt.f32 	%p258, %f53, %f235;
	mov.u64 	%rd414, %rd413;
	mov.f32 	%f236, %f235;
	@%p258 bra 	$L__BB16_67;
	setp.lt.s64 	%p259, %rd413, %rd58;
	min.s64 	%rd414, %rd413, %rd58;
	selp.f32 	%f236, %f235, %f53, %p259;
$L__BB16_67:
	ld.shared.f32 	%f56, [_ZN6thrust24THRUST_300001_SM_1000_NS8cuda_cub4core6detail5shmemE+120];
	ld.shared.u64 	%rd61, [_ZN6thrust24THRUST_300001_SM_1000_NS8cuda_cub4core6detail5shmemE+128];
	setp.lt.f32 	%p260, %f236, %f56;
	mov.f32 	%f292, %f56;
	mov.u64 	%rd478, %rd61;
	@%p260 bra 	$L__BB16_232;
	setp.lt.f32 	%p261, %f56, %f236;
	mov.f32 	%f292, %f236;
	mov.u64 	%rd478, %rd414;
	@%p261 bra 	$L__BB16_232;
	setp.lt.s64 	%p262, %rd414, %rd61;
	min.s64 	%rd478, %rd414, %rd61;
	selp.f32 	%f292, %f236, %f56, %p262;
	bra.uni 	$L__BB16_232;
$L__BB16_70:
	// begin inline asm
	mov.u32 %r208, %laneid;
	// end inline asm
	and.b32  	%r229, %r1, 992;
	add.s32 	%r230, %r229, 32;
	setp.gt.s32 	%p169, %r230, %r29;
	not.b32 	%r231, %r229;
	add.s32 	%r232, %r29, %r231;
	selp.b32 	%r227, %r232, 31, %p169;
	mov.b32 	%r210, %f224;
	mov.b32 	%r226, 1;
	mov.b32 	%r228, -1;
	// begin inline asm
	shfl.sync.down.b32 %r209, %r210, %r226, %r227, %r228;
	// end inline asm
	mov.b32 	%f58, %r209;
	// begin inline asm
	shfl.sync.down.b32 %r214, %r215, %r226, %r227, %r228;
	// end inline asm
	mov.b64 	{%r220, %r225}, %rd402;
	// begin inline asm
	shfl.sync.down.b32 %r219, %r220, %r226, %r227, %r228;
	// end inline asm
	// begin inline asm
	shfl.sync.down.b32 %r224, %r225, %r226, %r227, %r228;
	// end inline asm
	mov.b64 	%rd63, {%r219, %r224};
	setp.ge.s32 	%p170, %r208, %r227;
	mov.u64 	%rd415, %rd402;
	mov.f32 	%f237, %f224;
	@%p170 bra 	$L__BB16_74;
	setp.lt.f32 	%p171, %f224, %f58;
	mov.u64 	%rd415, %rd63;
	mov.f32 	%f237, %f58;
	@%p171 bra 	$L__BB16_74;
	setp.gt.f32 	%p172, %f224, %f58;
	mov.u64 	%rd415, %rd402;
	mov.f32 	%f237, %f224;
	@%p172 bra 	$L__BB16_74;
	setp.lt.s64 	%p173, %rd402, %rd63;
	min.s64 	%rd415, %rd402, %rd63;
	selp.f32 	%f237, %f224, %f58, %p173;
$L__BB16_74:
	mov.b32 	%r234, %f237;
	mov.b32 	%r250, 2;
	mov.b32 	%r252, -1;
	// begin inline asm
	shfl.sync.down.b32 %r233, %r234, %r250, %r227, %r252;
	// end inline asm
	mov.b32 	%f61, %r233;
	// begin inline asm
	shfl.sync.down.b32 %r238, %r239, %r250, %r227, %r252;
	// end inline asm
	mov.b64 	{%r244, %r249}, %rd415;
	// begin inline asm
	shfl.sync.down.b32 %r243, %r244, %r250, %r227, %r252;
	// end inline asm
	// begin inline asm
	shfl.sync.down.b32 %r248, %r249, %r250, %r227, %r252;
	// end inline asm
	mov.b64 	%rd66, {%r243, %r248};
	add.s32 	%r253, %r208, 2;
	setp.gt.s32 	%p174, %r253, %r227;
	mov.u64 	%rd416, %rd415;
	mov.f32 	%f238, %f237;
	@%p174 bra 	$L__BB16_78;
	setp.lt.f32 	%p175, %f237, %f61;
	mov.u64 	%rd416, %rd66;
	mov.f32 	%f238, %f61;
	@%p175 bra 	$L__BB16_78;
	setp.gt.f32 	%p176, %f237, %f61;
	mov.u64 	%rd416, %rd415;
	mov.f32 	%f238, %f237;
	@%p176 bra 	$L__BB16_78;
	setp.lt.s64 	%p177, %rd415, %rd66;
	min.s64 	%rd416, %rd415, %rd66;
	selp.f32 	%f238, %f237, %f61, %p177;
$L__BB16_78:
	mov.b32 	%r255, %f238;
	mov.b32 	%r271, 4;
	mov.b32 	%r273, -1;
	// begin inline asm
	shfl.sync.down.b32 %r254, %r255, %r271, %r227, %r273;
	// end inline asm
	mov.b32 	%f64, %r254;
	// begin inline asm
	shfl.sync.down.b32 %r259, %r260, %r271, %r227, %r273;
	// end inline asm
	mov.b64 	{%r265, %r270}, %rd416;
	// begin inline asm
	shfl.sync.down.b32 %r264, %r265, %r271, %r227, %r273;
	// end inline asm
	// begin inline asm
	shfl.sync.down.b32 %r269, %r270, %r271, %r227, %r273;
	// end inline asm
	mov.b64 	%rd69, {%r264, %r269};
	add.s32 	%r274, %r208, 4;
	setp.gt.s32 	%p178, %r274, %r227;
	mov.f32 	%f239, %f238;
	mov.u64 	%rd417, %rd416;
	@%p178 bra 	$L__BB16_82;
	setp.lt.f32 	%p179, %f238, %f64;
	mov.f32 	%f239, %f64;
	mov.u64 	%rd417, %rd69;
	@%p179 bra 	$L__BB16_82;
	setp.gt.f32 	%p180, %f238, %f64;
	mov.f32 	%f239, %f238;
	mov.u64 	%rd417, %rd416;
	@%p180 bra 	$L__BB16_82;
	setp.lt.s64 	%p181, %rd416, %rd69;
	selp.f32 	%f239, %f238, %f64, %p181;
	min.s64 	%rd417, %rd416, %rd69;
$L__BB16_82:
	mov.b32 	%r276, %f239;
	mov.b32 	%r292, 8;
	mov.b32 	%r294, -1;
	// begin inline asm
	shfl.sync.down.b32 %r275, %r276, %r292, %r227, %r294;
	// end inline asm
	mov.b32 	%f67, %r275;
	// begin inline asm
	shfl.sync.down.b32 %r280, %r281, %r292, %r227, %r294;
	// end inline asm
	mov.b64 	{%r286, %r291}, %rd417;
	// begin inline asm
	shfl.sync.down.b32 %r285, %r286, %r292, %r227, %r294;
	// end inline asm
	// begin inline asm
	shfl.sync.down.b32 %r290, %r291, %r292, %r227, %r294;
	// end inline asm
	mov.b64 	%rd72, {%r285, %r290};
	add.s32 	%r295, %r208, 8;
	setp.gt.s32 	%p182, %r295, %r227;
	mov.f32 	%f240, %f239;
	mov.u64 	%rd418, %rd417;
	@%p182 bra 	$L__BB16_86;
	setp.lt.f32 	%p183, %f239, %f67;
	mov.f32 	%f240, %f67;
	mov.u64 	%rd418, %rd72;
	@%p183 bra 	$L__BB16_86;
	setp.gt.f32 	%p184, %f239, %f67;
	mov.f32 	%f240, %f239;
	mov.u64 	%rd418, %rd417;
	@%p184 bra 	$L__BB16_86;
	setp.lt.s64 	%p185, %rd417, %rd72;
	selp.f32 	%f240, %f239, %f67, %p185;
	min.s64 	%rd418, %rd417, %rd72;
$L__BB16_86:
	mov.b32 	%r297, %f240;
	mov.b32 	%r313, 16;
	mov.b32 	%r315, -1;
	// begin inline asm
	shfl.sync.down.b32 %r296, %r297, %r313, %r227, %r315;
	// end inline asm
	mov.b32 	%f70, %r296;
	// begin inline asm
	shfl.sync.down.b32 %r301, %r302, %r313, %r227, %r315;
	// end inline asm
	mov.b64 	{%r307, %r312}, %rd418;
	// begin inline asm
	shfl.sync.down.b32 %r306, %r307, %r313, %r227, %r315;
	// end inline asm
	// begin inline asm
	shfl.sync.down.b32 %r311, %r312, %r313, %r227, %r315;
	// end inline asm
	mov.b64 	%rd75, {%r306, %r311};
	add.s32 	%r316, %r208, 16;
	setp.gt.s32 	%p186, %r316, %r227;
	mov.f32 	%f292, %f240;
	mov.u64 	%rd478, %rd418;
	@%p186 bra 	$L__BB16_90;
	setp.lt.f32 	%p187, %f240, %f70;
	mov.f32 	%f292, %f70;
	mov.u64 	%rd478, %rd75;
	@%p187 bra 	$L__BB16_90;
	setp.gt.f32 	%p188, %f240, %f70;
	mov.f32 	%f292, %f240;
	mov.u64 	%rd478, %rd418;
	@%p188 bra 	$L__BB16_90;
	setp.lt.s64 	%p189, %rd418, %rd75;
	selp.f32 	%f292, %f240, %f70, %p189;
	min.s64 	%rd478, %rd418, %rd75;
$L__BB16_90:
	setp.ne.s32 	%p190, %r208, 0;
	@%p190 bra 	$L__BB16_92;
	shr.u32 	%r317, %r1, 1;
	and.b32  	%r318, %r317, 496;
	mov.u32 	%r319, _ZN6thrust24THRUST_300001_SM_1000_NS8cuda_cub4core6detail5shmemE;
	add.s32 	%r320, %r319, %r318;
	st.shared.f32 	[%r320+8], %f292;
	st.shared.u64 	[%r320+16], %rd478;
$L__BB16_92:
	bar.sync 	0;
	setp.ne.s32 	%p191, %r1, 0;
	@%p191 bra 	$L__BB16_232;
	setp.lt.s32 	%p192, %r29, 33;
	mov.f32 	%f242, %f292;
	mov.u64 	%rd420, %rd478;
	@%p192 bra 	$L__BB16_97;
	ld.shared.f32 	%f73, [_ZN6thrust24THRUST_300001_SM_1000_NS8cuda_cub4core6detail5shmemE+24];
	ld.shared.u64 	%rd78, [_ZN6thrust24THRUST_300001_SM_1000_NS8cuda_cub4core6detail5shmemE+32];
	setp.lt.f32 	%p193, %f292, %f73;
	mov.f32 	%f242, %f73;
	mov.u64 	%rd420, %rd78;
	@%p193 bra 	$L__BB16_97;
	setp.lt.f32 	%p194, %f73, %f292;
	mov.f32 	%f242, %f292;
	mov.u64 	%rd420, %rd478;
	@%p194 bra 	$L__BB16_97;
	setp.lt.s64 	%p195, %rd478, %rd78;
	selp.f32 	%f242, %f292, %f73, %p195;
	min.s64 	%rd420, %rd478, %rd78;
$L__BB16_97:
	setp.lt.s32 	%p196, %r29, 65;
	mov.f32 	%f243, %f242;
	mov.u64 	%rd421, %rd420;
	@%p196 bra 	$L__BB16_101;
	ld.shared.f32 	%f76, [_ZN6thrust24THRUST_300001_SM_1000_NS8cuda_cub4core6detail5shmemE+40];
	ld.shared.u64 	%rd81, [_ZN6thrust24THRUST_300001_SM_1000_NS8cuda_cub4core6detail5shmemE+48];
	setp.lt.f32 	%p197, %f242, %f76;
	mov.f32 	%f243, %f76;
	mov.u64 	%rd421, %rd81;
	@%p197 bra 	$L__BB16_101;
	setp.lt.f32 	%p198, %f76, %f242;
	mov.f32 	%f243, %f242;
	mov.u64 	%rd421, %rd420;
	@%p198 bra 	$L__BB16_101;
	setp.lt.s64 	%p199, %rd420, %rd81;
	selp.f32 	%f243, %f242, %f76, %p199;
	min.s64 	%rd421, %rd420, %rd81;
$L__BB16_101:
	setp.lt.s32 	%p200, %r29, 97;
	mov.f32 	%f244, %f243;
	mov.u64 	%rd422, %rd421;
	@%p200 bra 	$L__BB16_105;
	ld.shared.f32 	%f79, [_ZN6thrust24THRUST_300001_SM_1000_NS8cuda_cub4core6detail5shmemE+56];
	ld.shared.u64 	%rd84, [_ZN6thrust24THRUST_300001_SM_1000_NS8cuda_cub4core6detail5shmemE+64];
	setp.lt.f32 	%p201, %f243, %f79;
	mov.f32 	%f244, %f79;
	mov.u64 	%rd422, %rd84;
	@%p201 bra 	$L__BB16_105;
	setp.lt.f32 	%p202, %f79, %f243;
	mov.f32 	%f244, %f243;
	mov.u64 	%rd422, %rd421;
	@%p202 bra 	$L__BB16_105;
	setp.lt.s64 	%p203, %rd421, %rd84;
	selp.f32 	%f244, %f243, %f79, %p203;
	min.s64 	%rd422, %rd421, %rd84;
$L__BB16_105:
	setp.lt.s32 	%p204, %r29, 129;
	mov.f32 	%f245, %f244;
	mov.u64 	%rd423, %rd422;
	@%p204 bra 	$L__BB16_109;
	ld.shared.f32 	%f82, [_ZN6thrust24THRUST_300001_SM_1000_NS8cuda_cub4core6detail5shmemE+72];
	ld.shared.u64 	%rd87, [_ZN6thrust24THRUST_300001_SM_1000_NS8cuda_cub4core6detail5shmemE+80];
	setp.lt.f32 	%p205, %f244, %f82;
	mov.f32 	%f245, %f82;
	mov.u64 	%rd423, %rd87;
	@%p205 bra 	$L__BB16_109;
	setp.lt.f32 	%p206, %f82, %f244;
	mov.f32 	%f245, %f244;
	mov.u64 	%rd423, %rd422;
	@%p206 bra 	$L__BB16_109;
	setp.lt.s64 	%p207, %rd422, %rd87;
	selp.f32 	%f245, %f244, %f82, %p207;
	min.s64 	%rd423, %rd422, %rd87;
$L__BB16_109:
	setp.lt.s32 	%p208, %r29, 161;
	mov.f32 	%f246, %f245;
	mov.u64 	%rd424, %rd423;
	@%p208 bra 	$L__BB16_113;
	ld.shared.f32 	%f85, [_ZN6thrust24THRUST_300001_SM_1000_NS8cuda_cub4core6detail5shmemE+88];
	ld.shared.u64 	%rd90, [_ZN6thrust24THRUST_300001_SM_1000_NS8cuda_cub4core6detail5shmemE+96];
	setp.lt.f32 	%p209, %f245, %f85;
	mov.f32 	%f246, %f85;
	mov.u64 	%rd424, %rd90;
	@%p209 bra 	$L__BB16_113;
	setp.lt.f32 	%p210, %f85, %f245;
	mov.f32 	%f246, %f245;
	mov.u64 	%rd424, %rd423;
	@%p210 bra 	$L__BB16_113;
	setp.lt.s64 	%p211, %rd423, %rd90;
	selp.f32 	%f246, %f245, %f85, %p211;
	min.s64 	%rd424, %rd423, %rd90;
$L__BB16_113:
	setp.lt.s32 	%p212, %r29, 193;
	mov.f32 	%f247, %f246;
	mov.u64 	%rd425, %rd424;
	@%p212 bra 	$L__BB16_117;
	ld.shared.f32 	%f88, [_ZN6thrust24THRUST_300001_SM_1000_NS8cuda_cub4core6detail5shmemE+104];
	ld.shared.u64 	%rd93, [_ZN6thrust24THRUST_300001_SM_1000_NS8cuda_cub4core6detail5shmemE+112];
	setp.lt.f32 	%p213, %f246, %f88;
	mov.f32 	%f247, %f88;
	mov.u64 	%rd425, %rd93;
	@%p213 bra 	$L__BB16_117;
	setp.lt.f32 	%p214, %f88, %f246;
	mov.f32 	%f247, %f246;
	mov.u64 	%rd425, %rd424;
	@%p214 bra 	$L__BB16_117;
	setp.lt.s64 	%p215, %rd424, %rd93;
	selp.f32 	%f247, %f246, %f88, %p215;
	min.s64 	%rd425, %rd424, %rd93;
$L__BB16_117:
	setp.lt.s32 	%p216, %r29, 225;
	mov.f32 	%f292, %f247;
	mov.u64 	%rd478, %rd425;
	@%p216 bra 	$L__BB16_232;
	ld.shared.f32 	%f91, [_ZN6thrust24THRUST_300001_SM_1000_NS8cuda_cub4core6detail5shmemE+120];
	ld.shared.u64 	%rd96, [_ZN6thrust24THRUST_300001_SM_1000_NS8cuda_cub4core6detail5shmemE+128];
	setp.lt.f32 	%p217, %f247, %f91;
	mov.f32 	%f292, %f91;
	mov.u64 	%rd478, %rd96;
	@%p217 bra 	$L__BB16_232;
	setp.lt.f32 	%p218, %f91, %f247;
	mov.f32 	%f292, %f247;
	mov.u64 	%rd478, %rd425;
	@%p218 bra 	$L__BB16_232;
	setp.lt.s64 	%p219, %rd425, %rd96;
	selp.f32 	%f292, %f247, %f91, %p219;
	min.s64 	%rd478, %rd425, %rd96;
	bra.uni 	$L__BB16_232;
$L__BB16_121:
	mov.u32 	%r16, %tid.x;
	cvt.u64.u32 	%rd98, %r16;
	mul.wide.u32 	%rd258, %r16, 16;
	add.s64 	%rd239, %rd236, %rd258;
	// begin inline asm
	ld.global.nc.u64 %rd238, [%rd239];
	// end inline asm
	mov.b64 	{%r30, %r31}, %rd238;
	mov.b32 	%f93, %r30;
	add.s64 	%rd241, %rd239, 8;
	// begin inline asm
	ld.global.nc.u64 %rd240, [%rd241];
	// end inline asm
	add.s64 	%rd243, %rd239, 4096;
	// begin inline asm
	ld.global.nc.u64 %rd242, [%rd243];
	// end inline asm
	mov.b64 	{%r32, %r33}, %rd242;
	mov.b32 	%f248, %r32;
	add.s64 	%rd245, %rd239, 4104;
	// begin inline asm
	ld.global.nc.u64 %rd426, [%rd245];
	// end inline asm
	add.s64 	%rd247, %rd239, 8192;
	// begin inline asm
	ld.global.nc.u64 %rd246, [%rd247];
	// end inline asm
	mov.b64 	{%r34, %r35}, %rd246;
	mov.b32 	%f249, %r34;
	add.s64 	%rd249, %rd239, 8200;
	// begin inline asm
	ld.global.nc.u64 %rd427, [%rd249];
	// end inline asm
	add.s64 	%rd251, %rd239, 12288;
	// begin inline asm
	ld.global.nc.u64 %rd250, [%rd251];
	// end inline asm
	mov.b64 	{%r36, %r37}, %rd250;
	mov.b32 	%f250, %r36;
	add.s64 	%rd253, %rd239, 12296;
	// begin inline asm
	ld.global.nc.u64 %rd428, [%rd253];
	// end inline asm
	add.s64 	%rd255, %rd239, 16384;
	// begin inline asm
	ld.global.nc.u64 %rd254, [%rd255];
	// end inline asm
	mov.b64 	{%r38, %r39}, %rd254;
	mov.b32 	%f279, %r38;
	add.s64 	%rd257, %rd239, 16392;
	// begin inline asm
	ld.global.nc.u64 %rd465, [%rd257];
	// end inline asm
	setp.lt.f32 	%p3, %f93, %f248;
	@%p3 bra 	$L__BB16_123;
	setp.lt.f32 	%p4, %f248, %f93;
	setp.lt.s64 	%p5, %rd240, %rd426;
	or.pred  	%p6, %p4, %p5;
	selp.f32 	%f248, %f93, %f248, %p6;
	selp.b64 	%rd426, %rd240, %rd426, %p6;
$L__BB16_123:
	setp.lt.f32 	%p7, %f248, %f249;
	@%p7 bra 	$L__BB16_125;
	setp.lt.f32 	%p8, %f249, %f248;
	setp.lt.s64 	%p9, %rd426, %rd427;
	or.pred  	%p10, %p8, %p9;
	selp.f32 	%f249, %f248, %f249, %p10;
	selp.b64 	%rd427, %rd426, %rd427, %p10;
$L__BB16_125:
	setp.lt.f32 	%p11, %f249, %f250;
	@%p11 bra 	$L__BB16_127;
	setp.lt.f32 	%p12, %f250, %f249;
	setp.lt.s64 	%p13, %rd427, %rd428;
	or.pred  	%p14, %p12, %p13;
	selp.f32 	%f250, %f249, %f250, %p14;
	selp.b64 	%rd428, %rd427, %rd428, %p14;
$L__BB16_127:
	setp.lt.f32 	%p15, %f250, %f279;
	@%p15 bra 	$L__BB16_129;
	setp.lt.f32 	%p16, %f279, %f250;
	setp.lt.s64 	%p17, %rd428, %rd465;
	or.pred  	%p18, %p16, %p17;
	selp.f32 	%f279, %f250, %f279, %p18;
	selp.b64 	%rd465, %rd428, %rd465, %p18;
$L__BB16_129:
	setp.lt.u32 	%p19, %r29, 2560;
	mov.b64 	%rd444, 1280;
	@%p19 bra 	$L__BB16_165;
	add.s64 	%rd262, %rd1, -2560;
	mul.hi.u64 	%rd263, %rd262, -3689348814741910323;
	shr.u64 	%rd112, %rd263, 10;
	setp.lt.u64 	%p20, %rd262, 1280;
	mov.b64 	%rd444, 1280;
	@%p20 bra 	$L__BB16_153;
	add.s64 	%rd265, %rd112, 1;
	and.b64  	%rd430, %rd265, 36028797018963966;
	shl.b64 	%rd266, %rd98, 4;
	add.s64 	%rd267, %rd266, %rd236;
	add.s64 	%rd431, %rd267, 57352;
	mov.b64 	%rd444, 1280;
$L__BB16_132:
	add.s64 	%rd269, %rd431, -36872;
	// begin inline asm
	ld.global.nc.u64 %rd268, [%rd269];
	// end inline asm
	mov.b64 	{%r40, %r41}, %rd268;
	mov.b32 	%f253, %r40;
	add.s64 	%rd271, %rd431, -36864;
	// begin inline asm
	ld.global.nc.u64 %rd434, [%rd271];
	// end inline asm
	add.s64 	%rd273, %rd431, -32776;
	// begin inline asm
	ld.global.nc.u64 %rd272, [%rd273];
	// end inline asm
	mov.b64 	{%r42, %r43}, %rd272;
	mov.b32 	%f254, %r42;
	add.s64 	%rd275, %rd431, -32768;
	// begin inline asm
	ld.global.nc.u64 %rd435, [%rd275];
	// end inline asm
	add.s64 	%rd277, %rd431, -28680;
	// begin inline asm
	ld.global.nc.u64 %rd276, [%rd277];
	// end inline asm
	mov.b64 	{%r44, %r45}, %rd276;
	mov.b32 	%f255, %r44;
	add.s64 	%rd279, %rd431, -28672;
	// begin inline asm
	ld.global.nc.u64 %rd436, [%rd279];
	// end inline asm
	add.s64 	%rd281, %rd431, -24584;
	// begin inline asm
	ld.global.nc.u64 %rd280, [%rd281];
	// end inline asm
	mov.b64 	{%r46, %r47}, %rd280;
	mov.b32 	%f256, %r46;
	add.s64 	%rd283, %rd431, -24576;
	// begin inline asm
	ld.global.nc.u64 %rd437, [%rd283];
	// end inline asm
	add.s64 	%rd285, %rd431, -20488;
	// begin inline asm
	ld.global.nc.u64 %rd284, [%rd285];
	// end inline asm
	mov.b64 	{%r48, %r49}, %rd284;
	mov.b32 	%f257, %r48;
	add.s64 	%rd287, %rd431, -20480;
	// begin inline asm
	ld.global.nc.u64 %rd438, [%rd287];
	// end inline asm
	setp.lt.f32 	%p21, %f279, %f253;
	@%p21 bra 	$L__BB16_134;
	setp.lt.f32 	%p22, %f253, %f279;
	setp.lt.s64 	%p23, %rd465, %rd434;
	or.pred  	%p24, %p22, %p23;
	selp.f32 	%f253, %f279, %f253, %p24;
	selp.b64 	%rd434, %rd465, %rd434, %p24;
$L__BB16_134:
	setp.lt.f32 	%p25, %f253, %f254;
	@%p25 bra 	$L__BB16_136;
	setp.lt.f32 	%p26, %f254, %f253;
	setp.lt.s64 	%p27, %rd434, %rd435;
	or.pred  	%p28, %p26, %p27;
	selp.f32 	%f254, %f253, %f254, %p28;
	selp.b64 	%rd435, %rd434, %rd435, %p28;
$L__BB16_136:
	setp.lt.f32 	%p29, %f254, %f255;
	@%p29 bra 	$L__BB16_138;
	setp.lt.f32 	%p30, %f255, %f254;
	setp.lt.s64 	%p31, %rd435, %rd436;
	or.pred  	%p32, %p30, %p31;
	selp.f32 	%f255, %f254, %f255, %p32;
	selp.b64 	%rd436, %rd435, %rd436, %p32;
$L__BB16_138:
	setp.lt.f32 	%p33, %f255, %f256;
	@%p33 bra 	$L__BB16_140;
	setp.lt.f32 	%p34, %f256, %f255;
	setp.lt.s64 	%p35, %rd436, %rd437;
	or.pred  	%p36, %p34, %p35;
	selp.f32 	%f256, %f255, %f256, %p36;
	selp.b64 	%rd437, %rd436, %rd437, %p36;
$L__BB16_140:
	setp.lt.f32 	%p37, %f256, %f257;
	@%p37 bra 	$L__BB16_142;
	setp.lt.f32 	%p38, %f257, %f256;
	setp.lt.s64 	%p39, %rd437, %rd438;
	or.pred  	%p40, %p38, %p39;
	selp.f32 	%f257, %f256, %f257, %p40;
	selp.b64 	%rd438, %rd437, %rd438, %p40;
$L__BB16_142:
	add.s64 	%rd289, %rd431, -16392;
	// begin inline asm
	ld.global.nc.u64 %rd288, [%rd289];
	// end inline asm
	mov.b64 	{%r50, %r51}, %rd288;
	mov.b32 	%f258, %r50;
	add.s64 	%rd291, %rd431, -16384;
	// begin inline asm
	ld.global.nc.u64 %rd439, [%rd291];
	// end inline asm
	add.s64 	%rd293, %rd431, -12296;
	// begin inline asm
	ld.global.nc.u64 %rd292, [%rd293];
	// end inline asm
	mov.b64 	{%r52, %r53}, %rd292;
	mov.b32 	%f259, %r52;
	add.s64 	%rd295, %rd431, -12288;
	// begin inline asm
	ld.global.nc.u64 %rd440, [%rd295];
	// end inline asm
	add.s64 	%rd297, %rd431, -8200;
	// begin inline asm
	ld.global.nc.u64 %rd296, [%rd297];
	// end inline asm
	mov.b64 	{%r54, %r55}, %rd296;
	mov.b32 	%f260, %r54;
	add.s64 	%rd299, %rd431, -8192;
	// begin inline asm
	ld.global.nc.u64 %rd441, [%rd299];
	// end inline asm
	add.s64 	%rd301, %rd431, -4104;
	// begin inline asm
	ld.global.nc.u64 %rd300, [%rd301];
	// end inline asm
	mov.b64 	{%r56, %r57}, %rd300;
	mov.b32 	%f261, %r56;
	add.s64 	%rd303, %rd431, -4096;
	// begin inline asm
	ld.global.nc.u64 %rd442, [%rd303];
	// end inline asm
	add.s64 	%rd305, %rd431, -8;
	// begin inline asm
	ld.global.nc.u64 %rd304, [%rd305];
	// end inline asm
	mov.b64 	{%r58, %r59}, %rd304;
	mov.b32 	%f279, %r58;
	// begin inline asm
	ld.global.nc.u64 %rd465, [%rd431];
	// end inline asm
	setp.lt.f32 	%p41, %f257, %f258;
	@%p41 bra 	$L__BB16_144;
	setp.lt.f32 	%p42, %f258, %f257;
	setp.lt.s64 	%p43, %rd438, %rd439;
	or.pred  	%p44, %p42, %p43;
	selp.f32 	%f258, %f257, %f258, %p44;
	selp.b64 	%rd439, %rd438, %rd439, %p44;
$L__BB16_144:
	setp.lt.f32 	%p45, %f258, %f259;
	@%p45 bra 	$L__BB16_146;
	setp.lt.f32 	%p46, %f259, %f258;
	setp.lt.s64 	%p47, %rd439, %rd440;
	or.pred  	%p48, %p46, %p47;
	selp.f32 	%f259, %f258, %f259, %p48;
	selp.b64 	%rd440, %rd439, %rd440, %p48;
$L__BB16_146:
	setp.lt.f32 	%p49, %f259, %f260;
	@%p49 bra 	$L__BB16_148;
	setp.lt.f32 	%p50, %f260, %f259;
	setp.lt.s64 	%p51, %rd440, %rd441;
	or.pred  	%p52, %p50, %p51;
	selp.f32 	%f260, %f259, %f260, %p52;
	selp.b64 	%rd441, %rd440, %rd441, %p52;
$L__BB16_148:
	setp.lt.f32 	%p53, %f260, %f261;
	@%p53 bra 	$L__BB16_150;
	setp.lt.f32 	%p54, %f261, %f260;
	setp.lt.s64 	%p55, %rd441, %rd442;
	or.pred  	%p56, %p54, %p55;
	selp.f32 	%f261, %f260, %f261, %p56;
	selp.b64 	%rd442, %rd441, %rd442, %p56;
$L__BB16_150:
	setp.lt.f32 	%p57, %f261, %f279;
	@%p57 bra 	$L__BB16_152;
	setp.lt.f32 	%p58, %f279, %f261;
	setp.lt.s64 	%p59, %rd442, %rd465;
	or.pred  	%p60, %p58, %p59;
	selp.f32 	%f279, %f261, %f279, %p60;
	selp.b64 	%rd465, %rd442, %rd465, %p60;
$L__BB16_152:
	add.s64 	%rd444, %rd444, 2560;
	add.s64 	%rd431, %rd431, 40960;
	add.s64 	%rd430, %rd430, -2;
	setp.ne.s64 	%p61, %rd430, 0;
	@%p61 bra 	$L__BB16_132;
$L__BB16_153:
	and.b64  	%rd308, %rd112, 1;
	setp.eq.b64 	%p62, %rd308, 1;
	@%p62 bra 	$L__BB16_165;
	shl.b64 	%rd329, %rd444, 4;
	mul.wide.u32 	%rd330, %r16, 16;
	add.s64 	%rd331, %rd236, %rd330;
	add.s64 	%rd310, %rd331, %rd329;
	// begin inline asm
	ld.global.nc.u64 %rd309, [%rd310];
	// end inline asm
	mov.b64 	{%r60, %r61}, %rd309;
	mov.b32 	%f265, %r60;
	add.s64 	%rd312, %rd310, 8;
	// begin inline asm
	ld.global.nc.u64 %rd448, [%rd312];
	// end inline asm
	add.s64 	%rd314, %rd310, 4096;
	// begin inline asm
	ld.global.nc.u64 %rd313, [%rd314];
	// end inline asm
	mov.b64 	{%r62, %r63}, %rd313;
	mov.b32 	%f266, %r62;
	add.s64 	%rd316, %rd310, 4104;
	// begin inline asm
	ld.global.nc.u64 %rd449, [%rd316];
	// end inline asm
	add.s64 	%rd318, %rd310, 8192;
	// begin inline asm
	ld.global.nc.u64 %rd317, [%rd318];
	// end inline asm
	mov.b64 	{%r64, %r65}, %rd317;
	mov.b32 	%f267, %r64;
	add.s64 	%rd320, %rd310, 8200;
	// begin inline asm
	ld.global.nc.u64 %rd450, [%rd320];
	// end inline asm
	add.s64 	%rd322, %rd310, 12288;
	// begin inline asm
	ld.global.nc.u64 %rd321, [%rd322];
	// end inline asm
	mov.b64 	{%r66, %r67}, %rd321;
	mov.b32 	%f268, %r66;
	add.s64 	%rd324, %rd310, 12296;
	// begin inline asm
	ld.global.nc.u64 %rd451, [%rd324];
	// end inline asm
	add.s64 	%rd326, %rd310, 16384;
	// begin inline asm
	ld.global.nc.u64 %rd325, [%rd326];
	// end inline asm
	mov.b64 	{%r68, %r69}, %rd325;
	mov.b32 	%f269, %r68;
	add.s64 	%rd328, %rd310, 16392;
	// begin inline asm
	ld.global.nc.u64 %rd452, [%rd328];
	// end inline asm
	setp.lt.f32 	%p63, %f279, %f265;
	@%p63 bra 	$L__BB16_156;
	setp.lt.f32 	%p64, %f265, %f279;
	setp.lt.s64 	%p65, %rd465, %rd448;
	or.pred  	%p66, %p64, %p65;
	selp.f32 	%f265, %f279, %f265, %p66;
	selp.b64 	%rd448, %rd465, %rd448, %p66;
$L__BB16_156:
	setp.lt.f32 	%p67, %f265, %f266;
	@%p67 bra 	$L__BB16_158;
	setp.lt.f32 	%p68, %f266, %f265;
	setp.lt.s64 	%p69, %rd448, %rd449;
	or.pred  	%p70, %p68, %p69;
	selp.f32 	%f266, %f265, %f266, %p70;
	selp.b64 	%rd449, %rd448, %rd449, %p70;
$L__BB16_158:
	setp.lt.f32 	%p71, %f266, %f267;
	@%p71 bra 	$L__BB16_160;
	setp.lt.f32 	%p72, %f267, %f266;
	setp.lt.s64 	%p73, %rd449, %rd450;
	or.pred  	%p74, %p72, %p73;
	selp.f32 	%f267, %f266, %f267, %p74;
	selp.b64 	%rd450, %rd449, %rd450, %p74;
$L__BB16_160:
	setp.lt.f32 	%p75, %f267, %f268;
	@%p75 bra 	$L__BB16_162;
	setp.lt.f32 	%p76, %f268, %f267;
	setp.lt.s64 	%p77, %rd450, %rd451;
	or.pred  	%p78, %p76, %p77;
	selp.f32 	%f268, %f267, %f268, %p78;
	selp.b64 	%rd451, %rd450, %rd451, %p78;
$L__BB16_162:
	setp.lt.f32 	%p79, %f268, %f269;
	@%p79 bra 	$L__BB16_164;
	setp.lt.f32 	%p80, %f269, %f268;
	setp.lt.s64 	%p81, %rd451, %rd452;
	or.pred  	%p82, %p80, %p81;
	selp.f32 	%f269, %f268, %f269, %p82;
	selp.b64 	%rd452, %rd451, %rd452, %p82;
$L__BB16_164:
	add.s64 	%rd444, %rd444, 1280;
	mov.u64 	%rd465, %rd452;
	mov.f32 	%f279, %f269;
$L__BB16_165:
	cvt.s64.s32 	%rd332, %r29;
	setp.ge.s64 	%p83, %rd444, %rd332;
	@%p83 bra 	$L__BB16_188;
	cvt.u32.u64 	%r17, %rd444;
	sub.s32 	%r18, %r29, %r17;
	setp.ge.s32 	%p84, %r16, %r18;
	@%p84 bra 	$L__BB16_188;
	not.b32 	%r70, %r16;
	add.s32 	%r71, %r29, %r70;
	sub.s32 	%r19, %r71, %r17;
	and.b32  	%r72, %r19, 768;
	setp.eq.s32 	%p85, %r72, 768;
	mov.u32 	%r434, %r16;
	@%p85 bra 	$L__BB16_173;
	cvt.u64.u32 	%rd334, %r16;
	add.s64 	%rd335, %rd444, %rd334;
	shl.b64 	%rd336, %rd335, 4;
	add.s64 	%rd455, %rd236, %rd336;
	shr.u32 	%r73, %r19, 8;
	add.s32 	%r74, %r73, 1;
	and.b32  	%r75, %r74, 3;
	neg.s32 	%r432, %r75;
	mov.u32 	%r434, %r16;
$L__BB16_169:
	.pragma "nounroll";
	mov.u64 	%rd176, %rd465;
	mov.f32 	%f155, %f279;
	// begin inline asm
	ld.global.nc.u64 %rd337, [%rd455];
	// end inline asm
	mov.b64 	{%r76, %r77}, %rd337;
	mov.b32 	%f156, %r76;
	add.s64 	%rd340, %rd455, 8;
	// begin inline asm
	ld.global.nc.u64 %rd339, [%rd340];
	// end inline asm
	setp.lt.f32 	%p86, %f155, %f156;
	mov.f32 	%f279, %f156;
	mov.u64 	%rd465, %rd339;
	@%p86 bra 	$L__BB16_172;
	setp.lt.f32 	%p87, %f156, %f155;
	mov.f32 	%f279, %f155;
	mov.u64 	%rd465, %rd176;
	@%p87 bra 	$L__BB16_172;
	setp.lt.s64 	%p88, %rd176, %rd339;
	selp.f32 	%f279, %f155, %f156, %p88;
	min.s64 	%rd465, %rd176, %rd339;
$L__BB16_172:
	add.s32 	%r434, %r434, 256;
	add.s64 	%rd455, %rd455, 4096;
	add.s32 	%r432, %r432, 1;
	setp.ne.s32 	%p89, %r432, 0;
	@%p89 bra 	$L__BB16_169;
$L__BB16_173:
	setp.lt.u32 	%p90, %r19, 768;
	@%p90 bra 	$L__BB16_188;
	cvt.u64.u32 	%rd341, %r434;
	add.s64 	%rd342, %rd444, %rd341;
	shl.b64 	%rd343, %rd342, 4;
	add.s64 	%rd344, %rd343, %rd236;
	add.s64 	%rd460, %rd344, 12296;
$L__BB16_175:
	add.s64 	%rd346, %rd460, -12296;
	// begin inline asm
	ld.global.nc.u64 %rd345, [%rd346];
	// end inline asm
	mov.b64 	{%r78, %r79}, %rd345;
	mov.b32 	%f162, %r78;
	add.s64 	%rd348, %rd460, -12288;
	// begin inline asm
	ld.global.nc.u64 %rd347, [%rd348];
	// end inline asm
	setp.lt.f32 	%p91, %f279, %f162;
	mov.f32 	%f276, %f162;
	mov.u64 	%rd462, %rd347;
	@%p91 bra 	$L__BB16_178;
	setp.lt.f32 	%p92, %f162, %f279;
	mov.f32 	%f276, %f279;
	mov.u64 	%rd462, %rd465;
	@%p92 bra 	$L__BB16_178;
	setp.lt.s64 	%p93, %rd465, %rd347;
	selp.f32 	%f276, %f279, %f162, %p93;
	min.s64 	%rd462, %rd465, %rd347;
$L__BB16_178:
	add.s64 	%rd350, %rd460, -8200;
	// begin inline asm
	ld.global.nc.u64 %rd349, [%rd350];
	// end inline asm
	mov.b64 	{%r80, %r81}, %rd349;
	mov.b32 	%f165, %r80;
	add.s64 	%rd352, %rd460, -8192;
	// begin inline asm
	ld.global.nc.u64 %rd351, [%rd352];
	// end inline asm
	setp.lt.f32 	%p94, %f276, %f165;
	mov.f32 	%f277, %f165;
	mov.u64 	%rd463, %rd351;
	@%p94 bra 	$L__BB16_181;
	setp.lt.f32 	%p95, %f165, %f276;
	mov.f32 	%f277, %f276;
	mov.u64 	%rd463, %rd462;
	@%p95 bra 	$L__BB16_181;
	setp.lt.s64 	%p96, %rd462, %rd351;
	selp.f32 	%f277, %f276, %f165, %p96;
	min.s64 	%rd463, %rd462, %rd351;
$L__BB16_181:
	add.s64 	%rd354, %rd460, -4104;
	// begin inline asm
	ld.global.nc.u64 %rd353, [%rd354];
	// end inline asm
	mov.b64 	{%r82, %r83}, %rd353;
	mov.b32 	%f168, %r82;
	add.s64 	%rd356, %rd460, -4096;
	// begin inline asm
	ld.global.nc.u64 %rd355, [%rd356];
	// end inline asm
	setp.lt.f32 	%p97, %f277, %f168;
	mov.f32 	%f278, %f168;
	mov.u64 	%rd464, %rd355;
	@%p97 bra 	$L__BB16_184;
	setp.lt.f32 	%p98, %f168, %f277;
	mov.f32 	%f278, %f277;
	mov.u64 	%rd464, %rd463;
	@%p98 bra 	$L__BB16_184;
	setp.lt.s64 	%p99, %rd463, %rd355;
	selp.f32 	%f278, %f277, %f168, %p99;
	min.s64 	%rd464, %rd463, %rd355;
$L__BB16_184:
	add.s64 	%rd358, %rd460, -8;
	// begin inline asm
	ld.global.nc.u64 %rd357, [%rd358];
	// end inline asm
	mov.b64 	{%r84, %r85}, %rd357;
	mov.b32 	%f171, %r84;
	// begin inline asm
	ld.global.nc.u64 %rd359, [%rd460];
	// end inline asm
	setp.lt.f32 	%p100, %f278, %f171;
	mov.f32 	%f279, %f171;
	mov.u64 	%rd465, %rd359;
	@%p100 bra 	$L__BB16_187;
	setp.lt.f32 	%p101, %f171, %f278;
	mov.f32 	%f279, %f278;
	mov.u64 	%rd465, %rd464;
	@%p101 bra 	$L__BB16_187;
	setp.lt.s64 	%p102, %rd464, %rd359;
	selp.f32 	%f279, %f278, %f171, %p102;
	min.s64 	%rd465, %rd464, %rd359;
$L__BB16_187:
	add.s32 	%r434, %r434, 1024;
	add.s64 	%rd460, %rd460, 16384;
	setp.lt.s32 	%p103, %r434, %r18;
	@%p103 bra 	$L__BB16_175;
$L__BB16_188:
	// begin inline asm
	mov.u32 %r86, %laneid;
	// end inline asm
	mov.b32 	%r88, %f279;
	mov.b32 	%r104, 1;
	mov.b32 	%r105, 31;
	mov.b32 	%r106, -1;
	// begin inline asm
	shfl.sync.down.b32 %r87, %r88, %r104, %r105, %r106;
	// end inline asm
	mov.b32 	%f175, %r87;
	// begin inline asm
	shfl.sync.down.b32 %r92, %r93, %r104, %r105, %r106;
	// end inline asm
	mov.b64 	{%r98, %r103}, %rd465;
	// begin inline asm
	shfl.sync.down.b32 %r97, %r98, %r104, %r105, %r106;
	// end inline asm
	// begin inline asm
	shfl.sync.down.b32 %r102, %r103, %r104, %r105, %r106;
	// end inline asm
	mov.b64 	%rd200, {%r97, %r102};
	setp.gt.s32 	%p104, %r86, 30;
	mov.f32 	%f281, %f279;
	mov.u64 	%rd467, %rd465;
	@%p104 bra 	$L__BB16_192;
	setp.lt.f32 	%p105, %f279, %f175;
	mov.f32 	%f281, %f175;
	mov.u64 	%rd467, %rd200;
	@%p105 bra 	$L__BB16_192;
	setp.gt.f32 	%p106, %f279, %f175;
	mov.f32 	%f281, %f279;
	mov.u64 	%rd467, %rd465;
	@%p106 bra 	$L__BB16_192;
	setp.lt.s64 	%p107, %rd465, %rd200;
	selp.f32 	%f281, %f279, %f175, %p107;
	min.s64 	%rd467, %rd465, %rd200;
$L__BB16_192:
	mov.b32 	%r108, %f281;
	mov.b32 	%r124, 2;
	mov.b32 	%r125, 31;
	mov.b32 	%r126, -1;
	// begin inline asm
	shfl.sync.down.b32 %r107, %r108, %r124, %r125, %r126;
	// end inline asm
	mov.b32 	%f178, %r107;
	// begin inline asm
	shfl.sync.down.b32 %r112, %r113, %r124, %r125, %r126;
	// end inline asm
	mov.b64 	{%r118, %r123}, %rd467;
	// begin inline asm
	shfl.sync.down.b32 %r117, %r118, %r124, %r125, %r126;
	// end inline asm
	// begin inline asm
	shfl.sync.down.b32 %r122, %r123, %r124, %r125, %r126;
	// end inline asm
	mov.b64 	%rd203, {%r117, %r122};
	setp.gt.s32 	%p108, %r86, 29;
	mov.f32 	%f282, %f281;
	mov.u64 	%rd468, %rd467;
	@%p108 bra 	$L__BB16_196;
	setp.lt.f32 	%p109, %f281, %f178;
	mov.f32 	%f282, %f178;
	mov.u64 	%rd468, %rd203;
	@%p109 bra 	$L__BB16_196;
	setp.gt.f32 	%p110, %f281, %f178;
	mov.f32 	%f282, %f281;
	mov.u64 	%rd468, %rd467;
	@%p110 bra 	$L__BB16_196;
	setp.lt.s64 	%p111, %rd467, %rd203;
	selp.f32 	%f282, %f281, %f178, %p111;
	min.s64 	%rd468, %rd467, %rd203;
$L__BB16_196:
	mov.b32 	%r128, %f282;
	mov.b32 	%r144, 4;
	mov.b32 	%r145, 31;
	mov.b32 	%r146, -1;
	// begin inline asm
	shfl.sync.down.b32 %r127, %r128, %r144, %r145, %r146;
	// end inline asm
	mov.b32 	%f181, %r127;
	// begin inline asm
	shfl.sync.down.b32 %r132, %r133, %r144, %r145, %r146;
	// end inline asm
	mov.b64 	{%r138, %r143}, %rd468;
	// begin inline asm
	shfl.sync.down.b32 %r137, %r138, %r144, %r145, %r146;
	// end inline asm
	// begin inline asm
	shfl.sync.down.b32 %r142, %r143, %r144, %r145, %r146;
	// end inline asm
	mov.b64 	%rd206, {%r137, %r142};
	setp.gt.s32 	%p112, %r86, 27;
	mov.f32 	%f283, %f282;
	mov.u64 	%rd469, %rd468;
	@%p112 bra 	$L__BB16_200;
	setp.lt.f32 	%p113, %f282, %f181;
	mov.f32 	%f283, %f181;
	mov.u64 	%rd469, %rd206;
	@%p113 bra 	$L__BB16_200;
	setp.gt.f32 	%p114, %f282, %f181;
	mov.f32 	%f283, %f282;
	mov.u64 	%rd469, %rd468;
	@%p114 bra 	$L__BB16_200;
	setp.lt.s64 	%p115, %rd468, %rd206;
	selp.f32 	%f283, %f282, %f181, %p115;
	min.s64 	%rd469, %rd468, %rd206;
$L__BB16_200:
	mov.b32 	%r148, %f283;
	mov.b32 	%r164, 8;
	mov.b32 	%r165, 31;
	mov.b32 	%r166, -1;
	// begin inline asm
	shfl.sync.down.b32 %r147, %r148, %r164, %r165, %r166;
	// end inline asm
	mov.b32 	%f184, %r147;
	// begin inline asm
	shfl.sync.down.b32 %r152, %r153, %r164, %r165, %r166;
	// end inline asm
	mov.b64 	{%r158, %r163}, %rd469;
	// begin inline asm
	shfl.sync.down.b32 %r157, %r158, %r164, %r165, %r166;
	// end inline asm
	// begin inline asm
	shfl.sync.down.b32 %r162, %r163, %r164, %r165, %r166;
	// end inline asm
	mov.b64 	%rd209, {%r157, %r162};
	setp.gt.s32 	%p116, %r86, 23;
	mov.f32 	%f284, %f283;
	mov.u64 	%rd470, %rd469;
	@%p116 bra 	$L__BB16_204;
	setp.lt.f32 	%p117, %f283, %f184;
	mov.f32 	%f284, %f184;
	mov.u64 	%rd470, %rd209;
	@%p117 bra 	$L__BB16_204;
	setp.gt.f32 	%p118, %f283, %f184;
	mov.f32 	%f284, %f283;
	mov.u64 	%rd470, %rd469;
	@%p118 bra 	$L__BB16_204;
	setp.lt.s64 	%p119, %rd469, %rd209;
	selp.f32 	%f284, %f283, %f184, %p119;
	min.s64 	%rd470, %rd469, %rd209;
$L__BB16_204:
	mov.b32 	%r168, %f284;
	mov.b32 	%r184, 16;
	mov.b32 	%r185, 31;
	mov.b32 	%r186, -1;
	// begin inline asm
	shfl.sync.down.b32 %r167, %r168, %r184, %r185, %r186;
	// end inline asm
	mov.b32 	%f187, %r167;
	// begin inline asm
	shfl.sync.down.b32 %r172, %r173, %r184, %r185, %r186;
	// end inline asm
	mov.b64 	{%r178, %r183}, %rd470;
	// begin inline asm
	shfl.sync.down.b32 %r177, %r178, %r184, %r185, %r186;
	// end inline asm
	// begin inline asm
	shfl.sync.down.b32 %r182, %r183, %r184, %r185, %r186;
	// end inline asm
	mov.b64 	%rd212, {%r177, %r182};
	setp.gt.s32 	%p120, %r86, 15;
	mov.f32 	%f292, %f284;
	mov.u64 	%rd478, %rd470;
	@%p120 bra 	$L__BB16_208;
	setp.lt.f32 	%p121, %f284, %f187;
	mov.f32 	%f292, %f187;
	mov.u64 	%rd478, %rd212;
	@%p121 bra 	$L__BB16_208;
	setp.gt.f32 	%p122, %f284, %f187;
	mov.f32 	%f292, %f284;
	mov.u64 	%rd478, %rd470;
	@%p122 bra 	$L__BB16_208;
	setp.lt.s64 	%p123, %rd470, %rd212;
	selp.f32 	%f292, %f284, %f187, %p123;
	min.s64 	%rd478, %rd470, %rd212;
$L__BB16_208:
	setp.ne.s32 	%p124, %r86, 0;
	@%p124 bra 	$L__BB16_210;
	shr.u32 	%r187, %r16, 1;
	and.b32  	%r188, %r187, 496;
	mov.u32 	%r189, _ZN6thrust24THRUST_300001_SM_1000_NS8cuda_cub4core6detail5shmemE;
	add.s32 	%r190, %r189, %r188;
	st.shared.f32 	[%r190+8], %f292;
	st.shared.u64 	[%r190+16], %rd478;
$L__BB16_210:
	bar.sync 	0;
	setp.ne.s32 	%p125, %r16, 0;
	@%p125 bra 	$L__BB16_232;
	ld.shared.f32 	%f190, [_ZN6thrust24THRUST_300001_SM_1000_NS8cuda_cub4core6detail5shmemE+24];
	ld.shared.u64 	%rd215, [_ZN6thrust24THRUST_300001_SM_1000_NS8cuda_cub4core6detail5shmemE+32];
	setp.lt.f32 	%p126, %f292, %f190;
	mov.f32 	%f286, %f190;
	mov.u64 	%rd472, %rd215;
	@%p126 bra 	$L__BB16_214;
	setp.lt.f32 	%p127, %f190, %f292;
	mov.f32 	%f286, %f292;
	mov.u64 	%rd472, %rd478;
	@%p127 bra 	$L__BB16_214;
	setp.lt.s64 	%p128, %rd478, %rd215;
	selp.f32 	%f286, %f292, %f190, %p128;
	min.s64 	%rd472, %rd478, %rd215;
$L__BB16_214:
	ld.shared.f32 	%f193, [_ZN6thrust24THRUST_300001_SM_1000_NS8cuda_cub4core6detail5shmemE+40];
	ld.shared.u64 	%rd218, [_ZN6thrust24THRUST_300001_SM_1000_NS8cuda_cub4core6detail5shmemE+48];
	setp.lt.f32 	%p129, %f286, %f193;
	mov.f32 	%f287, %f193;
	mov.u64 	%rd473, %rd218;
	@%p129 bra 	$L__BB16_217;
	setp.lt.f32 	%p130, %f193, %f286;
	mov.f32 	%f287, %f286;
	mov.u64 	%rd473, %rd472;
	@%p130 bra 	$L__BB16_217;
	setp.lt.s64 	%p131, %rd472, %rd218;
	selp.f32 	%f287, %f286, %f193, %p131;
	min.s64 	%rd473, %rd472, %rd218;
$L__BB16_217:
	ld.shared.f32 	%f196, [_ZN6thrust24THRUST_300001_SM_1000_NS8cuda_cub4core6detail5shmemE+56];
	ld.shared.u64 	%rd221, [_ZN6thrust24THRUST_300001_SM_1000_NS8cuda_cub4core6detail5shmemE+64];
	setp.lt.f32 	%p132, %f287, %f196;
	mov.f32 	%f288, %f196;
	mov.u64 	%rd474, %rd221;
	@%p132 bra 	$L__BB16_220;
	setp.lt.f32 	%p133, %f196, %f287;
	mov.f32 	%f288, %f287;
	mov.u64 	%rd474, %rd473;
	@%p133 bra 	$L__BB16_220;
	setp.lt.s64 	%p134, %rd473, %rd221;
	selp.f32 	%f288, %f287, %f196, %p134;
	min.s64 	%rd474, %rd473, %rd221;
$L__BB16_220:
	ld.shared.f32 	%f199, [_ZN6thrust24THRUST_300001_SM_1000_NS8cuda_cub4core6detail5shmemE+72];
	ld.shared.u64 	%rd224, [_ZN6thrust24THRUST_300001_SM_1000_NS8cuda_cub4core6detail5shmemE+80];
	setp.lt.f32 	%p135, %f288, %f199;
	mov.f32 	%f289, %f199;
	mov.u64 	%rd475, %rd224;
	@%p135 bra 	$L__BB16_223;
	setp.lt.f32 	%p136, %f199, %f288;
	mov.f32 	%f289, %f288;
	mov.u64 	%rd475, %rd474;
	@%p136 bra 	$L__BB16_223;
	setp.lt.s64 	%p137, %rd474, %rd224;
	selp.f32 	%f289, %f288, %f199, %p137;
	min.s64 	%rd475, %rd474, %rd224;
$L__BB16_223:
	ld.shared.f32 	%f202, [_ZN6thrust24THRUST_300001_SM_1000_NS8cuda_cub4core6detail5shmemE+88];
	ld.shared.u64 	%rd227, [_ZN6thrust24THRUST_300001_SM_1000_NS8cuda_cub4core6detail5shmemE+96];
	setp.lt.f32 	%p138, %f289, %f202;
	mov.f32 	%f290, %f202;
	mov.u64 	%rd476, %rd227;
	@%p138 bra 	$L__BB16_226;
	setp.lt.f32 	%p139, %f202, %f289;
	mov.f32 	%f290, %f289;
	mov.u64 	%rd476, %rd475;
	@%p139 bra 	$L__BB16_226;
	setp.lt.s64 	%p140, %rd475, %rd227;
	selp.f32 	%f290, %f289, %f202, %p140;
	min.s64 	%rd476, %rd475, %rd227;
$L__BB16_226:
	ld.shared.f32 	%f205, [_ZN6thrust24THRUST_300001_SM_1000_NS8cuda_cub4core6detail5shmemE+104];
	ld.shared.u64 	%rd230, [_ZN6thrust24THRUST_300001_SM_1000_NS8cuda_cub4core6detail5shmemE+112];
	setp.lt.f32 	%p141, %f290, %f205;
	mov.f32 	%f291, %f205;
	mov.u64 	%rd477, %rd230;
	@%p141 bra 	$L__BB16_229;
	setp.lt.f32 	%p142, %f205, %f290;
	mov.f32 	%f291, %f290;
	mov.u64 	%rd477, %rd476;
	@%p142 bra 	$L__BB16_229;
	setp.lt.s64 	%p143, %rd476, %rd230;
	selp.f32 	%f291, %f290, %f205, %p143;
	min.s64 	%rd477, %rd476, %rd230;
$L__BB16_229:
	ld.shared.f32 	%f208, [_ZN6thrust24THRUST_300001_SM_1000_NS8cuda_cub4core6detail5shmemE+120];
	ld.shared.u64 	%rd233, [_ZN6thrust24THRUST_300001_SM_1000_NS8cuda_cub4core6detail5shmemE+128];
	setp.lt.f32 	%p144, %f291, %f208;
	mov.f32 	%f292, %f208;
	mov.u64 	%rd478, %rd233;
	@%p144 bra 	$L__BB16_232;
	setp.lt.f32 	%p145, %f208, %f291;
	mov.f32 	%f292, %f291;
	mov.u64 	%rd478, %rd477;
	@%p145 bra 	$L__BB16_232;
	setp.lt.s64 	%p146, %rd477, %rd233;
	selp.f32 	%f292, %f291, %f208, %p146;
	min.s64 	%rd478, %rd477, %rd233;
$L__BB16_232:
	mov.u32 	%r426, %tid.x;
	setp.ne.s32 	%p263, %r426, 0;
	@%p263 bra 	$L__BB16_234;
	ld.param.u64 	%rd391, [_ZN6thrust24THRUST_300001_SM_1000_NS8cuda_cub4core6detail13_kernel_agentINS1_8__reduce11ReduceAgentIPN4cuda3std3__45tupleIJflEEESC_SB_lNS1_9__extrema9arg_max_fIflNS9_4lessIfEEEEEEJSC_SC_iSH_EEEvDpT0__param_1];
	cvta.to.global.u64 	%rd390, %rd391;
	st.global.f32 	[%rd390], %f292;
	st.global.u64 	[%rd390+8], %rd478;
$L__BB16_234:
	ret;

}
	// .globl	_ZN3cub18CUB_300001_SM_10006detail11EmptyKernelIvEEvv
.visible .entry _ZN3cub18CUB_300001_SM_10006detail11EmptyKernelIvEEvv()
{


	ret;

}
	// .globl	_ZN3cub18CUB_300001_SM_10006detail8for_each13static_kernelINS2_12policy_hub_t12policy_500_tEmN6thrust24THRUST_300001_SM_1000_NS8cuda_cub20__uninitialized_fill7functorINS7_10device_ptrIfEEfEEEEvT0_T1_
.visible .entry _ZN3cub18CUB_300001_SM_10006detail8for_each13static_kernelINS2_12policy_hub_t12policy_500_tEmN6thrust24THRUST_300001_SM_1000_NS8cuda_cub20__uninitialized_fill7functorINS7_10device_ptrIfEEfEEEEvT0_T1_(
	.param .u64 _ZN3cub18CUB_300001_SM_10006detail8for_each13static_kernelINS2_12policy_hub_t12policy_500_tEmN6thrust24THRUST_300001_SM_1000_NS8cuda_cub20__uninitialized_fill7functorINS7_10device_ptrIfEEfEEEEvT0_T1__param_0,
	.param .align 8 .b8 _ZN3cub18CUB_300001_SM_10006detail8for_each13static_kernelINS2_12policy_hub_t12policy_500_tEmN6thrust24THRUST_300001_SM_1000_NS8cuda_cub20__uninitialized_fill7functorINS7_10device_ptrIfEEfEEEEvT0_T1__param_1[16]
)
.maxntid 256
{
	.reg .pred 	%p<4>;
	.reg .b16 	%rs<5>;
	.reg .b32 	%r<10>;
	.reg .b32 	%f<3>;
	.reg .b64 	%rd<16>;

	ld.param.f32 	%f2, [_ZN3cub18CUB_300001_SM_10006detail8for_each13static_kernelINS2_12policy_hub_t12policy_500_tEmN6thrust24THRUST_300001_SM_1000_NS8cuda_cub20__uninitialized_fill7functorINS7_10device_ptrIfEEfEEEEvT0_T1__param_1+8];
	ld.param.u64 	%rd4, [_ZN3cub18CUB_300001_SM_10006detail8for_each13static_kernelINS2_12policy_hub_t12policy_500_tEmN6thrust24THRUST_300001_SM_1000_NS8cuda_cub20__uninitialized_fill7functorINS7_10device_ptrIfEEfEEEEvT0_T1__param_1];
	ld.param.u64 	%rd5, [_ZN3cub18CUB_300001_SM_10006detail8for_each13static_kernelINS2_12policy_hub_t12policy_500_tEmN6thrust24THRUST_300001_SM_1000_NS8cuda_cub20__uninitialized_fill7functorINS7_10device_ptrIfEEfEEEEvT0_T1__param_0];
	mov.u32 	%r7, %ctaid.x;
	mul.wide.u32 	%rd1, %r7, 512;
	sub.s64 	%rd2, %rd5, %rd1;
	setp.lt.u64 	%p1, %rd2, 512;
	@%p1 bra 	$L__BB18_2;
	mov.u32 	%r9, %tid.x;
	cvta.to.global.u64 	%rd11, %rd4;
	cvt.u64.u32 	%rd12, %r9;
	add.s64 	%rd13, %rd1, %rd12;
	shl.b64 	%rd14, %rd13, 2;
	add.s64 	%rd15, %rd11, %rd14;
	st.global.f32 	[%rd15], %f2;
	st.global.f32 	[%rd15+1024], %f2;
	bra.uni 	$L__BB18_6;
$L__BB18_2:
	cvta.to.global.u64 	%rd6, %rd4;
	mov.u32 	%r1, %tid.x;
	cvt.u64.u32 	%rd7, %r1;
	setp.le.u64 	%p2, %rd2, %rd7;
	add.s64 	%rd8, %rd1, %rd7;
	shl.b64 	%rd9, %rd8, 2;
	add.s64 	%rd3, %rd6, %rd9;
	@%p2 bra 	$L__BB18_4;
	st.global.f32 	[%rd3], %f2;
$L__BB18_4:
	add.s32 	%r8, %r1, 256;
	cvt.u64.u32 	%rd10, %r8;
	setp.le.u64 	%p3, %rd2, %rd10;
	@%p3 bra 	$L__BB18_6;
	st.global.f32 	[%rd3+1024], %f2;
$L__BB18_6:
	ret;

}
	// .globl	_ZN3cub18CUB_300001_SM_10006detail8for_each13static_kernelINS2_12policy_hub_t12policy_500_tEmN6thrust24THRUST_300001_SM_1000_NS8cuda_cub20__uninitialized_fill7functorINS7_10device_ptrIiEEiEEEEvT0_T1_
.visible .entry _ZN3cub18CUB_300001_SM_10006detail8for_each13static_kernelINS2_12policy_hub_t12policy_500_tEmN6thrust24THRUST_300001_SM_1000_NS8cuda_cub20__uninitialized_fill7functorINS7_10device_ptrIiEEiEEEEvT0_T1_(
	.param .u64 _ZN3cub18CUB_300001_SM_10006detail8for_each13static_kernelINS2_12policy_hub_t12policy_500_tEmN6thrust24THRUST_300001_SM_1000_NS8cuda_cub20__uninitialized_fill7functorINS7_10device_ptrIiEEiEEEEvT0_T1__param_0,
	.param .align 8 .b8 _ZN3cub18CUB_300001_SM_10006detail8for_each13static_kernelINS2_12policy_hub_t12policy_500_tEmN6thrust24THRUST_300001_SM_1000_NS8cuda_cub20__uninitialized_fill7functorINS7_10device_ptrIiEEiEEEEvT0_T1__param_1[16]
)
.maxntid 256
{
	.reg .pred 	%p<4>;
	.reg .b16 	%rs<5>;
	.reg .b32 	%r<12>;
	.reg .b64 	%rd<16>;

	ld.param.u32 	%r3, [_ZN3cub18CUB_300001_SM_10006detail8for_each13static_kernelINS2_12policy_hub_t12policy_500_tEmN6thrust24THRUST_300001_SM_1000_NS8cuda_cub20__uninitialized_fill7functorINS7_10device_ptrIiEEiEEEEvT0_T1__param_1+8];
	ld.param.u64 	%rd4, [_ZN3cub18CUB_300001_SM_10006detail8for_each13static_kernelINS2_12policy_hub_t12policy_500_tEmN6thrust24THRUST_300001_SM_1000_NS8cuda_cub20__uninitialized_fill7functorINS7_10device_ptrIiEEiEEEEvT0_T1__param_1];
	ld.param.u64 	%rd5, [_ZN3cub18CUB_300001_SM_10006detail8for_each13static_kernelINS2_12policy_hub_t12policy_500_tEmN6thrust24THRUST_300001_SM_1000_NS8cuda_cub20__uninitialized_fill7functorINS7_10device_ptrIiEEiEEEEvT0_T1__param_0];
	mov.u32 	%r9, %ctaid.x;
	mul.wide.u32 	%rd1, %r9, 512;
	sub.s64 	%rd2, %rd5, %rd1;
	setp.lt.u64 	%p1, %rd2, 512;
	@%p1 bra 	$L__BB19_2;
	mov.u32 	%r11, %tid.x;
	cvta.to.global.u64 	%rd11, %rd4;
	cvt.u64.u32 	%rd12, %r11;
	add.s64 	%rd13, %rd1, %rd12;
	shl.b64 	%rd14, %rd13, 2;
	add.s64 	%rd15, %rd11, %rd14;
	st.global.u32 	[%rd15], %r3;
	st.global.u32 	[%rd15+1024], %r3;
	bra.uni 	$L__BB19_6;
$L__BB19_2:
	cvta.to.global.u64 	%rd6, %rd4;
	mov.u32 	%r2, %tid.x;
	cvt.u64.u32 	%rd7, %r2;
	setp.le.u64 	%p2, %rd2, %rd7;
	add.s64 	%rd8, %rd1, %rd7;
	shl.b64 	%rd9, %rd8, 2;
	add.s64 	%rd3, %rd6, %rd9;
	@%p2 bra 	$L__BB19_4;
	st.global.u32 	[%rd3], %r3;
$L__BB19_4:
	add.s32 	%r10, %r2, 256;
	cvt.u64.u32 	%rd10, %r10;
	setp.le.u64 	%p3, %rd2, %rd10;
	@%p3 bra 	$L__BB19_6;
	st.global.u32 	[%rd3+1024], %r3;
$L__BB19_6:
	ret;

}
	// .globl	_ZN3cub18CUB_300001_SM_10006detail8for_each13static_kernelINS2_12policy_hub_t12policy_500_tElN6thrust24THRUST_300001_SM_1000_NS8cuda_cub10__tabulate7functorINS7_6detail15normal_iteratorINS7_10device_ptrIiEEEENS7_6system6detail7generic6detail22compute_sequence_valueIivEElEEEEvT0_T1_
.visible .entry _ZN3cub18CUB_300001_SM_10006detail8for_each13static_kernelINS2_12policy_hub_t12policy_500_tElN6thrust24THRUST_300001_SM_1000_NS8cuda_cub10__tabulate7functorINS7_6detail15normal_iteratorINS7_10device_ptrIiEEEENS7_6system6detail7generic6detail22compute_sequence_valueIivEElEEEEvT0_T1_(
	.param .u64 _ZN3cub18CUB_300001_SM_10006detail8for_each13static_kernelINS2_12policy_hub_t12policy_500_tElN6thrust24THRUST_300001_SM_1000_NS8cuda_cub10__tabulate7functorINS7_6detail15normal_iteratorINS7_10device_ptrIiEEEENS7_6system6detail7generic6detail22compute_sequence_valueIivEElEEEEvT0_T1__param_0,
	.param .align 8 .b8 _ZN3cub18CUB_300001_SM_10006detail8for_each13static_kernelINS2_12policy_hub_t12policy_500_tElN6thrust24THRUST_300001_SM_1000_NS8cuda_cub10__tabulate7functorINS7_6detail15normal_iteratorINS7_10device_ptrIiEEEENS7_6system6detail7generic6detail22compute_sequence_valueIivEElEEEEvT0_T1__param_1[16]
)
.maxntid 256
{
	.reg .pred 	%p<4>;
	.reg .b32 	%r<18>;
	.reg .b64 	%rd<20>;

	ld.param.u64 	%rd7, [_ZN3cub18CUB_300001_SM_10006detail8for_each13static_kernelINS2_12policy_hub_t12policy_500_tElN6thrust24THRUST_300001_SM_1000_NS8cuda_cub10__tabulate7functorINS7_6detail15normal_iteratorINS7_10device_ptrIiEEEENS7_6system6detail7generic6detail22compute_sequence_valueIivEElEEEEvT0_T1__param_1];
	ld.param.u64 	%rd8, [_ZN3cub18CUB_300001_SM_10006detail8for_each13static_kernelINS2_12policy_hub_t12policy_500_tElN6thrust24THRUST_300001_SM_1000_NS8cuda_cub10__tabulate7functorINS7_6detail15normal_iteratorINS7_10device_ptrIiEEEENS7_6system6detail7generic6detail22compute_sequence_valueIivEElEEEEvT0_T1__param_0];
	ld.param.v2.u32 	{%r3, %r4}, [_ZN3cub18CUB_300001_SM_10006detail8for_each13static_kernelINS2_12policy_hub_t12policy_500_tElN6thrust24THRUST_300001_SM_1000_NS8cuda_cub10__tabulate7functorINS7_6detail15normal_iteratorINS7_10device_ptrIiEEEENS7_6system6detail7generic6detail22compute_sequence_valueIivEElEEEEvT0_T1__param_1+8];
	mov.u32 	%r5, %ctaid.x;
	mul.wide.u32 	%rd1, %r5, 512;
	sub.s64 	%rd2, %rd8, %rd1;
	setp.lt.s64 	%p1, %rd2, 512;
	@%p1 bra 	$L__BB20_2;
	mov.u32 	%r13, %tid.x;
	cvta.to.global.u64 	%rd15, %rd7;
	cvt.u64.u32 	%rd16, %r13;
	add.s64 	%rd17, %rd1, %rd16;
	cvt.u32.u64 	%r14, %rd17;
	mad.lo.s32 	%r15, %r4, %r14, %r3;
	shl.b64 	%rd18, %rd17, 2;
	add.s64 	%rd19, %rd15, %rd18;
	st.global.u32 	[%rd19], %r15;
	add.s32 	%r16, %r14, 256;
	mad.lo.s32 	%r17, %r4, %r16, %r3;
	st.global.u32 	[%rd19+1024], %r17;
	bra.uni 	$L__BB20_6;
$L__BB20_2:
	cvta.to.global.u64 	%rd3, %rd7;
	mov.u32 	%r6, %tid.x;
	cvt.s64.s32 	%rd4, %rd2;
	cvt.u64.u32 	%rd5, %r6;
	setp.le.s64 	%p2, %rd4, %rd5;
	@%p2 bra 	$L__BB20_4;
	add.s64 	%rd9, %rd1, %rd5;
	cvt.u32.u64 	%r7, %rd9;
	mad.lo.s32 	%r8, %r4, %r7, %r3;
	shl.b64 	%rd10, %rd9, 2;
	add.s64 	%rd11, %rd3, %rd10;
	st.global.u32 	[%rd11], %r8;
$L__BB20_4:
	cvt.u32.u64 	%r9, %rd5;
	add.s32 	%r10, %r9, 256;
	cvt.u64.u32 	%rd6, %r10;
	setp.le.s64 	%p3, %rd4, %rd6;
	@%p3 bra 	$L__BB20_6;
	add.s64 	%rd12, %rd1, %rd6;
	shl.b64 	%rd13, %rd12, 2;
	cvt.u32.u64 	%r11, %rd12;
	mad.lo.s32 	%r12, %r4, %r11, %r3;
	add.s64 	%rd14, %rd13, %rd3;
	st.global.u32 	[%rd14], %r12;
$L__BB20_6:
	ret;

}
	// .globl	_ZN3cub18CUB_300001_SM_10006detail8for_each13static_kernelINS2_12policy_hub_t12policy_500_tElN6thrust24THRUST_300001_SM_1000_NS8cuda_cub11__transform17unary_transform_fINS7_20permutation_iteratorINS7_6detail15normal_iteratorINS7_10device_ptrIfEEEENSD_INSE_IiEEEEEESG_SG_N4cuda3std3__410__identityE6is_negEEEEvT0_T1_
.visible .entry _ZN3cub18CUB_300001_SM_10006detail8for_each13static_kernelINS2_12policy_hub_t12policy_500_tElN6thrust24THRUST_300001_SM_1000_NS8cuda_cub11__transform17unary_transform_fINS7_20permutation_iteratorINS7_6detail15normal_iteratorINS7_10device_ptrIfEEEENSD_INSE_IiEEEEEESG_SG_N4cuda3std3__410__identityE6is_negEEEEvT0_T1_(
	.param .u64 _ZN3cub18CUB_300001_SM_10006detail8for_each13static_kernelINS2_12policy_hub_t12policy_500_tElN6thrust24THRUST_300001_SM_1000_NS8cuda_cub11__transform17unary_transform_fINS7_20permutation_iteratorINS7_6detail15normal_iteratorINS7_10device_ptrIfEEEENSD_INSE_IiEEEEEESG_SG_N4cuda3std3__410__identityE6is_negEEEEvT0_T1__param_0,
	.param .align 8 .b8 _ZN3cub18CUB_300001_SM_10006detail8for_each13static_kernelINS2_12policy_hub_t12policy_500_tElN6thrust24THRUST_300001_SM_1000_NS8cuda_cub11__transform17unary_transform_fINS7_20permutation_iteratorINS7_6detail15normal_iteratorINS7_10device_ptrIfEEEENSD_INSE_IiEEEEEESG_SG_N4cuda3std3__410__identityE6is_negEEEEvT0_T1__param_1[40]
)
.maxntid 256
{
	.reg .pred 	%p<16>;
	.reg .b16 	%rs<9>;
	.reg .b32 	%r<24>;
	.reg .b32 	%f<9>;
	.reg .b64 	%rd<45>;

	ld.param.u64 	%rd18, [_ZN3cub18CUB_300001_SM_10006detail8for_each13static_kernelINS2_12policy_hub_t12policy_500_tElN6thrust24THRUST_300001_SM_1000_NS8cuda_cub11__transform17unary_transform_fINS7_20permutation_iteratorINS7_6detail15normal_iteratorINS7_10device_ptrIfEEEENSD_INSE_IiEEEEEESG_SG_N4cuda3std3__410__identityE6is_negEEEEvT0_T1__param_1+24];
	ld.param.u64 	%rd17, [_ZN3cub18CUB_300001_SM_10006detail8for_each13static_kernelINS2_12policy_hub_t12policy_500_tElN6thrust24THRUST_300001_SM_1000_NS8cuda_cub11__transform17unary_transform_fINS7_20permutation_iteratorINS7_6detail15normal_iteratorINS7_10device_ptrIfEEEENSD_INSE_IiEEEEEESG_SG_N4cuda3std3__410__identityE6is_negEEEEvT0_T1__param_1+16];
	ld.param.u64 	%rd16, [_ZN3cub18CUB_300001_SM_10006detail8for_each13static_kernelINS2_12policy_hub_t12policy_500_tElN6thrust24THRUST_300001_SM_1000_NS8cuda_cub11__transform17unary_transform_fINS7_20permutation_iteratorINS7_6detail15normal_iteratorINS7_10device_ptrIfEEEENSD_INSE_IiEEEEEESG_SG_N4cuda3std3__410__identityE6is_negEEEEvT0_T1__param_1+8];
	ld.param.u64 	%rd15, [_ZN3cub18CUB_300001_SM_10006detail8for_each13static_kernelINS2_12policy_hub_t12policy_500_tElN6thrust24THRUST_300001_SM_1000_NS8cuda_cub11__transform17unary_transform_fINS7_20permutation_iteratorINS7_6detail15normal_iteratorINS7_10device_ptrIfEEEENSD_INSE_IiEEEEEESG_SG_N4cuda3std3__410__identityE6is_negEEEEvT0_T1__param_1];
	ld.param.u64 	%rd19, [_ZN3cub18CUB_300001_SM_10006detail8for_each13static_kernelINS2_12policy_hub_t12policy_500_tElN6thrust24THRUST_300001_SM_1000_NS8cuda_cub11__transform17unary_transform_fINS7_20permutation_iteratorINS7_6detail15normal_iteratorINS7_10device_ptrIfEEEENSD_INSE_IiEEEEEESG_SG_N4cuda3std3__410__identityE6is_negEEEEvT0_T1__param_0];
	mov.u32 	%r11, %ctaid.x;
	mul.wide.u32 	%rd1, %r11, 512;
	sub.s64 	%rd2, %rd19, %rd1;
	setp.lt.s64 	%p1, %rd2, 512;
	@%p1 bra 	$L__BB21_5;
	cvta.to.global.u64 	%rd35, %rd15;
	cvta.to.global.u64 	%rd3, %rd16;
	cvta.to.global.u64 	%rd36, %rd17;
	cvta.to.global.u64 	%rd37, %rd18;
	mov.u32 	%r19, %tid.x;
	cvt.u64.u32 	%rd38, %r19;
	add.s64 	%rd39, %rd1, %rd38;
	shl.b64 	%rd40, %rd39, 2;
	add.s64 	%rd4, %rd37, %rd40;
	ld.global.f32 	%f5, [%rd4];
	mov.b32 	%r20, %f5;
	setp.gt.s32 	%p10, %r20, -1;
	setp.neu.f32 	%p11, %f5, 0f00000000;
	and.pred  	%p12, %p11, %p10;
	add.s64 	%rd5, %rd35, %rd40;
	add.s64 	%rd6, %rd36, %rd40;
	@%p12 bra 	$L__BB21_3;
	ld.global.u32 	%r21, [%rd5];
	mul.wide.s32 	%rd41, %r21, 4;
	add.s64 	%rd42, %rd3, %rd41;
	ld.global.f32 	%f6, [%rd42];
	st.global.f32 	[%rd6], %f6;
$L__BB21_3:
	ld.global.f32 	%f7, [%rd4+1024];
	mov.b32 	%r22, %f7;
	setp.gt.s32 	%p13, %r22, -1;
	setp.neu.f32 	%p14, %f7, 0f00000000;
	and.pred  	%p15, %p14, %p13;
	@%p15 bra 	$L__BB21_11;
	ld.global.u32 	%r23, [%rd5+1024];
	mul.wide.s32 	%rd43, %r23, 4;
	add.s64 	%rd44, %rd3, %rd43;
	ld.global.f32 	%f8, [%rd44];
	st.global.f32 	[%rd6+1024], %f8;
	bra.uni 	$L__BB21_11;
$L__BB21_5:
	cvta.to.global.u64 	%rd7, %rd15;
	cvta.to.global.u64 	%rd8, %rd16;
	cvta.to.global.u64 	%rd9, %rd17;
	cvta.to.global.u64 	%rd10, %rd18;
	mov.u32 	%r12, %tid.x;
	cvt.s64.s32 	%rd11, %rd2;
	cvt.u64.u32 	%rd12, %r12;
	setp.le.s64 	%p2, %rd11, %rd12;
	@%p2 bra 	$L__BB21_8;
	add.s64 	%rd13, %rd1, %rd12;
	shl.b64 	%rd20, %rd13, 2;
	add.s64 	%rd21, %rd10, %rd20;
	ld.global.f32 	%f1, [%rd21];
	mov.b32 	%r13, %f1;
	setp.gt.s32 	%p3, %r13, -1;
	setp.neu.f32 	%p4, %f1, 0f00000000;
	and.pred  	%p5, %p4, %p3;
	@%p5 bra 	$L__BB21_8;
	add.s64 	%rd23, %rd7, %rd20;
	ld.global.u32 	%r14, [%rd23];
	mul.wide.s32 	%rd24, %r14, 4;
	add.s64 	%rd25, %rd8, %rd24;
	add.s64 	%rd26, %rd9, %rd20;
	ld.global.f32 	%f2, [%rd25];
	st.global.f32 	[%rd26], %f2;
$L__BB21_8:
	cvt.u32.u64 	%r15, %rd12;
	add.s32 	%r16, %r15, 256;
	cvt.u64.u32 	%rd27, %r16;
	setp.le.s64 	%p6, %rd11, %rd27;
	@%p6 bra 	$L__BB21_11;
	add.s64 	%rd14, %rd1, %rd12;
	shl.b64 	%rd28, %rd14, 2;
	add.s64 	%rd29, %rd10, %rd28;
	ld.global.f32 	%f3, [%rd29+1024];
	mov.b32 	%r17, %f3;
	setp.gt.s32 	%p7, %r17, -1;
	setp.neu.f32 	%p8, %f3, 0f00000000;
	and.pred  	%p9, %p8, %p7;
	@%p9 bra 	$L__BB21_11;
	add.s64 	%rd31, %rd7, %rd28;
	ld.global.u32 	%r18, [%rd31+1024];
	mul.wide.s32 	%rd32, %r18, 4;
	add.s64 	%rd33, %rd8, %rd32;
	add.s64 	%rd34, %rd9, %rd28;
	ld.global.f32 	%f4, [%rd33];
	st.global.f32 	[%rd34+1024], %f4;
$L__BB21_11:
	ret;

}
	// .globl	_ZN3cub18CUB_300001_SM_10006detail9transform16transform_kernelINS2_10policy_hubILb1EN4cuda3std3__45tupleIJN6thrust24THRUST_300001_SM_1000_NS6detail15normal_iteratorINSA_10device_ptrIiEEEEEEEE10policy1000EiNSB_10functional5actorINSJ_9compositeIJNSJ_16operator_adaptorINS7_7dividesIvEEEENSK_INSJ_8argumentILj0EEEEENSK_INSJ_5valueIiEEEEEEEEESF_JPiEEEvT0_iT1_T2_DpNS2_10kernel_argIT3_EE
.visible .entry _ZN3cub18CUB_300001_SM_10006detail9transform16transform_kernelINS2_10policy_hubILb1EN4cuda3std3__45tupleIJN6thrust24THRUST_300001_SM_1000_NS6detail15normal_iteratorINSA_10device_ptrIiEEEEEEEE10policy1000EiNSB_10functional5actorINSJ_9compositeIJNSJ_16operator_adaptorINS7_7dividesIvEEEENSK_INSJ_8argumentILj0EEEEENSK_INSJ_5valueIiEEEEEEEEESF_JPiEEEvT0_iT1_T2_DpNS2_10kernel_argIT3_EE(
	.param .u32 _ZN3cub18CUB_300001_SM_10006detail9transform16transform_kernelINS2_10policy_hubILb1EN4cuda3std3__45tupleIJN6thrust24THRUST_300001_SM_1000_NS6detail15normal_iteratorINSA_10device_ptrIiEEEEEEEE10policy1000EiNSB_10functional5actorINSJ_9compositeIJNSJ_16operator_adaptorINS7_7dividesIvEEEENSK_INSJ_8argumentILj0EEEEENSK_INSJ_5valueIiEEEEEEEEESF_JPiEEEvT0_iT1_T2_DpNS2_10kernel_argIT3_EE_param_0,
	.param .u32 _ZN3cub18CUB_300001_SM_10006detail9transform16transform_kernelINS2_10policy_hubILb1EN4cuda3std3__45tupleIJN6thrust24THRUST_300001_SM_1000_NS6detail15normal_iteratorINSA_10device_ptrIiEEEEEEEE10policy1000EiNSB_10functional5actorINSJ_9compositeIJNSJ_16operator_adaptorINS7_7dividesIvEEEENSK_INSJ_8argumentILj0EEEEENSK_INSJ_5valueIiEEEEEEEEESF_JPiEEEvT0_iT1_T2_DpNS2_10kernel_argIT3_EE_param_1,
	.param .align 4 .b8 _ZN3cub18CUB_300001_SM_10006detail9transform16transform_kernelINS2_10policy_hubILb1EN4cuda3std3__45tupleIJN6thrust24THRUST_300001_SM_1000_NS6detail15normal_iteratorINSA_10device_ptrIiEEEEEEEE10policy1000EiNSB_10functional5actorINSJ_9compositeIJNSJ_16operator_adaptorINS7_7dividesIvEEEENSK_INSJ_8argumentILj0EEEEENSK_INSJ_5valueIiEEEEEEEEESF_JPiEEEvT0_iT1_T2_DpNS2_10kernel_argIT3_EE_param_2[8],
	.param .align 8 .b8 _ZN3cub18CUB_300001_SM_10006detail9transform16transform_kernelINS2_10policy_hubILb1EN4cuda3std3__45tupleIJN6thrust24THRUST_300001_SM_1000_NS6detail15normal_iteratorINSA_10device_ptrIiEEEEEEEE10policy1000EiNSB_10functional5actorINSJ_9compositeIJNSJ_16operator_adaptorINS7_7dividesIvEEEENSK_INSJ_8argumentILj0EEEEENSK_INSJ_5valueIiEEEEEEEEESF_JPiEEEvT0_iT1_T2_DpNS2_10kernel_argIT3_EE_param_3[8],
	.param .align 8 .b8 _ZN3cub18CUB_300001_SM_10006detail9transform16transform_kernelINS2_10policy_hubILb1EN4cuda3std3__45tupleIJN6thrust24THRUST_300001_SM_1000_NS6detail15normal_iteratorINSA_10device_ptrIiEEEEEEEE10policy1000EiNSB_10functional5actorINSJ_9compositeIJNSJ_16operator_adaptorINS7_7dividesIvEEEENSK_INSJ_8argumentILj0EEEEENSK_INSJ_5valueIiEEEEEEEEESF_JPiEEEvT0_iT1_T2_DpNS2_10kernel_argIT3_EE_param_4[16]
)
.maxntid 128
{
	.reg .pred 	%p<37>;
	.reg .b32 	%r<138>;
	.reg .b64 	%rd<64>;

	ld.param.u32 	%r1, [_ZN3cub18CUB_300001_SM_10006detail9transform16transform_kernelINS2_10policy_hubILb1EN4cuda3std3__45tupleIJN6thrust24THRUST_300001_SM_1000_NS6detail15normal_iteratorINSA_10device_ptrIiEEEEEEEE10policy1000EiNSB_10functional5actorINSJ_9compositeIJNSJ_16operator_adaptorINS7_7dividesIvEEEENSK_INSJ_8argumentILj0EEEEENSK_INSJ_5valueIiEEEEEEEEESF_JPiEEEvT0_iT1_T2_DpNS2_10kernel_argIT3_EE_param_2+4];
	ld.param.u32 	%r44, [_ZN3cub18CUB_300001_SM_10006detail9transform16transform_kernelINS2_10policy_hubILb1EN4cuda3std3__45tupleIJN6thrust24THRUST_300001_SM_1000_NS6detail15normal_iteratorINSA_10device_ptrIiEEEEEEEE10policy1000EiNSB_10functional5actorINSJ_9compositeIJNSJ_16operator_adaptorINS7_7dividesIvEEEENSK_INSJ_8argumentILj0EEEEENSK_INSJ_5valueIiEEEEEEEEESF_JPiEEEvT0_iT1_T2_DpNS2_10kernel_argIT3_EE_param_0];
	ld.param.u64 	%rd14, [_ZN3cub18CUB_300001_SM_10006detail9transform16transform_kernelINS2_10policy_hubILb1EN4cuda3std3__45tupleIJN6thrust24THRUST_300001_SM_1000_NS6detail15normal_iteratorINSA_10device_ptrIiEEEEEEEE10policy1000EiNSB_10functional5actorINSJ_9compositeIJNSJ_16operator_adaptorINS7_7dividesIvEEEENSK_INSJ_8argumentILj0EEEEENSK_INSJ_5valueIiEEEEEEEEESF_JPiEEEvT0_iT1_T2_DpNS2_10kernel_argIT3_EE_param_4];
	ld.param.u64 	%rd15, [_ZN3cub18CUB_300001_SM_10006detail9transform16transform_kernelINS2_10policy_hubILb1EN4cuda3std3__45tupleIJN6thrust24THRUST_300001_SM_1000_NS6detail15normal_iteratorINSA_10device_ptrIiEEEEEEEE10policy1000EiNSB_10functional5actorINSJ_9compositeIJNSJ_16operator_adaptorINS7_7dividesIvEEEENSK_INSJ_8argumentILj0EEEEENSK_INSJ_5valueIiEEEEEEEEESF_JPiEEEvT0_iT1_T2_DpNS2_10kernel_argIT3_EE_param_3];
	ld.param.u32 	%r43, [_ZN3cub18CUB_300001_SM_10006detail9transform16transform_kernelINS2_10policy_hubILb1EN4cuda3std3__45tupleIJN6thrust24THRUST_300001_SM_1000_NS6detail15normal_iteratorINSA_10device_ptrIiEEEEEEEE10policy1000EiNSB_10functional5actorINSJ_9compositeIJNSJ_16operator_adaptorINS7_7dividesIvEEEENSK_INSJ_8argumentILj0EEEEENSK_INSJ_5valueIiEEEEEEEEESF_JPiEEEvT0_iT1_T2_DpNS2_10kernel_argIT3_EE_param_1];
	cvta.to.global.u64 	%rd1, %rd15;
	cvta.to.global.u64 	%rd2, %rd14;
	shl.b32 	%r2, %r43, 7;
	mov.u32 	%r45, %ctaid.x;
	mul.lo.s32 	%r3, %r2, %r45;
	sub.s32 	%r4, %r44, %r3;
	min.s32 	%r5, %r2, %r4;
	shl.b32 	%r6, %r5, 2;
	mov.u32 	%r7, %tid.x;
	shl.b32 	%r128, %r7, 7;
	setp.ge.s32 	%p1, %r128, %r6;
	@%p1 bra 	$L__BB22_3;
	mul.wide.u32 	%rd16, %r7, 128;
	add.s64 	%rd17, %rd2, %rd16;
	mul.wide.s32 	%rd18, %r3, 4;
	add.s64 	%rd62, %rd17, %rd18;
$L__BB22_2:
	.pragma "nounroll";
	// begin inline asm
	prefetch.global.L2 [%rd62];
	// end inline asm
	add.s32 	%r128, %r128, 16384;
	add.s64 	%rd62, %rd62, 16384;
	setp.lt.s32 	%p2, %r128, %r6;
	@%p2 bra 	$L__BB22_2;
$L__BB22_3:
	mul.wide.s32 	%rd20, %r3, 4;
	add.s64 	%rd6, %rd2, %rd20;
	add.s64 	%rd7, %rd1, %rd20;
	setp.gt.s32 	%p3, %r2, %r4;
	@%p3 bra 	$L__BB22_16;
	setp.lt.s32 	%p4, %r43, 1;
	@%p4 bra 	$L__BB22_57;
	and.b32  	%r11, %r43, 7;
	setp.lt.u32 	%p5, %r43, 8;
	mov.b32 	%r135, 0;
	@%p5 bra 	$L__BB22_8;
	and.b32  	%r135, %r43, 2147483640;
	neg.s32 	%r130, %r135;
	mul.wide.u32 	%rd21, %r7, 4;
	add.s64 	%rd63, %rd20, %rd21;
	add.s32 	%r129, %r7, 128;
$L__BB22_7:
	.pragma "nounroll";
	mul.wide.s32 	%rd22, %r129, 4;
	add.s64 	%rd23, %rd20, %rd22;
	add.s64 	%rd24, %rd2, %rd63;
	ld.global.u32 	%r47, [%rd24];
	div.s32 	%r48, %r47, %r1;
	add.s64 	%rd25, %rd1, %rd63;
	st.global.u32 	[%rd25], %r48;
	add.s64 	%rd26, %rd2, %rd23;
	ld.global.u32 	%r49, [%rd26];
	div.s32 	%r50, %r49, %r1;
	add.s64 	%rd27, %rd1, %rd23;
	st.global.u32 	[%rd27], %r50;
	ld.global.u32 	%r51, [%rd26+512];
	div.s32 	%r52, %r51, %r1;
	st.global.u32 	[%rd27+512], %r52;
	ld.global.u32 	%r53, [%rd26+1024];
	div.s32 	%r54, %r53, %r1;
	st.global.u32 	[%rd27+1024], %r54;
	ld.global.u32 	%r55, [%rd26+1536];
	div.s32 	%r56, %r55, %r1;
	st.global.u32 	[%rd27+1536], %r56;
	ld.global.u32 	%r57, [%rd26+2048];
	div.s32 	%r58, %r57, %r1;
	st.global.u32 	[%rd27+2048], %r58;
	ld.global.u32 	%r59, [%rd26+2560];
	div.s32 	%r60, %r59, %r1;
	st.global.u32 	[%rd27+2560], %r60;
	ld.global.u32 	%r61, [%rd26+3072];
	div.s32 	%r62, %r61, %r1;
	st.global.u32 	[%rd27+3072], %r62;
	add.s32 	%r130, %r130, 8;
	add.s64 	%rd63, %rd63, 4096;
	add.s32 	%r129, %r129, 1024;
	setp.eq.s32 	%p6, %r130, 0;
	@%p6 bra 	$L__BB22_8;
	bra.uni 	$L__BB22_7;
$L__BB22_8:
	setp.eq.s32 	%p7, %r11, 0;
	@%p7 bra 	$L__BB22_57;
	and.b32  	%r38, %r43, 3;
	setp.lt.u32 	%p8, %r11, 4;
	@%p8 bra 	$L__BB22_11;
	shl.b32 	%r63, %r135, 7;
	add.s32 	%r64, %r63, %r7;
	mul.wide.s32 	%rd28, %r64, 4;
	add.s64 	%rd29, %rd6, %rd28;
	ld.global.u32 	%r65, [%rd29];
	div.s32 	%r66, %r65, %r1;
	add.s64 	%rd30, %rd7, %rd28;
	st.global.u32 	[%rd30], %r66;
	ld.global.u32 	%r67, [%rd29+512];
	div.s32 	%r68, %r67, %r1;
	st.global.u32 	[%rd30+512], %r68;
	ld.global.u32 	%r69, [%rd29+1024];
	div.s32 	%r70, %r69, %r1;
	st.global.u32 	[%rd30+1024], %r70;
	ld.global.u32 	%r71, [%rd29+1536];
	div.s32 	%r72, %r71, %r1;
	st.global.u32 	[%rd30+1536], %r72;
	add.s32 	%r135, %r135, 4;
$L__BB22_11:
	setp.eq.s32 	%p9, %r38, 0;
	@%p9 bra 	$L__BB22_57;
	setp.eq.s32 	%p10, %r38, 1;
	@%p10 bra 	$L__BB22_14;
	shl.b32 	%r73, %r135, 7;
	add.s32 	%r74, %r73, %r7;
	mul.wide.s32 	%rd31, %r74, 4;
	add.s64 	%rd32, %rd6, %rd31;
	ld.global.u32 	%r75, [%rd32];
	div.s32 	%r76, %r75, %r1;
	add.s64 	%rd33, %rd7, %rd31;
	st.global.u32 	[%rd33], %r76;
	ld.global.u32 	%r77, [%rd32+512];
	div.s32 	%r78, %r77, %r1;
	st.global.u32 	[%rd33+512], %r78;
	add.s32 	%r135, %r135, 2;
$L__BB22_14:
	and.b32  	%r79, %r43, 1;
	setp.eq.b32 	%p11, %r79, 1;
	not.pred 	%p12, %p11;
	@%p12 bra 	$L__BB22_57;
	shl.b32 	%r80, %r135, 7;
	add.s32 	%r81, %r80, %r7;
	mul.wide.s32 	%rd34, %r81, 4;
	add.s64 	%rd35, %rd6, %rd34;
	ld.global.u32 	%r82, [%rd35];
	div.s32 	%r83, %r82, %r1;
	add.s64 	%rd36, %rd7, %rd34;
	st.global.u32 	[%rd36], %r83;
	bra.uni 	$L__BB22_57;
$L__BB22_16:
	setp.lt.s32 	%p13, %r43, 1;
	@%p13 bra 	$L__BB22_57;
	and.b32  	%r15, %r43, 7;
	setp.lt.u32 	%p14, %r43, 8;
	mov.b32 	%r132, 0;
	@%p14 bra 	$L__BB22_36;
	and.b32  	%r132, %r43, 2147483640;
	mov.b32 	%r131, 0;
$L__BB22_19:
	.pragma "nounroll";
	shl.b32 	%r86, %r131, 7;
	add.s32 	%r22, %r86, %r7;
	setp.ge.s32 	%p15, %r22, %r5;
	@%p15 bra 	$L__BB22_21;
	mul.wide.u32 	%rd37, %r22, 4;
	add.s64 	%rd38, %rd6, %rd37;
	ld.global.u32 	%r87, [%rd38];
	div.s32 	%r88, %r87, %r1;
	add.s64 	%rd39, %rd7, %rd37;
	st.global.u32 	[%rd39], %r88;
$L__BB22_21:
	add.s32 	%r89, %r22, 128;
	setp.ge.s32 	%p16, %r89, %r5;
	mul.wide.s32 	%rd40, %r89, 4;
	add.s64 	%rd12, %rd6, %rd40;
	add.s64 	%rd13, %rd7, %rd40;
	@%p16 bra 	$L__BB22_23;
	ld.global.u32 	%r90, [%rd12];
	div.s32 	%r91, %r90, %r1;
	st.global.u32 	[%rd13], %r91;
$L__BB22_23:
	add.s32 	%r92, %r22, 256;
	setp.ge.s32 	%p17, %r92, %r5;
	@%p17 bra 	$L__BB22_25;
	ld.global.u32 	%r93, [%rd12+512];
	div.s32 	%r94, %r93, %r1;
	st.global.u32 	[%rd13+512], %r94;
$L__BB22_25:
	add.s32 	%r95, %r22, 384;
	setp.ge.s32 	%p18, %r95, %r5;
	@%p18 bra 	$L__BB22_27;
	ld.global.u32 	%r96, [%rd12+1024];
	div.s32 	%r97, %r96, %r1;
	st.global.u32 	[%rd13+1024], %r97;
$L__BB22_27:
	add.s32 	%r98, %r22, 512;
	setp.ge.s32 	%p19, %r98, %r5;
	@%p19 bra 	$L__BB22_29;
	ld.global.u32 	%r99, [%rd12+1536];
	div.s32 	%r100, %r99, %r1;
	st.global.u32 	[%rd13+1536], %r100;
$L__BB22_29:
	add.s32 	%r101, %r22, 640;
	setp.ge.s32 	%p20, %r101, %r5;
	@%p20 bra 	$L__BB22_31;
	ld.global.u32 	%r102, [%rd12+2048];
	div.s32 	%r103, %r102, %r1;
	st.global.u32 	[%rd13+2048], %r103;
$L__BB22_31:
	add.s32 	%r104, %r22, 768;
	setp.ge.s32 	%p21, %r104, %r5;
	@%p21 bra 	$L__BB22_33;
	ld.global.u32 	%r105, [%rd12+2560];
	div.s32 	%r106, %r105, %r1;
	st.global.u32 	[%rd13+2560], %r106;
$L__BB22_33:
	add.s32 	%r107, %r22, 896;
	setp.ge.s32 	%p22, %r107, %r5;
	@%p22 bra 	$L__BB22_35;
	ld.global.u32 	%r108, [%rd12+3072];
	div.s32 	%r109, %r108, %r1;
	st.global.u32 	[%rd13+3072], %r109;
$L__BB22_35:
	add.s32 	%r131, %r131, 8;
	setp.ne.s32 	%p23, %r131, %r132;
	@%p23 bra 	$L__BB22_19;
$L__BB22_36:
	setp.eq.s32 	%p24, %r15, 0;
	@%p24 bra 	$L__BB22_57;
	and.b32  	%r25, %r43, 3;
	setp.lt.u32 	%p25, %r15, 4;
	@%p25 bra 	$L__BB22_47;
	shl.b32 	%r110, %r132, 7;
	add.s32 	%r26, %r110, %r7;
	setp.ge.s32 	%p26, %r26, %r5;
	@%p26 bra 	$L__BB22_40;
	mul.wide.s32 	%rd41, %r26, 4;
	add.s64 	%rd42, %rd6, %rd41;
	ld.global.u32 	%r111, [%rd42];
	div.s32 	%r112, %r111, %r1;
	add.s64 	%rd43, %rd7, %rd41;
	st.global.u32 	[%rd43], %r112;
$L__BB22_40:
	add.s32 	%r27, %r26, 128;
	setp.ge.s32 	%p27, %r27, %r5;
	@%p27 bra 	$L__BB22_42;
	mul.wide.s32 	%rd44, %r27, 4;
	add.s64 	%rd45, %rd6, %rd44;
	ld.global.u32 	%r113, [%rd45];
	div.s32 	%r114, %r113, %r1;
	add.s64 	%rd46, %rd7, %rd44;
	st.global.u32 	[%rd46], %r114;
$L__BB22_42:
	add.s32 	%r28, %r26, 256;
	setp.ge.s32 	%p28, %r28, %r5;
	@%p28 bra 	$L__BB22_44;
	mul.wide.s32 	%rd47, %r28, 4;
	add.s64 	%rd48, %rd6, %rd47;
	ld.global.u32 	%r115, [%rd48];
	div.s32 	%r116, %r115, %r1;
	add.s64 	%rd49, %rd7, %rd47;
	st.global.u32 	[%rd49], %r116;
$L__BB22_44:
	add.s32 	%r29, %r26, 384;
	setp.ge.s32 	%p29, %r29, %r5;
	@%p29 bra 	$L__BB22_46;
	mul.wide.s32 	%rd50, %r29, 4;
	add.s64 	%rd51, %rd6, %rd50;
	ld.global.u32 	%r117, [%rd51];
	div.s32 	%r118, %r117, %r1;
	add.s64 	%rd52, %rd7, %rd50;
	st.global.u32 	[%rd52], %r118;
$L__BB22_46:
	add.s32 	%r132, %r132, 4;
$L__BB22_47:
	setp.eq.s32 	%p30, %r25, 0;
	@%p30 bra 	$L__BB22_57;
	setp.eq.s32 	%p31, %r25, 1;
	@%p31 bra 	$L__BB22_54;
	shl.b32 	%r119, %r132, 7;
	add.s32 	%r32, %r119, %r7;
	setp.ge.s32 	%p32, %r32, %r5;
	@%p32 bra 	$L__BB22_51;
	mul.wide.s32 	%rd53, %r32, 4;
	add.s64 	%rd54, %rd6, %rd53;
	ld.global.u32 	%r120, [%rd54];
	div.s32 	%r121, %r120, %r1;
	add.s64 	%rd55, %rd7, %rd53;
	st.global.u32 	[%rd55], %r121;
$L__BB22_51:
	add.s32 	%r33, %r32, 128;
	setp.ge.s32 	%p33, %r33, %r5;
	@%p33 bra 	$L__BB22_53;
	mul.wide.s32 	%rd56, %r33, 4;
	add.s64 	%rd57, %rd6, %rd56;
	ld.global.u32 	%r122, [%rd57];
	div.s32 	%r123, %r122, %r1;
	add.s64 	%rd58, %rd7, %rd56;
	st.global.u32 	[%rd58], %r123;
$L__BB22_53:
	add.s32 	%r132, %r132, 2;
$L__BB22_54:
	and.b32  	%r124, %r43, 1;
	setp.eq.b32 	%p34, %r124, 1;
	not.pred 	%p35, %p34;
	@%p35 bra 	$L__BB22_57;
	shl.b32 	%r125, %r132, 7;
	add.s32 	%r36, %r125, %r7;
	setp.ge.s32 	%p36, %r36, %r5;
	@%p36 bra 	$L__BB22_57;
	mul.wide.s32 	%rd59, %r36, 4;
	add.s64 	%rd60, %rd6, %rd59;
	ld.global.u32 	%r126, [%rd60];
	div.s32 	%r127, %r126, %r1;
	add.s64 	%rd61, %rd7, %rd59;
	st.global.u32 	[%rd61], %r127;
$L__BB22_57:
	ret;

}
	// .globl	_ZN3cub18CUB_300001_SM_10006detail9transform16transform_kernelINS2_10policy_hubILb1EN4cuda3std3__45tupleIJN6thrust24THRUST_300001_SM_1000_NS6detail15normal_iteratorINSA_10device_ptrIiEEEEEEEE10policy1000ElNSB_10functional5actorINSJ_9compositeIJNSJ_16operator_adaptorINS7_7dividesIvEEEENSK_INSJ_8argumentILj0EEEEENSK_INSJ_5valueIiEEEEEEEEESF_JPiEEEvT0_iT1_T2_DpNS2_10kernel_argIT3_EE
.visible .entry _ZN3cub18CUB_300001_SM_10006detail9transform16transform_kernelINS2_10policy_hubILb1EN4cuda3std3__45tupleIJN6thrust24THRUST_300001_SM_1000_NS6detail15normal_iteratorINSA_10device_ptrIiEEEEEEEE10policy1000ElNSB_10functional5actorINSJ_9compositeIJNSJ_16operator_adaptorINS7_7dividesIvEEEENSK_INSJ_8argumentILj0EEEEENSK_INSJ_5valueIiEEEEEEEEESF_JPiEEEvT0_iT1_T2_DpNS2_10kernel_argIT3_EE(
	.param .u64 _ZN3cub18CUB_300001_SM_10006detail9transform16transform_kernelINS2_10policy_hubILb1EN4cuda3std3__45tupleIJN6thrust24THRUST_300001_SM_1000_NS6detail15normal_iteratorINSA_10device_ptrIiEEEEEEEE10policy1000ElNSB_10functional5actorINSJ_9compositeIJNSJ_16operator_adaptorINS7_7dividesIvEEEENSK_INSJ_8argumentILj0EEEEENSK_INSJ_5valueIiEEEEEEEEESF_JPiEEEvT0_iT1_T2_DpNS2_10kernel_argIT3_EE_param_0,
	.param .u32 _ZN3cub18CUB_300001_SM_10006detail9transform16transform_kernelINS2_10policy_hubILb1EN4cuda3std3__45tupleIJN6thrust24THRUST_300001_SM_1000_NS6detail15normal_iteratorINSA_10device_ptrIiEEEEEEEE10policy1000ElNSB_10functional5actorINSJ_9compositeIJNSJ_16operator_adaptorINS7_7dividesIvEEEENSK_INSJ_8argumentILj0EEEEENSK_INSJ_5valueIiEEEEEEEEESF_JPiEEEvT0_iT1_T2_DpNS2_10kernel_argIT3_EE_param_1,
	.param .align 4 .b8 _ZN3cub18CUB_300001_SM_10006detail9transform16transform_kernelINS2_10policy_hubILb1EN4cuda3std3__45tupleIJN6thrust24THRUST_300001_SM_1000_NS6detail15normal_iteratorINSA_10device_ptrIiEEEEEEEE10policy1000ElNSB_10functional5actorINSJ_9compositeIJNSJ_16operator_adaptorINS7_7dividesIvEEEENSK_INSJ_8argumentILj0EEEEENSK_INSJ_5valueIiEEEEEEEEESF_JPiEEEvT0_iT1_T2_DpNS2_10kernel_argIT3_EE_param_2[8],
	.param .align 8 .b8 _ZN3cub18CUB_300001_SM_10006detail9transform16transform_kernelINS2_10policy_hubILb1EN4cuda3std3__45tupleIJN6thrust24THRUST_300001_SM_1000_NS6detail15normal_iteratorINSA_10device_ptrIiEEEEEEEE10policy1000ElNSB_10functional5actorINSJ_9compositeIJNSJ_16operator_adaptorINS7_7dividesIvEEEENSK_INSJ_8argumentILj0EEEEENSK_INSJ_5valueIiEEEEEEEEESF_JPiEEEvT0_iT1_T2_DpNS2_10kernel_argIT3_EE_param_3[8],
	.param .align 8 .b8 _ZN3cub18CUB_300001_SM_10006detail9transform16transform_kernelINS2_10policy_hubILb1EN4cuda3std3__45tupleIJN6thrust24THRUST_300001_SM_1000_NS6detail15normal_iteratorINSA_10device_ptrIiEEEEEEEE10policy1000ElNSB_10functional5actorINSJ_9compositeIJNSJ_16operator_adaptorINS7_7dividesIvEEEENSK_INSJ_8argumentILj0EEEEENSK_INSJ_5valueIiEEEEEEEEESF_JPiEEEvT0_iT1_T2_DpNS2_10kernel_argIT3_EE_param_4[16]
)
.maxntid 128
{
	.reg .pred 	%p<37>;
	.reg .b32 	%r<135>;
	.reg .b64 	%rd<70>;

	ld.param.u32 	%r1, [_ZN3cub18CUB_300001_SM_10006detail9transform16transform_kernelINS2_10policy_hubILb1EN4cuda3std3__45tupleIJN6thrust24THRUST_300001_SM_1000_NS6detail15normal_iteratorINSA_10device_ptrIiEEEEEEEE10policy1000ElNSB_10functional5actorINSJ_9compositeIJNSJ_16operator_adaptorINS7_7dividesIvEEEENSK_INSJ_8argumentILj0EEEEENSK_INSJ_5valueIiEEEEEEEEESF_JPiEEEvT0_iT1_T2_DpNS2_10kernel_argIT3_EE_param_2+4];
	ld.param.u64 	%rd15, [_ZN3cub18CUB_300001_SM_10006detail9transform16transform_kernelINS2_10policy_hubILb1EN4cuda3std3__45tupleIJN6thrust24THRUST_300001_SM_1000_NS6detail15normal_iteratorINSA_10device_ptrIiEEEEEEEE10policy1000ElNSB_10functional5actorINSJ_9compositeIJNSJ_16operator_adaptorINS7_7dividesIvEEEENSK_INSJ_8argumentILj0EEEEENSK_INSJ_5valueIiEEEEEEEEESF_JPiEEEvT0_iT1_T2_DpNS2_10kernel_argIT3_EE_param_0];
	ld.param.u64 	%rd16, [_ZN3cub18CUB_300001_SM_10006detail9transform16transform_kernelINS2_10policy_hubILb1EN4cuda3std3__45tupleIJN6thrust24THRUST_300001_SM_1000_NS6detail15normal_iteratorINSA_10device_ptrIiEEEEEEEE10policy1000ElNSB_10functional5actorINSJ_9compositeIJNSJ_16operator_adaptorINS7_7dividesIvEEEENSK_INSJ_8argumentILj0EEEEENSK_INSJ_5valueIiEEEEEEEEESF_JPiEEEvT0_iT1_T2_DpNS2_10kernel_argIT3_EE_param_4];
	ld.param.u64 	%rd17, [_ZN3cub18CUB_300001_SM_10006detail9transform16transform_kernelINS2_10policy_hubILb1EN4cuda3std3__45tupleIJN6thrust24THRUST_300001_SM_1000_NS6detail15normal_iteratorINSA_10device_ptrIiEEEEEEEE10policy1000ElNSB_10functional5actorINSJ_9compositeIJNSJ_16operator_adaptorINS7_7dividesIvEEEENSK_INSJ_8argumentILj0EEEEENSK_INSJ_5valueIiEEEEEEEEESF_JPiEEEvT0_iT1_T2_DpNS2_10kernel_argIT3_EE_param_3];
	ld.param.u32 	%r41, [_ZN3cub18CUB_300001_SM_10006detail9transform16transform_kernelINS2_10policy_hubILb1EN4cuda3std3__45tupleIJN6thrust24THRUST_300001_SM_1000_NS6detail15normal_iteratorINSA_10device_ptrIiEEEEEEEE10policy1000ElNSB_10functional5actorINSJ_9compositeIJNSJ_16operator_adaptorINS7_7dividesIvEEEENSK_INSJ_8argumentILj0EEEEENSK_INSJ_5valueIiEEEEEEEEESF_JPiEEEvT0_iT1_T2_DpNS2_10kernel_argIT3_EE_param_1];
	cvta.to.global.u64 	%rd1, %rd17;
	cvta.to.global.u64 	%rd2, %rd16;
	shl.b32 	%r2, %r41, 7;
	mov.u32 	%r42, %ctaid.x;
	cvt.u64.u32 	%rd18, %r42;
	cvt.s64.s32 	%rd19, %r2;
	mul.lo.s64 	%rd3, %rd19, %rd18;
	sub.s64 	%rd20, %rd15, %rd3;
	min.s64 	%rd21, %rd20, %rd19;
	cvt.u32.u64 	%r3, %rd21;
	shl.b32 	%r4, %r3, 2;
	mov.u32 	%r5, %tid.x;
	shl.b32 	%r125, %r5, 7;
	setp.ge.s32 	%p1, %r125, %r4;
	@%p1 bra 	$L__BB23_3;
	shl.b64 	%rd22, %rd3, 2;
	add.s64 	%rd23, %rd2, %rd22;
	mul.wide.u32 	%rd24, %r5, 128;
	add.s64 	%rd68, %rd23, %rd24;
$L__BB23_2:
	.pragma "nounroll";
	// begin inline asm
	prefetch.global.L2 [%rd68];
	// end inline asm
	add.s32 	%r125, %r125, 16384;
	add.s64 	%rd68, %rd68, 16384;
	setp.lt.s32 	%p2, %r125, %r4;
	@%p2 bra 	$L__BB23_2;
$L__BB23_3:
	shl.b64 	%rd26, %rd3, 2;
	add.s64 	%rd7, %rd2, %rd26;
	add.s64 	%rd8, %rd1, %rd26;
	setp.eq.s32 	%p3, %r2, %r3;
	@%p3 bra 	$L__BB23_45;
	setp.lt.s32 	%p4, %r41, 1;
	@%p4 bra 	$L__BB23_57;
	and.b32  	%r9, %r41, 7;
	setp.lt.u32 	%p5, %r41, 8;
	mov.b32 	%r132, 0;
	@%p5 bra 	$L__BB23_24;
	and.b32  	%r132, %r41, 2147483640;
	mov.b32 	%r128, 0;
$L__BB23_7:
	.pragma "nounroll";
	shl.b32 	%r45, %r128, 7;
	add.s32 	%r20, %r45, %r5;
	setp.ge.s32 	%p6, %r20, %r3;
	@%p6 bra 	$L__BB23_9;
	mul.wide.u32 	%rd27, %r20, 4;
	add.s64 	%rd28, %rd7, %rd27;
	ld.global.u32 	%r46, [%rd28];
	div.s32 	%r47, %r46, %r1;
	add.s64 	%rd29, %rd8, %rd27;
	st.global.u32 	[%rd29], %r47;
$L__BB23_9:
	add.s32 	%r48, %r20, 128;
	setp.ge.s32 	%p7, %r48, %r3;
	mul.wide.s32 	%rd30, %r48, 4;
	add.s64 	%rd13, %rd7, %rd30;
	add.s64 	%rd14, %rd8, %rd30;
	@%p7 bra 	$L__BB23_11;
	ld.global.u32 	%r49, [%rd13];
	div.s32 	%r50, %r49, %r1;
	st.global.u32 	[%rd14], %r50;
$L__BB23_11:
	add.s32 	%r51, %r20, 256;
	setp.ge.s32 	%p8, %r51, %r3;
	@%p8 bra 	$L__BB23_13;
	ld.global.u32 	%r52, [%rd13+512];
	div.s32 	%r53, %r52, %r1;
	st.global.u32 	[%rd14+512], %r53;
$L__BB23_13:
	add.s32 	%r54, %r20, 384;
	setp.ge.s32 	%p9, %r54, %r3;
	@%p9 bra 	$L__BB23_15;
	ld.global.u32 	%r55, [%rd13+1024];
	div.s32 	%r56, %r55, %r1;
	st.global.u32 	[%rd14+1024], %r56;
$L__BB23_15:
	add.s32 	%r57, %r20, 512;
	setp.ge.s32 	%p10, %r57, %r3;
	@%p10 bra 	$L__BB23_17;
	ld.global.u32 	%r58, [%rd13+1536];
	div.s32 	%r59, %r58, %r1;
	st.global.u32 	[%rd14+1536], %r59;
$L__BB23_17:
	add.s32 	%r60, %r20, 640;
	setp.ge.s32 	%p11, %r60, %r3;
	@%p11 bra 	$L__BB23_19;
	ld.global.u32 	%r61, [%rd13+2048];
	div.s32 	%r62, %r61, %r1;
	st.global.u32 	[%rd14+2048], %r62;
$L__BB23_19:
	add.s32 	%r63, %r20, 768;
	setp.ge.s32 	%p12, %r63, %r3;
	@%p12 bra 	$L__BB23_21;
	ld.global.u32 	%r64, [%rd13+2560];
	div.s32 	%r65, %r64, %r1;
	st.global.u32 	[%rd14+2560], %r65;
$L__BB23_21:
	add.s32 	%r66, %r20, 896;
	setp.ge.s32 	%p13, %r66, %r3;
	@%p13 bra 	$L__BB23_23;
	ld.global.u32 	%r67, [%rd13+3072];
	div.s32 	%r68, %r67, %r1;
	st.global.u32 	[%rd14+3072], %r68;
$L__BB23_23:
	add.s32 	%r128, %r128, 8;
	setp.eq.s32 	%p14, %r128, %r132;
	@%p14 bra 	$L__BB23_24;
	bra.uni 	$L__BB23_7;
$L__BB23_24:
	setp.eq.s32 	%p15, %r9, 0;
	@%p15 bra 	$L__BB23_57;
	and.b32  	%r29, %r41, 3;
	setp.lt.u32 	%p16, %r9, 4;
	@%p16 bra 	$L__BB23_35;
	shl.b32 	%r69, %r132, 7;
	add.s32 	%r30, %r69, %r5;
	setp.ge.s32 	%p17, %r30, %r3;
	@%p17 bra 	$L__BB23_28;
	mul.wide.s32 	%rd31, %r30, 4;
	add.s64 	%rd32, %rd7, %rd31;
	ld.global.u32 	%r70, [%rd32];
	div.s32 	%r71, %r70, %r1;
	add.s64 	%rd33, %rd8, %rd31;
	st.global.u32 	[%rd33], %r71;
$L__BB23_28:
	add.s32 	%r31, %r30, 128;
	setp.ge.s32 	%p18, %r31, %r3;
	@%p18 bra 	$L__BB23_30;
	mul.wide.s32 	%rd34, %r31, 4;
	add.s64 	%rd35, %rd7, %rd34;
	ld.global.u32 	%r72, [%rd35];
	div.s32 	%r73, %r72, %r1;
	add.s64 	%rd36, %rd8, %rd34;
	st.global.u32 	[%rd36], %r73;
$L__BB23_30:
	add.s32 	%r32, %r30, 256;
	setp.ge.s32 	%p19, %r32, %r3;
	@%p19 bra 	$L__BB23_32;
	mul.wide.s32 	%rd37, %r32, 4;
	add.s64 	%rd38, %rd7, %rd37;
	ld.global.u32 	%r74, [%rd38];
	div.s32 	%r75, %r74, %r1;
	add.s64 	%rd39, %rd8, %rd37;
	st.global.u32 	[%rd39], %r75;
$L__BB23_32:
	add.s32 	%r33, %r30, 384;
	setp.ge.s32 	%p20, %r33, %r3;
	@%p20 bra 	$L__BB23_34;
	mul.wide.s32 	%rd40, %r33, 4;
	add.s64 	%rd41, %rd7, %rd40;
	ld.global.u32 	%r76, [%rd41];
	div.s32 	%r77, %r76, %r1;
	add.s64 	%rd42, %rd8, %rd40;
	st.global.u32 	[%rd42], %r77;
$L__BB23_34:
	add.s32 	%r132, %r132, 4;
$L__BB23_35:
	setp.eq.s32 	%p21, %r29, 0;
	@%p21 bra 	$L__BB23_57;
	setp.eq.s32 	%p22, %r29, 1;
	@%p22 bra 	$L__BB23_42;
	shl.b32 	%r78, %r132, 7;
	add.s32 	%r36, %r78, %r5;
	setp.ge.s32 	%p23, %r36, %r3;
	@%p23 bra 	$L__BB23_39;
	mul.wide.s32 	%rd43, %r36, 4;
	add.s64 	%rd44, %rd7, %rd43;
	ld.global.u32 	%r79, [%rd44];
	div.s32 	%r80, %r79, %r1;
	add.s64 	%rd45, %rd8, %rd43;
	st.global.u32 	[%rd45], %r80;
$L__BB23_39:
	add.s32 	%r37, %r36, 128;
	setp.ge.s32 	%p24, %r37, %r3;
	@%p24 bra 	$L__BB23_41;
	mul.wide.s32 	%rd46, %r37, 4;
	add.s64 	%rd47, %rd7, %rd46;
	ld.global.u32 	%r81, [%rd47];
	div.s32 	%r82, %r81, %r1;
	add.s64 	%rd48, %rd8, %rd46;
	st.global.u32 	[%rd48], %r82;
$L__BB23_41:
	add.s32 	%r132, %r132, 2;
$L__BB23_42:
	and.b32  	%r83, %r41, 1;
	setp.eq.b32 	%p25, %r83, 1;
	not.pred 	%p26, %p25;
	@%p26 bra 	$L__BB23_57;
	shl.b32 	%r84, %r132, 7;
	add.s32 	%r40, %r84, %r5;
	setp.ge.s32 	%p27, %r40, %r3;
	@%p27 bra 	$L__BB23_57;
	mul.wide.s32 	%rd49, %r40, 4;
	add.s64 	%rd50, %rd7, %rd49;
	ld.global.u32 	%r85, [%rd50];
	div.s32 	%r86, %r85, %r1;
	add.s64 	%rd51, %rd8, %rd49;
	st.global.u32 	[%rd51], %r86;
	bra.uni 	$L__BB23_57;
$L__BB23_45:
	setp.lt.s32 	%p28, %r41, 1;
	@%p28 bra 	$L__BB23_57;
	and.b32  	%r11, %r41, 7;
	setp.lt.u32 	%p29, %r41, 8;
	mov.b32 	%r130, 0;
	@%p29 bra 	$L__BB23_49;
	and.b32  	%r130, %r41, 2147483640;
	neg.s32 	%r127, %r130;
	mul.wide.u32 	%rd52, %r5, 4;
	add.s64 	%rd69, %rd26, %rd52;
	add.s32 	%r126, %r5, 128;
$L__BB23_48:
	.pragma "nounroll";
	mul.wide.s32 	%rd53, %r126, 4;
	add.s64 	%rd54, %rd26, %rd53;
	add.s64 	%rd55, %rd2, %rd69;
	ld.global.u32 	%r88, [%rd55];
	div.s32 	%r89, %r88, %r1;
	add.s64 	%rd56, %rd1, %rd69;
	st.global.u32 	[%rd56], %r89;
	add.s64 	%rd57, %rd2, %rd54;
	ld.global.u32 	%r90, [%rd57];
	div.s32 	%r91, %r90, %r1;
	add.s64 	%rd58, %rd1, %rd54;
	st.global.u32 	[%rd58], %r91;
	ld.global.u32 	%r92, [%rd57+512];
	div.s32 	%r93, %r92, %r1;
	st.global.u32 	[%rd58+512], %r93;
	ld.global.u32 	%r94, [%rd57+1024];
	div.s32 	%r95, %r94, %r1;
	st.global.u32 	[%rd58+1024], %r95;
	ld.global.u32 	%r96, [%rd57+1536];
	div.s32 	%r97, %r96, %r1;
	st.global.u32 	[%rd58+1536], %r97;
	ld.global.u32 	%r98, [%rd57+2048];
	div.s32 	%r99, %r98, %r1;
	st.global.u32 	[%rd58+2048], %r99;
	ld.global.u32 	%r100, [%rd57+2560];
	div.s32 	%r101, %r100, %r1;
	st.global.u32 	[%rd58+2560], %r101;
	ld.global.u32 	%r102, [%rd57+3072];
	div.s32 	%r103, %r102, %r1;
	st.global.u32 	[%rd58+3072], %r103;
	add.s32 	%r127, %r127, 8;
	add.s64 	%rd69, %rd69, 4096;
	add.s32 	%r126, %r126, 1024;
	setp.eq.s32 	%p30, %r127, 0;
	@%p30 bra 	$L__BB23_49;
	bra.uni 	$L__BB23_48;
$L__BB23_49:
	setp.eq.s32 	%p31, %r11, 0;
	@%p31 bra 	$L__BB23_57;
	and.b32  	%r23, %r41, 3;
	setp.lt.u32 	%p32, %r11, 4;
	@%p32 bra 	$L__BB23_52;
	shl.b32 	%r104, %r130, 7;
	add.s32 	%r105, %r104, %r5;
	mul.wide.s32 	%rd59, %r105, 4;
	add.s64 	%rd60, %rd7, %rd59;
	ld.global.u32 	%r106, [%rd60];
	div.s32 	%r107, %r106, %r1;
	add.s64 	%rd61, %rd8, %rd59;
	st.global.u32 	[%rd61], %r107;
	ld.global.u32 	%r108, [%rd60+512];
	div.s32 	%r109, %r108, %r1;
	st.global.u32 	[%rd61+512], %r109;
	ld.global.u32 	%r110, [%rd60+1024];
	div.s32 	%r111, %r110, %r1;
	st.global.u32 	[%rd61+1024], %r111;
	ld.global.u32 	%r112, [%rd60+1536];
	div.s32 	%r113, %r112, %r1;
	st.global.u32 	[%rd61+1536], %r113;
	add.s32 	%r130, %r130, 4;
$L__BB23_52:
	setp.eq.s32 	%p33, %r23, 0;
	@%p33 bra 	$L__BB23_57;
	setp.eq.s32 	%p34, %r23, 1;
	@%p34 bra 	$L__BB23_55;
	shl.b32 	%r114, %r130, 7;
	add.s32 	%r115, %r114, %r5;
	mul.wide.s32 	%rd62, %r115, 4;
	add.s64 	%rd63, %rd7, %rd62;
	ld.global.u32 	%r116, [%rd63];
	div.s32 	%r117, %r116, %r1;
	add.s64 	%rd64, %rd8, %rd62;
	st.global.u32 	[%rd64], %r117;
	ld.global.u32 	%r118, [%rd63+512];
	div.s32 	%r119, %r118, %r1;
	st.global.u32 	[%rd64+512], %r119;
	add.s32 	%r130, %r130, 2;
$L__BB23_55:
	and.b32  	%r120, %r41, 1;
	setp.eq.b32 	%p35, %r120, 1;
	not.pred 	%p36, %p35;
	@%p36 bra 	$L__BB23_57;
	shl.b32 	%r121, %r130, 7;
	add.s32 	%r122, %r121, %r5;
	mul.wide.s32 	%rd65, %r122, 4;
	add.s64 	%rd66, %rd7, %rd65;
	ld.global.u32 	%r123, [%rd66];
	div.s32 	%r124, %r123, %r1;
	add.s64 	%rd67, %rd8, %rd65;
	st.global.u32 	[%rd67], %r124;
$L__BB23_57:
	ret;

}
	// .globl	_ZN3cub18CUB_300001_SM_10006detail9transform16transform_kernelINS2_10policy_hubILb1EN4cuda3std3__45tupleIJN6thrust24THRUST_300001_SM_1000_NS6detail15normal_iteratorINSA_10device_ptrIiEEEEEEEE10policy1000EiNSB_10functional5actorINSJ_9compositeIJNSJ_16operator_adaptorINS7_4plusIvEEEENSK_INSL_IJNSM_INS7_7modulusIvEEEENSK_INSJ_8argumentILj0EEEEENSK_INSJ_5valueIiEEEEEEEEESY_EEEEESF_JPiEEEvT0_iT1_T2_DpNS2_10kernel_argIT3_EE
.visible .entry _ZN3cub18CUB_300001_SM_10006detail9transform16transform_kernelINS2_10policy_hubILb1EN4cuda3std3__45tupleIJN6thrust24THRUST_300001_SM_1000_NS6detail15normal_iteratorINSA_10device_ptrIiEEEEEEEE10policy1000EiNSB_10functional5actorINSJ_9compositeIJNSJ_16operator_adaptorINS7_4plusIvEEEENSK_INSL_IJNSM_INS7_7modulusIvEEEENSK_INSJ_8argumentILj0EEEEENSK_INSJ_5valueIiEEEEEEEEESY_EEEEESF_JPiEEEvT0_iT1_T2_DpNS2_10kernel_argIT3_EE(
	.param .u32 _ZN3cub18CUB_300001_SM_10006detail9transform16transform_kernelINS2_10policy_hubILb1EN4cuda3std3__45tupleIJN6thrust24THRUST_300001_SM_1000_NS6detail15normal_iteratorINSA_10device_ptrIiEEEEEEEE10policy1000EiNSB_10functional5actorINSJ_9compositeIJNSJ_16operator_adaptorINS7_4plusIvEEEENSK_INSL_IJNSM_INS7_7modulusIvEEEENSK_INSJ_8argumentILj0EEEEENSK_INSJ_5valueIiEEEEEEEEESY_EEEEESF_JPiEEEvT0_iT1_T2_DpNS2_10kernel_argIT3_EE_param_0,
	.param .u32 _ZN3cub18CUB_300001_SM_10006detail9transform16transform_kernelINS2_10policy_hubILb1EN4cuda3std3__45tupleIJN6thrust24THRUST_300001_SM_1000_NS6detail15normal_iteratorINSA_10device_ptrIiEEEEEEEE10policy1000EiNSB_10functional5actorINSJ_9compositeIJNSJ_16operator_adaptorINS7_4plusIvEEEENSK_INSL_IJNSM_INS7_7modulusIvEEEENSK_INSJ_8argumentILj0EEEEENSK_INSJ_5valueIiEEEEEEEEESY_EEEEESF_JPiEEEvT0_iT1_T2_DpNS2_10kernel_argIT3_EE_param_1,
	.param .align 4 .b8 _ZN3cub18CUB_300001_SM_10006detail9transform16transform_kernelINS2_10policy_hubILb1EN4cuda3std3__45tupleIJN6thrust24THRUST_300001_SM_1000_NS6detail15normal_iteratorINSA_10device_ptrIiEEEEEEEE10policy1000EiNSB_10functional5actorINSJ_9compositeIJNSJ_16operator_adaptorINS7_4plusIvEEEENSK_INSL_IJNSM_INS7_7modulusIvEEEENSK_INSJ_8argumentILj0EEEEENSK_INSJ_5valueIiEEEEEEEEESY_EEEEESF_JPiEEEvT0_iT1_T2_DpNS2_10kernel_argIT3_EE_param_2[16],
	.param .align 8 .b8 _ZN3cub18CUB_300001_SM_10006detail9transform16transform_kernelINS2_10policy_hubILb1EN4cuda3std3__45tupleIJN6thrust24THRUST_300001_SM_1000_NS6detail15normal_iteratorINSA_10device_ptrIiEEEEEEEE10policy1000EiNSB_10functional5actorINSJ_9compositeIJNSJ_16operator_adaptorINS7_4plusIvEEEENSK_INSL_IJNSM_INS7_7modulusIvEEEENSK_INSJ_8argumentILj0EEEEENSK_INSJ_5valueIiEEEEEEEEESY_EEEEESF_JPiEEEvT0_iT1_T2_DpNS2_10kernel_argIT3_EE_param_3[8],
	.param .align 8 .b8 _ZN3cub18CUB_300001_SM_10006detail9transform16transform_kernelINS2_10policy_hubILb1EN4cuda3std3__45tupleIJN6thrust24THRUST_300001_SM_1000_NS6detail15normal_iteratorINSA_10device_ptrIiEEEEEEEE10policy1000EiNSB_10functional5actorINSJ_9compositeIJNSJ_16operator_adaptorINS7_4plusIvEEEENSK_INSL_IJNSM_INS7_7modulusIvEEEENSK_INSJ_8argumentILj0EEEEENSK_INSJ_5valueIiEEEEEEEEESY_EEEEESF_JPiEEEvT0_iT1_T2_DpNS2_10kernel_argIT3_EE_param_4[16]
)
.maxntid 128
{
	.reg .pred 	%p<37>;
	.reg .b32 	%r<169>;
	.reg .b64 	%rd<64>;

	ld.param.u32 	%r1, [_ZN3cub18CUB_300001_SM_10006detail9transform16transform_kernelINS2_10policy_hubILb1EN4cuda3std3__45tupleIJN6thrust24THRUST_300001_SM_1000_NS6detail15normal_iteratorINSA_10device_ptrIiEEEEEEEE10policy1000EiNSB_10functional5actorINSJ_9compositeIJNSJ_16operator_adaptorINS7_4plusIvEEEENSK_INSL_IJNSM_INS7_7modulusIvEEEENSK_INSJ_8argumentILj0EEEEENSK_INSJ_5valueIiEEEEEEEEESY_EEEEESF_JPiEEEvT0_iT1_T2_DpNS2_10kernel_argIT3_EE_param_2+8];
	ld.param.u32 	%r2, [_ZN3cub18CUB_300001_SM_10006detail9transform16transform_kernelINS2_10policy_hubILb1EN4cuda3std3__45tupleIJN6thrust24THRUST_300001_SM_1000_NS6detail15normal_iteratorINSA_10device_ptrIiEEEEEEEE10policy1000EiNSB_10functional5actorINSJ_9compositeIJNSJ_16operator_adaptorINS7_4plusIvEEEENSK_INSL_IJNSM_INS7_7modulusIvEEEENSK_INSJ_8argumentILj0EEEEENSK_INSJ_5valueIiEEEEEEEEESY_EEEEESF_JPiEEEvT0_iT1_T2_DpNS2_10kernel_argIT3_EE_param_2+12];
	ld.param.u32 	%r45, [_ZN3cub18CUB_300001_SM_10006detail9transform16transform_kernelINS2_10policy_hubILb1EN4cuda3std3__45tupleIJN6thrust24THRUST_300001_SM_1000_NS6detail15normal_iteratorINSA_10device_ptrIiEEEEEEEE10policy1000EiNSB_10functional5actorINSJ_9compositeIJNSJ_16operator_adaptorINS7_4plusIvEEEENSK_INSL_IJNSM_INS7_7modulusIvEEEENSK_INSJ_8argumentILj0EEEEENSK_INSJ_5valueIiEEEEEEEEESY_EEEEESF_JPiEEEvT0_iT1_T2_DpNS2_10kernel_argIT3_EE_param_0];
	ld.param.u64 	%rd14, [_ZN3cub18CUB_300001_SM_10006detail9transform16transform_kernelINS2_10policy_hubILb1EN4cuda3std3__45tupleIJN6thrust24THRUST_300001_SM_1000_NS6detail15normal_iteratorINSA_10device_ptrIiEEEEEEEE10policy1000EiNSB_10functional5actorINSJ_9compositeIJNSJ_16operator_adaptorINS7_4plusIvEEEENSK_INSL_IJNSM_INS7_7modulusIvEEEENSK_INSJ_8argumentILj0EEEEENSK_INSJ_5valueIiEEEEEEEEESY_EEEEESF_JPiEEEvT0_iT1_T2_DpNS2_10kernel_argIT3_EE_param_4];
	ld.param.u64 	%rd15, [_ZN3cub18CUB_300001_SM_10006detail9transform16transform_kernelINS2_10policy_hubILb1EN4cuda3std3__45tupleIJN6thrust24THRUST_300001_SM_1000_NS6detail15normal_iteratorINSA_10device_ptrIiEEEEEEEE10policy1000EiNSB_10functional5actorINSJ_9compositeIJNSJ_16operator_adaptorINS7_4plusIvEEEENSK_INSL_IJNSM_INS7_7modulusIvEEEENSK_INSJ_8argumentILj0EEEEENSK_INSJ_5valueIiEEEEEEEEESY_EEEEESF_JPiEEEvT0_iT1_T2_DpNS2_10kernel_argIT3_EE_param_3];
	ld.param.u32 	%r44, [_ZN3cub18CUB_300001_SM_10006detail9transform16transform_kernelINS2_10policy_hubILb1EN4cuda3std3__45tupleIJN6thrust24THRUST_300001_SM_1000_NS6detail15normal_iteratorINSA_10device_ptrIiEEEEEEEE10policy1000EiNSB_10functional5actorINSJ_9compositeIJNSJ_16operator_adaptorINS7_4plusIvEEEENSK_INSL_IJNSM_INS7_7modulusIvEEEENSK_INSJ_8argumentILj0EEEEENSK_INSJ_5valueIiEEEEEEEEESY_EEEEESF_JPiEEEvT0_iT1_T2_DpNS2_10kernel_argIT3_EE_param_1];
	cvta.to.global.u64 	%rd1, %rd15;
	cvta.to.global.u64 	%rd2, %rd14;
	shl.b32 	%r3, %r44, 7;
	mov.u32 	%r46, %ctaid.x;
	mul.lo.s32 	%r4, %r3, %r46;
	sub.s32 	%r5, %r45, %r4;
	min.s32 	%r6, %r3, %r5;
	shl.b32 	%r7, %r6, 2;
	mov.u32 	%r8, %tid.x;
	shl.b32 	%r159, %r8, 7;
	setp.ge.s32 	%p1, %r159, %r7;
	@%p1 bra 	$L__BB24_3;
	mul.wide.u32 	%rd16, %r8, 128;
	add.s64 	%rd17, %rd2, %rd16;
	mul.wide.s32 	%rd18, %r4, 4;
	add.s64 	%rd62, %rd17, %rd18;
$L__BB24_2:
	.pragma "nounroll";
	// begin inline asm
	prefetch.global.L2 [%rd62];
	// end inline asm
	add.s32 	%r159, %r159, 16384;
	add.s64 	%rd62, %rd62, 16384;
	setp.lt.s32 	%p2, %r159, %r7;
	@%p2 bra 	$L__BB24_2;
$L__BB24_3:
	mul.wide.s32 	%rd20, %r4, 4;
	add.s64 	%rd6, %rd2, %rd20;
	add.s64 	%rd7, %rd1, %rd20;
	setp.gt.s32 	%p3, %r3, %r5;
	@%p3 bra 	$L__BB24_16;
	setp.lt.s32 	%p4, %r44, 1;
	@%p4 bra 	$L__BB24_57;
	and.b32  	%r12, %r44, 7;
	setp.lt.u32 	%p5, %r44, 8;
	mov.b32 	%r166, 0;
	@%p5 bra 	$L__BB24_8;
	and.b32  	%r166, %r44, 2147483640;
	neg.s32 	%r161, %r166;
	mul.wide.u32 	%rd21, %r8, 4;
	add.s64 	%rd63, %rd20, %rd21;
	add.s32 	%r160, %r8, 128;
$L__BB24_7:
	.pragma "nounroll";
	mul.wide.s32 	%rd22, %r160, 4;
	add.s64 	%rd23, %rd20, %rd22;
	add.s64 	%rd24, %rd2, %rd63;
	ld.global.u32 	%r48, [%rd24];
	rem.s32 	%r49, %r48, %r1;
	add.s32 	%r50, %r49, %r2;
	add.s64 	%rd25, %rd1, %rd63;
	st.global.u32 	[%rd25], %r50;
	add.s64 	%rd26, %rd2, %rd23;
	ld.global.u32 	%r51, [%rd26];
	rem.s32 	%r52, %r51, %r1;
	add.s32 	%r53, %r52, %r2;
	add.s64 	%rd27, %rd1, %rd23;
	st.global.u32 	[%rd27], %r53;
	ld.global.u32 	%r54, [%rd26+512];
	rem.s32 	%r55, %r54, %r1;
	add.s32 	%r56, %r55, %r2;
	st.global.u32 	[%rd27+512], %r56;
	ld.global.u32 	%r57, [%rd26+1024];
	rem.s32 	%r58, %r57, %r1;
	add.s32 	%r59, %r58, %r2;
	st.global.u32 	[%rd27+1024], %r59;
	ld.global.u32 	%r60, [%rd26+1536];
	rem.s32 	%r61, %r60, %r1;
	add.s32 	%r62, %r61, %r2;
	st.global.u32 	[%rd27+1536], %r62;
	ld.global.u32 	%r63, [%rd26+2048];
	rem.s32 	%r64, %r63, %r1;
	add.s32 	%r65, %r64, %r2;
	st.global.u32 	[%rd27+2048], %r65;
	ld.global.u32 	%r66, [%rd26+2560];
	rem.s32 	%r67, %r66, %r1;
	add.s32 	%r68, %r67, %r2;
	st.global.u32 	[%rd27+2560], %r68;
	ld.global.u32 	%r69, [%rd26+3072];
	rem.s32 	%r70, %r69, %r1;
	add.s32 	%r71, %r70, %r2;
	st.global.u32 	[%rd27+3072], %r71;
	add.s32 	%r161, %r161, 8;
	add.s64 	%rd63, %rd63, 4096;
	add.s32 	%r160, %r160, 1024;
	setp.eq.s32 	%p6, %r161, 0;
	@%p6 bra 	$L__BB24_8;
	bra.uni 	$L__BB24_7;
$L__BB24_8:
	setp.eq.s32 	%p7, %r12, 0;
	@%p7 bra 	$L__BB24_57;
	and.b32  	%r39, %r44, 3;
	setp.lt.u32 	%p8, %r12, 4;
	@%p8 bra 	$L__BB24_11;
	shl.b32 	%r72, %r166, 7;
	add.s32 	%r73, %r72, %r8;
	mul.wide.s32 	%rd28, %r73, 4;
	add.s64 	%rd29, %rd6, %rd28;
	ld.global.u32 	%r74, [%rd29];
	rem.s32 	%r75, %r74, %r1;
	add.s32 	%r76, %r75, %r2;
	add.s64 	%rd30, %rd7, %rd28;
	st.global.u32 	[%rd30], %r76;
	ld.global.u32 	%r77, [%rd29+512];
	rem.s32 	%r78, %r77, %r1;
	add.s32 	%r79, %r78, %r2;
	st.global.u32 	[%rd30+512], %r79;
	ld.global.u32 	%r80, [%rd29+1024];
	rem.s32 	%r81, %r80, %r1;
	add.s32 	%r82, %r81, %r2;
	st.global.u32 	[%rd30+1024], %r82;
	ld.global.u32 	%r83, [%rd29+1536];
	rem.s32 	%r84, %r83, %r1;
	add.s32 	%r85, %r84, %r2;
	st.global.u32 	[%rd30+1536], %r85;
	add.s32 	%r166, %r166, 4;
$L__BB24_11:
	setp.eq.s32 	%p9, %r39, 0;
	@%p9 bra 	$L__BB24_57;
	setp.eq.s32 	%p10, %r39, 1;
	@%p10 bra 	$L__BB24_14;
	shl.b32 	%r86, %r166, 7;
	add.s32 	%r87, %r86, %r8;
	mul.wide.s32 	%rd31, %r87, 4;
	add.s64 	%rd32, %rd6, %rd31;
	ld.global.u32 	%r88, [%rd32];
	rem.s32 	%r89, %r88, %r1;
	add.s32 	%r90, %r89, %r2;
	add.s64 	%rd33, %rd7, %rd31;
	st.global.u32 	[%rd33], %r90;
	ld.global.u32 	%r91, [%rd32+512];
	rem.s32 	%r92, %r91, %r1;
	add.s32 	%r93, %r92, %r2;
	st.global.u32 	[%rd33+512], %r93;
	add.s32 	%r166, %r166, 2;
$L__BB24_14:
	and.b32  	%r94, %r44, 1;
	setp.eq.b32 	%p11, %r94, 1;
	not.pred 	%p12, %p11;
	@%p12 bra 	$L__BB24_57;
	shl.b32 	%r95, %r166, 7;
	add.s32 	%r96, %r95, %r8;
	mul.wide.s32 	%rd34, %r96, 4;
	add.s64 	%rd35, %rd6, %rd34;
	ld.global.u32 	%r97, [%rd35];
	rem.s32 	%r98, %r97, %r1;
	add.s32 	%r99, %r98, %r2;
	add.s64 	%rd36, %rd7, %rd34;
	st.global.u32 	[%rd36], %r99;
	bra.uni 	$L__BB24_57;
$L__BB24_16:
	setp.lt.s32 	%p13, %r44, 1;
	@%p13 bra 	$L__BB24_57;
	and.b32  	%r16, %r44, 7;
	setp.lt.u32 	%p14, %r44, 8;
	mov.b32 	%r163, 0;
	@%p14 bra 	$L__BB24_36;
	and.b32  	%r163, %r44, 2147483640;
	mov.b32 	%r162, 0;
$L__BB24_19:
	.pragma "nounroll";
	shl.b32 	%r102, %r162, 7;
	add.s32 	%r23, %r102, %r8;
	setp.ge.s32 	%p15, %r23, %r6;
	@%p15 bra 	$L__BB24_21;
	mul.wide.u32 	%rd37, %r23, 4;
	add.s64 	%rd38, %rd6, %rd37;
	ld.global.u32 	%r103, [%rd38];
	rem.s32 	%r104, %r103, %r1;
	add.s32 	%r105, %r104, %r2;
	add.s64 	%rd39, %rd7, %rd37;
	st.global.u32 	[%rd39], %r105;
$L__BB24_21:
	add.s32 	%r106, %r23, 128;
	setp.ge.s32 	%p16, %r106, %r6;
	mul.wide.s32 	%rd40, %r106, 4;
	add.s64 	%rd12, %rd6, %rd40;
	add.s64 	%rd13, %rd7, %rd40;
	@%p16 bra 	$L__BB24_23;
	ld.global.u32 	%r107, [%rd12];
	rem.s32 	%r108, %r107, %r1;
	add.s32 	%r109, %r108, %r2;
	st.global.u32 	[%rd13], %r109;
$L__BB24_23:
	add.s32 	%r110, %r23, 256;
	setp.ge.s32 	%p17, %r110, %r6;
	@%p17 bra 	$L__BB24_25;
	ld.global.u32 	%r111, [%rd12+512];
	rem.s32 	%r112, %r111, %r1;
	add.s32 	%r113, %r112, %r2;
	st.global.u32 	[%rd13+512], %r113;
$L__BB24_25:
	add.s32 	%r114, %r23, 384;
	setp.ge.s32 	%p18, %r114, %r6;
	@%p18 bra 	$L__BB24_27;
	ld.global.u32 	%r115, [%rd12+1024];
	rem.s32 	%r116, %r115, %r1;
	add.s32 	%r117, %r116, %r2;
	st.global.u32 	[%rd13+1024], %r117;
$L__BB24_27:
	add.s32 	%r118, %r23, 512;
	setp.ge.s32 	%p19, %r118, %r6;
	@%p19 bra 	$L__BB24_29;
	ld.global.u32 	%r119, [%rd12+1536];
	rem.s32 	%r120, %r119, %r1;
	add.s32 	%r121, %r120, %r2;
	st.global.u32 	[%rd13+1536], %r121;
$L__BB24_29:
	add.s32 	%r122, %r23, 640;
	setp.ge.s32 	%p20, %r122, %r6;
	@%p20 bra 	$L__BB24_31;
	ld.global.u32 	%r123, [%rd12+2048];
	rem.s32 	%r124, %r123, %r1;
	add.s32 	%r125, %r124, %r2;
	st.global.u32 	[%rd13+2048], %r125;
$L__BB24_31:
	add.s32 	%r126, %r23, 768;
	setp.ge.s32 	%p21, %r126, %r6;
	@%p21 bra 	$L__BB24_33;
	ld.global.u32 	%r127, [%rd12+2560];
	rem.s32 	%r128, %r127, %r1;
	add.s32 	%r129, %r128, %r2;
	st.global.u32 	[%rd13+2560], %r129;
$L__BB24_33:
	add.s32 	%r130, %r23, 896;
	setp.ge.s32 	%p22, %r130, %r6;
	@%p22 bra 	$L__BB24_35;
	ld.global.u32 	%r131, [%rd12+3072];
	rem.s32 	%r132, %r131, %r1;
	add.s32 	%r133, %r132, %r2;
	st.global.u32 	[%rd13+3072], %r133;
$L__BB24_35:
	add.s32 	%r162, %r162, 8;
	setp.ne.s32 	%p23, %r162, %r163;
	@%p23 bra 	$L__BB24_19;
$L__BB24_36:
	setp.eq.s32 	%p24, %r16, 0;
	@%p24 bra 	$L__BB24_57;
	and.b32  	%r26, %r44, 3;
	setp.lt.u32 	%p25, %r16, 4;
	@%p25 bra 	$L__BB24_47;
	shl.b32 	%r134, %r163, 7;
	add.s32 	%r27, %r134, %r8;
	setp.ge.s32 	%p26, %r27, %r6;
	@%p26 bra 	$L__BB24_40;
	mul.wide.s32 	%rd41, %r27, 4;
	add.s64 	%rd42, %rd6, %rd41;
	ld.global.u32 	%r135, [%rd42];
	rem.s32 	%r136, %r135, %r1;
	add.s32 	%r137, %r136, %r2;
	add.s64 	%rd43, %rd7, %rd41;
	st.global.u32 	[%rd43], %r137;
$L__BB24_40:
	add.s32 	%r28, %r27, 128;
	setp.ge.s32 	%p27, %r28, %r6;
	@%p27 bra 	$L__BB24_42;
	mul.wide.s32 	%rd44, %r28, 4;
	add.s64 	%rd45, %rd6, %rd44;
	ld.global.u32 	%r138, [%rd45];
	rem.s32 	%r139, %r138, %r1;
	add.s32 	%r140, %r139, %r2;
	add.s64 	%rd46, %rd7, %rd44;
	st.global.u32 	[%rd46], %r140;
$L__BB24_42:
	add.s32 	%r29, %r27, 256;
	setp.ge.s32 	%p28, %r29, %r6;
	@%p28 bra 	$L__BB24_44;
	mul.wide.s32 	%rd47, %r29, 4;
	add.s64 	%rd48, %rd6, %rd47;
	ld.global.u32 	%r141, [%rd48];
	rem.s32 	%r142, %r141, %r1;
	add.s32 	%r143, %r142, %r2;
	add.s64 	%rd49, %rd7, %rd47;
	st.global.u32 	[%rd49], %r143;
$L__BB24_44:
	add.s32 	%r30, %r27, 384;
	setp.ge.s32 	%p29, %r30, %r6;
	@%p29 bra 	$L__BB24_46;
	mul.wide.s32 	%rd50, %r30, 4;
	add.s64 	%rd51, %rd6, %rd50;
	ld.global.u32 	%r144, [%rd51];
	rem.s32 	%r145, %r144, %r1;
	add.s32 	%r146, %r145, %r2;
	add.s64 	%rd52, %rd7, %rd50;
	st.global.u32 	[%rd52], %r146;
$L__BB24_46:
	add.s32 	%r163, %r163, 4;
$L__BB24_47:
	setp.eq.s32 	%p30, %r26, 0;
	@%p30 bra 	$L__BB24_57;
	setp.eq.s32 	%p31, %r26, 1;
	@%p31 bra 	$L__BB24_54;
	shl.b32 	%r147, %r163, 7;
	add.s32 	%r33, %r147, %r8;
	setp.ge.s32 	%p32, %r33, %r6;
	@%p32 bra 	$L__BB24_51;
	mul.wide.s32 	%rd53, %r33, 4;
	add.s64 	%rd54, %rd6, %rd53;
	ld.global.u32 	%r148, [%rd54];
	rem.s32 	%r149, %r148, %r1;
	add.s32 	%r150, %r149, %r2;
	add.s64 	%rd55, %rd7, %rd53;
	st.global.u32 	[%rd55], %r150;
$L__BB24_51:
	add.s32 	%r34, %r33, 128;
	setp.ge.s32 	%p33, %r34, %r6;
	@%p33 bra 	$L__BB24_53;
	mul.wide.s32 	%rd56, %r34, 4;
	add.s64 	%rd57, %rd6, %rd56;
	ld.global.u32 	%r151, [%rd57];
	rem.s32 	%r152, %r151, %r1;
	add.s32 	%r153, %r152, %r2;
	add.s64 	%rd58, %rd7, %rd56;
	st.global.u32 	[%rd58], %r153;
$L__BB24_53:
	add.s32 	%r163, %r163, 2;
$L__BB24_54:
	and.b32  	%r154, %r44, 1;
	setp.eq.b32 	%p34, %r154, 1;
	not.pred 	%p35, %p34;
	@%p35 bra 	$L__BB24_57;
	shl.b32 	%r155, %r163, 7;
	add.s32 	%r37, %r155, %r8;
	setp.ge.s32 	%p36, %r37, %r6;
	@%p36 bra 	$L__BB24_57;
	mul.wide.s32 	%rd59, %r37, 4;
	add.s64 	%rd60, %rd6, %rd59;
	ld.global.u32 	%r156, [%rd60];
	rem.s32 	%r157, %r156, %r1;
	add.s32 	%r158, %r157, %r2;
	add.s64 	%rd61, %rd7, %rd59;
	st.global.u32 	[%rd61], %r158;
$L__BB24_57:
	ret;

}
	// .globl	_ZN3cub18CUB_300001_SM_10006detail9transform16transform_kernelINS2_10policy_hubILb1EN4cuda3std3__45tupleIJN6thrust24THRUST_300001_SM_1000_NS6detail15normal_iteratorINSA_10device_ptrIiEEEEEEEE10policy1000ElNSB_10functional5actorINSJ_9compositeIJNSJ_16operator_adaptorINS7_4plusIvEEEENSK_INSL_IJNSM_INS7_7modulusIvEEEENSK_INSJ_8argumentILj0EEEEENSK_INSJ_5valueIiEEEEEEEEESY_EEEEESF_JPiEEEvT0_iT1_T2_DpNS2_10kernel_argIT3_EE
.visible .entry _ZN3cub18CUB_300001_SM_10006detail9transform16transform_kernelINS2_10policy_hubILb1EN4cuda3std3__45tupleIJN6thrust24THRUST_300001_SM_1000_NS6detail15normal_iteratorINSA_10device_ptrIiEEEEEEEE10policy1000ElNSB_10functional5actorINSJ_9compositeIJNSJ_16operator_adaptorINS7_4plusIvEEEENSK_INSL_IJNSM_INS7_7modulusIvEEEENSK_INSJ_8argumentILj0EEEEENSK_INSJ_5valueIiEEEEEEEEESY_EEEEESF_JPiEEEvT0_iT1_T2_DpNS2_10kernel_argIT3_EE(
	.param .u64 _ZN3cub18CUB_300001_SM_10006detail9transform16transform_kernelINS2_10policy_hubILb1EN4cuda3std3__45tupleIJN6thrust24THRUST_300001_SM_1000_NS6detail15normal_iteratorINSA_10device_ptrIiEEEEEEEE10policy1000ElNSB_10functional5actorINSJ_9compositeIJNSJ_16operator_adaptorINS7_4plusIvEEEENSK_INSL_IJNSM_INS7_7modulusIvEEEENSK_INSJ_8argumentILj0EEEEENSK_INSJ_5valueIiEEEEEEEEESY_EEEEESF_JPiEEEvT0_iT1_T2_DpNS2_10kernel_argIT3_EE_param_0,
	.param .u32 _ZN3cub18CUB_300001_SM_10006detail9transform16transform_kernelINS2_10policy_hubILb1EN4cuda3std3__45tupleIJN6thrust24THRUST_300001_SM_1000_NS6detail15normal_iteratorINSA_10device_ptrIiEEEEEEEE10policy1000ElNSB_10functional5actorINSJ_9compositeIJNSJ_16operator_adaptorINS7_4plusIvEEEENSK_INSL_IJNSM_INS7_7modulusIvEEEENSK_INSJ_8argumentILj0EEEEENSK_INSJ_5valueIiEEEEEEEEESY_EEEEESF_JPiEEEvT0_iT1_T2_DpNS2_10kernel_argIT3_EE_param_1,
	.param .align 4 .b8 _ZN3cub18CUB_300001_SM_10006detail9transform16transform_kernelINS2_10policy_hubILb1EN4cuda3std3__45tupleIJN6thrust24THRUST_300001_SM_1000_NS6detail15normal_iteratorINSA_10device_ptrIiEEEEEEEE10policy1000ElNSB_10functional5actorINSJ_9compositeIJNSJ_16operator_adaptorINS7_4plusIvEEEENSK_INSL_IJNSM_INS7_7modulusIvEEEENSK_INSJ_8argumentILj0EEEEENSK_INSJ_5valueIiEEEEEEEEESY_EEEEESF_JPiEEEvT0_iT1_T2_DpNS2_10kernel_argIT3_EE_param_2[16],
	.param .align 8 .b8 _ZN3cub18CUB_300001_SM_10006detail9transform16transform_kernelINS2_10policy_hubILb1EN4cuda3std3__45tupleIJN6thrust24THRUST_300001_SM_1000_NS6detail15normal_iteratorINSA_10device_ptrIiEEEEEEEE10policy1000ElNSB_10functional5actorINSJ_9compositeIJNSJ_16operator_adaptorINS7_4plusIvEEEENSK_INSL_IJNSM_INS7_7modulusIvEEEENSK_INSJ_8argumentILj0EEEEENSK_INSJ_5valueIiEEEEEEEEESY_EEEEESF_JPiEEEvT0_iT1_T2_DpNS2_10kernel_argIT3_EE_param_3[8],
	.param .align 8 .b8 _ZN3cub18CUB_300001_SM_10006detail9transform16transform_kernelINS2_10policy_hubILb1EN4cuda3std3__45tupleIJN6thrust24THRUST_300001_SM_1000_NS6detail15normal_iteratorINSA_10device_ptrIiEEEEEEEE10policy1000ElNSB_10functional5actorINSJ_9compositeIJNSJ_16operator_adaptorINS7_4plusIvEEEENSK_INSL_IJNSM_INS7_7modulusIvEEEENSK_INSJ_8argumentILj0EEEEENSK_INSJ_5valueIiEEEEEEEEESY_EEEEESF_JPiEEEvT0_iT1_T2_DpNS2_10kernel_argIT3_EE_param_4[16]
)
.maxntid 128
{
	.reg .pred 	%p<37>;
	.reg .b32 	%r<166>;
	.reg .b64 	%rd<70>;

	ld.param.u32 	%r1, [_ZN3cub18CUB_300001_SM_10006detail9transform16transform_kernelINS2_10policy_hubILb1EN4cuda3std3__45tupleIJN6thrust24THRUST_300001_SM_1000_NS6detail15normal_iteratorINSA_10device_ptrIiEEEEEEEE10policy1000ElNSB_10functional5actorINSJ_9compositeIJNSJ_16operator_adaptorINS7_4plusIvEEEENSK_INSL_IJNSM_INS7_7modulusIvEEEENSK_INSJ_8argumentILj0EEEEENSK_INSJ_5valueIiEEEEEEEEESY_EEEEESF_JPiEEEvT0_iT1_T2_DpNS2_10kernel_argIT3_EE_param_2+8];
	ld.param.u32 	%r2, [_ZN3cub18CUB_300001_SM_10006detail9transform16transform_kernelINS2_10policy_hubILb1EN4cuda3std3__45tupleIJN6thrust24THRUST_300001_SM_1000_NS6detail15normal_iteratorINSA_10device_ptrIiEEEEEEEE10policy1000ElNSB_10functional5actorINSJ_9compositeIJNSJ_16operator_adaptorINS7_4plusIvEEEENSK_INSL_IJNSM_INS7_7modulusIvEEEENSK_INSJ_8argumentILj0EEEEENSK_INSJ_5valueIiEEEEEEEEESY_EEEEESF_JPiEEEvT0_iT1_T2_DpNS2_10kernel_argIT3_EE_param_2+12];
	ld.param.u64 	%rd15, [_ZN3cub18CUB_300001_SM_10006detail9transform16transform_kernelINS2_10policy_hubILb1EN4cuda3std3__45tupleIJN6thrust24THRUST_300001_SM_1000_NS6detail15normal_iteratorINSA_10device_ptrIiEEEEEEEE10policy1000ElNSB_10functional5actorINSJ_9compositeIJNSJ_16operator_adaptorINS7_4plusIvEEEENSK_INSL_IJNSM_INS7_7modulusIvEEEENSK_INSJ_8argumentILj0EEEEENSK_INSJ_5valueIiEEEEEEEEESY_EEEEESF_JPiEEEvT0_iT1_T2_DpNS2_10kernel_argIT3_EE_param_0];
	ld.param.u64 	%rd16, [_ZN3cub18CUB_300001_SM_10006detail9transform16transform_kernelINS2_10policy_hubILb1EN4cuda3std3__45tupleIJN6thrust24THRUST_300001_SM_1000_NS6detail15normal_iteratorINSA_10device_ptrIiEEEEEEEE10policy1000ElNSB_10functional5actorINSJ_9compositeIJNSJ_16operator_adaptorINS7_4plusIvEEEENSK_INSL_IJNSM_INS7_7modulusIvEEEENSK_INSJ_8argumentILj0EEEEENSK_INSJ_5valueIiEEEEEEEEESY_EEEEESF_JPiEEEvT0_iT1_T2_DpNS2_10kernel_argIT3_EE_param_4];
	ld.param.u64 	%rd17, [_ZN3cub18CUB_300001_SM_10006detail9transform16transform_kernelINS2_10policy_hubILb1EN4cuda3std3__45tupleIJN6thrust24THRUST_300001_SM_1000_NS6detail15normal_iteratorINSA_10device_ptrIiEEEEEEEE10policy1000ElNSB_10functional5actorINSJ_9compositeIJNSJ_16operator_adaptorINS7_4plusIvEEEENSK_INSL_IJNSM_INS7_7modulusIvEEEENSK_INSJ_8argumentILj0EEEEENSK_INSJ_5valueIiEEEEEEEEESY_EEEEESF_JPiEEEvT0_iT1_T2_DpNS2_10kernel_argIT3_EE_param_3];
	ld.param.u32 	%r42, [_ZN3cub18CUB_300001_SM_10006detail9transform16transform_kernelINS2_10policy_hubILb1EN4cuda3std3__45tupleIJN6thrust24THRUST_300001_SM_1000_NS6detail15normal_iteratorINSA_10device_ptrIiEEEEEEEE10policy1000ElNSB_10functional5actorINSJ_9compositeIJNSJ_16operator_adaptorINS7_4plusIvEEEENSK_INSL_IJNSM_INS7_7modulusIvEEEENSK_INSJ_8argumentILj0EEEEENSK_INSJ_5valueIiEEEEEEEEESY_EEEEESF_JPiEEEvT0_iT1_T2_DpNS2_10kernel_argIT3_EE_param_1];
	cvta.to.global.u64 	%rd1, %rd17;
	cvta.to.global.u64 	%rd2, %rd16;
	shl.b32 	%r3, %r42, 7;
	mov.u32 	%r43, %ctaid.x;
	cvt.u64.u32 	%rd18, %r43;
	cvt.s64.s32 	%rd19, %r3;
	mul.lo.s64 	%rd3, %rd19, %rd18;
	sub.s64 	%rd20, %rd15, %rd3;
	min.s64 	%rd21, %rd20, %rd19;
	cvt.u32.u64 	%r4, %rd21;
	shl.b32 	%r5, %r4, 2;
	mov.u32 	%r6, %tid.x;
	shl.b32 	%r156, %r6, 7;
	setp.ge.s32 	%p1, %r156, %r5;
	@%p1 bra 	$L__BB25_3;
	shl.b64 	%rd22, %rd3, 2;
	add.s64 	%rd23, %rd2, %rd22;
	mul.wide.u32 	%rd24, %r6, 128;
	add.s64 	%rd68, %rd23, %rd24;
$L__BB25_2:
	.pragma "nounroll";
	// begin inline asm
	prefetch.global.L2 [%rd68];
	// end inline asm
	add.s32 	%r156, %r156, 16384;
	add.s64 	%rd68, %rd68, 16384;
	setp.lt.s32 	%p2, %r156, %r5;
	@%p2 bra 	$L__BB25_2;
$L__BB25_3:
	shl.b64 	%rd26, %rd3, 2;
	add.s64 	%rd7, %rd2, %rd26;
	add.s64 	%rd8, %rd1, %rd26;
	setp.eq.s32 	%p3, %r3, %r4;
	@%p3 bra 	$L__BB25_45;
	setp.lt.s32 	%p4, %r42, 1;
	@%p4 bra 	$L__BB25_57;
	and.b32  	%r10, %r42, 7;
	setp.lt.u32 	%p5, %r42, 8;
	mov.b32 	%r163, 0;
	@%p5 bra 	$L__BB25_24;
	and.b32  	%r163, %r42, 2147483640;
	mov.b32 	%r159, 0;
$L__BB25_7:
	.pragma "nounroll";
	shl.b32 	%r46, %r159, 7;
	add.s32 	%r21, %r46, %r6;
	setp.ge.s32 	%p6, %r21, %r4;
	@%p6 bra 	$L__BB25_9;
	mul.wide.u32 	%rd27, %r21, 4;
	add.s64 	%rd28, %rd7, %rd27;
	ld.global.u32 	%r47, [%rd28];
	rem.s32 	%r48, %r47, %r1;
	add.s32 	%r49, %r48, %r2;
	add.s64 	%rd29, %rd8, %rd27;
	st.global.u32 	[%rd29], %r49;
$L__BB25_9:
	add.s32 	%r50, %r21, 128;
	setp.ge.s32 	%p7, %r50, %r4;
	mul.wide.s32 	%rd30, %r50, 4;
	add.s64 	%rd13, %rd7, %rd30;
	add.s64 	%rd14, %rd8, %rd30;
	@%p7 bra 	$L__BB25_11;
	ld.global.u32 	%r51, [%rd13];
	rem.s32 	%r52, %r51, %r1;
	add.s32 	%r53, %r52, %r2;
	st.global.u32 	[%rd14], %r53;
$L__BB25_11:
	add.s32 	%r54, %r21, 256;
	setp.ge.s32 	%p8, %r54, %r4;
	@%p8 bra 	$L__BB25_13;
	ld.global.u32 	%r55, [%rd13+512];
	rem.s32 	%r56, %r55, %r1;
	add.s32 	%r57, %r56, %r2;
	st.global.u32 	[%rd14+512], %r57;
$L__BB25_13:
	add.s32 	%r58, %r21, 384;
	setp.ge.s32 	%p9, %r58, %r4;
	@%p9 bra 	$L__BB25_15;
	ld.global.u32 	%r59, [%rd13+1024];
	rem.s32 	%r60, %r59, %r1;
	add.s32 	%r61, %r60, %r2;
	st.global.u32 	[%rd14+1024], %r61;
$L__BB25_15:
	add.s32 	%r62, %r21, 512;
	setp.ge.s32 	%p10, %r62, %r4;
	@%p10 bra 	$L__BB25_17;
	ld.global.u32 	%r63, [%rd13+1536];
	rem.s32 	%r64, %r63, %r1;
	add.s32 	%r65, %r64, %r2;
	st.global.u32 	[%rd14+1536], %r65;
$L__BB25_17:
	add.s32 	%r66, %r21, 640;
	setp.ge.s32 	%p11, %r66, %r4;
	@%p11 bra 	$L__BB25_19;
	ld.global.u32 	%r67, [%rd13+2048];
	rem.s32 	%r68, %r67, %r1;
	add.s32 	%r69, %r68, %r2;
	st.global.u32 	[%rd14+2048], %r69;
$L__BB25_19:
	add.s32 	%r70, %r21, 768;
	setp.ge.s32 	%p12, %r70, %r4;
	@%p12 bra 	$L__BB25_21;
	ld.global.u32 	%r71, [%rd13+2560];
	rem.s32 	%r72, %r71, %r1;
	add.s32 	%r73, %r72, %r2;
	st.global.u32 	[%rd14+2560], %r73;
$L__BB25_21:
	add.s32 	%r74, %r21, 896;
	setp.ge.s32 	%p13, %r74, %r4;
	@%p13 bra 	$L__BB25_23;
	ld.global.u32 	%r75, [%rd13+3072];
	rem.s32 	%r76, %r75, %r1;
	add.s32 	%r77, %r76, %r2;
	st.global.u32 	[%rd14+3072], %r77;
$L__BB25_23:
	add.s32 	%r159, %r159, 8;
	setp.eq.s32 	%p14, %r159, %r163;
	@%p14 bra 	$L__BB25_24;
	bra.uni 	$L__BB25_7;
$L__BB25_24:
	setp.eq.s32 	%p15, %r10, 0;
	@%p15 bra 	$L__BB25_57;
	and.b32  	%r30, %r42, 3;
	setp.lt.u32 	%p16, %r10, 4;
	@%p16 bra 	$L__BB25_35;
	shl.b32 	%r78, %r163, 7;
	add.s32 	%r31, %r78, %r6;
	setp.ge.s32 	%p17, %r31, %r4;
	@%p17 bra 	$L__BB25_28;
	mul.wide.s32 	%rd31, %r31, 4;
	add.s64 	%rd32, %rd7, %rd31;
	ld.global.u32 	%r79, [%rd32];
	rem.s32 	%r80, %r79, %r1;
	add.s32 	%r81, %r80, %r2;
	add.s64 	%rd33, %rd8, %rd31;
	st.global.u32 	[%rd33], %r81;
$L__BB25_28:
	add.s32 	%r32, %r31, 128;
	setp.ge.s32 	%p18, %r32, %r4;
	@%p18 bra 	$L__BB25_30;
	mul.wide.s32 	%rd34, %r32, 4;
	add.s64 	%rd35, %rd7, %rd34;
	ld.global.u32 	%r82, [%rd35];
	rem.s32 	%r83, %r82, %r1;
	add.s32 	%r84, %r83, %r2;
	add.s64 	%rd36, %rd8, %rd34;
	st.global.u32 	[%rd36], %r84;
$L__BB25_30:
	add.s32 	%r33, %r31, 256;
	setp.ge.s32 	%p19, %r33, %r4;
	@%p19 bra 	$L__BB25_32;
	mul.wide.s32 	%rd37, %r33, 4;
	add.s64 	%rd38, %rd7, %rd37;
	ld.global.u32 	%r85, [%rd38];
	rem.s32 	%r86, %r85, %r1;
	add.s32 	%r87, %r86, %r2;
	add.s64 	%rd39, %rd8, %rd37;
	st.global.u32 	[%rd39], %r87;
$L__BB25_32:
	add.s32 	%r34, %r31, 384;
	setp.ge.s32 	%p20, %r34, %r4;
	@%p20 bra 	$L__BB25_34;
	mul.wide.s32 	%rd40, %r34, 4;
	add.s64 	%rd41, %rd7, %rd40;
	ld.global.u32 	%r88, [%rd41];
	rem.s32 	%r89, %r88, %r1;
	add.s32 	%r90, %r89, %r2;
	add.s64 	%rd42, %rd8, %rd40;
	st.global.u32 	[%rd42], %r90;
$L__BB25_34:
	add.s32 	%r163, %r163, 4;
$L__BB25_35:
	setp.eq.s32 	%p21, %r30, 0;
	@%p21 bra 	$L__BB25_57;
	setp.eq.s32 	%p22, %r30, 1;
	@%p22 bra 	$L__BB25_42;
	shl.b32 	%r91, %r163, 7;
	add.s32 	%r37, %r91, %r6;
	setp.ge.s32 	%p23, %r37, %r4;
	@%p23 bra 	$L__BB25_39;
	mul.wide.s32 	%rd43, %r37, 4;
	add.s64 	%rd44, %rd7, %rd43;
	ld.global.u32 	%r92, [%rd44];
	rem.s32 	%r93, %r92, %r1;
	add.s32 	%r94, %r93, %r2;
	add.s64 	%rd45, %rd8, %rd43;
	st.global.u32 	[%rd45], %r94;
$L__BB25_39:
	add.s32 	%r38, %r37, 128;
	setp.ge.s32 	%p24, %r38, %r4;
	@%p24 bra 	$L__BB25_41;
	mul.wide.s32 	%rd46, %r38, 4;
	add.s64 	%rd47, %rd7, %rd46;
	ld.global.u32 	%r95, [%rd47];
	rem.s32 	%r96, %r95, %r1;
	add.s32 	%r97, %r96, %r2;
	add.s64 	%rd48, %rd8, %rd46;
	st.global.u32 	[%rd48], %r97;
$L__BB25_41:
	add.s32 	%r163, %r163, 2;
$L__BB25_42:
	and.b32  	%r98, %r42, 1;
	setp.eq.b32 	%p25, %r98, 1;
	not.pred 	%p26, %p25;
	@%p26 bra 	$L__BB25_57;
	shl.b32 	%r99, %r163, 7;
	add.s32 	%r41, %r99, %r6;
	setp.ge.s32 	%p27, %r41, %r4;
	@%p27 bra 	$L__BB25_57;
	mul.wide.s32 	%rd49, %r41, 4;
	add.s64 	%rd50, %rd7, %rd49;
	ld.global.u32 	%r100, [%rd50];
	rem.s32 	%r101, %r100, %r1;
	add.s32 	%r102, %r101, %r2;
	add.s64 	%rd51, %rd8, %rd49;
	st.global.u32 	[%rd51], %r102;
	bra.uni 	$L__BB25_57;
$L__BB25_45:
	setp.lt.s32 	%p28, %r42, 1;
	@%p28 bra 	$L__BB25_57;
	and.b32  	%r12, %r42, 7;
	setp.lt.u32 	%p29, %r42, 8;
	mov.b32 	%r161, 0;
	@%p29 bra 	$L__BB25_49;
	and.b32  	%r161, %r42, 2147483640;
	neg.s32 	%r158, %r161;
	mul.wide.u32 	%rd52, %r6, 4;
	add.s64 	%rd69, %rd26, %rd52;
	add.s32 	%r157, %r6, 128;
$L__BB25_48:
	.pragma "nounroll";
	mul.wide.s32 	%rd53, %r157, 4;
	add.s64 	%rd54, %rd26, %rd53;
	add.s64 	%rd55, %rd2, %rd69;
	ld.global.u32 	%r104, [%rd55];
	rem.s32 	%r105, %r104, %r1;
	add.s32 	%r106, %r105, %r2;
	add.s64 	%rd56, %rd1, %rd69;
	st.global.u32 	[%rd56], %r106;
	add.s64 	%rd57, %rd2, %rd54;
	ld.global.u32 	%r107, [%rd57];
	rem.s32 	%r108, %r107, %r1;
	add.s32 	%r109, %r108, %r2;
	add.s64 	%rd58, %rd1, %rd54;
	st.global.u32 	[%rd58], %r109;
	ld.global.u32 	%r110, [%rd57+512];
	rem.s32 	%r111, %r110, %r1;
	add.s32 	%r112, %r111, %r2;
	st.global.u32 	[%rd58+512], %r112;
	ld.global.u32 	%r113, [%rd57+1024];
	rem.s32 	%r114, %r113, %r1;
	add.s32 	%r115, %r114, %r2;
	st.global.u32 	[%rd58+1024], %r115;
	ld.global.u32 	%r116, [%rd57+1536];
	rem.s32 	%r117, %r116, %r1;
	add.s32 	%r118, %r117, %r2;
	st.global.u32 	[%rd58+1536], %r118;
	ld.global.u32 	%r119, [%rd57+2048];
	rem.s32 	%r120, %r119, %r1;
	add.s32 	%r121, %r120, %r2;
	st.global.u32 	[%rd58+2048], %r121;
	ld.global.u32 	%r122, [%rd57+2560];
	rem.s32 	%r123, %r122, %r1;
	add.s32 	%r124, %r123, %r2;
	st.global.u32 	[%rd58+2560], %r124;
	ld.global.u32 	%r125, [%rd57+3072];
	rem.s32 	%r126, %r125, %r1;
	add.s32 	%r127, %r126, %r2;
	st.global.u32 	[%rd58+3072], %r127;
	add.s32 	%r158, %r158, 8;
	add.s64 	%rd69, %rd69, 4096;
	add.s32 	%r157, %r157, 1024;
	setp.eq.s32 	%p30, %r158, 0;
	@%p30 bra 	$L__BB25_49;
	bra.uni 	$L__BB25_48;
$L__BB25_49:
	setp.eq.s32 	%p31, %r12, 0;
	@%p31 bra 	$L__BB25_57;
	and.b32  	%r24, %r42, 3;
	setp.lt.u32 	%p32, %r12, 4;
	@%p32 bra 	$L__BB25_52;
	shl.b32 	%r128, %r161, 7;
	add.s32 	%r129, %r128, %r6;
	mul.wide.s32 	%rd59, %r129, 4;
	add.s64 	%rd60, %rd7, %rd59;
	ld.global.u32 	%r130, [%rd60];
	rem.s32 	%r131, %r130, %r1;
	add.s32 	%r132, %r131, %r2;
	add.s64 	%rd61, %rd8, %rd59;
	st.global.u32 	[%rd61], %r132;
	ld.global.u32 	%r133, [%rd60+512];
	rem.s32 	%r134, %r133, %r1;
	add.s32 	%r135, %r134, %r2;
	st.global.u32 	[%rd61+512], %r135;
	ld.global.u32 	%r136, [%rd60+1024];
	rem.s32 	%r137, %r136, %r1;
	add.s32 	%r138, %r137, %r2;
	st.global.u32 	[%rd61+1024], %r138;
	ld.global.u32 	%r139, [%rd60+1536];
	rem.s32 	%r140, %r139, %r1;
	add.s32 	%r141, %r140, %r2;
	st.global.u32 	[%rd61+1536], %r141;
	add.s32 	%r161, %r161, 4;
$L__BB25_52:
	setp.eq.s32 	%p33, %r24, 0;
	@%p33 bra 	$L__BB25_57;
	setp.eq.s32 	%p34, %r24, 1;
	@%p34 bra 	$L__BB25_55;
	shl.b32 	%r142, %r161, 7;
	add.s32 	%r143, %r142, %r6;
	mul.wide.s32 	%rd62, %r143, 4;
	add.s64 	%rd63, %rd7, %rd62;
	ld.global.u32 	%r144, [%rd63];
	rem.s32 	%r145, %r144, %r1;
	add.s32 	%r146, %r145, %r2;
	add.s64 	%rd64, %rd8, %rd62;
	st.global.u32 	[%rd64], %r146;
	ld.global.u32 	%r147, [%rd63+512];
	rem.s32 	%r148, %r147, %r1;
	add.s32 	%r149, %r148, %r2;
	st.global.u32 	[%rd64+512], %r149;
	add.s32 	%r161, %r161, 2;
$L__BB25_55:
	and.b32  	%r150, %r42, 1;
	setp.eq.b32 	%p35, %r150, 1;
	not.pred 	%p36, %p35;
	@%p36 bra 	$L__BB25_57;
	shl.b32 	%r151, %r161, 7;
	add.s32 	%r152, %r151, %r6;
	mul.wide.s32 	%rd65, %r152, 4;
	add.s64 	%rd66, %rd7, %rd65;
	ld.global.u32 	%r153, [%rd66];
	rem.s32 	%r154, %r153, %r1;
	add.s32 	%r155, %r154, %r2;
	add.s64 	%rd67, %rd8, %rd65;
	st.global.u32 	[%rd67], %r155;
$L__BB25_57:
	ret;

}
	// .globl	_ZN3cub18CUB_300001_SM_10006detail9transform16transform_kernelINS2_10policy_hubILb1EN4cuda3std3__45tupleIJN6thrust24THRUST_300001_SM_1000_NS20permutation_iteratorINSA_6detail15normal_iteratorINSA_10device_ptrIfEEEENSD_INSE_IiEEEEEEEEEE10policy1000EiNS7_10__identityESG_JSJ_EEEvT0_iT1_T2_DpNS2_10kernel_argIT3_EE
.visible .entry _ZN3cub18CUB_300001_SM_10006detail9transform16transform_kernelINS2_10policy_hubILb1EN4cuda3std3__45tupleIJN6thrust24THRUST_300001_SM_1000_NS20permutation_iteratorINSA_6detail15normal_iteratorINSA_10device_ptrIfEEEENSD_INSE_IiEEEEEEEEEE10policy1000EiNS7_10__identityESG_JSJ_EEEvT0_iT1_T2_DpNS2_10kernel_argIT3_EE(
	.param .u32 _ZN3cub18CUB_300001_SM_10006detail9transform16transform_kernelINS2_10policy_hubILb1EN4cuda3std3__45tupleIJN6thrust24THRUST_300001_SM_1000_NS20permutation_iteratorINSA_6detail15normal_iteratorINSA_10device_ptrIfEEEENSD_INSE_IiEEEEEEEEEE10policy1000EiNS7_10__identityESG_JSJ_EEEvT0_iT1_T2_DpNS2_10kernel_argIT3_EE_param_0,
	.param .u32 _ZN3cub18CUB_300001_SM_10006detail9transform16transform_kernelINS2_10policy_hubILb1EN4cuda3std3__45tupleIJN6thrust24THRUST_300001_SM_1000_NS20permutation_iteratorINSA_6detail15normal_iteratorINSA_10device_ptrIfEEEENSD_INSE_IiEEEEEEEEEE10policy1000EiNS7_10__identityESG_JSJ_EEEvT0_iT1_T2_DpNS2_10kernel_argIT3_EE_param_1,
	.param .align 1 .b8 _ZN3cub18CUB_300001_SM_10006detail9transform16transform_kernelINS2_10policy_hubILb1EN4cuda3std3__45tupleIJN6thrust24THRUST_300001_SM_1000_NS20permutation_iteratorINSA_6detail15normal_iteratorINSA_10device_ptrIfEEEENSD_INSE_IiEEEEEEEEEE10policy1000EiNS7_10__identityESG_JSJ_EEEvT0_iT1_T2_DpNS2_10kernel_argIT3_EE_param_2[1],
	.param .align 8 .b8 _ZN3cub18CUB_300001_SM_10006detail9transform16transform_kernelINS2_10policy_hubILb1EN4cuda3std3__45tupleIJN6thrust24THRUST_300001_SM_1000_NS20permutation_iteratorINSA_6detail15normal_iteratorINSA_10device_ptrIfEEEENSD_INSE_IiEEEEEEEEEE10policy1000EiNS7_10__identityESG_JSJ_EEEvT0_iT1_T2_DpNS2_10kernel_argIT3_EE_param_3[8],
	.param .align 8 .b8 _ZN3cub18CUB_300001_SM_10006detail9transform16transform_kernelINS2_10policy_hubILb1EN4cuda3std3__45tupleIJN6thrust24THRUST_300001_SM_1000_NS20permutation_iteratorINSA_6detail15normal_iteratorINSA_10device_ptrIfEEEENSD_INSE_IiEEEEEEEEEE10policy1000EiNS7_10__identityESG_JSJ_EEEvT0_iT1_T2_DpNS2_10kernel_argIT3_EE_param_4[16]
)
.maxntid 128
{
	.reg .pred 	%p<35>;
	.reg .b32 	%r<124>;
	.reg .b32 	%f<45>;
	.reg .b64 	%rd<147>;

	ld.param.u32 	%r45, [_ZN3cub18CUB_300001_SM_10006detail9transform16transform_kernelINS2_10policy_hubILb1EN4cuda3std3__45tupleIJN6thrust24THRUST_300001_SM_1000_NS20permutation_iteratorINSA_6detail15normal_iteratorINSA_10device_ptrIfEEEENSD_INSE_IiEEEEEEEEEE10policy1000EiNS7_10__identityESG_JSJ_EEEvT0_iT1_T2_DpNS2_10kernel_argIT3_EE_param_0];
	ld.param.u64 	%rd13, [_ZN3cub18CUB_300001_SM_10006detail9transform16transform_kernelINS2_10policy_hubILb1EN4cuda3std3__45tupleIJN6thrust24THRUST_300001_SM_1000_NS20permutation_iteratorINSA_6detail15normal_iteratorINSA_10device_ptrIfEEEENSD_INSE_IiEEEEEEEEEE10policy1000EiNS7_10__identityESG_JSJ_EEEvT0_iT1_T2_DpNS2_10kernel_argIT3_EE_param_4+8];
	ld.param.u64 	%rd14, [_ZN3cub18CUB_300001_SM_10006detail9transform16transform_kernelINS2_10policy_hubILb1EN4cuda3std3__45tupleIJN6thrust24THRUST_300001_SM_1000_NS20permutation_iteratorINSA_6detail15normal_iteratorINSA_10device_ptrIfEEEENSD_INSE_IiEEEEEEEEEE10policy1000EiNS7_10__identityESG_JSJ_EEEvT0_iT1_T2_DpNS2_10kernel_argIT3_EE_param_4];
	ld.param.u64 	%rd15, [_ZN3cub18CUB_300001_SM_10006detail9transform16transform_kernelINS2_10policy_hubILb1EN4cuda3std3__45tupleIJN6thrust24THRUST_300001_SM_1000_NS20permutation_iteratorINSA_6detail15normal_iteratorINSA_10device_ptrIfEEEENSD_INSE_IiEEEEEEEEEE10policy1000EiNS7_10__identityESG_JSJ_EEEvT0_iT1_T2_DpNS2_10kernel_argIT3_EE_param_3];
	ld.param.u32 	%r44, [_ZN3cub18CUB_300001_SM_10006detail9transform16transform_kernelINS2_10policy_hubILb1EN4cuda3std3__45tupleIJN6thrust24THRUST_300001_SM_1000_NS20permutation_iteratorINSA_6detail15normal_iteratorINSA_10device_ptrIfEEEENSD_INSE_IiEEEEEEEEEE10policy1000EiNS7_10__identityESG_JSJ_EEEvT0_iT1_T2_DpNS2_10kernel_argIT3_EE_param_1];
	cvta.to.global.u64 	%rd1, %rd15;
	cvta.to.global.u64 	%rd2, %rd14;
	cvta.to.global.u64 	%rd3, %rd13;
	shl.b32 	%r46, %r44, 7;
	mov.u32 	%r47, %ctaid.x;
	mul.lo.s32 	%r1, %r46, %r47;
	sub.s32 	%r48, %r45, %r1;
	min.s32 	%r2, %r46, %r48;
	mul.wide.s32 	%rd16, %r1, 4;
	add.s64 	%rd4, %rd2, %rd16;
	add.s64 	%rd5, %rd1, %rd16;
	setp.gt.s32 	%p1, %r46, %r48;
	@%p1 bra 	$L__BB26_14;
	setp.lt.s32 	%p2, %r44, 1;
	@%p2 bra 	$L__BB26_55;
	mov.u32 	%r3, %tid.x;
	and.b32  	%r4, %r44, 15;
	setp.lt.u32 	%p3, %r44, 16;
	mov.b32 	%r119, 0;
	@%p3 bra 	$L__BB26_5;
	and.b32  	%r119, %r44, 2147483632;
	neg.s32 	%r114, %r119;
	add.s32 	%r113, %r3, 1152;
	mul.wide.u32 	%rd146, %r3, 4;
$L__BB26_4:
	.pragma "nounroll";
	mul.wide.s32 	%rd17, %r113, 4;
	add.s64 	%rd18, %rd17, 1536;
	add.s64 	%rd19, %rd4, %rd146;
	ld.global.u32 	%r50, [%rd19];
	mul.wide.s32 	%rd20, %r50, 4;
	add.s64 	%rd21, %rd3, %rd20;
	add.s64 	%rd22, %rd5, %rd146;
	ld.global.f32 	%f1, [%rd21];
	st.global.f32 	[%rd22], %f1;
	ld.global.u32 	%r51, [%rd19+512];
	mul.wide.s32 	%rd23, %r51, 4;
	add.s64 	%rd24, %rd3, %rd23;
	ld.global.f32 	%f2, [%rd24];
	st.global.f32 	[%rd22+512], %f2;
	ld.global.u32 	%r52, [%rd19+1024];
	mul.wide.s32 	%rd25, %r52, 4;
	add.s64 	%rd26, %rd3, %rd25;
	ld.global.f32 	%f3, [%rd26];
	st.global.f32 	[%rd22+1024], %f3;
	ld.global.u32 	%r53, [%rd19+1536];
	mul.wide.s32 	%rd27, %r53, 4;
	add.s64 	%rd28, %rd3, %rd27;
	ld.global.f32 	%f4, [%rd28];
	st.global.f32 	[%rd22+1536], %f4;
	ld.global.u32 	%r54, [%rd19+2048];
	mul.wide.s32 	%rd29, %r54, 4;
	add.s64 	%rd30, %rd3, %rd29;
	ld.global.f32 	%f5, [%rd30];
	st.global.f32 	[%rd22+2048], %f5;
	ld.global.u32 	%r55, [%rd19+2560];
	mul.wide.s32 	%rd31, %r55, 4;
	add.s64 	%rd32, %rd3, %rd31;
	ld.global.f32 	%f6, [%rd32];
	st.global.f32 	[%rd22+2560], %f6;
	ld.global.u32 	%r56, [%rd19+3072];
	mul.wide.s32 	%rd33, %r56, 4;
	add.s64 	%rd34, %rd3, %rd33;
	ld.global.f32 	%f7, [%rd34];
	st.global.f32 	[%rd22+3072], %f7;
	ld.global.u32 	%r57, [%rd19+3584];
	mul.wide.s32 	%rd35, %r57, 4;
	add.s64 	%rd36, %rd3, %rd35;
	ld.global.f32 	%f8, [%rd36];
	st.global.f32 	[%rd22+3584], %f8;
	ld.global.u32 	%r58, [%rd19+4096];
	mul.wide.s32 	%rd37, %r58, 4;
	add.s64 	%rd38, %rd3, %rd37;
	ld.global.f32 	%f9, [%rd38];
	st.global.f32 	[%rd22+4096], %f9;
	add.s64 	%rd39, %rd4, %rd18;
	ld.global.u32 	%r59, [%rd39+-1536];
	mul.wide.s32 	%rd40, %r59, 4;
	add.s64 	%rd41, %rd3, %rd40;
	add.s64 	%rd42, %rd5, %rd18;
	ld.global.f32 	%f10, [%rd41];
	st.global.f32 	[%rd42+-1536], %f10;
	ld.global.u32 	%r60, [%rd39+-1024];
	mul.wide.s32 	%rd43, %r60, 4;
	add.s64 	%rd44, %rd3, %rd43;
	ld.global.f32 	%f11, [%rd44];
	st.global.f32 	[%rd42+-1024], %f11;
	ld.global.u32 	%r61, [%rd39+-512];
	mul.wide.s32 	%rd45, %r61, 4;
	add.s64 	%rd46, %rd3, %rd45;
	ld.global.f32 	%f12, [%rd46];
	st.global.f32 	[%rd42+-512], %f12;
	ld.global.u32 	%r62, [%rd39];
	mul.wide.s32 	%rd47, %r62, 4;
	add.s64 	%rd48, %rd3, %rd47;
	ld.global.f32 	%f13, [%rd48];
	st.global.f32 	[%rd42], %f13;
	ld.global.u32 	%r63, [%rd39+512];
	mul.wide.s32 	%rd49, %r63, 4;
	add.s64 	%rd50, %rd3, %rd49;
	ld.global.f32 	%f14, [%rd50];
	st.global.f32 	[%rd42+512], %f14;
	ld.global.u32 	%r64, [%rd39+1024];
	mul.wide.s32 	%rd51, %r64, 4;
	add.s64 	%rd52, %rd3, %rd51;
	ld.global.f32 	%f15, [%rd52];
	st.global.f32 	[%rd42+1024], %f15;
	ld.global.u32 	%r65, [%rd39+1536];
	mul.wide.s32 	%rd53, %r65, 4;
	add.s64 	%rd54, %rd3, %rd53;
	ld.global.f32 	%f16, [%rd54];
	st.global.f32 	[%rd42+1536], %f16;
	add.s32 	%r114, %r114, 16;
	add.s32 	%r113, %r113, 2048;
	add.s64 	%rd146, %rd146, 8192;
	setp.eq.s32 	%p4, %r114, 0;
	@%p4 bra 	$L__BB26_5;
	bra.uni 	$L__BB26_4;
$L__BB26_5:
	setp.eq.s32 	%p5, %r4, 0;
	@%p5 bra 	$L__BB26_55;
	and.b32  	%r32, %r44, 7;
	setp.lt.u32 	%p6, %r4, 8;
	@%p6 bra 	$L__BB26_8;
	shl.b32 	%r66, %r119, 7;
	add.s32 	%r67, %r66, %r3;
	mul.wide.s32 	%rd55, %r67, 4;
	add.s64 	%rd56, %rd4, %rd55;
	ld.global.u32 	%r68, [%rd56];
	mul.wide.s32 	%rd57, %r68, 4;
	add.s64 	%rd58, %rd3, %rd57;
	add.s64 	%rd59, %rd5, %rd55;
	ld.global.f32 	%f17, [%rd58];
	st.global.f32 	[%rd59], %f17;
	ld.global.u32 	%r69, [%rd56+512];
	mul.wide.s32 	%rd60, %r69, 4;
	add.s64 	%rd61, %rd3, %rd60;
	ld.global.f32 	%f18, [%rd61];
	st.global.f32 	[%rd59+512], %f18;
	ld.global.u32 	%r70, [%rd56+1024];
	mul.wide.s32 	%rd62, %r70, 4;
	add.s64 	%rd63, %rd3, %rd62;
	ld.global.f32 	%f19, [%rd63];
	st.global.f32 	[%rd59+1024], %f19;
	ld.global.u32 	%r71, [%rd56+1536];
	mul.wide.s32 	%rd64, %r71, 4;
	add.s64 	%rd65, %rd3, %rd64;
	ld.global.f32 	%f20, [%rd65];
	st.global.f32 	[%rd59+1536], %f20;
	ld.global.u32 	%r72, [%rd56+2048];
	mul.wide.s32 	%rd66, %r72, 4;
	add.s64 	%rd67, %rd3, %rd66;
	ld.global.f32 	%f21, [%rd67];
	st.global.f32 	[%rd59+2048], %f21;
	ld.global.u32 	%r73, [%rd56+2560];
	mul.wide.s32 	%rd68, %r73, 4;
	add.s64 	%rd69, %rd3, %rd68;
	ld.global.f32 	%f22, [%rd69];
	st.global.f32 	[%rd59+2560], %f22;
	ld.global.u32 	%r74, [%rd56+3072];
	mul.wide.s32 	%rd70, %r74, 4;
	add.s64 	%rd71, %rd3, %rd70;
	ld.global.f32 	%f23, [%rd71];
	st.global.f32 	[%rd59+3072], %f23;
	ld.global.u32 	%r75, [%rd56+3584];
	mul.wide.s32 	%rd72, %r75, 4;
	add.s64 	%rd73, %rd3, %rd72;
	ld.global.f32 	%f24, [%rd73];
	st.global.f32 	[%rd59+3584], %f24;
	add.s32 	%r119, %r119, 8;
$L__BB26_8:
	setp.eq.s32 	%p7, %r32, 0;
	@%p7 bra 	$L__BB26_55;
	and.b32  	%r35, %r44, 3;
	setp.lt.u32 	%p8, %r32, 4;
	@%p8 bra 	$L__BB26_11;
	shl.b32 	%r76, %r119, 7;
	add.s32 	%r77, %r76, %r3;
	mul.wide.s32 	%rd74, %r77, 4;
	add.s64 	%rd75, %rd4, %rd74;
	ld.global.u32 	%r78, [%rd75];
	mul.wide.s32 	%rd76, %r78, 4;
	add.s64 	%rd77, %rd3, %rd76;
	add.s64 	%rd78, %rd5, %rd74;
	ld.global.f32 	%f25, [%rd77];
	st.global.f32 	[%rd78], %f25;
	ld.global.u32 	%r79, [%rd75+512];
	mul.wide.s32 	%rd79, %r79, 4;
	add.s64 	%rd80, %rd3, %rd79;
	ld.global.f32 	%f26, [%rd80];
	st.global.f32 	[%rd78+512], %f26;
	ld.global.u32 	%r80, [%rd75+1024];
	mul.wide.s32 	%rd81, %r80, 4;
	add.s64 	%rd82, %rd3, %rd81;
	ld.global.f32 	%f27, [%rd82];
	st.global.f32 	[%rd78+1024], %f27;
	ld.global.u32 	%r81, [%rd75+1536];
	mul.wide.s32 	%rd83, %r81, 4;
	add.s64 	%rd84, %rd3, %rd83;
	ld.global.f32 	%f28, [%rd84];
	st.global.f32 	[%rd78+1536], %f28;
	add.s32 	%r119, %r119, 4;
$L__BB26_11:
	setp.eq.s32 	%p9, %r35, 0;
	@%p9 bra 	$L__BB26_55;
	shl.b32 	%r82, %r119, 7;
	add.s32 	%r123, %r3, %r82;
	neg.s32 	%r122, %r35;
$L__BB26_13:
	.pragma "nounroll";
	mul.wide.s32 	%rd86, %r123, 4;
	add.s64 	%rd87, %rd5, %rd86;
	add.s64 	%rd88, %rd4, %rd86;
	ld.global.u32 	%r83, [%rd88];
	mul.wide.s32 	%rd89, %r83, 4;
	add.s64 	%rd90, %rd3, %rd89;
	ld.global.f32 	%f29, [%rd90];
	st.global.f32 	[%rd87], %f29;
	add.s32 	%r123, %r123, 128;
	add.s32 	%r122, %r122, 1;
	setp.ne.s32 	%p10, %r122, 0;
	@%p10 bra 	$L__BB26_13;
	bra.uni 	$L__BB26_55;
$L__BB26_14:
	setp.lt.s32 	%p11, %r44, 1;
	@%p11 bra 	$L__BB26_55;
	mov.u32 	%r8, %tid.x;
	and.b32  	%r9, %r44, 7;
	setp.lt.u32 	%p12, %r44, 8;
	mov.b32 	%r116, 0;
	@%p12 bra 	$L__BB26_34;
	and.b32  	%r116, %r44, 2147483640;
	mov.b32 	%r115, 0;
$L__BB26_17:
	.pragma "nounroll";
	shl.b32 	%r86, %r115, 7;
	add.s32 	%r16, %r86, %r8;
	setp.ge.s32 	%p13, %r16, %r2;
	@%p13 bra 	$L__BB26_19;
	mul.wide.u32 	%rd91, %r16, 4;
	add.s64 	%rd92, %rd4, %rd91;
	ld.global.u32 	%r87, [%rd92];
	mul.wide.s32 	%rd93, %r87, 4;
	add.s64 	%rd94, %rd3, %rd93;
	add.s64 	%rd95, %rd5, %rd91;
	ld.global.f32 	%f30, [%rd94];
	st.global.f32 	[%rd95], %f30;
$L__BB26_19:
	add.s32 	%r88, %r16, 128;
	setp.ge.s32 	%p14, %r88, %r2;
	mul.wide.s32 	%rd96, %r88, 4;
	add.s64 	%rd9, %rd4, %rd96;
	add.s64 	%rd10, %rd5, %rd96;
	@%p14 bra 	$L__BB26_21;
	ld.global.u32 	%r89, [%rd9];
	mul.wide.s32 	%rd97, %r89, 4;
	add.s64 	%rd98, %rd3, %rd97;
	ld.global.f32 	%f31, [%rd98];
	st.global.f32 	[%rd10], %f31;
$L__BB26_21:
	add.s32 	%r90, %r16, 256;
	setp.ge.s32 	%p15, %r90, %r2;
	@%p15 bra 	$L__BB26_23;
	ld.global.u32 	%r91, [%rd9+512];
	mul.wide.s32 	%rd99, %r91, 4;
	add.s64 	%rd100, %rd3, %rd99;
	ld.global.f32 	%f32, [%rd100];
	st.global.f32 	[%rd10+512], %f32;
$L__BB26_23:
	add.s32 	%r92, %r16, 384;
	setp.ge.s32 	%p16, %r92, %r2;
	@%p16 bra 	$L__BB26_25;
	ld.global.u32 	%r93, [%rd9+1024];
	mul.wide.s32 	%rd101, %r93, 4;
	add.s64 	%rd102, %rd3, %rd101;
	ld.global.f32 	%f33, [%rd102];
	st.global.f32 	[%rd10+1024], %f33;
$L__BB26_25:
	add.s32 	%r94, %r16, 512;
	setp.ge.s32 	%p17, %r94, %r2;
	@%p17 bra 	$L__BB26_27;
	ld.global.u32 	%r95, [%rd9+1536];
	mul.wide.s32 	%rd103, %r95, 4;
	add.s64 	%rd104, %rd3, %rd103;
	ld.global.f32 	%f34, [%rd104];
	st.global.f32 	[%rd10+1536], %f34;
$L__BB26_27:
	add.s32 	%r96, %r16, 640;
	setp.ge.s32 	%p18, %r96, %r2;
	@%p18 bra 	$L__BB26_29;
	ld.global.u32 	%r97, [%rd9+2048];
	mul.wide.s32 	%rd105, %r97, 4;
	add.s64 	%rd106, %rd3, %rd105;
	ld.global.f32 	%f35, [%rd106];
	st.global.f32 	[%rd10+2048], %f35;
$L__BB26_29:
	add.s32 	%r98, %r16, 768;
	setp.ge.s32 	%p19, %r98, %r2;
	@%p19 bra 	$L__BB26_31;
	ld.global.u32 	%r99, [%rd9+2560];
	mul.wide.s32 	%rd107, %r99, 4;
	add.s64 	%rd108, %rd3, %rd107;
	ld.global.f32 	%f36, [%rd108];
	st.global.f32 	[%rd10+2560], %f36;
$L__BB26_31:
	add.s32 	%r100, %r16, 896;
	setp.ge.s32 	%p20, %r100, %r2;
	@%p20 bra 	$L__BB26_33;
	ld.global.u32 	%r101, [%rd9+3072];
	mul.wide.s32 	%rd109, %r101, 4;
	add.s64 	%rd110, %rd3, %rd109;
	ld.global.f32 	%f37, [%rd110];
	st.global.f32 	[%rd10+3072], %f37;
$L__BB26_33:
	add.s32 	%r115, %r115, 8;
	setp.ne.s32 	%p21, %r115, %r116;
	@%p21 bra 	$L__BB26_17;
$L__BB26_34:
	setp.eq.s32 	%p22, %r9, 0;
	@%p22 bra 	$L__BB26_55;
	and.b32  	%r19, %r44, 3;
	setp.lt.u32 	%p23, %r9, 4;
	@%p23 bra 	$L__BB26_45;
	shl.b32 	%r102, %r116, 7;
	add.s32 	%r20, %r102, %r8;
	setp.ge.s32 	%p24, %r20, %r2;
	@%p24 bra 	$L__BB26_38;
	mul.wide.s32 	%rd111, %r20, 4;
	add.s64 	%rd112, %rd4, %rd111;
	ld.global.u32 	%r103, [%rd112];
	mul.wide.s32 	%rd113, %r103, 4;
	add.s64 	%rd114, %rd3, %rd113;
	add.s64 	%rd115, %rd5, %rd111;
	ld.global.f32 	%f38, [%rd114];
	st.global.f32 	[%rd115], %f38;
$L__BB26_38:
	add.s32 	%r21, %r20, 128;
	setp.ge.s32 	%p25, %r21, %r2;
	@%p25 bra 	$L__BB26_40;
	mul.wide.s32 	%rd116, %r21, 4;
	add.s64 	%rd117, %rd4, %rd116;
	ld.global.u32 	%r104, [%rd117];
	mul.wide.s32 	%rd118, %r104, 4;
	add.s64 	%rd119, %rd3, %rd118;
	add.s64 	%rd120, %rd5, %rd116;
	ld.global.f32 	%f39, [%rd119];
	st.global.f32 	[%rd120], %f39;
$L__BB26_40:
	add.s32 	%r22, %r20, 256;
	setp.ge.s32 	%p26, %r22, %r2;
	@%p26 bra 	$L__BB26_42;
	mul.wide.s32 	%rd121, %r22, 4;
	add.s64 	%rd122, %rd4, %rd121;
	ld.global.u32 	%r105, [%rd122];
	mul.wide.s32 	%rd123, %r105, 4;
	add.s64 	%rd124, %rd3, %rd123;
	add.s64 	%rd125, %rd5, %rd121;
	ld.global.f32 	%f40, [%rd124];
	st.global.f32 	[%rd125], %f40;
$L__BB26_42:
	add.s32 	%r23, %r20, 384;
	setp.ge.s32 	%p27, %r23, %r2;
	@%p27 bra 	$L__BB26_44;
	mul.wide.s32 	%rd126, %r23, 4;
	add.s64 	%rd127, %rd4, %rd126;
	ld.global.u32 	%r106, [%rd127];
	mul.wide.s32 	%rd128, %r106, 4;
	add.s64 	%rd129, %rd3, %rd128;
	add.s64 	%rd130, %rd5, %rd126;
	ld.global.f32 	%f41, [%rd129];
	st.global.f32 	[%rd130], %f41;
$L__BB26_44:
	add.s32 	%r116, %r116, 4;
$L__BB26_45:
	setp.eq.s32 	%p28, %r19, 0;
	@%p28 bra 	$L__BB26_55;
	setp.eq.s32 	%p29, %r19, 1;
	@%p29 bra 	$L__BB26_52;
	shl.b32 	%r107, %r116, 7;
	add.s32 	%r26, %r107, %r8;
	setp.ge.s32 	%p30, %r26, %r2;
	@%p30 bra 	$L__BB26_49;
	mul.wide.s32 	%rd131, %r26, 4;
	add.s64 	%rd132, %rd4, %rd131;
	ld.global.u32 	%r108, [%rd132];
	mul.wide.s32 	%rd133, %r108, 4;
	add.s64 	%rd134, %rd3, %rd133;
	add.s64 	%rd135, %rd5, %rd131;
	ld.global.f32 	%f42, [%rd134];
	st.global.f32 	[%rd135], %f42;
$L__BB26_49:
	add.s32 	%r27, %r26, 128;
	setp.ge.s32 	%p31, %r27, %r2;
	@%p31 bra 	$L__BB26_51;
	mul.wide.s32 	%rd136, %r27, 4;
	add.s64 	%rd137, %rd4, %rd136;
	ld.global.u32 	%r109, [%rd137];
	mul.wide.s32 	%rd138, %r109, 4;
	add.s64 	%rd139, %rd3, %rd138;
	add.s64 	%rd140, %rd5, %rd136;
	ld.global.f32 	%f43, [%rd139];
	st.global.f32 	[%rd140], %f43;
$L__BB26_51:
	add.s32 	%r116, %r116, 2;
$L__BB26_52:
	and.b32  	%r110, %r44, 1;
	setp.eq.b32 	%p32, %r110, 1;
	not.pred 	%p33, %p32;
	@%p33 bra 	$L__BB26_55;
	shl.b32 	%r111, %r116, 7;
	add.s32 	%r30, %r111, %r8;
	setp.ge.s32 	%p34, %r30, %r2;
	@%p34 bra 	$L__BB26_55;
	mul.wide.s32 	%rd141, %r30, 4;
	add.s64 	%rd142, %rd4, %rd141;
	ld.global.u32 	%r112, [%rd142];
	mul.wide.s32 	%rd143, %r112, 4;
	add.s64 	%rd144, %rd3, %rd143;
	add.s64 	%rd145, %rd5, %rd141;
	ld.global.f32 	%f44, [%rd144];
	st.global.f32 	[%rd145], %f44;
$L__BB26_55:
	ret;

}
	// .globl	_ZN3cub18CUB_300001_SM_10006detail9transform16transform_kernelINS2_10policy_hubILb1EN4cuda3std3__45tupleIJN6thrust24THRUST_300001_SM_1000_NS20permutation_iteratorINSA_6detail15normal_iteratorINSA_10device_ptrIfEEEENSD_INSE_IiEEEEEEEEEE10policy1000ElNS7_10__identityESG_JSJ_EEEvT0_iT1_T2_DpNS2_10kernel_argIT3_EE
.visible .entry _ZN3cub18CUB_300001_SM_10006detail9transform16transform_kernelINS2_10policy_hubILb1EN4cuda3std3__45tupleIJN6thrust24THRUST_300001_SM_1000_NS20permutation_iteratorINSA_6detail15normal_iteratorINSA_10device_ptrIfEEEENSD_INSE_IiEEEEEEEEEE10policy1000ElNS7_10__identityESG_JSJ_EEEvT0_iT1_T2_DpNS2_10kernel_argIT3_EE(
	.param .u64 _ZN3cub18CUB_300001_SM_10006detail9transform16transform_kernelINS2_10policy_hubILb1EN4cuda3std3__45tupleIJN6thrust24THRUST_300001_SM_1000_NS20permutation_iteratorINSA_6detail15normal_iteratorINSA_10device_ptrIfEEEENSD_INSE_IiEEEEEEEEEE10policy1000ElNS7_10__identityESG_JSJ_EEEvT0_iT1_T2_DpNS2_10kernel_argIT3_EE_param_0,
	.param .u32 _ZN3cub18CUB_300001_SM_10006detail9transform16transform_kernelINS2_10policy_hubILb1EN4cuda3std3__45tupleIJN6thrust24THRUST_300001_SM_1000_NS20permutation_iteratorINSA_6detail15normal_iteratorINSA_10device_ptrIfEEEENSD_INSE_IiEEEEEEEEEE10policy1000ElNS7_10__identityESG_JSJ_EEEvT0_iT1_T2_DpNS2_10kernel_argIT3_EE_param_1,
	.param .align 1 .b8 _ZN3cub18CUB_300001_SM_10006detail9transform16transform_kernelINS2_10policy_hubILb1EN4cuda3std3__45tupleIJN6thrust24THRUST_300001_SM_1000_NS20permutation_iteratorINSA_6detail15normal_iteratorINSA_10device_ptrIfEEEENSD_INSE_IiEEEEEEEEEE10policy1000ElNS7_10__identityESG_JSJ_EEEvT0_iT1_T2_DpNS2_10kernel_argIT3_EE_param_2[1],
	.param .align 8 .b8 _ZN3cub18CUB_300001_SM_10006detail9transform16transform_kernelINS2_10policy_hubILb1EN4cuda3std3__45tupleIJN6thrust24THRUST_300001_SM_1000_NS20permutation_iteratorINSA_6detail15normal_iteratorINSA_10device_ptrIfEEEENSD_INSE_IiEEEEEEEEEE10policy1000ElNS7_10__identityESG_JSJ_EEEvT0_iT1_T2_DpNS2_10kernel_argIT3_EE_param_3[8],
	.param .align 8 .b8 _ZN3cub18CUB_300001_SM_10006detail9transform16transform_kernelINS2_10policy_hubILb1EN4cuda3std3__45tupleIJN6thrust24THRUST_300001_SM_1000_NS20permutation_iteratorINSA_6detail15normal_iteratorINSA_10device_ptrIfEEEENSD_INSE_IiEEEEEEEEEE10policy1000ElNS7_10__identityESG_JSJ_EEEvT0_iT1_T2_DpNS2_10kernel_argIT3_EE_param_4[16]
)
.maxntid 128
{
	.reg .pred 	%p<35>;
	.reg .b32 	%r<121>;
	.reg .b32 	%f<45>;
	.reg .b64 	%rd<153>;

	ld.param.u64 	%rd14, [_ZN3cub18CUB_300001_SM_10006detail9transform16transform_kernelINS2_10policy_hubILb1EN4cuda3std3__45tupleIJN6thrust24THRUST_300001_SM_1000_NS20permutation_iteratorINSA_6detail15normal_iteratorINSA_10device_ptrIfEEEENSD_INSE_IiEEEEEEEEEE10policy1000ElNS7_10__identityESG_JSJ_EEEvT0_iT1_T2_DpNS2_10kernel_argIT3_EE_param_0];
	ld.param.u64 	%rd15, [_ZN3cub18CUB_300001_SM_10006detail9transform16transform_kernelINS2_10policy_hubILb1EN4cuda3std3__45tupleIJN6thrust24THRUST_300001_SM_1000_NS20permutation_iteratorINSA_6detail15normal_iteratorINSA_10device_ptrIfEEEENSD_INSE_IiEEEEEEEEEE10policy1000ElNS7_10__identityESG_JSJ_EEEvT0_iT1_T2_DpNS2_10kernel_argIT3_EE_param_4+8];
	ld.param.u64 	%rd16, [_ZN3cub18CUB_300001_SM_10006detail9transform16transform_kernelINS2_10policy_hubILb1EN4cuda3std3__45tupleIJN6thrust24THRUST_300001_SM_1000_NS20permutation_iteratorINSA_6detail15normal_iteratorINSA_10device_ptrIfEEEENSD_INSE_IiEEEEEEEEEE10policy1000ElNS7_10__identityESG_JSJ_EEEvT0_iT1_T2_DpNS2_10kernel_argIT3_EE_param_4];
	ld.param.u64 	%rd17, [_ZN3cub18CUB_300001_SM_10006detail9transform16transform_kernelINS2_10policy_hubILb1EN4cuda3std3__45tupleIJN6thrust24THRUST_300001_SM_1000_NS20permutation_iteratorINSA_6detail15normal_iteratorINSA_10device_ptrIfEEEENSD_INSE_IiEEEEEEEEEE10policy1000ElNS7_10__identityESG_JSJ_EEEvT0_iT1_T2_DpNS2_10kernel_argIT3_EE_param_3];
	ld.param.u32 	%r43, [_ZN3cub18CUB_300001_SM_10006detail9transform16transform_kernelINS2_10policy_hubILb1EN4cuda3std3__45tupleIJN6thrust24THRUST_300001_SM_1000_NS20permutation_iteratorINSA_6detail15normal_iteratorINSA_10device_ptrIfEEEENSD_INSE_IiEEEEEEEEEE10policy1000ElNS7_10__identityESG_JSJ_EEEvT0_iT1_T2_DpNS2_10kernel_argIT3_EE_param_1];
	cvta.to.global.u64 	%rd1, %rd17;
	cvta.to.global.u64 	%rd2, %rd16;
	cvta.to.global.u64 	%rd3, %rd15;
	shl.b32 	%r44, %r43, 7;
	mov.u32 	%r45, %ctaid.x;
	cvt.u64.u32 	%rd18, %r45;
	cvt.s64.s32 	%rd19, %r44;
	mul.lo.s64 	%rd4, %rd19, %rd18;
	sub.s64 	%rd20, %rd14, %rd4;
	min.s64 	%rd21, %rd20, %rd19;
	cvt.u32.u64 	%r1, %rd21;
	shl.b64 	%rd22, %rd4, 2;
	add.s64 	%rd5, %rd2, %rd22;
	add.s64 	%rd6, %rd1, %rd22;
	setp.eq.s32 	%p1, %r44, %r1;
	@%p1 bra 	$L__BB27_42;
	setp.lt.s32 	%p2, %r43, 1;
	@%p2 bra 	$L__BB27_55;
	mov.u32 	%r2, %tid.x;
	and.b32  	%r3, %r43, 7;
	setp.lt.u32 	%p3, %r43, 8;
	mov.b32 	%r118, 0;
	@%p3 bra 	$L__BB27_21;
	and.b32  	%r118, %r43, 2147483640;
	mov.b32 	%r112, 0;
$L__BB27_4:
	.pragma "nounroll";
	shl.b32 	%r48, %r112, 7;
	add.s32 	%r15, %r48, %r2;
	setp.ge.s32 	%p4, %r15, %r1;
	@%p4 bra 	$L__BB27_6;
	mul.wide.u32 	%rd23, %r15, 4;
	add.s64 	%rd24, %rd5, %rd23;
	ld.global.u32 	%r49, [%rd24];
	mul.wide.s32 	%rd25, %r49, 4;
	add.s64 	%rd26, %rd3, %rd25;
	add.s64 	%rd27, %rd6, %rd23;
	ld.global.f32 	%f1, [%rd26];
	st.global.f32 	[%rd27], %f1;
$L__BB27_6:
	add.s32 	%r50, %r15, 128;
	setp.ge.s32 	%p5, %r50, %r1;
	mul.wide.s32 	%rd28, %r50, 4;
	add.s64 	%rd10, %rd5, %rd28;
	add.s64 	%rd11, %rd6, %rd28;
	@%p5 bra 	$L__BB27_8;
	ld.global.u32 	%r51, [%rd10];
	mul.wide.s32 	%rd29, %r51, 4;
	add.s64 	%rd30, %rd3, %rd29;
	ld.global.f32 	%f2, [%rd30];
	st.global.f32 	[%rd11], %f2;
$L__BB27_8:
	add.s32 	%r52, %r15, 256;
	setp.ge.s32 	%p6, %r52, %r1;
	@%p6 bra 	$L__BB27_10;
	ld.global.u32 	%r53, [%rd10+512];
	mul.wide.s32 	%rd31, %r53, 4;
	add.s64 	%rd32, %rd3, %rd31;
	ld.global.f32 	%f3, [%rd32];
	st.global.f32 	[%rd11+512], %f3;
$L__BB27_10:
	add.s32 	%r54, %r15, 384;
	setp.ge.s32 	%p7, %r54, %r1;
	@%p7 bra 	$L__BB27_12;
	ld.global.u32 	%r55, [%rd10+1024];
	mul.wide.s32 	%rd33, %r55, 4;
	add.s64 	%rd34, %rd3, %rd33;
	ld.global.f32 	%f4, [%rd34];
	st.global.f32 	[%rd11+1024], %f4;
$L__BB27_12:
	add.s32 	%r56, %r15, 512;
	setp.ge.s32 	%p8, %r56, %r1;
	@%p8 bra 	$L__BB27_14;
	ld.global.u32 	%r57, [%rd10+1536];
	mul.wide.s32 	%rd35, %r57, 4;
	add.s64 	%rd36, %rd3, %rd35;
	ld.global.f32 	%f5, [%rd36];
	st.global.f32 	[%rd11+1536], %f5;
$L__BB27_14:
	add.s32 	%r58, %r15, 640;
	setp.ge.s32 	%p9, %r58, %r1;
	@%p9 bra 	$L__BB27_16;
	ld.global.u32 	%r59, [%rd10+2048];
	mul.wide.s32 	%rd37, %r59, 4;
	add.s64 	%rd38, %rd3, %rd37;
	ld.global.f32 	%f6, [%rd38];
	st.global.f32 	[%rd11+2048], %f6;
$L__BB27_16:
	add.s32 	%r60, %r15, 768;
	setp.ge.s32 	%p10, %r60, %r1;
	@%p10 bra 	$L__BB27_18;
	ld.global.u32 	%r61, [%rd10+2560];
	mul.wide.s32 	%rd39, %r61, 4;
	add.s64 	%rd40, %rd3, %rd39;
	ld.global.f32 	%f7, [%rd40];
	st.global.f32 	[%rd11+2560], %f7;
$L__BB27_18:
	add.s32 	%r62, %r15, 896;
	setp.ge.s32 	%p11, %r62, %r1;
	@%p11 bra 	$L__BB27_20;
	ld.global.u32 	%r63, [%rd10+3072];
	mul.wide.s32 	%rd41, %r63, 4;
	add.s64 	%rd42, %rd3, %rd41;
	ld.global.f32 	%f8, [%rd42];
	st.global.f32 	[%rd11+3072], %f8;
$L__BB27_20:
	add.s32 	%r112, %r112, 8;
	setp.eq.s32 	%p12, %r112, %r118;
	@%p12 bra 	$L__BB27_21;
	bra.uni 	$L__BB27_4;
$L__BB27_21:
	setp.eq.s32 	%p13, %r3, 0;
	@%p13 bra 	$L__BB27_55;
	and.b32  	%r31, %r43, 3;
	setp.lt.u32 	%p14, %r3, 4;
	@%p14 bra 	$L__BB27_32;
	shl.b32 	%r64, %r118, 7;
	add.s32 	%r32, %r64, %r2;
	setp.ge.s32 	%p15, %r32, %r1;
	@%p15 bra 	$L__BB27_25;
	mul.wide.s32 	%rd43, %r32, 4;
	add.s64 	%rd44, %rd5, %rd43;
	ld.global.u32 	%r65, [%rd44];
	mul.wide.s32 	%rd45, %r65, 4;
	add.s64 	%rd46, %rd3, %rd45;
	add.s64 	%rd47, %rd6, %rd43;
	ld.global.f32 	%f9, [%rd46];
	st.global.f32 	[%rd47], %f9;
$L__BB27_25:
	add.s32 	%r33, %r32, 128;
	setp.ge.s32 	%p16, %r33, %r1;
	@%p16 bra 	$L__BB27_27;
	mul.wide.s32 	%rd48, %r33, 4;
	add.s64 	%rd49, %rd5, %rd48;
	ld.global.u32 	%r66, [%rd49];
	mul.wide.s32 	%rd50, %r66, 4;
	add.s64 	%rd51, %rd3, %rd50;
	add.s64 	%rd52, %rd6, %rd48;
	ld.global.f32 	%f10, [%rd51];
	st.global.f32 	[%rd52], %f10;
$L__BB27_27:
	add.s32 	%r34, %r32, 256;
	setp.ge.s32 	%p17, %r34, %r1;
	@%p17 bra 	$L__BB27_29;
	mul.wide.s32 	%rd53, %r34, 4;
	add.s64 	%rd54, %rd5, %rd53;
	ld.global.u32 	%r67, [%rd54];
	mul.wide.s32 	%rd55, %r67, 4;
	add.s64 	%rd56, %rd3, %rd55;
	add.s64 	%rd57, %rd6, %rd53;
	ld.global.f32 	%f11, [%rd56];
	st.global.f32 	[%rd57], %f11;
$L__BB27_29:
	add.s32 	%r35, %r32, 384;
	setp.ge.s32 	%p18, %r35, %r1;
	@%p18 bra 	$L__BB27_31;
	mul.wide.s32 	%rd58, %r35, 4;
	add.s64 	%rd59, %rd5, %rd58;
	ld.global.u32 	%r68, [%rd59];
	mul.wide.s32 	%rd60, %r68, 4;
	add.s64 	%rd61, %rd3, %rd60;
	add.s64 	%rd62, %rd6, %rd58;
	ld.global.f32 	%f12, [%rd61];
	st.global.f32 	[%rd62], %f12;
$L__BB27_31:
	add.s32 	%r118, %r118, 4;
$L__BB27_32:
	setp.eq.s32 	%p19, %r31, 0;
	@%p19 bra 	$L__BB27_55;
	setp.eq.s32 	%p20, %r31, 1;
	@%p20 bra 	$L__BB27_39;
	shl.b32 	%r69, %r118, 7;
	add.s32 	%r38, %r69, %r2;
	setp.ge.s32 	%p21, %r38, %r1;
	@%p21 bra 	$L__BB27_36;
	mul.wide.s32 	%rd63, %r38, 4;
	add.s64 	%rd64, %rd5, %rd63;
	ld.global.u32 	%r70, [%rd64];
	mul.wide.s32 	%rd65, %r70, 4;
	add.s64 	%rd66, %rd3, %rd65;
	add.s64 	%rd67, %rd6, %rd63;
	ld.global.f32 	%f13, [%rd66];
	st.global.f32 	[%rd67], %f13;
$L__BB27_36:
	add.s32 	%r39, %r38, 128;
	setp.ge.s32 	%p22, %r39, %r1;
	@%p22 bra 	$L__BB27_38;
	mul.wide.s32 	%rd68, %r39, 4;
	add.s64 	%rd69, %rd5, %rd68;
	ld.global.u32 	%r71, [%rd69];
	mul.wide.s32 	%rd70, %r71, 4;
	add.s64 	%rd71, %rd3, %rd70;
	add.s64 	%rd72, %rd6, %rd68;
	ld.global.f32 	%f14, [%rd71];
	st.global.f32 	[%rd72], %f14;
$L__BB27_38:
	add.s32 	%r118, %r118, 2;
$L__BB27_39:
	and.b32  	%r72, %r43, 1;
	setp.eq.b32 	%p23, %r72, 1;
	not.pred 	%p24, %p23;
	@%p24 bra 	$L__BB27_55;
	shl.b32 	%r73, %r118, 7;
	add.s32 	%r42, %r73, %r2;
	setp.ge.s32 	%p25, %r42, %r1;
	@%p25 bra 	$L__BB27_55;
	mul.wide.s32 	%rd73, %r42, 4;
	add.s64 	%rd74, %rd5, %rd73;
	ld.global.u32 	%r74, [%rd74];
	mul.wide.s32 	%rd75, %r74, 4;
	add.s64 	%rd76, %rd3, %rd75;
	add.s64 	%rd77, %rd6, %rd73;
	ld.global.f32 	%f15, [%rd76];
	st.global.f32 	[%rd77], %f15;
	bra.uni 	$L__BB27_55;
$L__BB27_42:
	setp.lt.s32 	%p26, %r43, 1;
	@%p26 bra 	$L__BB27_55;
	mov.u32 	%r5, %tid.x;
	and.b32  	%r6, %r43, 15;
	setp.lt.u32 	%p27, %r43, 16;
	mov.b32 	%r114, 0;
	@%p27 bra 	$L__BB27_46;
	and.b32  	%r114, %r43, 2147483632;
	neg.s32 	%r111, %r114;
	add.s32 	%r110, %r5, 1152;
	mul.wide.u32 	%rd152, %r5, 4;
$L__BB27_45:
	.pragma "nounroll";
	mul.wide.s32 	%rd78, %r110, 4;
	add.s64 	%rd79, %rd78, 1536;
	add.s64 	%rd80, %rd5, %rd152;
	ld.global.u32 	%r76, [%rd80];
	mul.wide.s32 	%rd81, %r76, 4;
	add.s64 	%rd82, %rd3, %rd81;
	add.s64 	%rd83, %rd6, %rd152;
	ld.global.f32 	%f16, [%rd82];
	st.global.f32 	[%rd83], %f16;
	ld.global.u32 	%r77, [%rd80+512];
	mul.wide.s32 	%rd84, %r77, 4;
	add.s64 	%rd85, %rd3, %rd84;
	ld.global.f32 	%f17, [%rd85];
	st.global.f32 	[%rd83+512], %f17;
	ld.global.u32 	%r78, [%rd80+1024];
	mul.wide.s32 	%rd86, %r78, 4;
	add.s64 	%rd87, %rd3, %rd86;
	ld.global.f32 	%f18, [%rd87];
	st.global.f32 	[%rd83+1024], %f18;
	ld.global.u32 	%r79, [%rd80+1536];
	mul.wide.s32 	%rd88, %r79, 4;
	add.s64 	%rd89, %rd3, %rd88;
	ld.global.f32 	%f19, [%rd89];
	st.global.f32 	[%rd83+1536], %f19;
	ld.global.u32 	%r80, [%rd80+2048];
	mul.wide.s32 	%rd90, %r80, 4;
	add.s64 	%rd91, %rd3, %rd90;
	ld.global.f32 	%f20, [%rd91];
	st.global.f32 	[%rd83+2048], %f20;
	ld.global.u32 	%r81, [%rd80+2560];
	mul.wide.s32 	%rd92, %r81, 4;
	add.s64 	%rd93, %rd3, %rd92;
	ld.global.f32 	%f21, [%rd93];
	st.global.f32 	[%rd83+2560], %f21;
	ld.global.u32 	%r82, [%rd80+3072];
	mul.wide.s32 	%rd94, %r82, 4;
	add.s64 	%rd95, %rd3, %rd94;
	ld.global.f32 	%f22, [%rd95];
	st.global.f32 	[%rd83+3072], %f22;
	ld.global.u32 	%r83, [%rd80+3584];
	mul.wide.s32 	%rd96, %r83, 4;
	add.s64 	%rd97, %rd3, %rd96;
	ld.global.f32 	%f23, [%rd97];
	st.global.f32 	[%rd83+3584], %f23;
	ld.global.u32 	%r84, [%rd80+4096];
	mul.wide.s32 	%rd98, %r84, 4;
	add.s64 	%rd99, %rd3, %rd98;
	ld.global.f32 	%f24, [%rd99];
	st.global.f32 	[%rd83+4096], %f24;
	add.s64 	%rd100, %rd5, %rd79;
	ld.global.u32 	%r85, [%rd100+-1536];
	mul.wide.s32 	%rd101, %r85, 4;
	add.s64 	%rd102, %rd3, %rd101;
	add.s64 	%rd103, %rd6, %rd79;
	ld.global.f32 	%f25, [%rd102];
	st.global.f32 	[%rd103+-1536], %f25;
	ld.global.u32 	%r86, [%rd100+-1024];
	mul.wide.s32 	%rd104, %r86, 4;
	add.s64 	%rd105, %rd3, %rd104;
	ld.global.f32 	%f26, [%rd105];
	st.global.f32 	[%rd103+-1024], %f26;
	ld.global.u32 	%r87, [%rd100+-512];
	mul.wide.s32 	%rd106, %r87, 4;
	add.s64 	%rd107, %rd3, %rd106;
	ld.global.f32 	%f27, [%rd107];
	st.global.f32 	[%rd103+-512], %f27;
	ld.global.u32 	%r88, [%rd100];
	mul.wide.s32 	%rd108, %r88, 4;
	add.s64 	%rd109, %rd3, %rd108;
	ld.global.f32 	%f28, [%rd109];
	st.global.f32 	[%rd103], %f28;
	ld.global.u32 	%r89, [%rd100+512];
	mul.wide.s32 	%rd110, %r89, 4;
	add.s64 	%rd111, %rd3, %rd110;
	ld.global.f32 	%f29, [%rd111];
	st.global.f32 	[%rd103+512], %f29;
	ld.global.u32 	%r90, [%rd100+1024];
	mul.wide.s32 	%rd112, %r90, 4;
	add.s64 	%rd113, %rd3, %rd112;
	ld.global.f32 	%f30, [%rd113];
	st.global.f32 	[%rd103+1024], %f30;
	ld.global.u32 	%r91, [%rd100+1536];
	mul.wide.s32 	%rd114, %r91, 4;
	add.s64 	%rd115, %rd3, %rd114;
	ld.global.f32 	%f31, [%rd115];
	st.global.f32 	[%rd103+1536], %f31;
	add.s32 	%r111, %r111, 16;
	add.s32 	%r110, %r110, 2048;
	add.s64 	%rd152, %rd152, 8192;
	setp.eq.s32 	%p28, %r111, 0;
	@%p28 bra 	$L__BB27_46;
	bra.uni 	$L__BB27_45;
$L__BB27_46:
	setp.eq.s32 	%p29, %r6, 0;
	@%p29 bra 	$L__BB27_55;
	and.b32  	%r18, %r43, 7;
	setp.lt.u32 	%p30, %r6, 8;
	@%p30 bra 	$L__BB27_49;
	shl.b32 	%r92, %r114, 7;
	add.s32 	%r93, %r92, %r5;
	mul.wide.s32 	%rd116, %r93, 4;
	add.s64 	%rd117, %rd5, %rd116;
	ld.global.u32 	%r94, [%rd117];
	mul.wide.s32 	%rd118, %r94, 4;
	add.s64 	%rd119, %rd3, %rd118;
	add.s64 	%rd120, %rd6, %rd116;
	ld.global.f32 	%f32, [%rd119];
	st.global.f32 	[%rd120], %f32;
	ld.global.u32 	%r95, [%rd117+512];
	mul.wide.s32 	%rd121, %r95, 4;
	add.s64 	%rd122, %rd3, %rd121;
	ld.global.f32 	%f33, [%rd122];
	st.global.f32 	[%rd120+512], %f33;
	ld.global.u32 	%r96, [%rd117+1024];
	mul.wide.s32 	%rd123, %r96, 4;
	add.s64 	%rd124, %rd3, %rd123;
	ld.global.f32 	%f34, [%rd124];
	st.global.f32 	[%rd120+1024], %f34;
	ld.global.u32 	%r97, [%rd117+1536];
	mul.wide.s32 	%rd125, %r97, 4;
	add.s64 	%rd126, %rd3, %rd125;
	ld.global.f32 	%f35, [%rd126];
	st.global.f32 	[%rd120+1536], %f35;
	ld.global.u32 	%r98, [%rd117+2048];
	mul.wide.s32 	%rd127, %r98, 4;
	add.s64 	%rd128, %rd3, %rd127;
	ld.global.f32 	%f36, [%rd128];
	st.global.f32 	[%rd120+2048], %f36;
	ld.global.u32 	%r99, [%rd117+2560];
	mul.wide.s32 	%rd129, %r99, 4;
	add.s64 	%rd130, %rd3, %rd129;
	ld.global.f32 	%f37, [%rd130];
	st.global.f32 	[%rd120+2560], %f37;
	ld.global.u32 	%r100, [%rd117+3072];
	mul.wide.s32 	%rd131, %r100, 4;
	add.s64 	%rd132, %rd3, %rd131;
	ld.global.f32 	%f38, [%rd132];
	st.global.f32 	[%rd120+3072], %f38;
	ld.global.u32 	%r101, [%rd117+3584];
	mul.wide.s32 	%rd133, %r101, 4;
	add.s64 	%rd134, %rd3, %rd133;
	ld.global.f32 	%f39, [%rd134];
	st.global.f32 	[%rd120+3584], %f39;
	add.s32 	%r114, %r114, 8;
$L__BB27_49:
	setp.eq.s32 	%p31, %r18, 0;
	@%p31 bra 	$L__BB27_55;
	and.b32  	%r21, %r43, 3;
	setp.lt.u32 	%p32, %r18, 4;
	@%p32 bra 	$L__BB27_52;
	shl.b32 	%r102, %r114, 7;
	add.s32 	%r103, %r102, %r5;
	mul.wide.s32 	%rd135, %r103, 4;
	add.s64 	%rd136, %rd5, %rd135;
	ld.global.u32 	%r104, [%rd136];
	mul.wide.s32 	%rd137, %r104, 4;
	add.s64 	%rd138, %rd3, %rd137;
	add.s64 	%rd139, %rd6, %rd135;
	ld.global.f32 	%f40, [%rd138];
	st.global.f32 	[%rd139], %f40;
	ld.global.u32 	%r105, [%rd136+512];
	mul.wide.s32 	%rd140, %r105, 4;
	add.s64 	%rd141, %rd3, %rd140;
	ld.global.f32 	%f41, [%rd141];
	st.global.f32 	[%rd139+512], %f41;
	ld.global.u32 	%r106, [%rd136+1024];
	mul.wide.s32 	%rd142, %r106, 4;
	add.s64 	%rd143, %rd3, %rd142;
	ld.global.f32 	%f42, [%rd143];
	st.global.f32 	[%rd139+1024], %f42;
	ld.global.u32 	%r107, [%rd136+1536];
	mul.wide.s32 	%rd144, %r107, 4;
	add.s64 	%rd145, %rd3, %rd144;
	ld.global.f32 	%f43, [%rd145];
	st.global.f32 	[%rd139+1536], %f43;
	add.s32 	%r114, %r114, 4;
$L__BB27_52:
	setp.eq.s32 	%p33, %r21, 0;
	@%p33 bra 	$L__BB27_55;
	shl.b32 	%r108, %r114, 7;
	add.s32 	%r117, %r5, %r108;
	neg.s32 	%r116, %r21;
$L__BB27_54:
	.pragma "nounroll";
	mul.wide.s32 	%rd147, %r117, 4;
	add.s64 	%rd148, %rd6, %rd147;
	add.s64 	%rd149, %rd5, %rd147;
	ld.global.u32 	%r109, [%rd149];
	mul.wide.s32 	%rd150, %r109, 4;
	add.s64 	%rd151, %rd3, %rd150;
	ld.global.f32 	%f44, [%rd151];
	st.global.f32 	[%rd148], %f44;
	add.s32 	%r117, %r117, 128;
	add.s32 	%r116, %r116, 1;
	setp.eq.s32 	%p34, %r116, 0;
	@%p34 bra 	$L__BB27_55;
	bra.uni 	$L__BB27_54;
$L__BB27_55:
	ret;

}
	// .globl	_ZN3cub18CUB_300001_SM_10006detail9transform16transform_kernelINS2_10policy_hubILb1EN4cuda3std3__45tupleIJN6thrust24THRUST_300001_SM_1000_NS6detail15normal_iteratorINSA_10device_ptrIfEEEEEEEE10policy1000Ei4absvIfESF_JPfEEEvT0_iT1_T2_DpNS2_10kernel_argIT3_EE
.visible .entry _ZN3cub18CUB_300001_SM_10006detail9transform16transform_kernelINS2_10policy_hubILb1EN4cuda3std3__45tupleIJN6thrust24THRUST_300001_SM_1000_NS6detail15normal_iteratorINSA_10device_ptrIfEEEEEEEE10policy1000Ei4absvIfESF_JPfEEEvT0_iT1_T2_DpNS2_10kernel_argIT3_EE(
	.param .u32 _ZN3cub18CUB_300001_SM_10006detail9transform16transform_kernelINS2_10policy_hubILb1EN4cuda3std3__45tupleIJN6thrust24THRUST_300001_SM_1000_NS6detail15normal_iteratorINSA_10device_ptrIfEEEEEEEE10policy1000Ei4absvIfESF_JPfEEEvT0_iT1_T2_DpNS2_10kernel_argIT3_EE_param_0,
	.param .u32 _ZN3cub18CUB_300001_SM_10006detail9transform16transform_kernelINS2_10policy_hubILb1EN4cuda3std3__45tupleIJN6thrust24THRUST_300001_SM_1000_NS6detail15normal_iteratorINSA_10device_ptrIfEEEEEEEE10policy1000Ei4absvIfESF_JPfEEEvT0_iT1_T2_DpNS2_10kernel_argIT3_EE_param_1,
	.param .align 1 .b8 _ZN3cub18CUB_300001_SM_10006detail9transform16transform_kernelINS2_10policy_hubILb1EN4cuda3std3__45tupleIJN6thrust24THRUST_300001_SM_1000_NS6detail15normal_iteratorINSA_10device_ptrIfEEEEEEEE10policy1000Ei4absvIfESF_JPfEEEvT0_iT1_T2_DpNS2_10kernel_argIT3_EE_param_2[1],
	.param .align 8 .b8 _ZN3cub18CUB_300001_SM_10006detail9transform16transform_kernelINS2_10policy_hubILb1EN4cuda3std3__45tupleIJN6thrust24THRUST_300001_SM_1000_NS6detail15normal_iteratorINSA_10device_ptrIfEEEEEEEE10policy1000Ei4absvIfESF_JPfEEEvT0_iT1_T2_DpNS2_10kernel_argIT3_EE_param_3[8],
	.param .align 8 .b8 _ZN3cub18CUB_300001_SM_10006detail9transform16transform_kernelINS2_10policy_hubILb1EN4cuda3std3__45tupleIJN6thrust24THRUST_300001_SM_1000_NS6detail15normal_iteratorINSA_10device_ptrIfEEEEEEEE10policy1000Ei4absvIfESF_JPfEEEvT0_iT1_T2_DpNS2_10kernel_argIT3_EE_param_4[16]
)
.maxntid 128
{
	.reg .pred 	%p<43>;
	.reg .b32 	%r<64>;
	.reg .b32 	%f<61>;
	.reg .b64 	%rd<55>;

	ld.param.u32 	%r40, [_ZN3cub18CUB_300001_SM_10006detail9transform16transform_kernelINS2_10policy_hubILb1EN4cuda3std3__45tupleIJN6thrust24THRUST_300001_SM_1000_NS6detail15normal_iteratorINSA_10device_ptrIfEEEEEEEE10policy1000Ei4absvIfESF_JPfEEEvT0_iT1_T2_DpNS2_10kernel_argIT3_EE_param_0];
	ld.param.u64 	%rd14, [_ZN3cub18CUB_300001_SM_10006detail9transform16transform_kernelINS2_10policy_hubILb1EN4cuda3std3__45tupleIJN6thrust24THRUST_300001_SM_1000_NS6detail15normal_iteratorINSA_10device_ptrIfEEEEEEEE10policy1000Ei4absvIfESF_JPfEEEvT0_iT1_T2_DpNS2_10kernel_argIT3_EE_param_4];
	ld.param.u64 	%rd15, [_ZN3cub18CUB_300001_SM_10006detail9transform16transform_kernelINS2_10policy_hubILb1EN4cuda3std3__45tupleIJN6thrust24THRUST_300001_SM_1000_NS6detail15normal_iteratorINSA_10device_ptrIfEEEEEEEE10policy1000Ei4absvIfESF_JPfEEEvT0_iT1_T2_DpNS2_10kernel_argIT3_EE_param_3];
	ld.param.u32 	%r39, [_ZN3cub18CUB_300001_SM_10006detail9transform16transform_kernelINS2_10policy_hubILb1EN4cuda3std3__45tupleIJN6thrust24THRUST_300001_SM_1000_NS6detail15normal_iteratorINSA_10device_ptrIfEEEEEEEE10policy1000Ei4absvIfESF_JPfEEEvT0_iT1_T2_DpNS2_10kernel_argIT3_EE_param_1];
	cvta.to.global.u64 	%rd1, %rd15;
	cvta.to.global.u64 	%rd2, %rd14;
	shl.b32 	%r1, %r39, 7;
	mov.u32 	%r41, %ctaid.x;
	mul.lo.s32 	%r2, %r1, %r41;
	sub.s32 	%r3, %r40, %r2;
	min.s32 	%r4, %r1, %r3;
	shl.b32 	%r5, %r4, 2;
	mov.u32 	%r6, %tid.x;
	shl.b32 	%r54, %r6, 7;
	setp.ge.s32 	%p1, %r54, %r5;
	@%p1 bra 	$L__BB28_3;
	mul.wide.u32 	%rd16, %r6, 128;
	add.s64 	%rd17, %rd2, %rd16;
	mul.wide.s32 	%rd18, %r2, 4;
	add.s64 	%rd53, %rd17, %rd18;
$L__BB28_2:
	.pragma "nounroll";
	// begin inline asm
	prefetch.global.L2 [%rd53];
	// end inline asm
	add.s32 	%r54, %r54, 16384;
	add.s64 	%rd53, %rd53, 16384;
	setp.lt.s32 	%p2, %r54, %r5;
	@%p2 bra 	$L__BB28_2;
$L__BB28_3:
	mul.wide.s32 	%rd20, %r2, 4;
	add.s64 	%rd6, %rd2, %rd20;
	add.s64 	%rd7, %rd1, %rd20;
	setp.gt.s32 	%p3, %r1, %r3;
	@%p3 bra 	$L__BB28_16;
	setp.lt.s32 	%p4, %r39, 1;
	@%p4 bra 	$L__BB28_33;
	and.b32  	%r10, %r39, 7;
	setp.lt.u32 	%p5, %r39, 8;
	mov.b32 	%r61, 0;
	@%p5 bra 	$L__BB28_8;
	and.b32  	%r61, %r39, 2147483640;
	neg.s32 	%r56, %r61;
	mul.wide.u32 	%rd21, %r6, 4;
	add.s64 	%rd54, %rd20, %rd21;
	add.s32 	%r55, %r6, 128;
$L__BB28_7:
	.pragma "nounroll";
	mul.wide.s32 	%rd22, %r55, 4;
	add.s64 	%rd23, %rd20, %rd22;
	add.s64 	%rd24, %rd2, %rd54;
	ld.global.f32 	%f1, [%rd24];
	setp.lt.f32 	%p6, %f1, 0f00000000;
	neg.f32 	%f2, %f1;
	selp.f32 	%f3, %f2, %f1, %p6;
	add.s64 	%rd25, %rd1, %rd54;
	st.global.f32 	[%rd25], %f3;
	add.s64 	%rd26, %rd2, %rd23;
	ld.global.f32 	%f4, [%rd26];
	setp.lt.f32 	%p7, %f4, 0f00000000;
	neg.f32 	%f5, %f4;
	selp.f32 	%f6, %f5, %f4, %p7;
	add.s64 	%rd27, %rd1, %rd23;
	st.global.f32 	[%rd27], %f6;
	ld.global.f32 	%f7, [%rd26+512];
	setp.lt.f32 	%p8, %f7, 0f00000000;
	neg.f32 	%f8, %f7;
	selp.f32 	%f9, %f8, %f7, %p8;
	st.global.f32 	[%rd27+512], %f9;
	ld.global.f32 	%f10, [%rd26+1024];
	setp.lt.f32 	%p9, %f10, 0f00000000;
	neg.f32 	%f11, %f10;
	selp.f32 	%f12, %f11, %f10, %p9;
	st.global.f32 	[%rd27+1024], %f12;
	ld.global.f32 	%f13, [%rd26+1536];
	setp.lt.f32 	%p10, %f13, 0f00000000;
	neg.f32 	%f14, %f13;
	selp.f32 	%f15, %f14, %f13, %p10;
	st.global.f32 	[%rd27+1536], %f15;
	ld.global.f32 	%f16, [%rd26+2048];
	setp.lt.f32 	%p11, %f16, 0f00000000;
	neg.f32 	%f17, %f16;
	selp.f32 	%f18, %f17, %f16, %p11;
	st.global.f32 	[%rd27+2048], %f18;
	ld.global.f32 	%f19, [%rd26+2560];
	setp.lt.f32 	%p12, %f19, 0f00000000;
	neg.f32 	%f20, %f19;
	selp.f32 	%f21, %f20, %f19, %p12;
	st.global.f32 	[%rd27+2560], %f21;
	ld.global.f32 	%f22, [%rd26+3072];
	setp.lt.f32 	%p13, %f22, 0f00000000;
	neg.f32 	%f23, %f22;
	selp.f32 	%f24, %f23, %f22, %p13;
	st.global.f32 	[%rd27+3072], %f24;
	add.s32 	%r56, %r56, 8;
	add.s64 	%rd54, %rd54, 4096;
	add.s32 	%r55, %r55, 1024;
	setp.eq.s32 	%p14, %r56, 0;
	@%p14 bra 	$L__BB28_8;
	bra.uni 	$L__BB28_7;
$L__BB28_8:
	setp.eq.s32 	%p15, %r10, 0;
	@%p15 bra 	$L__BB28_33;
	and.b32  	%r34, %r39, 3;
	setp.lt.u32 	%p16, %r10, 4;
	@%p16 bra 	$L__BB28_11;
	shl.b32 	%r43, %r61, 7;
	add.s32 	%r44, %r43, %r6;
	mul.wide.s32 	%rd28, %r44, 4;
	add.s64 	%rd29, %rd6, %rd28;
	ld.global.f32 	%f25, [%rd29];
	setp.lt.f32 	%p17, %f25, 0f00000000;
	neg.f32 	%f26, %f25;
	selp.f32 	%f27, %f26, %f25, %p17;
	add.s64 	%rd30, %rd7, %rd28;
	st.global.f32 	[%rd30], %f27;
	ld.global.f32 	%f28, [%rd29+512];
	setp.lt.f32 	%p18, %f28, 0f00000000;
	neg.f32 	%f29, %f28;
	selp.f32 	%f30, %f29, %f28, %p18;
	st.global.f32 	[%rd30+512], %f30;
	ld.global.f32 	%f31, [%rd29+1024];
	setp.lt.f32 	%p19, %f31, 0f00000000;
	neg.f32 	%f32, %f31;
	selp.f32 	%f33, %f32, %f31, %p19;
	st.global.f32 	[%rd30+1024], %f33;
	ld.global.f32 	%f34, [%rd29+1536];
	setp.lt.f32 	%p20, %f34, 0f00000000;
	neg.f32 	%f35, %f34;
	selp.f32 	%f36, %f35, %f34, %p20;
	st.global.f32 	[%rd30+1536], %f36;
	add.s32 	%r61, %r61, 4;
$L__BB28_11:
	setp.eq.s32 	%p21, %r34, 0;
	@%p21 bra 	$L__BB28_33;
	setp.eq.s32 	%p22, %r34, 1;
	@%p22 bra 	$L__BB28_14;
	shl.b32 	%r45, %r61, 7;
	add.s32 	%r46, %r45, %r6;
	mul.wide.s32 	%rd31, %r46, 4;
	add.s64 	%rd32, %rd6, %rd31;
	ld.global.f32 	%f37, [%rd32];
	setp.lt.f32 	%p23, %f37, 0f00000000;
	neg.f32 	%f38, %f37;
	selp.f32 	%f39, %f38, %f37, %p23;
	add.s64 	%rd33, %rd7, %rd31;
	st.global.f32 	[%rd33], %f39;
	ld.global.f32 	%f40, [%rd32+512];
	setp.lt.f32 	%p24, %f40, 0f00000000;
	neg.f32 	%f41, %f40;
	selp.f32 	%f42, %f41, %f40, %p24;
	st.global.f32 	[%rd33+512], %f42;
	add.s32 	%r61, %r61, 2;
$L__BB28_14:
	and.b32  	%r47, %r39, 1;
	setp.eq.b32 	%p25, %r47, 1;
	not.pred 	%p26, %p25;
	@%p26 bra 	$L__BB28_33;
	shl.b32 	%r48, %r61, 7;
	add.s32 	%r49, %r48, %r6;
	mul.wide.s32 	%rd34, %r49, 4;
	add.s64 	%rd35, %rd6, %rd34;
	ld.global.f32 	%f43, [%rd35];
	setp.lt.f32 	%p27, %f43, 0f00000000;
	neg.f32 	%f44, %f43;
	selp.f32 	%f45, %f44, %f43, %p27;
	add.s64 	%rd36, %rd7, %rd34;
	st.global.f32 	[%rd36], %f45;
	bra.uni 	$L__BB28_33;
$L__BB28_16:
	setp.lt.s32 	%p28, %r39, 1;
	@%p28 bra 	$L__BB28_33;
	and.b32  	%r14, %r39, 3;
	setp.lt.u32 	%p29, %r39, 4;
	mov.b32 	%r58, 0;
	@%p29 bra 	$L__BB28_28;
	and.b32  	%r58, %r39, 2147483644;
	mov.b32 	%r57, 0;
$L__BB28_19:
	shl.b32 	%r52, %r57, 7;
	add.s32 	%r21, %r52, %r6;
	setp.ge.s32 	%p30, %r21, %r4;
	@%p30 bra 	$L__BB28_21;
	mul.wide.s32 	%rd37, %r21, 4;
	add.s64 	%rd38, %rd6, %rd37;
	ld.global.f32 	%f46, [%rd38];
	setp.lt.f32 	%p31, %f46, 0f00000000;
	neg.f32 	%f47, %f46;
	selp.f32 	%f48, %f47, %f46, %p31;
	add.s64 	%rd39, %rd7, %rd37;
	st.global.f32 	[%rd39], %f48;
$L__BB28_21:
	add.s32 	%r22, %r21, 128;
	setp.ge.s32 	%p32, %r22, %r4;
	@%p32 bra 	$L__BB28_23;
	mul.wide.s32 	%rd40, %r22, 4;
	add.s64 	%rd41, %rd6, %rd40;
	ld.global.f32 	%f49, [%rd41];
	setp.lt.f32 	%p33, %f49, 0f00000000;
	neg.f32 	%f50, %f49;
	selp.f32 	%f51, %f50, %f49, %p33;
	add.s64 	%rd42, %rd7, %rd40;
	st.global.f32 	[%rd42], %f51;
$L__BB28_23:
	add.s32 	%r23, %r21, 256;
	setp.ge.s32 	%p34, %r23, %r4;
	@%p34 bra 	$L__BB28_25;
	mul.wide.s32 	%rd43, %r23, 4;
	add.s64 	%rd44, %rd6, %rd43;
	ld.global.f32 	%f52, [%rd44];
	setp.lt.f32 	%p35, %f52, 0f00000000;
	neg.f32 	%f53, %f52;
	selp.f32 	%f54, %f53, %f52, %p35;
	add.s64 	%rd45, %rd7, %rd43;
	st.global.f32 	[%rd45], %f54;
$L__BB28_25:
	add.s32 	%r24, %r21, 384;
	setp.ge.s32 	%p36, %r24, %r4;
	@%p36 bra 	$L__BB28_27;
	mul.wide.s32 	%rd46, %r24, 4;
	add.s64 	%rd47, %rd6, %rd46;
	ld.global.f32 	%f55, [%rd47];
	setp.lt.f32 	%p37, %f55, 0f00000000;
	neg.f32 	%f56, %f55;
	selp.f32 	%f57, %f56, %f55, %p37;
	add.s64 	%rd48, %rd7, %rd46;
	st.global.f32 	[%rd48], %f57;
$L__BB28_27:
	add.s32 	%r57, %r57, 4;
	setp.ne.s32 	%p38, %r57, %r58;
	@%p38 bra 	$L__BB28_19;
$L__BB28_28:
	setp.eq.s32 	%p39, %r14, 0;
	@%p39 bra 	$L__BB28_33;
	shl.b32 	%r53, %r58, 7;
	add.s32 	%r60, %r6, %r53;
	neg.s32 	%r59, %r14;
$L__BB28_30:
	.pragma "nounroll";
	setp.ge.s32 	%p40, %r60, %r4;
	@%p40 bra 	$L__BB28_32;
	mul.wide.s32 	%rd50, %r60, 4;
	add.s64 	%rd51, %rd6, %rd50;
	ld.global.f32 	%f58, [%rd51];
	setp.lt.f32 	%p41, %f58, 0f00000000;
	neg.f32 	%f59, %f58;
	selp.f32 	%f60, %f59, %f58, %p41;
	add.s64 	%rd52, %rd7, %rd50;
	st.global.f32 	[%rd52], %f60;
$L__BB28_32:
	add.s32 	%r60, %r60, 128;
	add.s32 	%r59, %r59, 1;
	setp.eq.s32 	%p42, %r59, 0;
	@%p42 bra 	$L__BB28_33;
	bra.uni 	$L__BB28_30;
$L__BB28_33:
	ret;

}
	// .globl	_ZN3cub18CUB_300001_SM_10006detail9transform16transform_kernelINS2_10policy_hubILb1EN4cuda3std3__45tupleIJN6thrust24THRUST_300001_SM_1000_NS6detail15normal_iteratorINSA_10device_ptrIfEEEEEEEE10policy1000El4absvIfESF_JPfEEEvT0_iT1_T2_DpNS2_10kernel_argIT3_EE
.visible .entry _ZN3cub18CUB_300001_SM_10006detail9transform16transform_kernelINS2_10policy_hubILb1EN4cuda3std3__45tupleIJN6thrust24THRUST_300001_SM_1000_NS6detail15normal_iteratorINSA_10device_ptrIfEEEEEEEE10policy1000El4absvIfESF_JPfEEEvT0_iT1_T2_DpNS2_10kernel_argIT3_EE(
	.param .u64 _ZN3cub18CUB_300001_SM_10006detail9transform16transform_kernelINS2_10policy_hubILb1EN4cuda3std3__45tupleIJN6thrust24THRUST_300001_SM_1000_NS6detail15normal_iteratorINSA_10device_ptrIfEEEEEEEE10policy1000El4absvIfESF_JPfEEEvT0_iT1_T2_DpNS2_10kernel_argIT3_EE_param_0,
	.param .u32 _ZN3cub18CUB_300001_SM_10006detail9transform16transform_kernelINS2_10policy_hubILb1EN4cuda3std3__45tupleIJN6thrust24THRUST_300001_SM_1000_NS6detail15normal_iteratorINSA_10device_ptrIfEEEEEEEE10policy1000El4absvIfESF_JPfEEEvT0_iT1_T2_DpNS2_10kernel_argIT3_EE_param_1,
	.param .align 1 .b8 _ZN3cub18CUB_300001_SM_10006detail9transform16transform_kernelINS2_10policy_hubILb1EN4cuda3std3__45tupleIJN6thrust24THRUST_300001_SM_1000_NS6detail15normal_iteratorINSA_10device_ptrIfEEEEEEEE10policy1000El4absvIfESF_JPfEEEvT0_iT1_T2_DpNS2_10kernel_argIT3_EE_param_2[1],
	.param .align 8 .b8 _ZN3cub18CUB_300001_SM_10006detail9transform16transform_kernelINS2_10policy_hubILb1EN4cuda3std3__45tupleIJN6thrust24THRUST_300001_SM_1000_NS6detail15normal_iteratorINSA_10device_ptrIfEEEEEEEE10policy1000El4absvIfESF_JPfEEEvT0_iT1_T2_DpNS2_10kernel_argIT3_EE_param_3[8],
	.param .align 8 .b8 _ZN3cub18CUB_300001_SM_10006detail9transform16transform_kernelINS2_10policy_hubILb1EN4cuda3std3__45tupleIJN6thrust24THRUST_300001_SM_1000_NS6detail15normal_iteratorINSA_10device_ptrIfEEEEEEEE10policy1000El4absvIfESF_JPfEEEvT0_iT1_T2_DpNS2_10kernel_argIT3_EE_param_4[16]
)
.maxntid 128
{
	.reg .pred 	%p<43>;
	.reg .b32 	%r<61>;
	.reg .b32 	%f<61>;
	.reg .b64 	%rd<61>;

	ld.param.u64 	%rd15, [_ZN3cub18CUB_300001_SM_10006detail9transform16transform_kernelINS2_10policy_hubILb1EN4cuda3std3__45tupleIJN6thrust24THRUST_300001_SM_1000_NS6detail15normal_iteratorINSA_10device_ptrIfEEEEEEEE10policy1000El4absvIfESF_JPfEEEvT0_iT1_T2_DpNS2_10kernel_argIT3_EE_param_0];
	ld.param.u64 	%rd16, [_ZN3cub18CUB_300001_SM_10006detail9transform16transform_kernelINS2_10policy_hubILb1EN4cuda3std3__45tupleIJN6thrust24THRUST_300001_SM_1000_NS6detail15normal_iteratorINSA_10device_ptrIfEEEEEEEE10policy1000El4absvIfESF_JPfEEEvT0_iT1_T2_DpNS2_10kernel_argIT3_EE_param_4];
	ld.param.u64 	%rd17, [_ZN3cub18CUB_300001_SM_10006detail9transform16transform_kernelINS2_10policy_hubILb1EN4cuda3std3__45tupleIJN6thrust24THRUST_300001_SM_1000_NS6detail15normal_iteratorINSA_10device_ptrIfEEEEEEEE10policy1000El4absvIfESF_JPfEEEvT0_iT1_T2_DpNS2_10kernel_argIT3_EE_param_3];
	ld.param.u32 	%r37, [_ZN3cub18CUB_300001_SM_10006detail9transform16transform_kernelINS2_10policy_hubILb1EN4cuda3std3__45tupleIJN6thrust24THRUST_300001_SM_1000_NS6detail15normal_iteratorINSA_10device_ptrIfEEEEEEEE10policy1000El4absvIfESF_JPfEEEvT0_iT1_T2_DpNS2_10kernel_argIT3_EE_param_1];
	cvta.to.global.u64 	%rd1, %rd17;
	cvta.to.global.u64 	%rd2, %rd16;
	shl.b32 	%r1, %r37, 7;
	mov.u32 	%r38, %ctaid.x;
	cvt.u64.u32 	%rd18, %r38;
	cvt.s64.s32 	%rd19, %r1;
	mul.lo.s64 	%rd3, %rd19, %rd18;
	sub.s64 	%rd20, %rd15, %rd3;
	min.s64 	%rd21, %rd20, %rd19;
	cvt.u32.u64 	%r2, %rd21;
	shl.b32 	%r3, %r2, 2;
	mov.u32 	%r4, %tid.x;
	shl.b32 	%r51, %r4, 7;
	setp.ge.s32 	%p1, %r51, %r3;
	@%p1 bra 	$L__BB29_3;
	shl.b64 	%rd22, %rd3, 2;
	add.s64 	%rd23, %rd2, %rd22;
	mul.wide.u32 	%rd24, %r4, 128;
	add.s64 	%rd59, %rd23, %rd24;
$L__BB29_2:
	.pragma "nounroll";
	// begin inline asm
	prefetch.global.L2 [%rd59];
	// end inline asm
	add.s32 	%r51, %r51, 16384;
	add.s64 	%rd59, %rd59, 16384;
	setp.lt.s32 	%p2, %r51, %r3;
	@%p2 bra 	$L__BB29_2;
$L__BB29_3:
	shl.b64 	%rd26, %rd3, 2;
	add.s64 	%rd7, %rd2, %rd26;
	add.s64 	%rd8, %rd1, %rd26;
	setp.eq.s32 	%p3, %r1, %r2;
	@%p3 bra 	$L__BB29_21;
	setp.lt.s32 	%p4, %r37, 1;
	@%p4 bra 	$L__BB29_33;
	and.b32  	%r8, %r37, 3;
	setp.lt.u32 	%p5, %r37, 4;
	mov.b32 	%r58, 0;
	@%p5 bra 	$L__BB29_16;
	and.b32  	%r58, %r37, 2147483644;
	mov.b32 	%r54, 0;
$L__BB29_7:
	shl.b32 	%r41, %r54, 7;
	add.s32 	%r19, %r41, %r4;
	setp.ge.s32 	%p6, %r19, %r2;
	@%p6 bra 	$L__BB29_9;
	mul.wide.s32 	%rd27, %r19, 4;
	add.s64 	%rd28, %rd7, %rd27;
	ld.global.f32 	%f1, [%rd28];
	setp.lt.f32 	%p7, %f1, 0f00000000;
	neg.f32 	%f2, %f1;
	selp.f32 	%f3, %f2, %f1, %p7;
	add.s64 	%rd29, %rd8, %rd27;
	st.global.f32 	[%rd29], %f3;
$L__BB29_9:
	add.s32 	%r20, %r19, 128;
	setp.ge.s32 	%p8, %r20, %r2;
	@%p8 bra 	$L__BB29_11;
	mul.wide.s32 	%rd30, %r20, 4;
	add.s64 	%rd31, %rd7, %rd30;
	ld.global.f32 	%f4, [%rd31];
	setp.lt.f32 	%p9, %f4, 0f00000000;
	neg.f32 	%f5, %f4;
	selp.f32 	%f6, %f5, %f4, %p9;
	add.s64 	%rd32, %rd8, %rd30;
	st.global.f32 	[%rd32], %f6;
$L__BB29_11:
	add.s32 	%r21, %r19, 256;
	setp.ge.s32 	%p10, %r21, %r2;
	@%p10 bra 	$L__BB29_13;
	mul.wide.s32 	%rd33, %r21, 4;
	add.s64 	%rd34, %rd7, %rd33;
	ld.global.f32 	%f7, [%rd34];
	setp.lt.f32 	%p11, %f7, 0f00000000;
	neg.f32 	%f8, %f7;
	selp.f32 	%f9, %f8, %f7, %p11;
	add.s64 	%rd35, %rd8, %rd33;
	st.global.f32 	[%rd35], %f9;
$L__BB29_13:
	add.s32 	%r22, %r19, 384;
	setp.ge.s32 	%p12, %r22, %r2;
	@%p12 bra 	$L__BB29_15;
	mul.wide.s32 	%rd36, %r22, 4;
	add.s64 	%rd37, %rd7, %rd36;
	ld.global.f32 	%f10, [%rd37];
	setp.lt.f32 	%p13, %f10, 0f00000000;
	neg.f32 	%f11, %f10;
	selp.f32 	%f12, %f11, %f10, %p13;
	add.s64 	%rd38, %rd8, %rd36;
	st.global.f32 	[%rd38], %f12;
$L__BB29_15:
	add.s32 	%r54, %r54, 4;
	setp.eq.s32 	%p14, %r54, %r58;
	@%p14 bra 	$L__BB29_16;
	bra.uni 	$L__BB29_7;
$L__BB29_16:
	setp.eq.s32 	%p15, %r8, 0;
	@%p15 bra 	$L__BB29_33;
	shl.b32 	%r42, %r58, 7;
	add.s32 	%r60, %r4, %r42;
	neg.s32 	%r59, %r8;
$L__BB29_18:
	.pragma "nounroll";
	setp.ge.s32 	%p16, %r60, %r2;
	@%p16 bra 	$L__BB29_20;
	mul.wide.s32 	%rd40, %r60, 4;
	add.s64 	%rd41, %rd7, %rd40;
	ld.global.f32 	%f13, [%rd41];
	setp.lt.f32 	%p17, %f13, 0f00000000;
	neg.f32 	%f14, %f13;
	selp.f32 	%f15, %f14, %f13, %p17;
	add.s64 	%rd42, %rd8, %rd40;
	st.global.f32 	[%rd42], %f15;
$L__BB29_20:
	add.s32 	%r60, %r60, 128;
	add.s32 	%r59, %r59, 1;
	setp.ne.s32 	%p18, %r59, 0;
	@%p18 bra 	$L__BB29_18;
	bra.uni 	$L__BB29_33;
$L__BB29_21:
	setp.lt.s32 	%p19, %r37, 1;
	@%p19 bra 	$L__BB29_33;
	and.b32  	%r10, %r37, 7;
	setp.lt.u32 	%p20, %r37, 8;
	mov.b32 	%r56, 0;
	@%p20 bra 	$L__BB29_25;
	and.b32  	%r56, %r37, 2147483640;
	neg.s32 	%r53, %r56;
	mul.wide.u32 	%rd43, %r4, 4;
	add.s64 	%rd60, %rd26, %rd43;
	add.s32 	%r52, %r4, 128;
$L__BB29_24:
	.pragma "nounroll";
	mul.wide.s32 	%rd44, %r52, 4;
	add.s64 	%rd45, %rd26, %rd44;
	add.s64 	%rd46, %rd2, %rd60;
	ld.global.f32 	%f16, [%rd46];
	setp.lt.f32 	%p21, %f16, 0f00000000;
	neg.f32 	%f17, %f16;
	selp.f32 	%f18, %f17, %f16, %p21;
	add.s64 	%rd47, %rd1, %rd60;
	st.global.f32 	[%rd47], %f18;
	add.s64 	%rd48, %rd2, %rd45;
	ld.global.f32 	%f19, [%rd48];
	setp.lt.f32 	%p22, %f19, 0f00000000;
	neg.f32 	%f20, %f19;
	selp.f32 	%f21, %f20, %f19, %p22;
	add.s64 	%rd49, %rd1, %rd45;
	st.global.f32 	[%rd49], %f21;
	ld.global.f32 	%f22, [%rd48+512];
	setp.lt.f32 	%p23, %f22, 0f00000000;
	neg.f32 	%f23, %f22;
	selp.f32 	%f24, %f23, %f22, %p23;
	st.global.f32 	[%rd49+512], %f24;
	ld.global.f32 	%f25, [%rd48+1024];
	setp.lt.f32 	%p24, %f25, 0f00000000;
	neg.f32 	%f26, %f25;
	selp.f32 	%f27, %f26, %f25, %p24;
	st.global.f32 	[%rd49+1024], %f27;
	ld.global.f32 	%f28, [%rd48+1536];
	setp.lt.f32 	%p25, %f28, 0f00000000;
	neg.f32 	%f29, %f28;
	selp.f32 	%f30, %f29, %f28, %p25;
	st.global.f32 	[%rd49+1536], %f30;
	ld.global.f32 	%f31, [%rd48+2048];
	setp.lt.f32 	%p26, %f31, 0f00000000;
	neg.f32 	%f32, %f31;
	selp.f32 	%f33, %f32, %f31, %p26;
	st.global.f32 	[%rd49+2048], %f33;
	ld.global.f32 	%f34, [%rd48+2560];
	setp.lt.f32 	%p27, %f34, 0f00000000;
	neg.f32 	%f35, %f34;
	selp.f32 	%f36, %f35, %f34, %p27;
	st.global.f32 	[%rd49+2560], %f36;
	ld.global.f32 	%f37, [%rd48+3072];
	setp.lt.f32 	%p28, %f37, 0f00000000;
	neg.f32 	%f38, %f37;
	selp.f32 	%f39, %f38, %f37, %p28;
	st.global.f32 	[%rd49+3072], %f39;
	add.s32 	%r53, %r53, 8;
	add.s64 	%rd60, %rd60, 4096;
	add.s32 	%r52, %r52, 1024;
	setp.eq.s32 	%p29, %r53, 0;
	@%p29 bra 	$L__BB29_25;
	bra.uni 	$L__BB29_24;
$L__BB29_25:
	setp.eq.s32 	%p30, %r10, 0;
	@%p30 bra 	$L__BB29_33;
	and.b32  	%r25, %r37, 3;
	setp.lt.u32 	%p31, %r10, 4;
	@%p31 bra 	$L__BB29_28;
	shl.b32 	%r44, %r56, 7;
	add.s32 	%r45, %r44, %r4;
	mul.wide.s32 	%rd50, %r45, 4;
	add.s64 	%rd51, %rd7, %rd50;
	ld.global.f32 	%f40, [%rd51];
	setp.lt.f32 	%p32, %f40, 0f00000000;
	neg.f32 	%f41, %f40;
	selp.f32 	%f42, %f41, %f40, %p32;
	add.s64 	%rd52, %rd8, %rd50;
	st.global.f32 	[%rd52], %f42;
	ld.global.f32 	%f43, [%rd51+512];
	setp.lt.f32 	%p33, %f43, 0f00000000;
	neg.f32 	%f44, %f43;
	selp.f32 	%f45, %f44, %f43, %p33;
	st.global.f32 	[%rd52+512], %f45;
	ld.global.f32 	%f46, [%rd51+1024];
	setp.lt.f32 	%p34, %f46, 0f00000000;
	neg.f32 	%f47, %f46;
	selp.f32 	%f48, %f47, %f46, %p34;
	st.global.f32 	[%rd52+1024], %f48;
	ld.global.f32 	%f49, [%rd51+1536];
	setp.lt.f32 	%p35, %f49, 0f00000000;
	neg.f32 	%f50, %f49;
	selp.f32 	%f51, %f50, %f49, %p35;
	st.global.f32 	[%rd52+1536], %f51;
	add.s32 	%r56, %r56, 4;
$L__BB29_28:
	setp.eq.s32 	%p36, %r25, 0;
	@%p36 bra 	$L__BB29_33;
	setp.eq.s32 	%p37, %r25, 1;
	@%p37 bra 	$L__BB29_31;
	shl.b32 	%r46, %r56, 7;
	add.s32 	%r47, %r46, %r4;
	mul.wide.s32 	%rd53, %r47, 4;
	add.s64 	%rd54, %rd7, %rd53;
	ld.global.f32 	%f52, [%rd54];
	setp.lt.f32 	%p38, %f52, 0f00000000;
	neg.f32 	%f53, %f52;
	selp.f32 	%f54, %f53, %f52, %p38;
	add.s64 	%rd55, %rd8, %rd53;
	st.global.f32 	[%rd55], %f54;
	ld.global.f32 	%f55, [%rd54+512];
	setp.lt.f32 	%p39, %f55, 0f00000000;
	neg.f32 	%f56, %f55;
	selp.f32 	%f57, %f56, %f55, %p39;
	st.global.f32 	[%rd55+512], %f57;
	add.s32 	%r56, %r56, 2;
$L__BB29_31:
	and.b32  	%r48, %r37, 1;
	setp.eq.b32 	%p40, %r48, 1;
	not.pred 	%p41, %p40;
	@%p41 bra 	$L__BB29_33;
	shl.b32 	%r49, %r56, 7;
	add.s32 	%r50, %r49, %r4;
	mul.wide.s32 	%rd56, %r50, 4;
	add.s64 	%rd57, %rd7, %rd56;
	ld.global.f32 	%f58, [%rd57];
	setp.lt.f32 	%p42, %f58, 0f00000000;
	neg.f32 	%f59, %f58;
	selp.f32 	%f60, %f59, %f58, %p42;
	add.s64 	%rd58, %rd8, %rd56;
	st.global.f32 	[%rd58], %f60;
$L__BB29_33:
	ret;

}
	// .globl	_ZN3cub18CUB_300001_SM_10006detail9transform16transform_kernelINS2_10policy_hubILb1EN4cuda3std3__45tupleIJN6thrust24THRUST_300001_SM_1000_NS6detail15normal_iteratorINSA_10device_ptrIfEEEEEEEE10policy1000Ei2lbSF_JPfEEEvT0_iT1_T2_DpNS2_10kernel_argIT3_EE
.visible .entry _ZN3cub18CUB_300001_SM_10006detail9transform16transform_kernelINS2_10policy_hubILb1EN4cuda3std3__45tupleIJN6thrust24THRUST_300001_SM_1000_NS6detail15normal_iteratorINSA_10device_ptrIfEEEEEEEE10policy1000Ei2lbSF_JPfEEEvT0_iT1_T2_DpNS2_10kernel_argIT3_EE(
	.param .u32 _ZN3cub18CUB_300001_SM_10006detail9transform16transform_kernelINS2_10policy_hubILb1EN4cuda3std3__45tupleIJN6thrust24THRUST_300001_SM_1000_NS6detail15normal_iteratorINSA_10device_ptrIfEEEEEEEE10policy1000Ei2lbSF_JPfEEEvT0_iT1_T2_DpNS2_10kernel_argIT3_EE_param_0,
	.param .u32 _ZN3cub18CUB_300001_SM_10006detail9transform16transform_kernelINS2_10policy_hubILb1EN4cuda3std3__45tupleIJN6thrust24THRUST_300001_SM_1000_NS6detail15normal_iteratorINSA_10device_ptrIfEEEEEEEE10policy1000Ei2lbSF_JPfEEEvT0_iT1_T2_DpNS2_10kernel_argIT3_EE_param_1,
	.param .align 4 .b8 _ZN3cub18CUB_300001_SM_10006detail9transform16transform_kernelINS2_10policy_hubILb1EN4cuda3std3__45tupleIJN6thrust24THRUST_300001_SM_1000_NS6detail15normal_iteratorINSA_10device_ptrIfEEEEEEEE10policy1000Ei2lbSF_JPfEEEvT0_iT1_T2_DpNS2_10kernel_argIT3_EE_param_2[4],
	.param .align 8 .b8 _ZN3cub18CUB_300001_SM_10006detail9transform16transform_kernelINS2_10policy_hubILb1EN4cuda3std3__45tupleIJN6thrust24THRUST_300001_SM_1000_NS6detail15normal_iteratorINSA_10device_ptrIfEEEEEEEE10policy1000Ei2lbSF_JPfEEEvT0_iT1_T2_DpNS2_10kernel_argIT3_EE_param_3[8],
	.param .align 8 .b8 _ZN3cub18CUB_300001_SM_10006detail9transform16transform_kernelINS2_10policy_hubILb1EN4cuda3std3__45tupleIJN6thrust24THRUST_300001_SM_1000_NS6detail15normal_iteratorINSA_10device_ptrIfEEEEEEEE10policy1000Ei2lbSF_JPfEEEvT0_iT1_T2_DpNS2_10kernel_argIT3_EE_param_4[16]
)
.maxntid 128
{
	.reg .pred 	%p<37>;
	.reg .b32 	%r<77>;
	.reg .b32 	%f<63>;
	.reg .b64 	%rd<64>;
	.reg .b64 	%fd<93>;

	ld.param.f32 	%f2, [_ZN3cub18CUB_300001_SM_10006detail9transform16transform_kernelINS2_10policy_hubILb1EN4cuda3std3__45tupleIJN6thrust24THRUST_300001_SM_1000_NS6detail15normal_iteratorINSA_10device_ptrIfEEEEEEEE10policy1000Ei2lbSF_JPfEEEvT0_iT1_T2_DpNS2_10kernel_argIT3_EE_param_2];
	ld.param.u32 	%r43, [_ZN3cub18CUB_300001_SM_10006detail9transform16transform_kernelINS2_10policy_hubILb1EN4cuda3std3__45tupleIJN6thrust24THRUST_300001_SM_1000_NS6detail15normal_iteratorINSA_10device_ptrIfEEEEEEEE10policy1000Ei2lbSF_JPfEEEvT0_iT1_T2_DpNS2_10kernel_argIT3_EE_param_0];
	ld.param.u64 	%rd14, [_ZN3cub18CUB_300001_SM_10006detail9transform16transform_kernelINS2_10policy_hubILb1EN4cuda3std3__45tupleIJN6thrust24THRUST_300001_SM_1000_NS6detail15normal_iteratorINSA_10device_ptrIfEEEEEEEE10policy1000Ei2lbSF_JPfEEEvT0_iT1_T2_DpNS2_10kernel_argIT3_EE_param_4];
	ld.param.u64 	%rd15, [_ZN3cub18CUB_300001_SM_10006detail9transform16transform_kernelINS2_10policy_hubILb1EN4cuda3std3__45tupleIJN6thrust24THRUST_300001_SM_1000_NS6detail15normal_iteratorINSA_10device_ptrIfEEEEEEEE10policy1000Ei2lbSF_JPfEEEvT0_iT1_T2_DpNS2_10kernel_argIT3_EE_param_3];
	ld.param.u32 	%r42, [_ZN3cub18CUB_300001_SM_10006detail9transform16transform_kernelINS2_10policy_hubILb1EN4cuda3std3__45tupleIJN6thrust24THRUST_300001_SM_1000_NS6detail15normal_iteratorINSA_10device_ptrIfEEEEEEEE10policy1000Ei2lbSF_JPfEEEvT0_iT1_T2_DpNS2_10kernel_argIT3_EE_param_1];
	cvta.to.global.u64 	%rd1, %rd15;
	cvta.to.global.u64 	%rd2, %rd14;
	shl.b32 	%r1, %r42, 7;
	mov.u32 	%r44, %ctaid.x;
	mul.lo.s32 	%r2, %r1, %r44;
	sub.s32 	%r3, %r43, %r2;
	min.s32 	%r4, %r1, %r3;
	shl.b32 	%r5, %r4, 2;
	mov.u32 	%r6, %tid.x;
	shl.b32 	%r67, %r6, 7;
	setp.ge.s32 	%p1, %r67, %r5;
	@%p1 bra 	$L__BB30_3;
	mul.wide.u32 	%rd16, %r6, 128;
	add.s64 	%rd17, %rd2, %rd16;
	mul.wide.s32 	%rd18, %r2, 4;
	add.s64 	%rd62, %rd17, %rd18;
$L__BB30_2:
	.pragma "nounroll";
	// begin inline asm
	prefetch.global.L2 [%rd62];
	// end inline asm
	add.s32 	%r67, %r67, 16384;
	add.s64 	%rd62, %rd62, 16384;
	setp.lt.s32 	%p2, %r67, %r5;
	@%p2 bra 	$L__BB30_2;
$L__BB30_3:
	mul.wide.s32 	%rd20, %r2, 4;
	add.s64 	%rd6, %rd2, %rd20;
	add.s64 	%rd7, %rd1, %rd20;
	setp.gt.s32 	%p3, %r1, %r3;
	@%p3 bra 	$L__BB30_16;
	setp.lt.s32 	%p4, %r42, 1;
	@%p4 bra 	$L__BB30_57;
	cvt.f64.f32 	%fd1, %f2;
	and.b32  	%r10, %r42, 7;
	setp.lt.u32 	%p5, %r42, 8;
	mov.b32 	%r74, 0;
	@%p5 bra 	$L__BB30_8;
	and.b32  	%r74, %r42, 2147483640;
	neg.s32 	%r69, %r74;
	mul.wide.u32 	%rd21, %r6, 4;
	add.s64 	%rd63, %rd20, %rd21;
	add.s32 	%r68, %r6, 128;
$L__BB30_7:
	.pragma "nounroll";
	mul.wide.s32 	%rd22, %r68, 4;
	add.s64 	%rd23, %rd20, %rd22;
	add.s64 	%rd24, %rd2, %rd63;
	ld.global.f32 	%f3, [%rd24];
	cvt.f64.f32 	%fd3, %f3;
	add.f64 	%fd4, %fd3, %fd3;
	sub.f64 	%fd5, %fd1, %fd4;
	cvt.rn.f32.f64 	%f4, %fd5;
	add.s64 	%rd25, %rd1, %rd63;
	st.global.f32 	[%rd25], %f4;
	add.s64 	%rd26, %rd2, %rd23;
	ld.global.f32 	%f5, [%rd26];
	cvt.f64.f32 	%fd6, %f5;
	add.f64 	%fd7, %fd6, %fd6;
	sub.f64 	%fd8, %fd1, %fd7;
	cvt.rn.f32.f64 	%f6, %fd8;
	add.s64 	%rd27, %rd1, %rd23;
	st.global.f32 	[%rd27], %f6;
	ld.global.f32 	%f7, [%rd26+512];
	cvt.f64.f32 	%fd9, %f7;
	add.f64 	%fd10, %fd9, %fd9;
	sub.f64 	%fd11, %fd1, %fd10;
	cvt.rn.f32.f64 	%f8, %fd11;
	st.global.f32 	[%rd27+512], %f8;
	ld.global.f32 	%f9, [%rd26+1024];
	cvt.f64.f32 	%fd12, %f9;
	add.f64 	%fd13, %fd12, %fd12;
	sub.f64 	%fd14, %fd1, %fd13;
	cvt.rn.f32.f64 	%f10, %fd14;
	st.global.f32 	[%rd27+1024], %f10;
	ld.global.f32 	%f11, [%rd26+1536];
	cvt.f64.f32 	%fd15, %f11;
	add.f64 	%fd16, %fd15, %fd15;
	sub.f64 	%fd17, %fd1, %fd16;
	cvt.rn.f32.f64 	%f12, %fd17;
	st.global.f32 	[%rd27+1536], %f12;
	ld.global.f32 	%f13, [%rd26+2048];
	cvt.f64.f32 	%fd18, %f13;
	add.f64 	%fd19, %fd18, %fd18;
	sub.f64 	%fd20, %fd1, %fd19;
	cvt.rn.f32.f64 	%f14, %fd20;
	st.global.f32 	[%rd27+2048], %f14;
	ld.global.f32 	%f15, [%rd26+2560];
	cvt.f64.f32 	%fd21, %f15;
	add.f64 	%fd22, %fd21, %fd21;
	sub.f64 	%fd23, %fd1, %fd22;
	cvt.rn.f32.f64 	%f16, %fd23;
	st.global.f32 	[%rd27+2560], %f16;
	ld.global.f32 	%f17, [%rd26+3072];
	cvt.f64.f32 	%fd24, %f17;
	add.f64 	%fd25, %fd24, %fd24;
	sub.f64 	%fd26, %fd1, %fd25;
	cvt.rn.f32.f64 	%f18, %fd26;
	st.global.f32 	[%rd27+3072], %f18;
	add.s32 	%r69, %r69, 8;
	add.s64 	%rd63, %rd63, 4096;
	add.s32 	%r68, %r68, 1024;
	setp.eq.s32 	%p6, %r69, 0;
	@%p6 bra 	$L__BB30_8;
	bra.uni 	$L__BB30_7;
$L__BB30_8:
	setp.eq.s32 	%p7, %r10, 0;
	@%p7 bra 	$L__BB30_57;
	and.b32  	%r37, %r42, 3;
	setp.lt.u32 	%p8, %r10, 4;
	@%p8 bra 	$L__BB30_11;
	shl.b32 	%r46, %r74, 7;
	add.s32 	%r47, %r46, %r6;
	mul.wide.s32 	%rd28, %r47, 4;
	add.s64 	%rd29, %rd6, %rd28;
	ld.global.f32 	%f19, [%rd29];
	cvt.f64.f32 	%fd27, %f19;
	add.f64 	%fd28, %fd27, %fd27;
	sub.f64 	%fd29, %fd1, %fd28;
	cvt.rn.f32.f64 	%f20, %fd29;
	add.s64 	%rd30, %rd7, %rd28;
	st.global.f32 	[%rd30], %f20;
	ld.global.f32 	%f21, [%rd29+512];
	cvt.f64.f32 	%fd30, %f21;
	add.f64 	%fd31, %fd30, %fd30;
	sub.f64 	%fd32, %fd1, %fd31;
	cvt.rn.f32.f64 	%f22, %fd32;
	st.global.f32 	[%rd30+512], %f22;
	ld.global.f32 	%f23, [%rd29+1024];
	cvt.f64.f32 	%fd33, %f23;
	add.f64 	%fd34, %fd33, %fd33;
	sub.f64 	%fd35, %fd1, %fd34;
	cvt.rn.f32.f64 	%f24, %fd35;
	st.global.f32 	[%rd30+1024], %f24;
	ld.global.f32 	%f25, [%rd29+1536];
	cvt.f64.f32 	%fd36, %f25;
	add.f64 	%fd37, %fd36, %fd36;
	sub.f64 	%fd38, %fd1, %fd37;
	cvt.rn.f32.f64 	%f26, %fd38;
	st.global.f32 	[%rd30+1536], %f26;
	add.s32 	%r74, %r74, 4;
$L__BB30_11:
	setp.eq.s32 	%p9, %r37, 0;
	@%p9 bra 	$L__BB30_57;
	setp.eq.s32 	%p10, %r37, 1;
	@%p10 bra 	$L__BB30_14;
	shl.b32 	%r48, %r74, 7;
	add.s32 	%r49, %r48, %r6;
	mul.wide.s32 	%rd31, %r49, 4;
	add.s64 	%rd32, %rd6, %rd31;
	ld.global.f32 	%f27, [%rd32];
	cvt.f64.f32 	%fd39, %f27;
	add.f64 	%fd40, %fd39, %fd39;
	sub.f64 	%fd41, %fd1, %fd40;
	cvt.rn.f32.f64 	%f28, %fd41;
	add.s64 	%rd33, %rd7, %rd31;
	st.global.f32 	[%rd33], %f28;
	ld.global.f32 	%f29, [%rd32+512];
	cvt.f64.f32 	%fd42, %f29;
	add.f64 	%fd43, %fd42, %fd42;
	sub.f64 	%fd44, %fd1, %fd43;
	cvt.rn.f32.f64 	%f30, %fd44;
	st.global.f32 	[%rd33+512], %f30;
	add.s32 	%r74, %r74, 2;
$L__BB30_14:
	and.b32  	%r50, %r42, 1;
	setp.eq.b32 	%p11, %r50, 1;
	not.pred 	%p12, %p11;
	@%p12 bra 	$L__BB30_57;
	shl.b32 	%r51, %r74, 7;
	add.s32 	%r52, %r51, %r6;
	mul.wide.s32 	%rd34, %r52, 4;
	add.s64 	%rd35, %rd6, %rd34;
	ld.global.f32 	%f31, [%rd35];
	cvt.f64.f32 	%fd45, %f31;
	add.f64 	%fd46, %fd45, %fd45;
	sub.f64 	%fd47, %fd1, %fd46;
	cvt.rn.f32.f64 	%f32, %fd47;
	add.s64 	%rd36, %rd7, %rd34;
	st.global.f32 	[%rd36], %f32;
	bra.uni 	$L__BB30_57;
$L__BB30_16:
	setp.lt.s32 	%p13, %r42, 1;
	@%p13 bra 	$L__BB30_57;
	cvt.f64.f32 	%fd2, %f2;
	and.b32  	%r14, %r42, 7;
	setp.lt.u32 	%p14, %r42, 8;
	mov.b32 	%r71, 0;
	@%p14 bra 	$L__BB30_36;
	and.b32  	%r71, %r42, 2147483640;
	mov.b32 	%r70, 0;
$L__BB30_19:
	.pragma "nounroll";
	shl.b32 	%r55, %r70, 7;
	add.s32 	%r21, %r55, %r6;
	setp.ge.s32 	%p15, %r21, %r4;
	@%p15 bra 	$L__BB30_21;
	mul.wide.u32 	%rd37, %r21, 4;
	add.s64 	%rd38, %rd6, %rd37;
	ld.global.f32 	%f33, [%rd38];
	cvt.f64.f32 	%fd48, %f33;
	add.f64 	%fd49, %fd48, %fd48;
	sub.f64 	%fd50, %fd2, %fd49;
	cvt.rn.f32.f64 	%f34, %fd50;
	add.s64 	%rd39, %rd7, %rd37;
	st.global.f32 	[%rd39], %f34;
$L__BB30_21:
	add.s32 	%r56, %r21, 128;
	setp.ge.s32 	%p16, %r56, %r4;
	mul.wide.s32 	%rd40, %r56, 4;
	add.s64 	%rd12, %rd6, %rd40;
	add.s64 	%rd13, %rd7, %rd40;
	@%p16 bra 	$L__BB30_23;
	ld.global.f32 	%f35, [%rd12];
	cvt.f64.f32 	%fd51, %f35;
	add.f64 	%fd52, %fd51, %fd51;
	sub.f64 	%fd53, %fd2, %fd52;
	cvt.rn.f32.f64 	%f36, %fd53;
	st.global.f32 	[%rd13], %f36;
$L__BB30_23:
	add.s32 	%r57, %r21, 256;
	setp.ge.s32 	%p17, %r57, %r4;
	@%p17 bra 	$L__BB30_25;
	ld.global.f32 	%f37, [%rd12+512];
	cvt.f64.f32 	%fd54, %f37;
	add.f64 	%fd55, %fd54, %fd54;
	sub.f64 	%fd56, %fd2, %fd55;
	cvt.rn.f32.f64 	%f38, %fd56;
	st.global.f32 	[%rd13+512], %f38;
$L__BB30_25:
	add.s32 	%r58, %r21, 384;
	setp.ge.s32 	%p18, %r58, %r4;
	@%p18 bra 	$L__BB30_27;
	ld.global.f32 	%f39, [%rd12+1024];
	cvt.f64.f32 	%fd57, %f39;
	add.f64 	%fd58, %fd57, %fd57;
	sub.f64 	%fd59, %fd2, %fd58;
	cvt.rn.f32.f64 	%f40, %fd59;
	st.global.f32 	[%rd13+1024], %f40;
$L__BB30_27:
	add.s32 	%r59, %r21, 512;
	setp.ge.s32 	%p19, %r59, %r4;
	@%p19 bra 	$L__BB30_29;
	ld.global.f32 	%f41, [%rd12+1536];
	cvt.f64.f32 	%fd60, %f41;
	add.f64 	%fd61, %fd60, %fd60;
	sub.f64 	%fd62, %fd2, %fd61;
	cvt.rn.f32.f64 	%f42, %fd62;
	st.global.f32 	[%rd13+1536], %f42;
$L__BB30_29:
	add.s32 	%r60, %r21, 640;
	setp.ge.s32 	%p20, %r60, %r4;
	@%p20 bra 	$L__BB30_31;
	ld.global.f32 	%f43, [%rd12+2048];
	cvt.f64.f32 	%fd63, %f43;
	add.f64 	%fd64, %fd63, %fd63;
	sub.f64 	%fd65, %fd2, %fd64;
	cvt.rn.f32.f64 	%f44, %fd65;
	st.global.f32 	[%rd13+2048], %f44;
$L__BB30_31:
	add.s32 	%r61, %r21, 768;
	setp.ge.s32 	%p21, %r61, %r4;
	@%p21 bra 	$L__BB30_33;
	ld.global.f32 	%f45, [%rd12+2560];
	cvt.f64.f32 	%fd66, %f45;
	add.f64 	%fd67, %fd66, %fd66;
	sub.f64 	%fd68, %fd2, %fd67;
	cvt.rn.f32.f64 	%f46, %fd68;
	st.global.f32 	[%rd13+2560], %f46;
$L__BB30_33:
	add.s32 	%r62, %r21, 896;
	setp.ge.s32 	%p22, %r62, %r4;
	@%p22 bra 	$L__BB30_35;
	ld.global.f32 	%f47, [%rd12+3072];
	cvt.f64.f32 	%fd69, %f47;
	add.f64 	%fd70, %fd69, %fd69;
	sub.f64 	%fd71, %fd2, %fd70;
	cvt.rn.f32.f64 	%f48, %fd71;
	st.global.f32 	[%rd13+3072], %f48;
$L__BB30_35:
	add.s32 	%r70, %r70, 8;
	setp.ne.s32 	%p23, %r70, %r71;
	@%p23 bra 	$L__BB30_19;
$L__BB30_36:
	setp.eq.s32 	%p24, %r14, 0;
	@%p24 bra 	$L__BB30_57;
	and.b32  	%r24, %r42, 3;
	setp.lt.u32 	%p25, %r14, 4;
	@%p25 bra 	$L__BB30_47;
	shl.b32 	%r63, %r71, 7;
	add.s32 	%r25, %r63, %r6;
	setp.ge.s32 	%p26, %r25, %r4;
	@%p26 bra 	$L__BB30_40;
	mul.wide.s32 	%rd41, %r25, 4;
	add.s64 	%rd42, %rd6, %rd41;
	ld.global.f32 	%f49, [%rd42];
	cvt.f64.f32 	%fd72, %f49;
	add.f64 	%fd73, %fd72, %fd72;
	sub.f64 	%fd74, %fd2, %fd73;
	cvt.rn.f32.f64 	%f50, %fd74;
	add.s64 	%rd43, %rd7, %rd41;
	st.global.f32 	[%rd43], %f50;
$L__BB30_40:
	add.s32 	%r26, %r25, 128;
	setp.ge.s32 	%p27, %r26, %r4;
	@%p27 bra 	$L__BB30_42;
	mul.wide.s32 	%rd44, %r26, 4;
	add.s64 	%rd45, %rd6, %rd44;
	ld.global.f32 	%f51, [%rd45];
	cvt.f64.f32 	%fd75, %f51;
	add.f64 	%fd76, %fd75, %fd75;
	sub.f64 	%fd77, %fd2, %fd76;
	cvt.rn.f32.f64 	%f52, %fd77;
	add.s64 	%rd46, %rd7, %rd44;
	st.global.f32 	[%rd46], %f52;
$L__BB30_42:
	add.s32 	%r27, %r25, 256;
	setp.ge.s32 	%p28, %r27, %r4;
	@%p28 bra 	$L__BB30_44;
	mul.wide.s32 	%rd47, %r27, 4;
	add.s64 	%rd48, %rd6, %rd47;
	ld.global.f32 	%f53, [%rd48];
	cvt.f64.f32 	%fd78, %f53;
	add.f64 	%fd79, %fd78, %fd78;
	sub.f64 	%fd80, %fd2, %fd79;
	cvt.rn.f32.f64 	%f54, %fd80;
	add.s64 	%rd49, %rd7, %rd47;
	st.global.f32 	[%rd49], %f54;
$L__BB30_44:
	add.s32 	%r28, %r25, 384;
	setp.ge.s32 	%p29, %r28, %r4;
	@%p29 bra 	$L__BB30_46;
	mul.wide.s32 	%rd50, %r28, 4;
	add.s64 	%rd51, %rd6, %rd50;
	ld.global.f32 	%f55, [%rd51];
	cvt.f64.f32 	%fd81, %f55;
	add.f64 	%fd82, %fd81, %fd81;
	sub.f64 	%fd83, %fd2, %fd82;
	cvt.rn.f32.f64 	%f56, %fd83;
	add.s64 	%rd52, %rd7, %rd50;
	st.global.f32 	[%rd52], %f56;
$L__BB30_46:
	add.s32 	%r71, %r71, 4;
$L__BB30_47:
	setp.eq.s32 	%p30, %r24, 0;
	@%p30 bra 	$L__BB30_57;
	setp.eq.s32 	%p31, %r24, 1;
	@%p31 bra 	$L__BB30_54;
	shl.b32 	%r64, %r71, 7;
	add.s32 	%r31, %r64, %r6;
	setp.ge.s32 	%p32, %r31, %r4;
	@%p32 bra 	$L__BB30_51;
	mul.wide.s32 	%rd53, %r31, 4;
	add.s64 	%rd54, %rd6, %rd53;
	ld.global.f32 	%f57, [%rd54];
	cvt.f64.f32 	%fd84, %f57;
	add.f64 	%fd85, %fd84, %fd84;
	sub.f64 	%fd86, %fd2, %fd85;
	cvt.rn.f32.f64 	%f58, %fd86;
	add.s64 	%rd55, %rd7, %rd53;
	st.global.f32 	[%rd55], %f58;
$L__BB30_51:
	add.s32 	%r32, %r31, 128;
	setp.ge.s32 	%p33, %r32, %r4;
	@%p33 bra 	$L__BB30_53;
	mul.wide.s32 	%rd56, %r32, 4;
	add.s64 	%rd57, %rd6, %rd56;
	ld.global.f32 	%f59, [%rd57];
	cvt.f64.f32 	%fd87, %f59;
	add.f64 	%fd88, %fd87, %fd87;
	sub.f64 	%fd89, %fd2, %fd88;
	cvt.rn.f32.f64 	%f60, %fd89;
	add.s64 	%rd58, %rd7, %rd56;
	st.global.f32 	[%rd58], %f60;
$L__BB30_53:
	add.s32 	%r71, %r71, 2;
$L__BB30_54:
	and.b32  	%r65, %r42, 1;
	setp.eq.b32 	%p34, %r65, 1;
	not.pred 	%p35, %p34;
	@%p35 bra 	$L__BB30_57;
	shl.b32 	%r66, %r71, 7;
	add.s32 	%r35, %r66, %r6;
	setp.ge.s32 	%p36, %r35, %r4;
	@%p36 bra 	$L__BB30_57;
	mul.wide.s32 	%rd59, %r35, 4;
	add.s64 	%rd60, %rd6, %rd59;
	ld.global.f32 	%f61, [%rd60];
	cvt.f64.f32 	%fd90, %f61;
	add.f64 	%fd91, %fd90, %fd90;
	sub.f64 	%fd92, %fd2, %fd91;
	cvt.rn.f32.f64 	%f62, %fd92;
	add.s64 	%rd61, %rd7, %rd59;
	st.global.f32 	[%rd61], %f62;
$L__BB30_57:
	ret;

}
	// .globl	_ZN3cub18CUB_300001_SM_10006detail9transform16transform_kernelINS2_10policy_hubILb1EN4cuda3std3__45tupleIJN6thrust24THRUST_300001_SM_1000_NS6detail15normal_iteratorINSA_10device_ptrIfEEEEEEEE10policy1000El2lbSF_JPfEEEvT0_iT1_T2_DpNS2_10kernel_argIT3_EE
.visible .entry _ZN3cub18CUB_300001_SM_10006detail9transform16transform_kernelINS2_10policy_hubILb1EN4cuda3std3__45tupleIJN6thrust24THRUST_300001_SM_1000_NS6detail15normal_iteratorINSA_10device_ptrIfEEEEEEEE10policy1000El2lbSF_JPfEEEvT0_iT1_T2_DpNS2_10kernel_argIT3_EE(
	.param .u64 _ZN3cub18CUB_300001_SM_10006detail9transform16transform_kernelINS2_10policy_hubILb1EN4cuda3std3__45tupleIJN6thrust24THRUST_300001_SM_1000_NS6detail15normal_iteratorINSA_10device_ptrIfEEEEEEEE10policy1000El2lbSF_JPfEEEvT0_iT1_T2_DpNS2_10kernel_argIT3_EE_param_0,
	.param .u32 _ZN3cub18CUB_300001_SM_10006detail9transform16transform_kernelINS2_10policy_hubILb1EN4cuda3std3__45tupleIJN6thrust24THRUST_300001_SM_1000_NS6detail15normal_iteratorINSA_10device_ptrIfEEEEEEEE10policy1000El2lbSF_JPfEEEvT0_iT1_T2_DpNS2_10kernel_argIT3_EE_param_1,
	.param .align 4 .b8 _ZN3cub18CUB_300001_SM_10006detail9transform16transform_kernelINS2_10policy_hubILb1EN4cuda3std3__45tupleIJN6thrust24THRUST_300001_SM_1000_NS6detail15normal_iteratorINSA_10device_ptrIfEEEEEEEE10policy1000El2lbSF_JPfEEEvT0_iT1_T2_DpNS2_10kernel_argIT3_EE_param_2[4],
	.param .align 8 .b8 _ZN3cub18CUB_300001_SM_10006detail9transform16transform_kernelINS2_10policy_hubILb1EN4cuda3std3__45tupleIJN6thrust24THRUST_300001_SM_1000_NS6detail15normal_iteratorINSA_10device_ptrIfEEEEEEEE10policy1000El2lbSF_JPfEEEvT0_iT1_T2_DpNS2_10kernel_argIT3_EE_param_3[8],
	.param .align 8 .b8 _ZN3cub18CUB_300001_SM_10006detail9transform16transform_kernelINS2_10policy_hubILb1EN4cuda3std3__45tupleIJN6thrust24THRUST_300001_SM_1000_NS6detail15normal_iteratorINSA_10device_ptrIfEEEEEEEE10policy1000El2lbSF_JPfEEEvT0_iT1_T2_DpNS2_10kernel_argIT3_EE_param_4[16]
)
.maxntid 128
{
	.reg .pred 	%p<37>;
	.reg .b32 	%r<74>;
	.reg .b32 	%f<63>;
	.reg .b64 	%rd<70>;
	.reg .b64 	%fd<93>;

	ld.param.f32 	%f2, [_ZN3cub18CUB_300001_SM_10006detail9transform16transform_kernelINS2_10policy_hubILb1EN4cuda3std3__45tupleIJN6thrust24THRUST_300001_SM_1000_NS6detail15normal_iteratorINSA_10device_ptrIfEEEEEEEE10policy1000El2lbSF_JPfEEEvT0_iT1_T2_DpNS2_10kernel_argIT3_EE_param_2];
	ld.param.u64 	%rd15, [_ZN3cub18CUB_300001_SM_10006detail9transform16transform_kernelINS2_10policy_hubILb1EN4cuda3std3__45tupleIJN6thrust24THRUST_300001_SM_1000_NS6detail15normal_iteratorINSA_10device_ptrIfEEEEEEEE10policy1000El2lbSF_JPfEEEvT0_iT1_T2_DpNS2_10kernel_argIT3_EE_param_0];
	ld.param.u64 	%rd16, [_ZN3cub18CUB_300001_SM_10006detail9transform16transform_kernelINS2_10policy_hubILb1EN4cuda3std3__45tupleIJN6thrust24THRUST_300001_SM_1000_NS6detail15normal_iteratorINSA_10device_ptrIfEEEEEEEE10policy1000El2lbSF_JPfEEEvT0_iT1_T2_DpNS2_10kernel_argIT3_EE_param_4];
	ld.param.u64 	%rd17, [_ZN3cub18CUB_300001_SM_10006detail9transform16transform_kernelINS2_10policy_hubILb1EN4cuda3std3__45tupleIJN6thrust24THRUST_300001_SM_1000_NS6detail15normal_iteratorINSA_10device_ptrIfEEEEEEEE10policy1000El2lbSF_JPfEEEvT0_iT1_T2_DpNS2_10kernel_argIT3_EE_param_3];
	ld.param.u32 	%r40, [_ZN3cub18CUB_300001_SM_10006detail9transform16transform_kernelINS2_10policy_hubILb1EN4cuda3std3__45tupleIJN6thrust24THRUST_300001_SM_1000_NS6detail15normal_iteratorINSA_10device_ptrIfEEEEEEEE10policy1000El2lbSF_JPfEEEvT0_iT1_T2_DpNS2_10kernel_argIT3_EE_param_1];
	cvta.to.global.u64 	%rd1, %rd17;
	cvta.to.global.u64 	%rd2, %rd16;
	shl.b32 	%r1, %r40, 7;
	mov.u32 	%r41, %ctaid.x;
	cvt.u64.u32 	%rd18, %r41;
	cvt.s64.s32 	%rd19, %r1;
	mul.lo.s64 	%rd3, %rd19, %rd18;
	sub.s64 	%rd20, %rd15, %rd3;
	min.s64 	%rd21, %rd20, %rd19;
	cvt.u32.u64 	%r2, %rd21;
	shl.b32 	%r3, %r2, 2;
	mov.u32 	%r4, %tid.x;
	shl.b32 	%r64, %r4, 7;
	setp.ge.s32 	%p1, %r64, %r3;
	@%p1 bra 	$L__BB31_3;
	shl.b64 	%rd22, %rd3, 2;
	add.s64 	%rd23, %rd2, %rd22;
	mul.wide.u32 	%rd24, %r4, 128;
	add.s64 	%rd68, %rd23, %rd24;
$L__BB31_2:
	.pragma "nounroll";
	// begin inline asm
	prefetch.global.L2 [%rd68];
	// end inline asm
	add.s32 	%r64, %r64, 16384;
	add.s64 	%rd68, %rd68, 16384;
	setp.lt.s32 	%p2, %r64, %r3;
	@%p2 bra 	$L__BB31_2;
$L__BB31_3:
	shl.b64 	%rd26, %rd3, 2;
	add.s64 	%rd7, %rd2, %rd26;
	add.s64 	%rd8, %rd1, %rd26;
	setp.eq.s32 	%p3, %r1, %r2;
	@%p3 bra 	$L__BB31_45;
	setp.lt.s32 	%p4, %r40, 1;
	@%p4 bra 	$L__BB31_57;
	cvt.f64.f32 	%fd1, %f2;
	and.b32  	%r8, %r40, 7;
	setp.lt.u32 	%p5, %r40, 8;
	mov.b32 	%r71, 0;
	@%p5 bra 	$L__BB31_24;
	and.b32  	%r71, %r40, 2147483640;
	mov.b32 	%r67, 0;
$L__BB31_7:
	.pragma "nounroll";
	shl.b32 	%r44, %r67, 7;
	add.s32 	%r19, %r44, %r4;
	setp.ge.s32 	%p6, %r19, %r2;
	@%p6 bra 	$L__BB31_9;
	mul.wide.u32 	%rd27, %r19, 4;
	add.s64 	%rd28, %rd7, %rd27;
	ld.global.f32 	%f3, [%rd28];
	cvt.f64.f32 	%fd3, %f3;
	add.f64 	%fd4, %fd3, %fd3;
	sub.f64 	%fd5, %fd1, %fd4;
	cvt.rn.f32.f64 	%f4, %fd5;
	add.s64 	%rd29, %rd8, %rd27;
	st.global.f32 	[%rd29], %f4;
$L__BB31_9:
	add.s32 	%r45, %r19, 128;
	setp.ge.s32 	%p7, %r45, %r2;
	mul.wide.s32 	%rd30, %r45, 4;
	add.s64 	%rd13, %rd7, %rd30;
	add.s64 	%rd14, %rd8, %rd30;
	@%p7 bra 	$L__BB31_11;
	ld.global.f32 	%f5, [%rd13];
	cvt.f64.f32 	%fd6, %f5;
	add.f64 	%fd7, %fd6, %fd6;
	sub.f64 	%fd8, %fd1, %fd7;
	cvt.rn.f32.f64 	%f6, %fd8;
	st.global.f32 	[%rd14], %f6;
$L__BB31_11:
	add.s32 	%r46, %r19, 256;
	setp.ge.s32 	%p8, %r46, %r2;
	@%p8 bra 	$L__BB31_13;
	ld.global.f32 	%f7, [%rd13+512];
	cvt.f64.f32 	%fd9, %f7;
	add.f64 	%fd10, %fd9, %fd9;
	sub.f64 	%fd11, %fd1, %fd10;
	cvt.rn.f32.f64 	%f8, %fd11;
	st.global.f32 	[%rd14+512], %f8;
$L__BB31_13:
	add.s32 	%r47, %r19, 384;
	setp.ge.s32 	%p9, %r47, %r2;
	@%p9 bra 	$L__BB31_15;
	ld.global.f32 	%f9, [%rd13+1024];
	cvt.f64.f32 	%fd12, %f9;
	add.f64 	%fd13, %fd12, %fd12;
	sub.f64 	%fd14, %fd1, %fd13;
	cvt.rn.f32.f64 	%f10, %fd14;
	st.global.f32 	[%rd14+1024], %f10;
$L__BB31_15:
	add.s32 	%r48, %r19, 512;
	setp.ge.s32 	%p10, %r48, %r2;
	@%p10 bra 	$L__BB31_17;
	ld.global.f32 	%f11, [%rd13+1536];
	cvt.f64.f32 	%fd15, %f11;
	add.f64 	%fd16, %fd15, %fd15;
	sub.f64 	%fd17, %fd1, %fd16;
	cvt.rn.f32.f64 	%f12, %fd17;
	st.global.f32 	[%rd14+1536], %f12;
$L__BB31_17:
	add.s32 	%r49, %r19, 640;
	setp.ge.s32 	%p11, %r49, %r2;
	@%p11 bra 	$L__BB31_19;
	ld.global.f32 	%f13, [%rd13+2048];
	cvt.f64.f32 	%fd18, %f13;
	add.f64 	%fd19, %fd18, %fd18;
	sub.f64 	%fd20, %fd1, %fd19;
	cvt.rn.f32.f64 	%f14, %fd20;
	st.global.f32 	[%rd14+2048], %f14;
$L__BB31_19:
	add.s32 	%r50, %r19, 768;
	setp.ge.s32 	%p12, %r50, %r2;
	@%p12 bra 	$L__BB31_21;
	ld.global.f32 	%f15, [%rd13+2560];
	cvt.f64.f32 	%fd21, %f15;
	add.f64 	%fd22, %fd21, %fd21;
	sub.f64 	%fd23, %fd1, %fd22;
	cvt.rn.f32.f64 	%f16, %fd23;
	st.global.f32 	[%rd14+2560], %f16;
$L__BB31_21:
	add.s32 	%r51, %r19, 896;
	setp.ge.s32 	%p13, %r51, %r2;
	@%p13 bra 	$L__BB31_23;
	ld.global.f32 	%f17, [%rd13+3072];
	cvt.f64.f32 	%fd24, %f17;
	add.f64 	%fd25, %fd24, %fd24;
	sub.f64 	%fd26, %fd1, %fd25;
	cvt.rn.f32.f64 	%f18, %fd26;
	st.global.f32 	[%rd14+3072], %f18;
$L__BB31_23:
	add.s32 	%r67, %r67, 8;
	setp.eq.s32 	%p14, %r67, %r71;
	@%p14 bra 	$L__BB31_24;
	bra.uni 	$L__BB31_7;
$L__BB31_24:
	setp.eq.s32 	%p15, %r8, 0;
	@%p15 bra 	$L__BB31_57;
	and.b32  	%r28, %r40, 3;
	setp.lt.u32 	%p16, %r8, 4;
	@%p16 bra 	$L__BB31_35;
	shl.b32 	%r52, %r71, 7;
	add.s32 	%r29, %r52, %r4;
	setp.ge.s32 	%p17, %r29, %r2;
	@%p17 bra 	$L__BB31_28;
	mul.wide.s32 	%rd31, %r29, 4;
	add.s64 	%rd32, %rd7, %rd31;
	ld.global.f32 	%f19, [%rd32];
	cvt.f64.f32 	%fd27, %f19;
	add.f64 	%fd28, %fd27, %fd27;
	sub.f64 	%fd29, %fd1, %fd28;
	cvt.rn.f32.f64 	%f20, %fd29;
	add.s64 	%rd33, %rd8, %rd31;
	st.global.f32 	[%rd33], %f20;
$L__BB31_28:
	add.s32 	%r30, %r29, 128;
	setp.ge.s32 	%p18, %r30, %r2;
	@%p18 bra 	$L__BB31_30;
	mul.wide.s32 	%rd34, %r30, 4;
	add.s64 	%rd35, %rd7, %rd34;
	ld.global.f32 	%f21, [%rd35];
	cvt.f64.f32 	%fd30, %f21;
	add.f64 	%fd31, %fd30, %fd30;
	sub.f64 	%fd32, %fd1, %fd31;
	cvt.rn.f32.f64 	%f22, %fd32;
	add.s64 	%rd36, %rd8, %rd34;
	st.global.f32 	[%rd36], %f22;
$L__BB31_30:
	add.s32 	%r31, %r29, 256;
	setp.ge.s32 	%p19, %r31, %r2;
	@%p19 bra 	$L__BB31_32;
	mul.wide.s32 	%rd37, %r31, 4;
	add.s64 	%rd38, %rd7, %rd37;
	ld.global.f32 	%f23, [%rd38];
	cvt.f64.f32 	%fd33, %f23;
	add.f64 	%fd34, %fd33, %fd33;
	sub.f64 	%fd35, %fd1, %fd34;
	cvt.rn.f32.f64 	%f24, %fd35;
	add.s64 	%rd39, %rd8, %rd37;
	st.global.f32 	[%rd39], %f24;
$L__BB31_32:
	add.s32 	%r32, %r29, 384;
	setp.ge.s32 	%p20, %r32, %r2;
	@%p20 bra 	$L__BB31_34;
	mul.wide.s32 	%rd40, %r32, 4;
	add.s64 	%rd41, %rd7, %rd40;
	ld.global.f32 	%f25, [%rd41];
	cvt.f64.f32 	%fd36, %f25;
	add.f64 	%fd37, %fd36, %fd36;
	sub.f64 	%fd38, %fd1, %fd37;
	cvt.rn.f32.f64 	%f26, %fd38;
	add.s64 	%rd42, %rd8, %rd40;
	st.global.f32 	[%rd42], %f26;
$L__BB31_34:
	add.s32 	%r71, %r71, 4;
$L__BB31_35:
	setp.eq.s32 	%p21, %r28, 0;
	@%p21 bra 	$L__BB31_57;
	setp.eq.s32 	%p22, %r28, 1;
	@%p22 bra 	$L__BB31_42;
	shl.b32 	%r53, %r71, 7;
	add.s32 	%r35, %r53, %r4;
	setp.ge.s32 	%p23, %r35, %r2;
	@%p23 bra 	$L__BB31_39;
	mul.wide.s32 	%rd43, %r35, 4;
	add.s64 	%rd44, %rd7, %rd43;
	ld.global.f32 	%f27, [%rd44];
	cvt.f64.f32 	%fd39, %f27;
	add.f64 	%fd40, %fd39, %fd39;
	sub.f64 	%fd41, %fd1, %fd40;
	cvt.rn.f32.f64 	%f28, %fd41;
	add.s64 	%rd45, %rd8, %rd43;
	st.global.f32 	[%rd45], %f28;
$L__BB31_39:
	add.s32 	%r36, %r35, 128;
	setp.ge.s32 	%p24, %r36, %r2;
	@%p24 bra 	$L__BB31_41;
	mul.wide.s32 	%rd46, %r36, 4;
	add.s64 	%rd47, %rd7, %rd46;
	ld.global.f32 	%f29, [%rd47];
	cvt.f64.f32 	%fd42, %f29;
	add.f64 	%fd43, %fd42, %fd42;
	sub.f64 	%fd44, %fd1, %fd43;
	cvt.rn.f32.f64 	%f30, %fd44;
	add.s64 	%rd48, %rd8, %rd46;
	st.global.f32 	[%rd48], %f30;
$L__BB31_41:
	add.s32 	%r71, %r71, 2;
$L__BB31_42:
	and.b32  	%r54, %r40, 1;
	setp.eq.b32 	%p25, %r54, 1;
	not.pred 	%p26, %p25;
	@%p26 bra 	$L__BB31_57;
	shl.b32 	%r55, %r71, 7;
	add.s32 	%r39, %r55, %r4;
	setp.ge.s32 	%p27, %r39, %r2;
	@%p27 bra 	$L__BB31_57;
	mul.wide.s32 	%rd49, %r39, 4;
	add.s64 	%rd50, %rd7, %rd49;
	ld.global.f32 	%f31, [%rd50];
	cvt.f64.f32 	%fd45, %f31;
	add.f64 	%fd46, %fd45, %fd45;
	sub.f64 	%fd47, %fd1, %fd46;
	cvt.rn.f32.f64 	%f32, %fd47;
	add.s64 	%rd51, %rd8, %rd49;
	st.global.f32 	[%rd51], %f32;
	bra.uni 	$L__BB31_57;
$L__BB31_45:
	setp.lt.s32 	%p28, %r40, 1;
	@%p28 bra 	$L__BB31_57;
	cvt.f64.f32 	%fd2, %f2;
	and.b32  	%r10, %r40, 7;
	setp.lt.u32 	%p29, %r40, 8;
	mov.b32 	%r69, 0;
	@%p29 bra 	$L__BB31_49;
	and.b32  	%r69, %r40, 2147483640;
	neg.s32 	%r66, %r69;
	mul.wide.u32 	%rd52, %r4, 4;
	add.s64 	%rd69, %rd26, %rd52;
	add.s32 	%r65, %r4, 128;
$L__BB31_48:
	.pragma "nounroll";
	mul.wide.s32 	%rd53, %r65, 4;
	add.s64 	%rd54, %rd26, %rd53;
	add.s64 	%rd55, %rd2, %rd69;
	ld.global.f32 	%f33, [%rd55];
	cvt.f64.f32 	%fd48, %f33;
	add.f64 	%fd49, %fd48, %fd48;
	sub.f64 	%fd50, %fd2, %fd49;
	cvt.rn.f32.f64 	%f34, %fd50;
	add.s64 	%rd56, %rd1, %rd69;
	st.global.f32 	[%rd56], %f34;
	add.s64 	%rd57, %rd2, %rd54;
	ld.global.f32 	%f35, [%rd57];
	cvt.f64.f32 	%fd51, %f35;
	add.f64 	%fd52, %fd51, %fd51;
	sub.f64 	%fd53, %fd2, %fd52;
	cvt.rn.f32.f64 	%f36, %fd53;
	add.s64 	%rd58, %rd1, %rd54;
	st.global.f32 	[%rd58], %f36;
	ld.global.f32 	%f37, [%rd57+512];
	cvt.f64.f32 	%fd54, %f37;
	add.f64 	%fd55, %fd54, %fd54;
	sub.f64 	%fd56, %fd2, %fd55;
	cvt.rn.f32.f64 	%f38, %fd56;
	st.global.f32 	[%rd58+512], %f38;
	ld.global.f32 	%f39, [%rd57+1024];
	cvt.f64.f32 	%fd57, %f39;
	add.f64 	%fd58, %fd57, %fd57;
	sub.f64 	%fd59, %fd2, %fd58;
	cvt.rn.f32.f64 	%f40, %fd59;
	st.global.f32 	[%rd58+1024], %f40;
	ld.global.f32 	%f41, [%rd57+1536];
	cvt.f64.f32 	%fd60, %f41;
	add.f64 	%fd61, %fd60, %fd60;
	sub.f64 	%fd62, %fd2, %fd61;
	cvt.rn.f32.f64 	%f42, %fd62;
	st.global.f32 	[%rd58+1536], %f42;
	ld.global.f32 	%f43, [%rd57+2048];
	cvt.f64.f32 	%fd63, %f43;
	add.f64 	%fd64, %fd63, %fd63;
	sub.f64 	%fd65, %fd2, %fd64;
	cvt.rn.f32.f64 	%f44, %fd65;
	st.global.f32 	[%rd58+2048], %f44;
	ld.global.f32 	%f45, [%rd57+2560];
	cvt.f64.f32 	%fd66, %f45;
	add.f64 	%fd67, %fd66, %fd66;
	sub.f64 	%fd68, %fd2, %fd67;
	cvt.rn.f32.f64 	%f46, %fd68;
	st.global.f32 	[%rd58+2560], %f46;
	ld.global.f32 	%f47, [%rd57+3072];
	cvt.f64.f32 	%fd69, %f47;
	add.f64 	%fd70, %fd69, %fd69;
	sub.f64 	%fd71, %fd2, %fd70;
	cvt.rn.f32.f64 	%f48, %fd71;
	st.global.f32 	[%rd58+3072], %f48;
	add.s32 	%r66, %r66, 8;
	add.s64 	%rd69, %rd69, 4096;
	add.s32 	%r65, %r65, 1024;
	setp.eq.s32 	%p30, %r66, 0;
	@%p30 bra 	$L__BB31_49;
	bra.uni 	$L__BB31_48;
$L__BB31_49:
	setp.eq.s32 	%p31, %r10, 0;
	@%p31 bra 	$L__BB31_57;
	and.b32  	%r22, %r40, 3;
	setp.lt.u32 	%p32, %r10, 4;
	@%p32 bra 	$L__BB31_52;
	shl.b32 	%r57, %r69, 7;
	add.s32 	%r58, %r57, %r4;
	mul.wide.s32 	%rd59, %r58, 4;
	add.s64 	%rd60, %rd7, %rd59;
	ld.global.f32 	%f49, [%rd60];
	cvt.f64.f32 	%fd72, %f49;
	add.f64 	%fd73, %fd72, %fd72;
	sub.f64 	%fd74, %fd2, %fd73;
	cvt.rn.f32.f64 	%f50, %fd74;
	add.s64 	%rd61, %rd8, %rd59;
	st.global.f32 	[%rd61], %f50;
	ld.global.f32 	%f51, [%rd60+512];
	cvt.f64.f32 	%fd75, %f51;
	add.f64 	%fd76, %fd75, %fd75;
	sub.f64 	%fd77, %fd2, %fd76;
	cvt.rn.f32.f64 	%f52, %fd77;
	st.global.f32 	[%rd61+512], %f52;
	ld.global.f32 	%f53, [%rd60+1024];
	cvt.f64.f32 	%fd78, %f53;
	add.f64 	%fd79, %fd78, %fd78;
	sub.f64 	%fd80, %fd2, %fd79;
	cvt.rn.f32.f64 	%f54, %fd80;
	st.global.f32 	[%rd61+1024], %f54;
	ld.global.f32 	%f55, [%rd60+1536];
	cvt.f64.f32 	%fd81, %f55;
	add.f64 	%fd82, %fd81, %fd81;
	sub.f64 	%fd83, %fd2, %fd82;
	cvt.rn.f32.f64 	%f56, %fd83;
	st.global.f32 	[%rd61+1536], %f56;
	add.s32 	%r69, %r69, 4;
$L__BB31_52:
	setp.eq.s32 	%p33, %r22, 0;
	@%p33 bra 	$L__BB31_57;
	setp.eq.s32 	%p34, %r22, 1;
	@%p34 bra 	$L__BB31_55;
	shl.b32 	%r59, %r69, 7;
	add.s32 	%r60, %r59, %r4;
	mul.wide.s32 	%rd62, %r60, 4;
	add.s64 	%rd63, %rd7, %rd62;
	ld.global.f32 	%f57, [%rd63];
	cvt.f64.f32 	%fd84, %f57;
	add.f64 	%fd85, %fd84, %fd84;
	sub.f64 	%fd86, %fd2, %fd85;
	cvt.rn.f32.f64 	%f58, %fd86;
	add.s64 	%rd64, %rd8, %rd62;
	st.global.f32 	[%rd64], %f58;
	ld.global.f32 	%f59, [%rd63+512];
	cvt.f64.f32 	%fd87, %f59;
	add.f64 	%fd88, %fd87, %fd87;
	sub.f64 	%fd89, %fd2, %fd88;
	cvt.rn.f32.f64 	%f60, %fd89;
	st.global.f32 	[%rd64+512], %f60;
	add.s32 	%r69, %r69, 2;
$L__BB31_55:
	and.b32  	%r61, %r40, 1;
	setp.eq.b32 	%p35, %r61, 1;
	not.pred 	%p36, %p35;
	@%p36 bra 	$L__BB31_57;
	shl.b32 	%r62, %r69, 7;
	add.s32 	%r63, %r62, %r4;
	mul.wide.s32 	%rd65, %r63, 4;
	add.s64 	%rd66, %rd7, %rd65;
	ld.global.f32 	%f61, [%rd66];
	cvt.f64.f32 	%fd90, %f61;
	add.f64 	%fd91, %fd90, %fd90;
	sub.f64 	%fd92, %fd2, %fd91;
	cvt.rn.f32.f64 	%f62, %fd92;
	add.s64 	%rd67, %rd8, %rd65;
	st.global.f32 	[%rd67], %f62;
$L__BB31_57:
	ret;

}
	// .globl	_ZN3cub18CUB_300001_SM_10006detail9transform16transform_kernelINS2_10policy_hubILb1EN4cuda3std3__45tupleIJN6thrust24THRUST_300001_SM_1000_NS6detail15normal_iteratorINSA_10device_ptrIfEEEEEEEE10policy1000Ei3lb1SF_JPfEEEvT0_iT1_T2_DpNS2_10kernel_argIT3_EE
.visible .entry _ZN3cub18CUB_300001_SM_10006detail9transform16transform_kernelINS2_10policy_hubILb1EN4cuda3std3__45tupleIJN6thrust24THRUST_300001_SM_1000_NS6detail15normal_iteratorINSA_10device_ptrIfEEEEEEEE10policy1000Ei3lb1SF_JPfEEEvT0_iT1_T2_DpNS2_10kernel_argIT3_EE(
	.param .u32 _ZN3cub18CUB_300001_SM_10006detail9transform16transform_kernelINS2_10policy_hubILb1EN4cuda3std3__45tupleIJN6thrust24THRUST_300001_SM_1000_NS6detail15normal_iteratorINSA_10device_ptrIfEEEEEEEE10policy1000Ei3lb1SF_JPfEEEvT0_iT1_T2_DpNS2_10kernel_argIT3_EE_param_0,
	.param .u32 _ZN3cub18CUB_300001_SM_10006detail9transform16transform_kernelINS2_10policy_hubILb1EN4cuda3std3__45tupleIJN6thrust24THRUST_300001_SM_1000_NS6detail15normal_iteratorINSA_10device_ptrIfEEEEEEEE10policy1000Ei3lb1SF_JPfEEEvT0_iT1_T2_DpNS2_10kernel_argIT3_EE_param_1,
	.param .align 4 .b8 _ZN3cub18CUB_300001_SM_10006detail9transform16transform_kernelINS2_10policy_hubILb1EN4cuda3std3__45tupleIJN6thrust24THRUST_300001_SM_1000_NS6detail15normal_iteratorINSA_10device_ptrIfEEEEEEEE10policy1000Ei3lb1SF_JPfEEEvT0_iT1_T2_DpNS2_10kernel_argIT3_EE_param_2[4],
	.param .align 8 .b8 _ZN3cub18CUB_300001_SM_10006detail9transform16transform_kernelINS2_10policy_hubILb1EN4cuda3std3__45tupleIJN6thrust24THRUST_300001_SM_1000_NS6detail15normal_iteratorINSA_10device_ptrIfEEEEEEEE10policy1000Ei3lb1SF_JPfEEEvT0_iT1_T2_DpNS2_10kernel_argIT3_EE_param_3[8],
	.param .align 8 .b8 _ZN3cub18CUB_300001_SM_10006detail9transform16transform_kernelINS2_10policy_hubILb1EN4cuda3std3__45tupleIJN6thrust24THRUST_300001_SM_1000_NS6detail15normal_iteratorINSA_10device_ptrIfEEEEEEEE10policy1000Ei3lb1SF_JPfEEEvT0_iT1_T2_DpNS2_10kernel_argIT3_EE_param_4[16]
)
.maxntid 128
{
	.reg .pred 	%p<37>;
	.reg .b32 	%r<77>;
	.reg .b32 	%f<63>;
	.reg .b64 	%rd<64>;
	.reg .b64 	%fd<93>;

	ld.param.f32 	%f2, [_ZN3cub18CUB_300001_SM_10006detail9transform16transform_kernelINS2_10policy_hubILb1EN4cuda3std3__45tupleIJN6thrust24THRUST_300001_SM_1000_NS6detail15normal_iteratorINSA_10device_ptrIfEEEEEEEE10policy1000Ei3lb1SF_JPfEEEvT0_iT1_T2_DpNS2_10kernel_argIT3_EE_param_2];
	ld.param.u32 	%r43, [_ZN3cub18CUB_300001_SM_10006detail9transform16transform_kernelINS2_10policy_hubILb1EN4cuda3std3__45tupleIJN6thrust24THRUST_300001_SM_1000_NS6detail15normal_iteratorINSA_10device_ptrIfEEEEEEEE10policy1000Ei3lb1SF_JPfEEEvT0_iT1_T2_DpNS2_10kernel_argIT3_EE_param_0];
	ld.param.u64 	%rd14, [_ZN3cub18CUB_300001_SM_10006detail9transform16transform_kernelINS2_10policy_hubILb1EN4cuda3std3__45tupleIJN6thrust24THRUST_300001_SM_1000_NS6detail15normal_iteratorINSA_10device_ptrIfEEEEEEEE10policy1000Ei3lb1SF_JPfEEEvT0_iT1_T2_DpNS2_10kernel_argIT3_EE_param_4];
	ld.param.u64 	%rd15, [_ZN3cub18CUB_300001_SM_10006detail9transform16transform_kernelINS2_10policy_hubILb1EN4cuda3std3__45tupleIJN6thrust24THRUST_300001_SM_1000_NS6detail15normal_iteratorINSA_10device_ptrIfEEEEEEEE10policy1000Ei3lb1SF_JPfEEEvT0_iT1_T2_DpNS2_10kernel_argIT3_EE_param_3];
	ld.param.u32 	%r42, [_ZN3cub18CUB_300001_SM_10006detail9transform16transform_kernelINS2_10policy_hubILb1EN4cuda3std3__45tupleIJN6thrust24THRUST_300001_SM_1000_NS6detail15normal_iteratorINSA_10device_ptrIfEEEEEEEE10policy1000Ei3lb1SF_JPfEEEvT0_iT1_T2_DpNS2_10kernel_argIT3_EE_param_1];
	cvta.to.global.u64 	%rd1, %rd15;
	cvta.to.global.u64 	%rd2, %rd14;
	shl.b32 	%r1, %r42, 7;
	mov.u32 	%r44, %ctaid.x;
	mul.lo.s32 	%r2, %r1, %r44;
	sub.s32 	%r3, %r43, %r2;
	min.s32 	%r4, %r1, %r3;
	shl.b32 	%r5, %r4, 2;
	mov.u32 	%r6, %tid.x;
	shl.b32 	%r67, %r6, 7;
	setp.ge.s32 	%p1, %r67, %r5;
	@%p1 bra 	$L__BB32_3;
	mul.wide.u32 	%rd16, %r6, 128;
	add.s64 	%rd17, %rd2, %rd16;
	mul.wide.s32 	%rd18, %r2, 4;
	add.s64 	%rd62, %rd17, %rd18;
$L__BB32_2:
	.pragma "nounroll";
	// begin inline asm
	prefetch.global.L2 [%rd62];
	// end inline asm
	add.s32 	%r67, %r67, 16384;
	add.s64 	%rd62, %rd62, 16384;
	setp.lt.s32 	%p2, %r67, %r5;
	@%p2 bra 	$L__BB32_2;
$L__BB32_3:
	mul.wide.s32 	%rd20, %r2, 4;
	add.s64 	%rd6, %rd2, %rd20;
	add.s64 	%rd7, %rd1, %rd20;
	setp.gt.s32 	%p3, %r1, %r3;
	@%p3 bra 	$L__BB32_16;
	setp.lt.s32 	%p4, %r42, 1;
	@%p4 bra 	$L__BB32_57;
	cvt.f64.f32 	%fd1, %f2;
	and.b32  	%r10, %r42, 7;
	setp.lt.u32 	%p5, %r42, 8;
	mov.b32 	%r74, 0;
	@%p5 bra 	$L__BB32_8;
	and.b32  	%r74, %r42, 2147483640;
	neg.s32 	%r69, %r74;
	mul.wide.u32 	%rd21, %r6, 4;
	add.s64 	%rd63, %rd20, %rd21;
	add.s32 	%r68, %r6, 128;
$L__BB32_7:
	.pragma "nounroll";
	mul.wide.s32 	%rd22, %r68, 4;
	add.s64 	%rd23, %rd20, %rd22;
	add.s64 	%rd24, %rd2, %rd63;
	ld.global.f32 	%f3, [%rd24];
	cvt.f64.f32 	%fd3, %f3;
	add.f64 	%fd4, %fd3, %fd3;
	sub.f64 	%fd5, %fd4, %fd1;
	cvt.rn.f32.f64 	%f4, %fd5;
	add.s64 	%rd25, %rd1, %rd63;
	st.global.f32 	[%rd25], %f4;
	add.s64 	%rd26, %rd2, %rd23;
	ld.global.f32 	%f5, [%rd26];
	cvt.f64.f32 	%fd6, %f5;
	add.f64 	%fd7, %fd6, %fd6;
	sub.f64 	%fd8, %fd7, %fd1;
	cvt.rn.f32.f64 	%f6, %fd8;
	add.s64 	%rd27, %rd1, %rd23;
	st.global.f32 	[%rd27], %f6;
	ld.global.f32 	%f7, [%rd26+512];
	cvt.f64.f32 	%fd9, %f7;
	add.f64 	%fd10, %fd9, %fd9;
	sub.f64 	%fd11, %fd10, %fd1;
	cvt.rn.f32.f64 	%f8, %fd11;
	st.global.f32 	[%rd27+512], %f8;
	ld.global.f32 	%f9, [%rd26+1024];
	cvt.f64.f32 	%fd12, %f9;
	add.f64 	%fd13, %fd12, %fd12;
	sub.f64 	%fd14, %fd13, %fd1;
	cvt.rn.f32.f64 	%f10, %fd14;
	st.global.f32 	[%rd27+1024], %f10;
	ld.global.f32 	%f11, [%rd26+1536];
	cvt.f64.f32 	%fd15, %f11;
	add.f64 	%fd16, %fd15, %fd15;
	sub.f64 	%fd17, %fd16, %fd1;
	cvt.rn.f32.f64 	%f12, %fd17;
	st.global.f32 	[%rd27+1536], %f12;
	ld.global.f32 	%f13, [%rd26+2048];
	cvt.f64.f32 	%fd18, %f13;
	add.f64 	%fd19, %fd18, %fd18;
	sub.f64 	%fd20, %fd19, %fd1;
	cvt.rn.f32.f64 	%f14, %fd20;
	st.global.f32 	[%rd27+2048], %f14;
	ld.global.f32 	%f15, [%rd26+2560];
	cvt.f64.f32 	%fd21, %f15;
	add.f64 	%fd22, %fd21, %fd21;
	sub.f64 	%fd23, %fd22, %fd1;
	cvt.rn.f32.f64 	%f16, %fd23;
	st.global.f32 	[%rd27+2560], %f16;
	ld.global.f32 	%f17, [%rd26+3072];
	cvt.f64.f32 	%fd24, %f17;
	add.f64 	%fd25, %fd24, %fd24;
	sub.f64 	%fd26, %fd25, %fd1;
	cvt.rn.f32.f64 	%f18, %fd26;
	st.global.f32 	[%rd27+3072], %f18;
	add.s32 	%r69, %r69, 8;
	add.s64 	%rd63, %rd63, 4096;
	add.s32 	%r68, %r68, 1024;
	setp.eq.s32 	%p6, %r69, 0;
	@%p6 bra 	$L__BB32_8;
	bra.uni 	$L__BB32_7;
$L__BB32_8:
	setp.eq.s32 	%p7, %r10, 0;
	@%p7 bra 	$L__BB32_57;
	and.b32  	%r37, %r42, 3;
	setp.lt.u32 	%p8, %r10, 4;
	@%p8 bra 	$L__BB32_11;
	shl.b32 	%r46, %r74, 7;
	add.s32 	%r47, %r46, %r6;
	mul.wide.s32 	%rd28, %r47, 4;
	add.s64 	%rd29, %rd6, %rd28;
	ld.global.f32 	%f19, [%rd29];
	cvt.f64.f32 	%fd27, %f19;
	add.f64 	%fd28, %fd27, %fd27;
	sub.f64 	%fd29, %fd28, %fd1;
	cvt.rn.f32.f64 	%f20, %fd29;
	add.s64 	%rd30, %rd7, %rd28;
	st.global.f32 	[%rd30], %f20;
	ld.global.f32 	%f21, [%rd29+512];
	cvt.f64.f32 	%fd30, %f21;
	add.f64 	%fd31, %fd30, %fd30;
	sub.f64 	%fd32, %fd31, %fd1;
	cvt.rn.f32.f64 	%f22, %fd32;
	st.global.f32 	[%rd30+512], %f22;
	ld.global.f32 	%f23, [%rd29+1024];
	cvt.f64.f32 	%fd33, %f23;
	add.f64 	%fd34, %fd33, %fd33;
	sub.f64 	%fd35, %fd34, %fd1;
	cvt.rn.f32.f64 	%f24, %fd35;
	st.global.f32 	[%rd30+1024], %f24;
	ld.global.f32 	%f25, [%rd29+1536];
	cvt.f64.f32 	%fd36, %f25;
	add.f64 	%fd37, %fd36, %fd36;
	sub.f64 	%fd38, %fd37, %fd1;
	cvt.rn.f32.f64 	%f26, %fd38;
	st.global.f32 	[%rd30+1536], %f26;
	add.s32 	%r74, %r74, 4;
$L__BB32_11:
	setp.eq.s32 	%p9, %r37, 0;
	@%p9 bra 	$L__BB32_57;
	setp.eq.s32 	%p10, %r37, 1;
	@%p10 bra 	$L__BB32_14;
	shl.b32 	%r48, %r74, 7;
	add.s32 	%r49, %r48, %r6;
	mul.wide.s32 	%rd31, %r49, 4;
	add.s64 	%rd32, %rd6, %rd31;
	ld.global.f32 	%f27, [%rd32];
	cvt.f64.f32 	%fd39, %f27;
	add.f64 	%fd40, %fd39, %fd39;
	sub.f64 	%fd41, %fd40, %fd1;
	cvt.rn.f32.f64 	%f28, %fd41;
	add.s64 	%rd33, %rd7, %rd31;
	st.global.f32 	[%rd33], %f28;
	ld.global.f32 	%f29, [%rd32+512];
	cvt.f64.f32 	%fd42, %f29;
	add.f64 	%fd43, %fd42, %fd42;
	sub.f64 	%fd44, %fd43, %fd1;
	cvt.rn.f32.f64 	%f30, %fd44;
	st.global.f32 	[%rd33+512], %f30;
	add.s32 	%r74, %r74, 2;
$L__BB32_14:
	and.b32  	%r50, %r42, 1;
	setp.eq.b32 	%p11, %r50, 1;
	not.pred 	%p12, %p11;
	@%p12 bra 	$L__BB32_57;
	shl.b32 	%r51, %r74, 7;
	add.s32 	%r52, %r51, %r6;
	mul.wide.s32 	%rd34, %r52, 4;
	add.s64 	%rd35, %rd6, %rd34;
	ld.global.f32 	%f31, [%rd35];
	cvt.f64.f32 	%fd45, %f31;
	add.f64 	%fd46, %fd45, %fd45;
	sub.f64 	%fd47, %fd46, %fd1;
	cvt.rn.f32.f64 	%f32, %fd47;
	add.s64 	%rd36, %rd7, %rd34;
	st.global.f32 	[%rd36], %f32;
	bra.uni 	$L__BB32_57;
$L__BB32_16:
	setp.lt.s32 	%p13, %r42, 1;
	@%p13 bra 	$L__BB32_57;
	cvt.f64.f32 	%fd2, %f2;
	and.b32  	%r14, %r42, 7;
	setp.lt.u32 	%p14, %r42, 8;
	mov.b32 	%r71, 0;
	@%p14 bra 	$L__BB32_36;
	and.b32  	%r71, %r42, 2147483640;
	mov.b32 	%r70, 0;
$L__BB32_19:
	.pragma "nounroll";
	shl.b32 	%r55, %r70, 7;
	add.s32 	%r21, %r55, %r6;
	setp.ge.s32 	%p15, %r21, %r4;
	@%p15 bra 	$L__BB32_21;
	mul.wide.u32 	%rd37, %r21, 4;
	add.s64 	%rd38, %rd6, %rd37;
	ld.global.f32 	%f33, [%rd38];
	cvt.f64.f32 	%fd48, %f33;
	add.f64 	%fd49, %fd48, %fd48;
	sub.f64 	%fd50, %fd49, %fd2;
	cvt.rn.f32.f64 	%f34, %fd50;
	add.s64 	%rd39, %rd7, %rd37;
	st.global.f32 	[%rd39], %f34;
$L__BB32_21:
	add.s32 	%r56, %r21, 128;
	setp.ge.s32 	%p16, %r56, %r4;
	mul.wide.s32 	%rd40, %r56, 4;
	add.s64 	%rd12, %rd6, %rd40;
	add.s64 	%rd13, %rd7, %rd40;
	@%p16 bra 	$L__BB32_23;
	ld.global.f32 	%f35, [%rd12];
	cvt.f64.f32 	%fd51, %f35;
	add.f64 	%fd52, %fd51, %fd51;
	sub.f64 	%fd53, %fd52, %fd2;
	cvt.rn.f32.f64 	%f36, %fd53;
	st.global.f32 	[%rd13], %f36;
$L__BB32_23:
	add.s32 	%r57, %r21, 256;
	setp.ge.s32 	%p17, %r57, %r4;
	@%p17 bra 	$L__BB32_25;
	ld.global.f32 	%f37, [%rd12+512];
	cvt.f64.f32 	%fd54, %f37;
	add.f64 	%fd55, %fd54, %fd54;
	sub.f64 	%fd56, %fd55, %fd2;
	cvt.rn.f32.f64 	%f38, %fd56;
	st.global.f32 	[%rd13+512], %f38;
$L__BB32_25:
	add.s32 	%r58, %r21, 384;
	setp.ge.s32 	%p18, %r58, %r4;
	@%p18 bra 	$L__BB32_27;
	ld.global.f32 	%f39, [%rd12+1024];
	cvt.f64.f32 	%fd57, %f39;
	add.f64 	%fd58, %fd57, %fd57;
	sub.f64 	%fd59, %fd58, %fd2;
	cvt.rn.f32.f64 	%f40, %fd59;
	st.global.f32 	[%rd13+1024], %f40;
$L__BB32_27:
	add.s32 	%r59, %r21, 512;
	setp.ge.s32 	%p19, %r59, %r4;
	@%p19 bra 	$L__BB32_29;
	ld.global.f32 	%f41, [%rd12+1536];
	cvt.f64.f32 	%fd60, %f41;
	add.f64 	%fd61, %fd60, %fd60;
	sub.f64 	%fd62, %fd61, %fd2;
	cvt.rn.f32.f64 	%f42, %fd62;
	st.global.f32 	[%rd13+1536], %f42;
$L__BB32_29:
	add.s32 	%r60, %r21, 640;
	setp.ge.s32 	%p20, %r60, %r4;
	@%p20 bra 	$L__BB32_31;
	ld.global.f32 	%f43, [%rd12+2048];
	cvt.f64.f32 	%fd63, %f43;
	add.f64 	%fd64, %fd63, %fd63;
	sub.f64 	%fd65, %fd64, %fd2;
	cvt.rn.f32.f64 	%f44, %fd65;
	st.global.f32 	[%rd13+2048], %f44;
$L__BB32_31:
	add.s32 	%r61, %r21, 768;
	setp.ge.s32 	%p21, %r61, %r4;
	@%p21 bra 	$L__BB32_33;
	ld.global.f32 	%f45, [%rd12+2560];
	cvt.f64.f32 	%fd66, %f45;
	add.f64 	%fd67, %fd66, %fd66;
	sub.f64 	%fd68, %fd67, %fd2;
	cvt.rn.f32.f64 	%f46, %fd68;
	st.global.f32 	[%rd13+2560], %f46;
$L__BB32_33:
	add.s32 	%r62, %r21, 896;
	setp.ge.s32 	%p22, %r62, %r4;
	@%p22 bra 	$L__BB32_35;
	ld.global.f32 	%f47, [%rd12+3072];
	cvt.f64.f32 	%fd69, %f47;
	add.f64 	%fd70, %fd69, %fd69;
	sub.f64 	%fd71, %fd70, %fd2;
	cvt.rn.f32.f64 	%f48, %fd71;
	st.global.f32 	[%rd13+3072], %f48;
$L__BB32_35:
	add.s32 	%r70, %r70, 8;
	setp.ne.s32 	%p23, %r70, %r71;
	@%p23 bra 	$L__BB32_19;
$L__BB32_36:
	setp.eq.s32 	%p24, %r14, 0;
	@%p24 bra 	$L__BB32_57;
	and.b32  	%r24, %r42, 3;
	setp.lt.u32 	%p25, %r14, 4;
	@%p25 bra 	$L__BB32_47;
	shl.b32 	%r63, %r71, 7;
	add.s32 	%r25, %r63, %r6;
	setp.ge.s32 	%p26, %r25, %r4;
	@%p26 bra 	$L__BB32_40;
	mul.wide.s32 	%rd41, %r25, 4;
	add.s64 	%rd42, %rd6, %rd41;
	ld.global.f32 	%f49, [%rd42];
	cvt.f64.f32 	%fd72, %f49;
	add.f64 	%fd73, %fd72, %fd72;
	sub.f64 	%fd74, %fd73, %fd2;
	cvt.rn.f32.f64 	%f50, %fd74;
	add.s64 	%rd43, %rd7, %rd41;
	st.global.f32 	[%rd43], %f50;
$L__BB32_40:
	add.s32 	%r26, %r25, 128;
	setp.ge.s32 	%p27, %r26, %r4;
	@%p27 bra 	$L__BB32_42;
	mul.wide.s32 	%rd44, %r26, 4;
	add.s64 	%rd45, %rd6, %rd44;
	ld.global.f32 	%f51, [%rd45];
	cvt.f64.f32 	%fd75, %f51;
	add.f64 	%fd76, %fd75, %fd75;
	sub.f64 	%fd77, %fd76, %fd2;
	cvt.rn.f32.f64 	%f52, %fd77;
	add.s64 	%rd46, %rd7, %rd44;
	st.global.f32 	[%rd46], %f52;
$L__BB32_42:
	add.s32 	%r27, %r25, 256;
	setp.ge.s32 	%p28, %r27, %r4;
	@%p28 bra 	$L__BB32_44;
	mul.wide.s32 	%rd47, %r27, 4;
	add.s64 	%rd48, %rd6, %rd47;
	ld.global.f32 	%f53, [%rd48];
	cvt.f64.f32 	%fd78, %f53;
	add.f64 	%fd79, %fd78, %fd78;
	sub.f64 	%fd80, %fd79, %fd2;
	cvt.rn.f32.f64 	%f54, %fd80;
	add.s64 	%rd49, %rd7, %rd47;
	st.global.f32 	[%rd49], %f54;
$L__BB32_44:
	add.s32 	%r28, %r25, 384;
	setp.ge.s32 	%p29, %r28, %r4;
	@%p29 bra 	$L__BB32_46;
	mul.wide.s32 	%rd50, %r28, 4;
	add.s64 	%rd51, %rd6, %rd50;
	ld.global.f32 	%f55, [%rd51];
	cvt.f64.f32 	%fd81, %f55;
	add.f64 	%fd82, %fd81, %fd81;
	sub.f64 	%fd83, %fd82, %fd2;
	cvt.rn.f32.f64 	%f56, %fd83;
	add.s64 	%rd52, %rd7, %rd50;
	st.global.f32 	[%rd52], %f56;
$L__BB32_46:
	add.s32 	%r71, %r71, 4;
$L__BB32_47:
	setp.eq.s32 	%p30, %r24, 0;
	@%p30 bra 	$L__BB32_57;
	setp.eq.s32 	%p31, %r24, 1;
	@%p31 bra 	$L__BB32_54;
	shl.b32 	%r64, %r71, 7;
	add.s32 	%r31, %r64, %r6;
	setp.ge.s32 	%p32, %r31, %r4;
	@%p32 bra 	$L__BB32_51;
	mul.wide.s32 	%rd53, %r31, 4;
	add.s64 	%rd54, %rd6, %rd53;
	ld.global.f32 	%f57, [%rd54];
	cvt.f64.f32 	%fd84, %f57;
	add.f64 	%fd85, %fd84, %fd84;
	sub.f64 	%fd86, %fd85, %fd2;
	cvt.rn.f32.f64 	%f58, %fd86;
	add.s64 	%rd55, %rd7, %rd53;
	st.global.f32 	[%rd55], %f58;
$L__BB32_51:
	add.s32 	%r32, %r31, 128;
	setp.ge.s32 	%p33, %r32, %r4;
	@%p33 bra 	$L__BB32_53;
	mul.wide.s32 	%rd56, %r32, 4;
	add.s64 	%rd57, %rd6, %rd56;
	ld.global.f32 	%f59, [%rd57];
	cvt.f64.f32 	%fd87, %f59;
	add.f64 	%fd88, %fd87, %fd87;
	sub.f64 	%fd89, %fd88, %fd2;
	cvt.rn.f32.f64 	%f60, %fd89;
	add.s64 	%rd58, %rd7, %rd56;
	st.global.f32 	[%rd58], %f60;
$L__BB32_53:
	add.s32 	%r71, %r71, 2;
$L__BB32_54:
	and.b32  	%r65, %r42, 1;
	setp.eq.b32 	%p34, %r65, 1;
	not.pred 	%p35, %p34;
	@%p35 bra 	$L__BB32_57;
	shl.b32 	%r66, %r71, 7;
	add.s32 	%r35, %r66, %r6;
	setp.ge.s32 	%p36, %r35, %r4;
	@%p36 bra 	$L__BB32_57;
	mul.wide.s32 	%rd59, %r35, 4;
	add.s64 	%rd60, %rd6, %rd59;
	ld.global.f32 	%f61, [%rd60];
	cvt.f64.f32 	%fd90, %f61;
	add.f64 	%fd91, %fd90, %fd90;
	sub.f64 	%fd92, %fd91, %fd2;
	cvt.rn.f32.f64 	%f62, %fd92;
	add.s64 	%rd61, %rd7, %rd59;
	st.global.f32 	[%rd61], %f62;
$L__BB32_57:
	ret;

}
	// .globl	_ZN3cub18CUB_300001_SM_10006detail9transform16transform_kernelINS2_10policy_hubILb1EN4cuda3std3__45tupleIJN6thrust24THRUST_300001_SM_1000_NS6detail15normal_iteratorINSA_10device_ptrIfEEEEEEEE10policy1000El3lb1SF_JPfEEEvT0_iT1_T2_DpNS2_10kernel_argIT3_EE
.visible .entry _ZN3cub18CUB_300001_SM_10006detail9transform16transform_kernelINS2_10policy_hubILb1EN4cuda3std3__45tupleIJN6thrust24THRUST_300001_SM_1000_NS6detail15normal_iteratorINSA_10device_ptrIfEEEEEEEE10policy1000El3lb1SF_JPfEEEvT0_iT1_T2_DpNS2_10kernel_argIT3_EE(
	.param .u64 _ZN3cub18CUB_300001_SM_10006detail9transform16transform_kernelINS2_10policy_hubILb1EN4cuda3std3__45tupleIJN6thrust24THRUST_300001_SM_1000_NS6detail15normal_iteratorINSA_10device_ptrIfEEEEEEEE10policy1000El3lb1SF_JPfEEEvT0_iT1_T2_DpNS2_10kernel_argIT3_EE_param_0,
	.param .u32 _ZN3cub18CUB_300001_SM_10006detail9transform16transform_kernelINS2_10policy_hubILb1EN4cuda3std3__45tupleIJN6thrust24THRUST_300001_SM_1000_NS6detail15normal_iteratorINSA_10device_ptrIfEEEEEEEE10policy1000El3lb1SF_JPfEEEvT0_iT1_T2_DpNS2_10kernel_argIT3_EE_param_1,
	.param .align 4 .b8 _ZN3cub18CUB_300001_SM_10006detail9transform16transform_kernelINS2_10policy_hubILb1EN4cuda3std3__45tupleIJN6thrust24THRUST_300001_SM_1000_NS6detail15normal_iteratorINSA_10device_ptrIfEEEEEEEE10policy1000El3lb1SF_JPfEEEvT0_iT1_T2_DpNS2_10kernel_argIT3_EE_param_2[4],
	.param .align 8 .b8 _ZN3cub18CUB_300001_SM_10006detail9transform16transform_kernelINS2_10policy_hubILb1EN4cuda3std3__45tupleIJN6thrust24THRUST_300001_SM_1000_NS6detail15normal_iteratorINSA_10device_ptrIfEEEEEEEE10policy1000El3lb1SF_JPfEEEvT0_iT1_T2_DpNS2_10kernel_argIT3_EE_param_3[8],
	.param .align 8 .b8 _ZN3cub18CUB_300001_SM_10006detail9transform16transform_kernelINS2_10policy_hubILb1EN4cuda3std3__45tupleIJN6thrust24THRUST_300001_SM_1000_NS6detail15normal_iteratorINSA_10device_ptrIfEEEEEEEE10policy1000El3lb1SF_JPfEEEvT0_iT1_T2_DpNS2_10kernel_argIT3_EE_param_4[16]
)
.maxntid 128
{
	.reg .pred 	%p<37>;
	.reg .b32 	%r<74>;
	.reg .b32 	%f<63>;
	.reg .b64 	%rd<70>;
	.reg .b64 	%fd<93>;

	ld.param.f32 	%f2, [_ZN3cub18CUB_300001_SM_10006detail9transform16transform_kernelINS2_10policy_hubILb1EN4cuda3std3__45tupleIJN6thrust24THRUST_300001_SM_1000_NS6detail15normal_iteratorINSA_10device_ptrIfEEEEEEEE10policy1000El3lb1SF_JPfEEEvT0_iT1_T2_DpNS2_10kernel_argIT3_EE_param_2];
	ld.param.u64 	%rd15, [_ZN3cub18CUB_300001_SM_10006detail9transform16transform_kernelINS2_10policy_hubILb1EN4cuda3std3__45tupleIJN6thrust24THRUST_300001_SM_1000_NS6detail15normal_iteratorINSA_10device_ptrIfEEEEEEEE10policy1000El3lb1SF_JPfEEEvT0_iT1_T2_DpNS2_10kernel_argIT3_EE_param_0];
	ld.param.u64 	%rd16, [_ZN3cub18CUB_300001_SM_10006detail9transform16transform_kernelINS2_10policy_hubILb1EN4cuda3std3__45tupleIJN6thrust24THRUST_300001_SM_1000_NS6detail15normal_iteratorINSA_10device_ptrIfEEEEEEEE10policy1000El3lb1SF_JPfEEEvT0_iT1_T2_DpNS2_10kernel_argIT3_EE_param_4];
	ld.param.u64 	%rd17, [_ZN3cub18CUB_300001_SM_10006detail9transform16transform_kernelINS2_10policy_hubILb1EN4cuda3std3__45tupleIJN6thrust24THRUST_300001_SM_1000_NS6detail15normal_iteratorINSA_10device_ptrIfEEEEEEEE10policy1000El3lb1SF_JPfEEEvT0_iT1_T2_DpNS2_10kernel_argIT3_EE_param_3];
	ld.param.u32 	%r40, [_ZN3cub18CUB_300001_SM_10006detail9transform16transform_kernelINS2_10policy_hubILb1EN4cuda3std3__45tupleIJN6thrust24THRUST_300001_SM_1000_NS6detail15normal_iteratorINSA_10device_ptrIfEEEEEEEE10policy1000El3lb1SF_JPfEEEvT0_iT1_T2_DpNS2_10kernel_argIT3_EE_param_1];
	cvta.to.global.u64 	%rd1, %rd17;
	cvta.to.global.u64 	%rd2, %rd16;
	shl.b32 	%r1, %r40, 7;
	mov.u32 	%r41, %ctaid.x;
	cvt.u64.u32 	%rd18, %r41;
	cvt.s64.s32 	%rd19, %r1;
	mul.lo.s64 	%rd3, %rd19, %rd18;
	sub.s64 	%rd20, %rd15, %rd3;
	min.s64 	%rd21, %rd20, %rd19;
	cvt.u32.u64 	%r2, %rd21;
	shl.b32 	%r3, %r2, 2;
	mov.u32 	%r4, %tid.x;
	shl.b32 	%r64, %r4, 7;
	setp.ge.s32 	%p1, %r64, %r3;
	@%p1 bra 	$L__BB33_3;
	shl.b64 	%rd22, %rd3, 2;
	add.s64 	%rd23, %rd2, %rd22;
	mul.wide.u32 	%rd24, %r4, 128;
	add.s64 	%rd68, %rd23, %rd24;
$L__BB33_2:
	.pragma "nounroll";
	// begin inline asm
	prefetch.global.L2 [%rd68];
	// end inline asm
	add.s32 	%r64, %r64, 16384;
	add.s64 	%rd68, %rd68, 16384;
	setp.lt.s32 	%p2, %r64, %r3;
	@%p2 bra 	$L__BB33_2;
$L__BB33_3:
	shl.b64 	%rd26, %rd3, 2;
	add.s64 	%rd7, %rd2, %rd26;
	add.s64 	%rd8, %rd1, %rd26;
	setp.eq.s32 	%p3, %r1, %r2;
	@%p3 bra 	$L__BB33_45;
	setp.lt.s32 	%p4, %r40, 1;
	@%p4 bra 	$L__BB33_57;
	cvt.f64.f32 	%fd1, %f2;
	and.b32  	%r8, %r40, 7;
	setp.lt.u32 	%p5, %r40, 8;
	mov.b32 	%r71, 0;
	@%p5 bra 	$L__BB33_24;
	and.b32  	%r71, %r40, 2147483640;
	mov.b32 	%r67, 0;
$L__BB33_7:
	.pragma "nounroll";
	shl.b32 	%r44, %r67, 7;
	add.s32 	%r19, %r44, %r4;
	setp.ge.s32 	%p6, %r19, %r2;
	@%p6 bra 	$L__BB33_9;
	mul.wide.u32 	%rd27, %r19, 4;
	add.s64 	%rd28, %rd7, %rd27;
	ld.global.f32 	%f3, [%rd28];
	cvt.f64.f32 	%fd3, %f3;
	add.f64 	%fd4, %fd3, %fd3;
	sub.f64 	%fd5, %fd4, %fd1;
	cvt.rn.f32.f64 	%f4, %fd5;
	add.s64 	%rd29, %rd8, %rd27;
	st.global.f32 	[%rd29], %f4;
$L__BB33_9:
	add.s32 	%r45, %r19, 128;
	setp.ge.s32 	%p7, %r45, %r2;
	mul.wide.s32 	%rd30, %r45, 4;
	add.s64 	%rd13, %rd7, %rd30;
	add.s64 	%rd14, %rd8, %rd30;
	@%p7 bra 	$L__BB33_11;
	ld.global.f32 	%f5, [%rd13];
	cvt.f64.f32 	%fd6, %f5;
	add.f64 	%fd7, %fd6, %fd6;
	sub.f64 	%fd8, %fd7, %fd1;
	cvt.rn.f32.f64 	%f6, %fd8;
	st.global.f32 	[%rd14], %f6;
$L__BB33_11:
	add.s32 	%r46, %r19, 256;
	setp.ge.s32 	%p8, %r46, %r2;
	@%p8 bra 	$L__BB33_13;
	ld.global.f32 	%f7, [%rd13+512];
	cvt.f64.f32 	%fd9, %f7;
	add.f64 	%fd10, %fd9, %fd9;
	sub.f64 	%fd11, %fd10, %fd1;
	cvt.rn.f32.f64 	%f8, %fd11;
	st.global.f32 	[%rd14+512], %f8;
$L__BB33_13:
	add.s32 	%r47, %r19, 384;
	setp.ge.s32 	%p9, %r47, %r2;
	@%p9 bra 	$L__BB33_15;
	ld.global.f32 	%f9, [%rd13+1024];
	cvt.f64.f32 	%fd12, %f9;
	add.f64 	%fd13, %fd12, %fd12;
	sub.f64 	%fd14, %fd13, %fd1;
	cvt.rn.f32.f64 	%f10, %fd14;
	st.global.f32 	[%rd14+1024], %f10;
$L__BB33_15:
	add.s32 	%r48, %r19, 512;
	setp.ge.s32 	%p10, %r48, %r2;
	@%p10 bra 	$L__BB33_17;
	ld.global.f32 	%f11, [%rd13+1536];
	cvt.f64.f32 	%fd15, %f11;
	add.f64 	%fd16, %fd15, %fd15;
	sub.f64 	%fd17, %fd16, %fd1;
	cvt.rn.f32.f64 	%f12, %fd17;
	st.global.f32 	[%rd14+1536], %f12;
$L__BB33_17:
	add.s32 	%r49, %r19, 640;
	setp.ge.s32 	%p11, %r49, %r2;
	@%p11 bra 	$L__BB33_19;
	ld.global.f32 	%f13, [%rd13+2048];
	cvt.f64.f32 	%fd18, %f13;
	add.f64 	%fd19, %fd18, %fd18;
	sub.f64 	%fd20, %fd19, %fd1;
	cvt.rn.f32.f64 	%f14, %fd20;
	st.global.f32 	[%rd14+2048], %f14;
$L__BB33_19:
	add.s32 	%r50, %r19, 768;
	setp.ge.s32 	%p12, %r50, %r2;
	@%p12 bra 	$L__BB33_21;
	ld.global.f32 	%f15, [%rd13+2560];
	cvt.f64.f32 	%fd21, %f15;
	add.f64 	%fd22, %fd21, %fd21;
	sub.f64 	%fd23, %fd22, %fd1;
	cvt.rn.f32.f64 	%f16, %fd23;
	st.global.f32 	[%rd14+2560], %f16;
$L__BB33_21:
	add.s32 	%r51, %r19, 896;
	setp.ge.s32 	%p13, %r51, %r2;
	@%p13 bra 	$L__BB33_23;
	ld.global.f32 	%f17, [%rd13+3072];
	cvt.f64.f32 	%fd24, %f17;
	add.f64 	%fd25, %fd24, %fd24;
	sub.f64 	%fd26, %fd25, %fd1;
	cvt.rn.f32.f64 	%f18, %fd26;
	st.global.f32 	[%rd14+3072], %f18;
$L__BB33_23:
	add.s32 	%r67, %r67, 8;
	setp.eq.s32 	%p14, %r67, %r71;
	@%p14 bra 	$L__BB33_24;
	bra.uni 	$L__BB33_7;
$L__BB33_24:
	setp.eq.s32 	%p15, %r8, 0;
	@%p15 bra 	$L__BB33_57;
	and.b32  	%r28, %r40, 3;
	setp.lt.u32 	%p16, %r8, 4;
	@%p16 bra 	$L__BB33_35;
	shl.b32 	%r52, %r71, 7;
	add.s32 	%r29, %r52, %r4;
	setp.ge.s32 	%p17, %r29, %r2;
	@%p17 bra 	$L__BB33_28;
	mul.wide.s32 	%rd31, %r29, 4;
	add.s64 	%rd32, %rd7, %rd31;
	ld.global.f32 	%f19, [%rd32];
	cvt.f64.f32 	%fd27, %f19;
	add.f64 	%fd28, %fd27, %fd27;
	sub.f64 	%fd29, %fd28, %fd1;
	cvt.rn.f32.f64 	%f20, %fd29;
	add.s64 	%rd33, %rd8, %rd31;
	st.global.f32 	[%rd33], %f20;
$L__BB33_28:
	add.s32 	%r30, %r29, 128;
	setp.ge.s32 	%p18, %r30, %r2;
	@%p18 bra 	$L__BB33_30;
	mul.wide.s32 	%rd34, %r30, 4;
	add.s64 	%rd35, %rd7, %rd34;
	ld.global.f32 	%f21, [%rd35];
	cvt.f64.f32 	%fd30, %f21;
	add.f64 	%fd31, %fd30, %fd30;
	sub.f64 	%fd32, %fd31, %fd1;
	cvt.rn.f32.f64 	%f22, %fd32;
	add.s64 	%rd36, %rd8, %rd34;
	st.global.f32 	[%rd36], %f22;
$L__BB33_30:
	add.s32 	%r31, %r29, 256;
	setp.ge.s32 	%p19, %r31, %r2;
	@%p19 bra 	$L__BB33_32;
	mul.wide.s32 	%rd37, %r31, 4;
	add.s64 	%rd38, %rd7, %rd37;
	ld.global.f32 	%f23, [%rd38];
	cvt.f64.f32 	%fd33, %f23;
	add.f64 	%fd34, %fd33, %fd33;
	sub.f64 	%fd35, %fd34, %fd1;
	cvt.rn.f32.f64 	%f24, %fd35;
	add.s64 	%rd39, %rd8, %rd37;
	st.global.f32 	[%rd39], %f24;
$L__BB33_32:
	add.s32 	%r32, %r29, 384;
	setp.ge.s32 	%p20, %r32, %r2;
	@%p20 bra 	$L__BB33_34;
	mul.wide.s32 	%rd40, %r32, 4;
	add.s64 	%rd41, %rd7, %rd40;
	ld.global.f32 	%f25, [%rd41];
	cvt.f64.f32 	%fd36, %f25;
	add.f64 	%fd37, %fd36, %fd36;
	sub.f64 	%fd38, %fd37, %fd1;
	cvt.rn.f32.f64 	%f26, %fd38;
	add.s64 	%rd42, %rd8, %rd40;
	st.global.f32 	[%rd42], %f26;
$L__BB33_34:
	add.s32 	%r71, %r71, 4;
$L__BB33_35:
	setp.eq.s32 	%p21, %r28, 0;
	@%p21 bra 	$L__BB33_57;
	setp.eq.s32 	%p22, %r28, 1;
	@%p22 bra 	$L__BB33_42;
	shl.b32 	%r53, %r71, 7;
	add.s32 	%r35, %r53, %r4;
	setp.ge.s32 	%p23, %r35, %r2;
	@%p23 bra 	$L__BB33_39;
	mul.wide.s32 	%rd43, %r35, 4;
	add.s64 	%rd44, %rd7, %rd43;
	ld.global.f32 	%f27, [%rd44];
	cvt.f64.f32 	%fd39, %f27;
	add.f64 	%fd40, %fd39, %fd39;
	sub.f64 	%fd41, %fd40, %fd1;
	cvt.rn.f32.f64 	%f28, %fd41;
	add.s64 	%rd45, %rd8, %rd43;
	st.global.f32 	[%rd45], %f28;
$L__BB33_39:
	add.s32 	%r36, %r35, 128;
	setp.ge.s32 	%p24, %r36, %r2;
	@%p24 bra 	$L__BB33_41;
	mul.wide.s32 	%rd46, %r36, 4;
	add.s64 	%rd47, %rd7, %rd46;
	ld.global.f32 	%f29, [%rd47];
	cvt.f64.f32 	%fd42, %f29;
	add.f64 	%fd43, %fd42, %fd42;
	sub.f64 	%fd44, %fd43, %fd1;
	cvt.rn.f32.f64 	%f30, %fd44;
	add.s64 	%rd48, %rd8, %rd46;
	st.global.f32 	[%rd48], %f30;
$L__BB33_41:
	add.s32 	%r71, %r71, 2;
$L__BB33_42:
	and.b32  	%r54, %r40, 1;
	setp.eq.b32 	%p25, %r54, 1;
	not.pred 	%p26, %p25;
	@%p26 bra 	$L__BB33_57;
	shl.b32 	%r55, %r71, 7;
	add.s32 	%r39, %r55, %r4;
	setp.ge.s32 	%p27, %r39, %r2;
	@%p27 bra 	$L__BB33_57;
	mul.wide.s32 	%rd49, %r39, 4;
	add.s64 	%rd50, %rd7, %rd49;
	ld.global.f32 	%f31, [%rd50];
	cvt.f64.f32 	%fd45, %f31;
	add.f64 	%fd46, %fd45, %fd45;
	sub.f64 	%fd47, %fd46, %fd1;
	cvt.rn.f32.f64 	%f32, %fd47;
	add.s64 	%rd51, %rd8, %rd49;
	st.global.f32 	[%rd51], %f32;
	bra.uni 	$L__BB33_57;
$L__BB33_45:
	setp.lt.s32 	%p28, %r40, 1;
	@%p28 bra 	$L__BB33_57;
	cvt.f64.f32 	%fd2, %f2;
	and.b32  	%r10, %r40, 7;
	setp.lt.u32 	%p29, %r40, 8;
	mov.b32 	%r69, 0;
	@%p29 bra 	$L__BB33_49;
	and.b32  	%r69, %r40, 2147483640;
	neg.s32 	%r66, %r69;
	mul.wide.u32 	%rd52, %r4, 4;
	add.s64 	%rd69, %rd26, %rd52;
	add.s32 	%r65, %r4, 128;
$L__BB33_48:
	.pragma "nounroll";
	mul.wide.s32 	%rd53, %r65, 4;
	add.s64 	%rd54, %rd26, %rd53;
	add.s64 	%rd55, %rd2, %rd69;
	ld.global.f32 	%f33, [%rd55];
	cvt.f64.f32 	%fd48, %f33;
	add.f64 	%fd49, %fd48, %fd48;
	sub.f64 	%fd50, %fd49, %fd2;
	cvt.rn.f32.f64 	%f34, %fd50;
	add.s64 	%rd56, %rd1, %rd69;
	st.global.f32 	[%rd56], %f34;
	add.s64 	%rd57, %rd2, %rd54;
	ld.global.f32 	%f35, [%rd57];
	cvt.f64.f32 	%fd51, %f35;
	add.f64 	%fd52, %fd51, %fd51;
	sub.f64 	%fd53, %fd52, %fd2;
	cvt.rn.f32.f64 	%f36, %fd53;
	add.s64 	%rd58, %rd1, %rd54;
	st.global.f32 	[%rd58], %f36;
	ld.global.f32 	%f37, [%rd57+512];
	cvt.f64.f32 	%fd54, %f37;
	add.f64 	%fd55, %fd54, %fd54;
	sub.f64 	%fd56, %fd55, %fd2;
	cvt.rn.f32.f64 	%f38, %fd56;
	st.global.f32 	[%rd58+512], %f38;
	ld.global.f32 	%f39, [%rd57+1024];
	cvt.f64.f32 	%fd57, %f39;
	add.f64 	%fd58, %fd57, %fd57;
	sub.f64 	%fd59, %fd58, %fd2;
	cvt.rn.f32.f64 	%f40, %fd59;
	st.global.f32 	[%rd58+1024], %f40;
	ld.global.f32 	%f41, [%rd57+1536];
	cvt.f64.f32 	%fd60, %f41;
	add.f64 	%fd61, %fd60, %fd60;
	sub.f64 	%fd62, %fd61, %fd2;
	cvt.rn.f32.f64 	%f42, %fd62;
	st.global.f32 	[%rd58+1536], %f42;
	ld.global.f32 	%f43, [%rd57+2048];
	cvt.f64.f32 	%fd63, %f43;
	add.f64 	%fd64, %fd63, %fd63;
	sub.f64 	%fd65, %fd64, %fd2;
	cvt.rn.f32.f64 	%f44, %fd65;
	st.global.f32 	[%rd58+2048], %f44;
	ld.global.f32 	%f45, [%rd57+2560];
	cvt.f64.f32 	%fd66, %f45;
	add.f64 	%fd67, %fd66, %fd66;
	sub.f64 	%fd68, %fd67, %fd2;
	cvt.rn.f32.f64 	%f46, %fd68;
	st.global.f32 	[%rd58+2560], %f46;
	ld.global.f32 	%f47, [%rd57+3072];
	cvt.f64.f32 	%fd69, %f47;
	add.f64 	%fd70, %fd69, %fd69;
	sub.f64 	%fd71, %fd70, %fd2;
	cvt.rn.f32.f64 	%f48, %fd71;
	st.global.f32 	[%rd58+3072], %f48;
	add.s32 	%r66, %r66, 8;
	add.s64 	%rd69, %rd69, 4096;
	add.s32 	%r65, %r65, 1024;
	setp.eq.s32 	%p30, %r66, 0;
	@%p30 bra 	$L__BB33_49;
	bra.uni 	$L__BB33_48;
$L__BB33_49:
	setp.eq.s32 	%p31, %r10, 0;
	@%p31 bra 	$L__BB33_57;
	and.b32  	%r22, %r40, 3;
	setp.lt.u32 	%p32, %r10, 4;
	@%p32 bra 	$L__BB33_52;
	shl.b32 	%r57, %r69, 7;
	add.s32 	%r58, %r57, %r4;
	mul.wide.s32 	%rd59, %r58, 4;
	add.s64 	%rd60, %rd7, %rd59;
	ld.global.f32 	%f49, [%rd60];
	cvt.f64.f32 	%fd72, %f49;
	add.f64 	%fd73, %fd72, %fd72;
	sub.f64 	%fd74, %fd73, %fd2;
	cvt.rn.f32.f64 	%f50, %fd74;
	add.s64 	%rd61, %rd8, %rd59;
	st.global.f32 	[%rd61], %f50;
	ld.global.f32 	%f51, [%rd60+512];
	cvt.f64.f32 	%fd75, %f51;
	add.f64 	%fd76, %fd75, %fd75;
	sub.f64 	%fd77, %fd76, %fd2;
	cvt.rn.f32.f64 	%f52, %fd77;
	st.global.f32 	[%rd61+512], %f52;
	ld.global.f32 	%f53, [%rd60+1024];
	cvt.f64.f32 	%fd78, %f53;
	add.f64 	%fd79, %fd78, %fd78;
	sub.f64 	%fd80, %fd79, %fd2;
	cvt.rn.f32.f64 	%f54, %fd80;
	st.global.f32 	[%rd61+1024], %f54;
	ld.global.f32 	%f55, [%rd60+1536];
	cvt.f64.f32 	%fd81, %f55;
	add.f64 	%fd82, %fd81, %fd81;
	sub.f64 	%fd83, %fd82, %fd2;
	cvt.rn.f32.f64 	%f56, %fd83;
	st.global.f32 	[%rd61+1536], %f56;
	add.s32 	%r69, %r69, 4;
$L__BB33_52:
	setp.eq.s32 	%p33, %r22, 0;
	@%p33 bra 	$L__BB33_57;
	setp.eq.s32 	%p34, %r22, 1;
	@%p34 bra 	$L__BB33_55;
	shl.b32 	%r59, %r69, 7;
	add.s32 	%r60, %r59, %r4;
	mul.wide.s32 	%rd62, %r60, 4;
	add.s64 	%rd63, %rd7, %rd62;
	ld.global.f32 	%f57, [%rd63];
	cvt.f64.f32 	%fd84, %f57;
	add.f64 	%fd85, %fd84, %fd84;
	sub.f64 	%fd86, %fd85, %fd2;
	cvt.rn.f32.f64 	%f58, %fd86;
	add.s64 	%rd64, %rd8, %rd62;
	st.global.f32 	[%rd64], %f58;
	ld.global.f32 	%f59, [%rd63+512];
	cvt.f64.f32 	%fd87, %f59;
	add.f64 	%fd88, %fd87, %fd87;
	sub.f64 	%fd89, %fd88, %fd2;
	cvt.rn.f32.f64 	%f60, %fd89;
	st.global.f32 	[%rd64+512], %f60;
	add.s32 	%r69, %r69, 2;
$L__BB33_55:
	and.b32  	%r61, %r40, 1;
	setp.eq.b32 	%p35, %r61, 1;
	not.pred 	%p36, %p35;
	@%p36 bra 	$L__BB33_57;
	shl.b32 	%r62, %r69, 7;
	add.s32 	%r63, %r62, %r4;
	mul.wide.s32 	%rd65, %r63, 4;
	add.s64 	%rd66, %rd7, %rd65;
	ld.global.f32 	%f61, [%rd66];
	cvt.f64.f32 	%fd90, %f61;
	add.f64 	%fd91, %fd90, %fd90;
	sub.f64 	%fd92, %fd91, %fd2;
	cvt.rn.f32.f64 	%f62, %fd92;
	add.s64 	%rd67, %rd8, %rd65;
	st.global.f32 	[%rd67], %f62;
$L__BB33_57:
	ret;

}
	// .globl	_ZN3cub18CUB_300001_SM_10006detail9transform16transform_kernelINS2_10policy_hubILb1EN4cuda3std3__45tupleIJN6thrust24THRUST_300001_SM_1000_NS6detail15normal_iteratorINSA_10device_ptrIfEEEESF_EEEE10policy1000Ei3lbsSF_JPfSK_EEEvT0_iT1_T2_DpNS2_10kernel_argIT3_EE
.visible .entry _ZN3cub18CUB_300001_SM_10006detail9transform16transform_kernelINS2_10policy_hubILb1EN4cuda3std3__45tupleIJN6thrust24THRUST_300001_SM_1000_NS6detail15normal_iteratorINSA_10device_ptrIfEEEESF_EEEE10policy1000Ei3lbsSF_JPfSK_EEEvT0_iT1_T2_DpNS2_10kernel_argIT3_EE(
	.param .u32 _ZN3cub18CUB_300001_SM_10006detail9transform16transform_kernelINS2_10policy_hubILb1EN4cuda3std3__45tupleIJN6thrust24THRUST_300001_SM_1000_NS6detail15normal_iteratorINSA_10device_ptrIfEEEESF_EEEE10policy1000Ei3lbsSF_JPfSK_EEEvT0_iT1_T2_DpNS2_10kernel_argIT3_EE_param_0,
	.param .u32 _ZN3cub18CUB_300001_SM_10006detail9transform16transform_kernelINS2_10policy_hubILb1EN4cuda3std3__45tupleIJN6thrust24THRUST_300001_SM_1000_NS6detail15normal_iteratorINSA_10device_ptrIfEEEESF_EEEE10policy1000Ei3lbsSF_JPfSK_EEEvT0_iT1_T2_DpNS2_10kernel_argIT3_EE_param_1,
	.param .align 1 .b8 _ZN3cub18CUB_300001_SM_10006detail9transform16transform_kernelINS2_10policy_hubILb1EN4cuda3std3__45tupleIJN6thrust24THRUST_300001_SM_1000_NS6detail15normal_iteratorINSA_10device_ptrIfEEEESF_EEEE10policy1000Ei3lbsSF_JPfSK_EEEvT0_iT1_T2_DpNS2_10kernel_argIT3_EE_param_2[1],
	.param .align 8 .b8 _ZN3cub18CUB_300001_SM_10006detail9transform16transform_kernelINS2_10policy_hubILb1EN4cuda3std3__45tupleIJN6thrust24THRUST_300001_SM_1000_NS6detail15normal_iteratorINSA_10device_ptrIfEEEESF_EEEE10policy1000Ei3lbsSF_JPfSK_EEEvT0_iT1_T2_DpNS2_10kernel_argIT3_EE_param_3[8],
	.param .align 8 .b8 _ZN3cub18CUB_300001_SM_10006detail9transform16transform_kernelINS2_10policy_hubILb1EN4cuda3std3__45tupleIJN6thrust24THRUST_300001_SM_1000_NS6detail15normal_iteratorINSA_10device_ptrIfEEEESF_EEEE10policy1000Ei3lbsSF_JPfSK_EEEvT0_iT1_T2_DpNS2_10kernel_argIT3_EE_param_4[16],
	.param .align 8 .b8 _ZN3cub18CUB_300001_SM_10006detail9transform16transform_kernelINS2_10policy_hubILb1EN4cuda3std3__45tupleIJN6thrust24THRUST_300001_SM_1000_NS6detail15normal_iteratorINSA_10device_ptrIfEEEESF_EEEE10policy1000Ei3lbsSF_JPfSK_EEEvT0_iT1_T2_DpNS2_10kernel_argIT3_EE_param_5[16]
)
.maxntid 128
{
	.reg .pred 	%p<38>;
	.reg .b32 	%r<81>;
	.reg .b32 	%f<91>;
	.reg .b64 	%rd<97>;

	ld.param.u32 	%r45, [_ZN3cub18CUB_300001_SM_10006detail9transform16transform_kernelINS2_10policy_hubILb1EN4cuda3std3__45tupleIJN6thrust24THRUST_300001_SM_1000_NS6detail15normal_iteratorINSA_10device_ptrIfEEEESF_EEEE10policy1000Ei3lbsSF_JPfSK_EEEvT0_iT1_T2_DpNS2_10kernel_argIT3_EE_param_0];
	ld.param.u64 	%rd27, [_ZN3cub18CUB_300001_SM_10006detail9transform16transform_kernelINS2_10policy_hubILb1EN4cuda3std3__45tupleIJN6thrust24THRUST_300001_SM_1000_NS6detail15normal_iteratorINSA_10device_ptrIfEEEESF_EEEE10policy1000Ei3lbsSF_JPfSK_EEEvT0_iT1_T2_DpNS2_10kernel_argIT3_EE_param_5];
	ld.param.u64 	%rd25, [_ZN3cub18CUB_300001_SM_10006detail9transform16transform_kernelINS2_10policy_hubILb1EN4cuda3std3__45tupleIJN6thrust24THRUST_300001_SM_1000_NS6detail15normal_iteratorINSA_10device_ptrIfEEEESF_EEEE10policy1000Ei3lbsSF_JPfSK_EEEvT0_iT1_T2_DpNS2_10kernel_argIT3_EE_param_4];
	ld.param.u64 	%rd29, [_ZN3cub18CUB_300001_SM_10006detail9transform16transform_kernelINS2_10policy_hubILb1EN4cuda3std3__45tupleIJN6thrust24THRUST_300001_SM_1000_NS6detail15normal_iteratorINSA_10device_ptrIfEEEESF_EEEE10policy1000Ei3lbsSF_JPfSK_EEEvT0_iT1_T2_DpNS2_10kernel_argIT3_EE_param_3];
	ld.param.u32 	%r44, [_ZN3cub18CUB_300001_SM_10006detail9transform16transform_kernelINS2_10policy_hubILb1EN4cuda3std3__45tupleIJN6thrust24THRUST_300001_SM_1000_NS6detail15normal_iteratorINSA_10device_ptrIfEEEESF_EEEE10policy1000Ei3lbsSF_JPfSK_EEEvT0_iT1_T2_DpNS2_10kernel_argIT3_EE_param_1];
	cvta.to.global.u64 	%rd1, %rd29;
	cvta.to.global.u64 	%rd2, %rd25;
	cvta.to.global.u64 	%rd3, %rd27;
	shl.b32 	%r1, %r44, 7;
	mov.u32 	%r46, %ctaid.x;
	mul.lo.s32 	%r2, %r1, %r46;
	sub.s32 	%r3, %r45, %r2;
	min.s32 	%r4, %r1, %r3;
	shl.b32 	%r5, %r4, 2;
	mov.u32 	%r6, %tid.x;
	shl.b32 	%r71, %r6, 7;
	setp.ge.s32 	%p1, %r71, %r5;
	@%p1 bra 	$L__BB34_5;
	mul.wide.u32 	%rd4, %r6, 128;
	add.s64 	%rd30, %rd2, %rd4;
	mul.wide.s32 	%rd5, %r2, 4;
	add.s64 	%rd94, %rd30, %rd5;
	mov.u32 	%r70, %r71;
$L__BB34_2:
	.pragma "nounroll";
	// begin inline asm
	prefetch.global.L2 [%rd94];
	// end inline asm
	add.s32 	%r70, %r70, 16384;
	add.s64 	%rd94, %rd94, 16384;
	setp.lt.s32 	%p2, %r70, %r5;
	@%p2 bra 	$L__BB34_2;
	add.s64 	%rd32, %rd3, %rd4;
	add.s64 	%rd95, %rd32, %rd5;
$L__BB34_4:
	.pragma "nounroll";
	// begin inline asm
	prefetch.global.L2 [%rd95];
	// end inline asm
	add.s32 	%r71, %r71, 16384;
	add.s64 	%rd95, %rd95, 16384;
	setp.lt.s32 	%p3, %r71, %r5;
	@%p3 bra 	$L__BB34_4;
$L__BB34_5:
	mul.wide.s32 	%rd96, %r2, 4;
	add.s64 	%rd12, %rd2, %rd96;
	add.s64 	%rd13, %rd3, %rd96;
	add.s64 	%rd14, %rd1, %rd96;
	setp.gt.s32 	%p4, %r1, %r3;
	@%p4 bra 	$L__BB34_18;
	setp.lt.s32 	%p5, %r44, 1;
	@%p5 bra 	$L__BB34_59;
	and.b32  	%r12, %r44, 7;
	setp.lt.u32 	%p6, %r44, 8;
	mov.b32 	%r79, 0;
	@%p6 bra 	$L__BB34_10;
	and.b32  	%r48, %r44, 2147483640;
	neg.s32 	%r73, %r48;
	mul.wide.u32 	%rd35, %r6, 4;
	add.s64 	%rd15, %rd1, %rd35;
	add.s64 	%rd36, %rd96, 1536;
	add.s64 	%rd17, %rd2, %rd36;
	add.s32 	%r72, %r6, 128;
	add.s64 	%rd18, %rd3, %rd36;
	add.s64 	%rd19, %rd1, %rd36;
$L__BB34_9:
	.pragma "nounroll";
	and.b32  	%r79, %r44, 2147483640;
	mul.wide.s32 	%rd37, %r72, 4;
	add.s64 	%rd38, %rd17, %rd37;
	add.s64 	%rd39, %rd18, %rd37;
	add.s64 	%rd40, %rd19, %rd37;
	cvta.to.global.u64 	%rd41, %rd25;
	mul.wide.u32 	%rd42, %r6, 4;
	add.s64 	%rd43, %rd41, %rd42;
	add.s64 	%rd44, %rd43, %rd96;
	cvta.to.global.u64 	%rd45, %rd27;
	add.s64 	%rd46, %rd45, %rd42;
	add.s64 	%rd47, %rd46, %rd96;
	ld.global.f32 	%f1, [%rd44];
	ld.global.f32 	%f2, [%rd47];
	fma.rn.f32 	%f3, %f2, 0f40000000, %f1;
	add.s64 	%rd48, %rd15, %rd96;
	st.global.f32 	[%rd48], %f3;
	ld.global.f32 	%f4, [%rd38+-1536];
	ld.global.f32 	%f5, [%rd39+-1536];
	fma.rn.f32 	%f6, %f5, 0f40000000, %f4;
	st.global.f32 	[%rd40+-1536], %f6;
	ld.global.f32 	%f7, [%rd38+-1024];
	ld.global.f32 	%f8, [%rd39+-1024];
	fma.rn.f32 	%f9, %f8, 0f40000000, %f7;
	st.global.f32 	[%rd40+-1024], %f9;
	ld.global.f32 	%f10, [%rd38+-512];
	ld.global.f32 	%f11, [%rd39+-512];
	fma.rn.f32 	%f12, %f11, 0f40000000, %f10;
	st.global.f32 	[%rd40+-512], %f12;
	ld.global.f32 	%f13, [%rd38];
	ld.global.f32 	%f14, [%rd39];
	fma.rn.f32 	%f15, %f14, 0f40000000, %f13;
	st.global.f32 	[%rd40], %f15;
	ld.global.f32 	%f16, [%rd38+512];
	ld.global.f32 	%f17, [%rd39+512];
	fma.rn.f32 	%f18, %f17, 0f40000000, %f16;
	st.global.f32 	[%rd40+512], %f18;
	ld.global.f32 	%f19, [%rd38+1024];
	ld.global.f32 	%f20, [%rd39+1024];
	fma.rn.f32 	%f21, %f20, 0f40000000, %f19;
	st.global.f32 	[%rd40+1024], %f21;
	ld.global.f32 	%f22, [%rd38+1536];
	ld.global.f32 	%f23, [%rd39+1536];
	fma.rn.f32 	%f24, %f23, 0f40000000, %f22;
	st.global.f32 	[%rd40+1536], %f24;
	add.s32 	%r73, %r73, 8;
	add.s64 	%rd96, %rd96, 4096;
	add.s32 	%r72, %r72, 1024;
	setp.eq.s32 	%p7, %r73, 0;
	@%p7 bra 	$L__BB34_10;
	bra.uni 	$L__BB34_9;
$L__BB34_10:
	setp.eq.s32 	%p8, %r12, 0;
	@%p8 bra 	$L__BB34_59;
	and.b32  	%r39, %r44, 3;
	setp.lt.u32 	%p9, %r12, 4;
	@%p9 bra 	$L__BB34_13;
	shl.b32 	%r49, %r79, 7;
	add.s32 	%r50, %r49, %r6;
	mul.wide.s32 	%rd49, %r50, 4;
	add.s64 	%rd50, %rd12, %rd49;
	add.s64 	%rd51, %rd13, %rd49;
	ld.global.f32 	%f25, [%rd50];
	ld.global.f32 	%f26, [%rd51];
	fma.rn.f32 	%f27, %f26, 0f40000000, %f25;
	add.s64 	%rd52, %rd14, %rd49;
	st.global.f32 	[%rd52], %f27;
	ld.global.f32 	%f28, [%rd50+512];
	ld.global.f32 	%f29, [%rd51+512];
	fma.rn.f32 	%f30, %f29, 0f40000000, %f28;
	st.global.f32 	[%rd52+512], %f30;
	ld.global.f32 	%f31, [%rd50+1024];
	ld.global.f32 	%f32, [%rd51+1024];
	fma.rn.f32 	%f33, %f32, 0f40000000, %f31;
	st.global.f32 	[%rd52+1024], %f33;
	ld.global.f32 	%f34, [%rd50+1536];
	ld.global.f32 	%f35, [%rd51+1536];
	fma.rn.f32 	%f36, %f35, 0f40000000, %f34;
	st.global.f32 	[%rd52+1536], %f36;
	add.s32 	%r79, %r79, 4;
$L__BB34_13:
	setp.eq.s32 	%p10, %r39, 0;
	@%p10 bra 	$L__BB34_59;
	setp.eq.s32 	%p11, %r39, 1;
	@%p11 bra 	$L__BB34_16;
	shl.b32 	%r51, %r79, 7;
	add.s32 	%r52, %r51, %r6;
	mul.wide.s32 	%rd53, %r52, 4;
	add.s64 	%rd54, %rd12, %rd53;
	add.s64 	%rd55, %rd13, %rd53;
	ld.global.f32 	%f37, [%rd54];
	ld.global.f32 	%f38, [%rd55];
	fma.rn.f32 	%f39, %f38, 0f40000000, %f37;
	add.s64 	%rd56, %rd14, %rd53;
	st.global.f32 	[%rd56], %f39;
	ld.global.f32 	%f40, [%rd54+512];
	ld.global.f32 	%f41, [%rd55+512];
	fma.rn.f32 	%f42, %f41, 0f40000000, %f40;
	st.global.f32 	[%rd56+512], %f42;
	add.s32 	%r79, %r79, 2;
$L__BB34_16:
	and.b32  	%r53, %r44, 1;
	setp.eq.b32 	%p12, %r53, 1;
	not.pred 	%p13, %p12;
	@%p13 bra 	$L__BB34_59;
	shl.b32 	%r54, %r79, 7;
	add.s32 	%r55, %r54, %r6;
	mul.wide.s32 	%rd57, %r55, 4;
	add.s64 	%rd58, %rd12, %rd57;
	add.s64 	%rd59, %rd13, %rd57;
	ld.global.f32 	%f43, [%rd58];
	ld.global.f32 	%f44, [%rd59];
	fma.rn.f32 	%f45, %f44, 0f40000000, %f43;
	add.s64 	%rd60, %rd14, %rd57;
	st.global.f32 	[%rd60], %f45;
	bra.uni 	$L__BB34_59;
$L__BB34_18:
	setp.lt.s32 	%p14, %r44, 1;
	@%p14 bra 	$L__BB34_59;
	and.b32  	%r15, %r44, 7;
	setp.lt.u32 	%p15, %r44, 8;
	mov.b32 	%r75, 0;
	@%p15 bra 	$L__BB34_38;
	and.b32  	%r75, %r44, 2147483640;
	mov.b32 	%r74, 0;
$L__BB34_21:
	.pragma "nounroll";
	shl.b32 	%r58, %r74, 7;
	add.s32 	%r23, %r58, %r6;
	setp.ge.s32 	%p16, %r23, %r4;
	@%p16 bra 	$L__BB34_23;
	mul.wide.u32 	%rd61, %r23, 4;
	add.s64 	%rd62, %rd12, %rd61;
	add.s64 	%rd63, %rd13, %rd61;
	ld.global.f32 	%f46, [%rd62];
	ld.global.f32 	%f47, [%rd63];
	fma.rn.f32 	%f48, %f47, 0f40000000, %f46;
	add.s64 	%rd64, %rd14, %rd61;
	st.global.f32 	[%rd64], %f48;
$L__BB34_23:
	add.s32 	%r59, %r23, 128;
	setp.ge.s32 	%p17, %r59, %r4;
	mul.wide.s32 	%rd65, %r59, 4;
	add.s64 	%rd22, %rd12, %rd65;
	add.s64 	%rd23, %rd13, %rd65;
	add.s64 	%rd24, %rd14, %rd65;
	@%p17 bra 	$L__BB34_25;
	ld.global.f32 	%f49, [%rd22];
	ld.global.f32 	%f50, [%rd23];
	fma.rn.f32 	%f51, %f50, 0f40000000, %f49;
	st.global.f32 	[%rd24], %f51;
$L__BB34_25:
	add.s32 	%r60, %r23, 256;
	setp.ge.s32 	%p18, %r60, %r4;
	@%p18 bra 	$L__BB34_27;
	ld.global.f32 	%f52, [%rd22+512];
	ld.global.f32 	%f53, [%rd23+512];
	fma.rn.f32 	%f54, %f53, 0f40000000, %f52;
	st.global.f32 	[%rd24+512], %f54;
$L__BB34_27:
	add.s32 	%r61, %r23, 384;
	setp.ge.s32 	%p19, %r61, %r4;
	@%p19 bra 	$L__BB34_29;
	ld.global.f32 	%f55, [%rd22+1024];
	ld.global.f32 	%f56, [%rd23+1024];
	fma.rn.f32 	%f57, %f56, 0f40000000, %f55;
	st.global.f32 	[%rd24+1024], %f57;
$L__BB34_29:
	add.s32 	%r62, %r23, 512;
	setp.ge.s32 	%p20, %r62, %r4;
	@%p20 bra 	$L__BB34_31;
	ld.global.f32 	%f58, [%rd22+1536];
	ld.global.f32 	%f59, [%rd23+1536];
	fma.rn.f32 	%f60, %f59, 0f40000000, %f58;
	st.global.f32 	[%rd24+1536], %f60;
$L__BB34_31:
	add.s32 	%r63, %r23, 640;
	setp.ge.s32 	%p21, %r63, %r4;
	@%p21 bra 	$L__BB34_33;
	ld.global.f32 	%f61, [%rd22+2048];
	ld.global.f32 	%f62, [%rd23+2048];
	fma.rn.f32 	%f63, %f62, 0f40000000, %f61;
	st.global.f32 	[%rd24+2048], %f63;
$L__BB34_33:
	add.s32 	%r64, %r23, 768;
	setp.ge.s32 	%p22, %r64, %r4;
	@%p22 bra 	$L__BB34_35;
	ld.global.f32 	%f64, [%rd22+2560];
	ld.global.f32 	%f65, [%rd23+2560];
	fma.rn.f32 	%f66, %f65, 0f40000000, %f64;
	st.global.f32 	[%rd24+2560], %f66;
$L__BB34_35:
	add.s32 	%r65, %r23, 896;
	setp.ge.s32 	%p23, %r65, %r4;
	@%p23 bra 	$L__BB34_37;
	ld.global.f32 	%f67, [%rd22+3072];
	ld.global.f32 	%f68, [%rd23+3072];
	fma.rn.f32 	%f69, %f68, 0f40000000, %f67;
	st.global.f32 	[%rd24+3072], %f69;
$L__BB34_37:
	add.s32 	%r74, %r74, 8;
	setp.ne.s32 	%p24, %r74, %r75;
	@%p24 bra 	$L__BB34_21;
$L__BB34_38:
	setp.eq.s32 	%p25, %r15, 0;
	@%p25 bra 	$L__BB34_59;
	and.b32  	%r26, %r44, 3;
	setp.lt.u32 	%p26, %r15, 4;
	@%p26 bra 	$L__BB34_49;
	shl.b32 	%r66, %r75, 7;
	add.s32 	%r27, %r66, %r6;
	setp.ge.s32 	%p27, %r27, %r4;
	@%p27 bra 	$L__BB34_42;
	mul.wide.s32 	%rd66, %r27, 4;
	add.s64 	%rd67, %rd12, %rd66;
	add.s64 	%rd68, %rd13, %rd66;
	ld.global.f32 	%f70, [%rd67];
	ld.global.f32 	%f71, [%rd68];
	fma.rn.f32 	%f72, %f71, 0f40000000, %f70;
	add.s64 	%rd69, %rd14, %rd66;
	st.global.f32 	[%rd69], %f72;
$L__BB34_42:
	add.s32 	%r28, %r27, 128;
	setp.ge.s32 	%p28, %r28, %r4;
	@%p28 bra 	$L__BB34_44;
	mul.wide.s32 	%rd70, %r28, 4;
	add.s64 	%rd71, %rd12, %rd70;
	add.s64 	%rd72, %rd13, %rd70;
	ld.global.f32 	%f73, [%rd71];
	ld.global.f32 	%f74, [%rd72];
	fma.rn.f32 	%f75, %f74, 0f40000000, %f73;
	add.s64 	%rd73, %rd14, %rd70;
	st.global.f32 	[%rd73], %f75;
$L__BB34_44:
	add.s32 	%r29, %r27, 256;
	setp.ge.s32 	%p29, %r29, %r4;
	@%p29 bra 	$L__BB34_46;
	mul.wide.s32 	%rd74, %r29, 4;
	add.s64 	%rd75, %rd12, %rd74;
	add.s64 	%rd76, %rd13, %rd74;
	ld.global.f32 	%f76, [%rd75];
	ld.global.f32 	%f77, [%rd76];
	fma.rn.f32 	%f78, %f77, 0f40000000, %f76;
	add.s64 	%rd77, %rd14, %rd74;
	st.global.f32 	[%rd77], %f78;
$L__BB34_46:
	add.s32 	%r30, %r27, 384;
	setp.ge.s32 	%p30, %r30, %r4;
	@%p30 bra 	$L__BB34_48;
	mul.wide.s32 	%rd78, %r30, 4;
	add.s64 	%rd79, %rd12, %rd78;
	add.s64 	%rd80, %rd13, %rd78;
	ld.global.f32 	%f79, [%rd79];
	ld.global.f32 	%f80, [%rd80];
	fma.rn.f32 	%f81, %f80, 0f40000000, %f79;
	add.s64 	%rd81, %rd14, %rd78;
	st.global.f32 	[%rd81], %f81;
$L__BB34_48:
	add.s32 	%r75, %r75, 4;
$L__BB34_49:
	setp.eq.s32 	%p31, %r26, 0;
	@%p31 bra 	$L__BB34_59;
	setp.eq.s32 	%p32, %r26, 1;
	@%p32 bra 	$L__BB34_56;
	shl.b32 	%r67, %r75, 7;
	add.s32 	%r33, %r67, %r6;
	setp.ge.s32 	%p33, %r33, %r4;
	@%p33 bra 	$L__BB34_53;
	mul.wide.s32 	%rd82, %r33, 4;
	add.s64 	%rd83, %rd12, %rd82;
	add.s64 	%rd84, %rd13, %rd82;
	ld.global.f32 	%f82, [%rd83];
	ld.global.f32 	%f83, [%rd84];
	fma.rn.f32 	%f84, %f83, 0f40000000, %f82;
	add.s64 	%rd85, %rd14, %rd82;
	st.global.f32 	[%rd85], %f84;
$L__BB34_53:
	add.s32 	%r34, %r33, 128;
	setp.ge.s32 	%p34, %r34, %r4;
	@%p34 bra 	$L__BB34_55;
	mul.wide.s32 	%rd86, %r34, 4;
	add.s64 	%rd87, %rd12, %rd86;
	add.s64 	%rd88, %rd13, %rd86;
	ld.global.f32 	%f85, [%rd87];
	ld.global.f32 	%f86, [%rd88];
	fma.rn.f32 	%f87, %f86, 0f40000000, %f85;
	add.s64 	%rd89, %rd14, %rd86;
	st.global.f32 	[%rd89], %f87;
$L__BB34_55:
	add.s32 	%r75, %r75, 2;
$L__BB34_56:
	and.b32  	%r68, %r44, 1;
	setp.eq.b32 	%p35, %r68, 1;
	not.pred 	%p36, %p35;
	@%p36 bra 	$L__BB34_59;
	shl.b32 	%r69, %r75, 7;
	add.s32 	%r37, %r69, %r6;
	setp.ge.s32 	%p37, %r37, %r4;
	@%p37 bra 	$L__BB34_59;
	mul.wide.s32 	%rd90, %r37, 4;
	add.s64 	%rd91, %rd12, %rd90;
	add.s64 	%rd92, %rd13, %rd90;
	ld.global.f32 	%f88, [%rd91];
	ld.global.f32 	%f89, [%rd92];
	fma.rn.f32 	%f90, %f89, 0f40000000, %f88;
	add.s64 	%rd93, %rd14, %rd90;
	st.global.f32 	[%rd93], %f90;
$L__BB34_59:
	ret;

}
	// .globl	_ZN3cub18CUB_300001_SM_10006detail9transform16transform_kernelINS2_10policy_hubILb1EN4cuda3std3__45tupleIJN6thrust24THRUST_300001_SM_1000_NS6detail15normal_iteratorINSA_10device_ptrIfEEEESF_EEEE10policy1000El3lbsSF_JPfSK_EEEvT0_iT1_T2_DpNS2_10kernel_argIT3_EE
.visible .entry _ZN3cub18CUB_300001_SM_10006detail9transform16transform_kernelINS2_10policy_hubILb1EN4cuda3std3__45tupleIJN6thrust24THRUST_300001_SM_1000_NS6detail15normal_iteratorINSA_10device_ptrIfEEEESF_EEEE10policy1000El3lbsSF_JPfSK_EEEvT0_iT1_T2_DpNS2_10kernel_argIT3_EE(
	.param .u64 _ZN3cub18CUB_300001_SM_10006detail9transform16transform_kernelINS2_10policy_hubILb1EN4cuda3std3__45tupleIJN6thrust24THRUST_300001_SM_1000_NS6detail15normal_iteratorINSA_10device_ptrIfEEEESF_EEEE10policy1000El3lbsSF_JPfSK_EEEvT0_iT1_T2_DpNS2_10kernel_argIT3_EE_param_0,
	.param .u32 _ZN3cub18CUB_300001_SM_10006detail9transform16transform_kernelINS2_10policy_hubILb1EN4cuda3std3__45tupleIJN6thrust24THRUST_300001_SM_1000_NS6detail15normal_iteratorINSA_10device_ptrIfEEEESF_EEEE10policy1000El3lbsSF_JPfSK_EEEvT0_iT1_T2_DpNS2_10kernel_argIT3_EE_param_1,
	.param .align 1 .b8 _ZN3cub18CUB_300001_SM_10006detail9transform16transform_kernelINS2_10policy_hubILb1EN4cuda3std3__45tupleIJN6thrust24THRUST_300001_SM_1000_NS6detail15normal_iteratorINSA_10device_ptrIfEEEESF_EEEE10policy1000El3lbsSF_JPfSK_EEEvT0_iT1_T2_DpNS2_10kernel_argIT3_EE_param_2[1],
	.param .align 8 .b8 _ZN3cub18CUB_300001_SM_10006detail9transform16transform_kernelINS2_10policy_hubILb1EN4cuda3std3__45tupleIJN6thrust24THRUST_300001_SM_1000_NS6detail15normal_iteratorINSA_10device_ptrIfEEEESF_EEEE10policy1000El3lbsSF_JPfSK_EEEvT0_iT1_T2_DpNS2_10kernel_argIT3_EE_param_3[8],
	.param .align 8 .b8 _ZN3cub18CUB_300001_SM_10006detail9transform16transform_kernelINS2_10policy_hubILb1EN4cuda3std3__45tupleIJN6thrust24THRUST_300001_SM_1000_NS6detail15normal_iteratorINSA_10device_ptrIfEEEESF_EEEE10policy1000El3lbsSF_JPfSK_EEEvT0_iT1_T2_DpNS2_10kernel_argIT3_EE_param_4[16],
	.param .align 8 .b8 _ZN3cub18CUB_300001_SM_10006detail9transform16transform_kernelINS2_10policy_hubILb1EN4cuda3std3__45tupleIJN6thrust24THRUST_300001_SM_1000_NS6detail15normal_iteratorINSA_10device_ptrIfEEEESF_EEEE10policy1000El3lbsSF_JPfSK_EEEvT0_iT1_T2_DpNS2_10kernel_argIT3_EE_param_5[16]
)
.maxntid 128
{
	.reg .pred 	%p<38>;
	.reg .b32 	%r<78>;
	.reg .b32 	%f<91>;
	.reg .b64 	%rd<103>;

	ld.param.u64 	%rd30, [_ZN3cub18CUB_300001_SM_10006detail9transform16transform_kernelINS2_10policy_hubILb1EN4cuda3std3__45tupleIJN6thrust24THRUST_300001_SM_1000_NS6detail15normal_iteratorINSA_10device_ptrIfEEEESF_EEEE10policy1000El3lbsSF_JPfSK_EEEvT0_iT1_T2_DpNS2_10kernel_argIT3_EE_param_0];
	ld.param.u64 	%rd28, [_ZN3cub18CUB_300001_SM_10006detail9transform16transform_kernelINS2_10policy_hubILb1EN4cuda3std3__45tupleIJN6thrust24THRUST_300001_SM_1000_NS6detail15normal_iteratorINSA_10device_ptrIfEEEESF_EEEE10policy1000El3lbsSF_JPfSK_EEEvT0_iT1_T2_DpNS2_10kernel_argIT3_EE_param_5];
	ld.param.u64 	%rd26, [_ZN3cub18CUB_300001_SM_10006detail9transform16transform_kernelINS2_10policy_hubILb1EN4cuda3std3__45tupleIJN6thrust24THRUST_300001_SM_1000_NS6detail15normal_iteratorINSA_10device_ptrIfEEEESF_EEEE10policy1000El3lbsSF_JPfSK_EEEvT0_iT1_T2_DpNS2_10kernel_argIT3_EE_param_4];
	ld.param.u64 	%rd31, [_ZN3cub18CUB_300001_SM_10006detail9transform16transform_kernelINS2_10policy_hubILb1EN4cuda3std3__45tupleIJN6thrust24THRUST_300001_SM_1000_NS6detail15normal_iteratorINSA_10device_ptrIfEEEESF_EEEE10policy1000El3lbsSF_JPfSK_EEEvT0_iT1_T2_DpNS2_10kernel_argIT3_EE_param_3];
	ld.param.u32 	%r42, [_ZN3cub18CUB_300001_SM_10006detail9transform16transform_kernelINS2_10policy_hubILb1EN4cuda3std3__45tupleIJN6thrust24THRUST_300001_SM_1000_NS6detail15normal_iteratorINSA_10device_ptrIfEEEESF_EEEE10policy1000El3lbsSF_JPfSK_EEEvT0_iT1_T2_DpNS2_10kernel_argIT3_EE_param_1];
	cvta.to.global.u64 	%rd1, %rd31;
	cvta.to.global.u64 	%rd2, %rd26;
	cvta.to.global.u64 	%rd3, %rd28;
	shl.b32 	%r1, %r42, 7;
	mov.u32 	%r43, %ctaid.x;
	cvt.u64.u32 	%rd32, %r43;
	cvt.s64.s32 	%rd33, %r1;
	mul.lo.s64 	%rd4, %rd33, %rd32;
	sub.s64 	%rd34, %rd30, %rd4;
	min.s64 	%rd35, %rd34, %rd33;
	cvt.u32.u64 	%r2, %rd35;
	shl.b32 	%r3, %r2, 2;
	mov.u32 	%r4, %tid.x;
	shl.b32 	%r68, %r4, 7;
	setp.ge.s32 	%p1, %r68, %r3;
	@%p1 bra 	$L__BB35_5;
	shl.b64 	%rd5, %rd4, 2;
	add.s64 	%rd36, %rd2, %rd5;
	mul.wide.u32 	%rd6, %r4, 128;
	add.s64 	%rd100, %rd36, %rd6;
	mov.u32 	%r67, %r68;
$L__BB35_2:
	.pragma "nounroll";
	// begin inline asm
	prefetch.global.L2 [%rd100];
	// end inline asm
	add.s32 	%r67, %r67, 16384;
	add.s64 	%rd100, %rd100, 16384;
	setp.lt.s32 	%p2, %r67, %r3;
	@%p2 bra 	$L__BB35_2;
	add.s64 	%rd38, %rd3, %rd5;
	add.s64 	%rd101, %rd38, %rd6;
$L__BB35_4:
	.pragma "nounroll";
	// begin inline asm
	prefetch.global.L2 [%rd101];
	// end inline asm
	add.s32 	%r68, %r68, 16384;
	add.s64 	%rd101, %rd101, 16384;
	setp.lt.s32 	%p3, %r68, %r3;
	@%p3 bra 	$L__BB35_4;
$L__BB35_5:
	shl.b64 	%rd102, %rd4, 2;
	add.s64 	%rd13, %rd2, %rd102;
	add.s64 	%rd14, %rd3, %rd102;
	add.s64 	%rd15, %rd1, %rd102;
	setp.eq.s32 	%p4, %r1, %r2;
	@%p4 bra 	$L__BB35_47;
	setp.lt.s32 	%p5, %r42, 1;
	@%p5 bra 	$L__BB35_59;
	and.b32  	%r10, %r42, 7;
	setp.lt.u32 	%p6, %r42, 8;
	mov.b32 	%r75, 0;
	@%p6 bra 	$L__BB35_26;
	and.b32  	%r75, %r42, 2147483640;
	mov.b32 	%r71, 0;
$L__BB35_9:
	.pragma "nounroll";
	shl.b32 	%r46, %r71, 7;
	add.s32 	%r21, %r46, %r4;
	setp.ge.s32 	%p7, %r21, %r2;
	@%p7 bra 	$L__BB35_11;
	mul.wide.u32 	%rd41, %r21, 4;
	add.s64 	%rd42, %rd13, %rd41;
	add.s64 	%rd43, %rd14, %rd41;
	ld.global.f32 	%f1, [%rd42];
	ld.global.f32 	%f2, [%rd43];
	fma.rn.f32 	%f3, %f2, 0f40000000, %f1;
	add.s64 	%rd44, %rd15, %rd41;
	st.global.f32 	[%rd44], %f3;
$L__BB35_11:
	add.s32 	%r47, %r21, 128;
	setp.ge.s32 	%p8, %r47, %r2;
	mul.wide.s32 	%rd45, %r47, 4;
	add.s64 	%rd23, %rd13, %rd45;
	add.s64 	%rd24, %rd14, %rd45;
	add.s64 	%rd25, %rd15, %rd45;
	@%p8 bra 	$L__BB35_13;
	ld.global.f32 	%f4, [%rd23];
	ld.global.f32 	%f5, [%rd24];
	fma.rn.f32 	%f6, %f5, 0f40000000, %f4;
	st.global.f32 	[%rd25], %f6;
$L__BB35_13:
	add.s32 	%r48, %r21, 256;
	setp.ge.s32 	%p9, %r48, %r2;
	@%p9 bra 	$L__BB35_15;
	ld.global.f32 	%f7, [%rd23+512];
	ld.global.f32 	%f8, [%rd24+512];
	fma.rn.f32 	%f9, %f8, 0f40000000, %f7;
	st.global.f32 	[%rd25+512], %f9;
$L__BB35_15:
	add.s32 	%r49, %r21, 384;
	setp.ge.s32 	%p10, %r49, %r2;
	@%p10 bra 	$L__BB35_17;
	ld.global.f32 	%f10, [%rd23+1024];
	ld.global.f32 	%f11, [%rd24+1024];
	fma.rn.f32 	%f12, %f11, 0f40000000, %f10;
	st.global.f32 	[%rd25+1024], %f12;
$L__BB35_17:
	add.s32 	%r50, %r21, 512;
	setp.ge.s32 	%p11, %r50, %r2;
	@%p11 bra 	$L__BB35_19;
	ld.global.f32 	%f13, [%rd23+1536];
	ld.global.f32 	%f14, [%rd24+1536];
	fma.rn.f32 	%f15, %f14, 0f40000000, %f13;
	st.global.f32 	[%rd25+1536], %f15;
$L__BB35_19:
	add.s32 	%r51, %r21, 640;
	setp.ge.s32 	%p12, %r51, %r2;
	@%p12 bra 	$L__BB35_21;
	ld.global.f32 	%f16, [%rd23+2048];
	ld.global.f32 	%f17, [%rd24+2048];
	fma.rn.f32 	%f18, %f17, 0f40000000, %f16;
	st.global.f32 	[%rd25+2048], %f18;
$L__BB35_21:
	add.s32 	%r52, %r21, 768;
	setp.ge.s32 	%p13, %r52, %r2;
	@%p13 bra 	$L__BB35_23;
	ld.global.f32 	%f19, [%rd23+2560];
	ld.global.f32 	%f20, [%rd24+2560];
	fma.rn.f32 	%f21, %f20, 0f40000000, %f19;
	st.global.f32 	[%rd25+2560], %f21;
$L__BB35_23:
	add.s32 	%r53, %r21, 896;
	setp.ge.s32 	%p14, %r53, %r2;
	@%p14 bra 	$L__BB35_25;
	ld.global.f32 	%f22, [%rd23+3072];
	ld.global.f32 	%f23, [%rd24+3072];
	fma.rn.f32 	%f24, %f23, 0f40000000, %f22;
	st.global.f32 	[%rd25+3072], %f24;
$L__BB35_25:
	add.s32 	%r71, %r71, 8;
	setp.eq.s32 	%p15, %r71, %r75;
	@%p15 bra 	$L__BB35_26;
	bra.uni 	$L__BB35_9;
$L__BB35_26:
	setp.eq.s32 	%p16, %r10, 0;
	@%p16 bra 	$L__BB35_59;
	and.b32  	%r30, %r42, 3;
	setp.lt.u32 	%p17, %r10, 4;
	@%p17 bra 	$L__BB35_37;
	shl.b32 	%r54, %r75, 7;
	add.s32 	%r31, %r54, %r4;
	setp.ge.s32 	%p18, %r31, %r2;
	@%p18 bra 	$L__BB35_30;
	mul.wide.s32 	%rd46, %r31, 4;
	add.s64 	%rd47, %rd13, %rd46;
	add.s64 	%rd48, %rd14, %rd46;
	ld.global.f32 	%f25, [%rd47];
	ld.global.f32 	%f26, [%rd48];
	fma.rn.f32 	%f27, %f26, 0f40000000, %f25;
	add.s64 	%rd49, %rd15, %rd46;
	st.global.f32 	[%rd49], %f27;
$L__BB35_30:
	add.s32 	%r32, %r31, 128;
	setp.ge.s32 	%p19, %r32, %r2;
	@%p19 bra 	$L__BB35_32;
	mul.wide.s32 	%rd50, %r32, 4;
	add.s64 	%rd51, %rd13, %rd50;
	add.s64 	%rd52, %rd14, %rd50;
	ld.global.f32 	%f28, [%rd51];
	ld.global.f32 	%f29, [%rd52];
	fma.rn.f32 	%f30, %f29, 0f40000000, %f28;
	add.s64 	%rd53, %rd15, %rd50;
	st.global.f32 	[%rd53], %f30;
$L__BB35_32:
	add.s32 	%r33, %r31, 256;
	setp.ge.s32 	%p20, %r33, %r2;
	@%p20 bra 	$L__BB35_34;
	mul.wide.s32 	%rd54, %r33, 4;
	add.s64 	%rd55, %rd13, %rd54;
	add.s64 	%rd56, %rd14, %rd54;
	ld.global.f32 	%f31, [%rd55];
	ld.global.f32 	%f32, [%rd56];
	fma.rn.f32 	%f33, %f32, 0f40000000, %f31;
	add.s64 	%rd57, %rd15, %rd54;
	st.global.f32 	[%rd57], %f33;
$L__BB35_34:
	add.s32 	%r34, %r31, 384;
	setp.ge.s32 	%p21, %r34, %r2;
	@%p21 bra 	$L__BB35_36;
	mul.wide.s32 	%rd58, %r34, 4;
	add.s64 	%rd59, %rd13, %rd58;
	add.s64 	%rd60, %rd14, %rd58;
	ld.global.f32 	%f34, [%rd59];
	ld.global.f32 	%f35, [%rd60];
	fma.rn.f32 	%f36, %f35, 0f40000000, %f34;
	add.s64 	%rd61, %rd15, %rd58;
	st.global.f32 	[%rd61], %f36;
$L__BB35_36:
	add.s32 	%r75, %r75, 4;
$L__BB35_37:
	setp.eq.s32 	%p22, %r30, 0;
	@%p22 bra 	$L__BB35_59;
	setp.eq.s32 	%p23, %r30, 1;
	@%p23 bra 	$L__BB35_44;
	shl.b32 	%r55, %r75, 7;
	add.s32 	%r37, %r55, %r4;
	setp.ge.s32 	%p24, %r37, %r2;
	@%p24 bra 	$L__BB35_41;
	mul.wide.s32 	%rd62, %r37, 4;
	add.s64 	%rd63, %rd13, %rd62;
	add.s64 	%rd64, %rd14, %rd62;
	ld.global.f32 	%f37, [%rd63];
	ld.global.f32 	%f38, [%rd64];
	fma.rn.f32 	%f39, %f38, 0f40000000, %f37;
	add.s64 	%rd65, %rd15, %rd62;
	st.global.f32 	[%rd65], %f39;
$L__BB35_41:
	add.s32 	%r38, %r37, 128;
	setp.ge.s32 	%p25, %r38, %r2;
	@%p25 bra 	$L__BB35_43;
	mul.wide.s32 	%rd66, %r38, 4;
	add.s64 	%rd67, %rd13, %rd66;
	add.s64 	%rd68, %rd14, %rd66;
	ld.global.f32 	%f40, [%rd67];
	ld.global.f32 	%f41, [%rd68];
	fma.rn.f32 	%f42, %f41, 0f40000000, %f40;
	add.s64 	%rd69, %rd15, %rd66;
	st.global.f32 	[%rd69], %f42;
$L__BB35_43:
	add.s32 	%r75, %r75, 2;
$L__BB35_44:
	and.b32  	%r56, %r42, 1;
	setp.eq.b32 	%p26, %r56, 1;
	not.pred 	%p27, %p26;
	@%p27 bra 	$L__BB35_59;
	shl.b32 	%r57, %r75, 7;
	add.s32 	%r41, %r57, %r4;
	setp.ge.s32 	%p28, %r41, %r2;
	@%p28 bra 	$L__BB35_59;
	mul.wide.s32 	%rd70, %r41, 4;
	add.s64 	%rd71, %rd13, %rd70;
	add.s64 	%rd72, %rd14, %rd70;
	ld.global.f32 	%f43, [%rd71];
	ld.global.f32 	%f44, [%rd72];
	fma.rn.f32 	%f45, %f44, 0f40000000, %f43;
	add.s64 	%rd73, %rd15, %rd70;
	st.global.f32 	[%rd73], %f45;
	bra.uni 	$L__BB35_59;
$L__BB35_47:
	setp.lt.s32 	%p29, %r42, 1;
	@%p29 bra 	$L__BB35_59;
	and.b32  	%r12, %r42, 7;
	setp.lt.u32 	%p30, %r42, 8;
	mov.b32 	%r73, 0;
	@%p30 bra 	$L__BB35_51;
	and.b32  	%r59, %r42, 2147483640;
	neg.s32 	%r70, %r59;
	mul.wide.u32 	%rd74, %r4, 4;
	add.s64 	%rd16, %rd1, %rd74;
	add.s64 	%rd75, %rd102, 1536;
	add.s64 	%rd18, %rd2, %rd75;
	add.s32 	%r69, %r4, 128;
	add.s64 	%rd19, %rd3, %rd75;
	add.s64 	%rd20, %rd1, %rd75;
$L__BB35_50:
	.pragma "nounroll";
	and.b32  	%r73, %r42, 2147483640;
	mul.wide.s32 	%rd76, %r69, 4;
	add.s64 	%rd77, %rd18, %rd76;
	add.s64 	%rd78, %rd19, %rd76;
	add.s64 	%rd79, %rd20, %rd76;
	cvta.to.global.u64 	%rd80, %rd26;
	mul.wide.u32 	%rd81, %r4, 4;
	add.s64 	%rd82, %rd80, %rd81;
	add.s64 	%rd83, %rd82, %rd102;
	cvta.to.global.u64 	%rd84, %rd28;
	add.s64 	%rd85, %rd84, %rd81;
	add.s64 	%rd86, %rd85, %rd102;
	ld.global.f32 	%f46, [%rd83];
	ld.global.f32 	%f47, [%rd86];
	fma.rn.f32 	%f48, %f47, 0f40000000, %f46;
	add.s64 	%rd87, %rd16, %rd102;
	st.global.f32 	[%rd87], %f48;
	ld.global.f32 	%f49, [%rd77+-1536];
	ld.global.f32 	%f50, [%rd78+-1536];
	fma.rn.f32 	%f51, %f50, 0f40000000, %f49;
	st.global.f32 	[%rd79+-1536], %f51;
	ld.global.f32 	%f52, [%rd77+-1024];
	ld.global.f32 	%f53, [%rd78+-1024];
	fma.rn.f32 	%f54, %f53, 0f40000000, %f52;
	st.global.f32 	[%rd79+-1024], %f54;
	ld.global.f32 	%f55, [%rd77+-512];
	ld.global.f32 	%f56, [%rd78+-512];
	fma.rn.f32 	%f57, %f56, 0f40000000, %f55;
	st.global.f32 	[%rd79+-512], %f57;
	ld.global.f32 	%f58, [%rd77];
	ld.global.f32 	%f59, [%rd78];
	fma.rn.f32 	%f60, %f59, 0f40000000, %f58;
	st.global.f32 	[%rd79], %f60;
	ld.global.f32 	%f61, [%rd77+512];
	ld.global.f32 	%f62, [%rd78+512];
	fma.rn.f32 	%f63, %f62, 0f40000000, %f61;
	st.global.f32 	[%rd79+512], %f63;
	ld.global.f32 	%f64, [%rd77+1024];
	ld.global.f32 	%f65, [%rd78+1024];
	fma.rn.f32 	%f66, %f65, 0f40000000, %f64;
	st.global.f32 	[%rd79+1024], %f66;
	ld.global.f32 	%f67, [%rd77+1536];
	ld.global.f32 	%f68, [%rd78+1536];
	fma.rn.f32 	%f69, %f68, 0f40000000, %f67;
	st.global.f32 	[%rd79+1536], %f69;
	add.s32 	%r70, %r70, 8;
	add.s64 	%rd102, %rd102, 4096;
	add.s32 	%r69, %r69, 1024;
	setp.eq.s32 	%p31, %r70, 0;
	@%p31 bra 	$L__BB35_51;
	bra.uni 	$L__BB35_50;
$L__BB35_51:
	setp.eq.s32 	%p32, %r12, 0;
	@%p32 bra 	$L__BB35_59;
	and.b32  	%r24, %r42, 3;
	setp.lt.u32 	%p33, %r12, 4;
	@%p33 bra 	$L__BB35_54;
	shl.b32 	%r60, %r73, 7;
	add.s32 	%r61, %r60, %r4;
	mul.wide.s32 	%rd88, %r61, 4;
	add.s64 	%rd89, %rd13, %rd88;
	add.s64 	%rd90, %rd14, %rd88;
	ld.global.f32 	%f70, [%rd89];
	ld.global.f32 	%f71, [%rd90];
	fma.rn.f32 	%f72, %f71, 0f40000000, %f70;
	add.s64 	%rd91, %rd15, %rd88;
	st.global.f32 	[%rd91], %f72;
	ld.global.f32 	%f73, [%rd89+512];
	ld.global.f32 	%f74, [%rd90+512];
	fma.rn.f32 	%f75, %f74, 0f40000000, %f73;
	st.global.f32 	[%rd91+512], %f75;
	ld.global.f32 	%f76, [%rd89+1024];
	ld.global.f32 	%f77, [%rd90+1024];
	fma.rn.f32 	%f78, %f77, 0f40000000, %f76;
	st.global.f32 	[%rd91+1024], %f78;
	ld.global.f32 	%f79, [%rd89+1536];
	ld.global.f32 	%f80, [%rd90+1536];
	fma.rn.f32 	%f81, %f80, 0f40000000, %f79;
	st.global.f32 	[%rd91+1536], %f81;
	add.s32 	%r73, %r73, 4;
$L__BB35_54:
	setp.eq.s32 	%p34, %r24, 0;
	@%p34 bra 	$L__BB35_59;
	setp.eq.s32 	%p35, %r24, 1;
	@%p35 bra 	$L__BB35_57;
	shl.b32 	%r62, %r73, 7;
	add.s32 	%r63, %r62, %r4;
	mul.wide.s32 	%rd92, %r63, 4;
	add.s64 	%rd93, %rd13, %rd92;
	add.s64 	%rd94, %rd14, %rd92;
	ld.global.f32 	%f82, [%rd93];
	ld.global.f32 	%f83, [%rd94];
	fma.rn.f32 	%f84, %f83, 0f40000000, %f82;
	add.s64 	%rd95, %rd15, %rd92;
	st.global.f32 	[%rd95], %f84;
	ld.global.f32 	%f85, [%rd93+512];
	ld.global.f32 	%f86, [%rd94+512];
	fma.rn.f32 	%f87, %f86, 0f40000000, %f85;
	st.global.f32 	[%rd95+512], %f87;
	add.s32 	%r73, %r73, 2;
$L__BB35_57:
	and.b32  	%r64, %r42, 1;
	setp.eq.b32 	%p36, %r64, 1;
	not.pred 	%p37, %p36;
	@%p37 bra 	$L__BB35_59;
	shl.b32 	%r65, %r73, 7;
	add.s32 	%r66, %r65, %r4;
	mul.wide.s32 	%rd96, %r66, 4;
	add.s64 	%rd97, %rd13, %rd96;
	add.s64 	%rd98, %rd14, %rd96;
	ld.global.f32 	%f88, [%rd97];
	ld.global.f32 	%f89, [%rd98];
	fma.rn.f32 	%f90, %f89, 0f40000000, %f88;
	add.s64 	%rd99, %rd15, %rd96;
	st.global.f32 	[%rd99], %f90;
$L__BB35_59:
	ret;

}
	// .globl	_ZN3cub18CUB_300001_SM_10006detail10merge_sort30DeviceMergeSortBlockSortKernelINS2_10policy_hubIN6thrust24THRUST_300001_SM_1000_NS12zip_iteratorIN4cuda3std3__45tupleIJNS6_6detail15normal_iteratorINS6_10device_ptrIfEEEENSD_INSE_IiEEEESI_EEEEEE9Policy600ESK_PNS0_8NullTypeESK_SO_j5s_ratNSB_IJfiiEEESN_EEvbT0_T1_T2_T3_T4_PT6_PT7_T5_NS1_7vsmem_tE
.visible .entry _ZN3cub18CUB_300001_SM_10006detail10merge_sort30DeviceMergeSortBlockSortKernelINS2_10policy_hubIN6thrust24THRUST_300001_SM_1000_NS12zip_iteratorIN4cuda3std3__45tupleIJNS6_6detail15normal_iteratorINS6_10device_ptrIfEEEENSD_INSE_IiEEEESI_EEEEEE9Policy600ESK_PNS0_8NullTypeESK_SO_j5s_ratNSB_IJfiiEEESN_EEvbT0_T1_T2_T3_T4_PT6_PT7_T5_NS1_7vsmem_tE(
	.param .u8 _ZN3cub18CUB_300001_SM_10006detail10merge_sort30DeviceMergeSortBlockSortKernelINS2_10policy_hubIN6thrust24THRUST_300001_SM_1000_NS12zip_iteratorIN4cuda3std3__45tupleIJNS6_6detail15normal_iteratorINS6_10device_ptrIfEEEENSD_INSE_IiEEEESI_EEEEEE9Policy600ESK_PNS0_8NullTypeESK_SO_j5s_ratNSB_IJfiiEEESN_EEvbT0_T1_T2_T3_T4_PT6_PT7_T5_NS1_7vsmem_tE_param_0,
	.param .align 8 .b8 _ZN3cub18CUB_300001_SM_10006detail10merge_sort30DeviceMergeSortBlockSortKernelINS2_10policy_hubIN6thrust24THRUST_300001_SM_1000_NS12zip_iteratorIN4cuda3std3__45tupleIJNS6_6detail15normal_iteratorINS6_10device_ptrIfEEEENSD_INSE_IiEEEESI_EEEEEE9Policy600ESK_PNS0_8NullTypeESK_SO_j5s_ratNSB_IJfiiEEESN_EEvbT0_T1_T2_T3_T4_PT6_PT7_T5_NS1_7vsmem_tE_param_1[24],
	.param .u64 .ptr .align 1 _ZN3cub18CUB_300001_SM_10006detail10merge_sort30DeviceMergeSortBlockSortKernelINS2_10policy_hubIN6thrust24THRUST_300001_SM_1000_NS12zip_iteratorIN4cuda3std3__45tupleIJNS6_6detail15normal_iteratorINS6_10device_ptrIfEEEENSD_INSE_IiEEEESI_EEEEEE9Policy600ESK_PNS0_8NullTypeESK_SO_j5s_ratNSB_IJfiiEEESN_EEvbT0_T1_T2_T3_T4_PT6_PT7_T5_NS1_7vsmem_tE_param_2,
	.param .align 8 .b8 _ZN3cub18CUB_300001_SM_10006detail10merge_sort30DeviceMergeSortBlockSortKernelINS2_10policy_hubIN6thrust24THRUST_300001_SM_1000_NS12zip_iteratorIN4cuda3std3__45tupleIJNS6_6detail15normal_iteratorINS6_10device_ptrIfEEEENSD_INSE_IiEEEESI_EEEEEE9Policy600ESK_PNS0_8NullTypeESK_SO_j5s_ratNSB_IJfiiEEESN_EEvbT0_T1_T2_T3_T4_PT6_PT7_T5_NS1_7vsmem_tE_param_3[24],
	.param .u64 .ptr .align 1 _ZN3cub18CUB_300001_SM_10006detail10merge_sort30DeviceMergeSortBlockSortKernelINS2_10policy_hubIN6thrust24THRUST_300001_SM_1000_NS12zip_iteratorIN4cuda3std3__45tupleIJNS6_6detail15normal_iteratorINS6_10device_ptrIfEEEENSD_INSE_IiEEEESI_EEEEEE9Policy600ESK_PNS0_8NullTypeESK_SO_j5s_ratNSB_IJfiiEEESN_EEvbT0_T1_T2_T3_T4_PT6_PT7_T5_NS1_7vsmem_tE_param_4,
	.param .u32 _ZN3cub18CUB_300001_SM_10006detail10merge_sort30DeviceMergeSortBlockSortKernelINS2_10policy_hubIN6thrust24THRUST_300001_SM_1000_NS12zip_iteratorIN4cuda3std3__45tupleIJNS6_6detail15normal_iteratorINS6_10device_ptrIfEEEENSD_INSE_IiEEEESI_EEEEEE9Policy600ESK_PNS0_8NullTypeESK_SO_j5s_ratNSB_IJfiiEEESN_EEvbT0_T1_T2_T3_T4_PT6_PT7_T5_NS1_7vsmem_tE_param_5,
	.param .u64 .ptr .align 1 _ZN3cub18CUB_300001_SM_10006detail10merge_sort30DeviceMergeSortBlockSortKernelINS2_10policy_hubIN6thrust24THRUST_300001_SM_1000_NS12zip_iteratorIN4cuda3std3__45tupleIJNS6_6detail15normal_iteratorINS6_10device_ptrIfEEEENSD_INSE_IiEEEESI_EEEEEE9Policy600ESK_PNS0_8NullTypeESK_SO_j5s_ratNSB_IJfiiEEESN_EEvbT0_T1_T2_T3_T4_PT6_PT7_T5_NS1_7vsmem_tE_param_6,
	.param .u64 .ptr .align 1 _ZN3cub18CUB_300001_SM_10006detail10merge_sort30DeviceMergeSortBlockSortKernelINS2_10policy_hubIN6thrust24THRUST_300001_SM_1000_NS12zip_iteratorIN4cuda3std3__45tupleIJNS6_6detail15normal_iteratorINS6_10device_ptrIfEEEENSD_INSE_IiEEEESI_EEEEEE9Policy600ESK_PNS0_8NullTypeESK_SO_j5s_ratNSB_IJfiiEEESN_EEvbT0_T1_T2_T3_T4_PT6_PT7_T5_NS1_7vsmem_tE_param_7,
	.param .align 1 .b8 _ZN3cub18CUB_300001_SM_10006detail10merge_sort30DeviceMergeSortBlockSortKernelINS2_10policy_hubIN6thrust24THRUST_300001_SM_1000_NS12zip_iteratorIN4cuda3std3__45tupleIJNS6_6detail15normal_iteratorINS6_10device_ptrIfEEEENSD_INSE_IiEEEESI_EEEEEE9Policy600ESK_PNS0_8NullTypeESK_SO_j5s_ratNSB_IJfiiEEESN_EEvbT0_T1_T2_T3_T4_PT6_PT7_T5_NS1_7vsmem_tE_param_8[1],
	.param .align 8 .b8 _ZN3cub18CUB_300001_SM_10006detail10merge_sort30DeviceMergeSortBlockSortKernelINS2_10policy_hubIN6thrust24THRUST_300001_SM_1000_NS12zip_iteratorIN4cuda3std3__45tupleIJNS6_6detail15normal_iteratorINS6_10device_ptrIfEEEENSD_INSE_IiEEEESI_EEEEEE9Policy600ESK_PNS0_8NullTypeESK_SO_j5s_ratNSB_IJfiiEEESN_EEvbT0_T1_T2_T3_T4_PT6_PT7_T5_NS1_7vsmem_tE_param_9[8]
)
.maxntid 256
{
	.reg .pred 	%p<258>;
	.reg .b16 	%rs<2>;
	.reg .b32 	%r<677>;
	.reg .b32 	%f<241>;
	.reg .b64 	%rd<50>;
	// demoted variable
	.shared .align 16 .b8 _ZZN3cub18CUB_300001_SM_10006detail10merge_sort30DeviceMergeSortBlockSortKernelINS2_10policy_hubIN6thrust24THRUST_300001_SM_1000_NS12zip_iteratorIN4cuda3std3__45tupleIJNS6_6detail15normal_iteratorINS6_10device_ptrIfEEEENSD_INSE_IiEEEESI_EEEEEE9Policy600ESK_PNS0_8NullTypeESK_SO_j5s_ratNSB_IJfiiEEESN_EEvbT0_T1_T2_T3_T4_PT6_PT7_T5_NS1_7vsmem_tEE19static_temp_storage[15376];
	ld.param.s8 	%rs1, [_ZN3cub18CUB_300001_SM_10006detail10merge_sort30DeviceMergeSortBlockSortKernelINS2_10policy_hubIN6thrust24THRUST_300001_SM_1000_NS12zip_iteratorIN4cuda3std3__45tupleIJNS6_6detail15normal_iteratorINS6_10device_ptrIfEEEENSD_INSE_IiEEEESI_EEEEEE9Policy600ESK_PNS0_8NullTypeESK_SO_j5s_ratNSB_IJfiiEEESN_EEvbT0_T1_T2_T3_T4_PT6_PT7_T5_NS1_7vsmem_tE_param_0];
	ld.param.u64 	%rd20, [_ZN3cub18CUB_300001_SM_10006detail10merge_sort30DeviceMergeSortBlockSortKernelINS2_10policy_hubIN6thrust24THRUST_300001_SM_1000_NS12zip_iteratorIN4cuda3std3__45tupleIJNS6_6detail15normal_iteratorINS6_10device_ptrIfEEEENSD_INSE_IiEEEESI_EEEEEE9Policy600ESK_PNS0_8NullTypeESK_SO_j5s_ratNSB_IJfiiEEESN_EEvbT0_T1_T2_T3_T4_PT6_PT7_T5_NS1_7vsmem_tE_param_3+16];
	ld.param.u64 	%rd19, [_ZN3cub18CUB_300001_SM_10006detail10merge_sort30DeviceMergeSortBlockSortKernelINS2_10policy_hubIN6thrust24THRUST_300001_SM_1000_NS12zip_iteratorIN4cuda3std3__45tupleIJNS6_6detail15normal_iteratorINS6_10device_ptrIfEEEENSD_INSE_IiEEEESI_EEEEEE9Policy600ESK_PNS0_8NullTypeESK_SO_j5s_ratNSB_IJfiiEEESN_EEvbT0_T1_T2_T3_T4_PT6_PT7_T5_NS1_7vsmem_tE_param_3+8];
	ld.param.u64 	%rd18, [_ZN3cub18CUB_300001_SM_10006detail10merge_sort30DeviceMergeSortBlockSortKernelINS2_10policy_hubIN6thrust24THRUST_300001_SM_1000_NS12zip_iteratorIN4cuda3std3__45tupleIJNS6_6detail15normal_iteratorINS6_10device_ptrIfEEEENSD_INSE_IiEEEESI_EEEEEE9Policy600ESK_PNS0_8NullTypeESK_SO_j5s_ratNSB_IJfiiEEESN_EEvbT0_T1_T2_T3_T4_PT6_PT7_T5_NS1_7vsmem_tE_param_3];
	ld.param.u64 	%rd21, [_ZN3cub18CUB_300001_SM_10006detail10merge_sort30DeviceMergeSortBlockSortKernelINS2_10policy_hubIN6thrust24THRUST_300001_SM_1000_NS12zip_iteratorIN4cuda3std3__45tupleIJNS6_6detail15normal_iteratorINS6_10device_ptrIfEEEENSD_INSE_IiEEEESI_EEEEEE9Policy600ESK_PNS0_8NullTypeESK_SO_j5s_ratNSB_IJfiiEEESN_EEvbT0_T1_T2_T3_T4_PT6_PT7_T5_NS1_7vsmem_tE_param_1+16];
	ld.param.u64 	%rd22, [_ZN3cub18CUB_300001_SM_10006detail10merge_sort30DeviceMergeSortBlockSortKernelINS2_10policy_hubIN6thrust24THRUST_300001_SM_1000_NS12zip_iteratorIN4cuda3std3__45tupleIJNS6_6detail15normal_iteratorINS6_10device_ptrIfEEEENSD_INSE_IiEEEESI_EEEEEE9Policy600ESK_PNS0_8NullTypeESK_SO_j5s_ratNSB_IJfiiEEESN_EEvbT0_T1_T2_T3_T4_PT6_PT7_T5_NS1_7vsmem_tE_param_1+8];
	ld.param.u64 	%rd23, [_ZN3cub18CUB_300001_SM_10006detail10merge_sort30DeviceMergeSortBlockSortKernelINS2_10policy_hubIN6thrust24THRUST_300001_SM_1000_NS12zip_iteratorIN4cuda3std3__45tupleIJNS6_6detail15normal_iteratorINS6_10device_ptrIfEEEENSD_INSE_IiEEEESI_EEEEEE9Policy600ESK_PNS0_8NullTypeESK_SO_j5s_ratNSB_IJfiiEEESN_EEvbT0_T1_T2_T3_T4_PT6_PT7_T5_NS1_7vsmem_tE_param_1];
	ld.param.u32 	%r358, [_ZN3cub18CUB_300001_SM_10006detail10merge_sort30DeviceMergeSortBlockSortKernelINS2_10policy_hubIN6thrust24THRUST_300001_SM_1000_NS12zip_iteratorIN4cuda3std3__45tupleIJNS6_6detail15normal_iteratorINS6_10device_ptrIfEEEENSD_INSE_IiEEEESI_EEEEEE9Policy600ESK_PNS0_8NullTypeESK_SO_j5s_ratNSB_IJfiiEEESN_EEvbT0_T1_T2_T3_T4_PT6_PT7_T5_NS1_7vsmem_tE_param_5];
	ld.param.u64 	%rd24, [_ZN3cub18CUB_300001_SM_10006detail10merge_sort30DeviceMergeSortBlockSortKernelINS2_10policy_hubIN6thrust24THRUST_300001_SM_1000_NS12zip_iteratorIN4cuda3std3__45tupleIJNS6_6detail15normal_iteratorINS6_10device_ptrIfEEEENSD_INSE_IiEEEESI_EEEEEE9Policy600ESK_PNS0_8NullTypeESK_SO_j5s_ratNSB_IJfiiEEESN_EEvbT0_T1_T2_T3_T4_PT6_PT7_T5_NS1_7vsmem_tE_param_6];
	cvta.to.global.u64 	%rd1, %rd24;
	cvta.to.global.u64 	%rd2, %rd23;
	cvta.to.global.u64 	%rd3, %rd22;
	cvta.to.global.u64 	%rd4, %rd21;
	cvta.to.global.u64 	%rd5, %rd18;
	cvta.to.global.u64 	%rd6, %rd19;
	cvta.to.global.u64 	%rd7, %rd20;
	mov.u32 	%r359, %ctaid.x;
	mov.u32 	%r360, %nctaid.x;
	mul.lo.s32 	%r1, %r359, 1280;
	add.s32 	%r361, %r360, -1;
	setp.ge.u32 	%p25, %r359, %r361;
	@%p25 bra 	$L__BB36_68;
	// begin inline asm
	griddepcontrol.wait;
	// end inline asm
	cvt.u64.u32 	%rd36, %r1;
	mov.u32 	%r2, %tid.x;
	and.b32  	%r3, %r2, 31;
	and.b32  	%r427, %r2, 992;
	mul.lo.s32 	%r4, %r427, 5;
	or.b32  	%r428, %r4, %r3;
	cvt.u64.u32 	%rd37, %r428;
	add.s64 	%rd8, %rd37, %rd36;
	shl.b64 	%rd38, %rd8, 2;
	add.s64 	%rd39, %rd2, %rd38;
	add.s64 	%rd40, %rd3, %rd38;
	add.s64 	%rd41, %rd4, %rd38;
	ld.global.f32 	%f142, [%rd39];
	ld.global.u32 	%r429, [%rd40];
	ld.global.u32 	%r430, [%rd41];
	ld.global.f32 	%f143, [%rd39+128];
	ld.global.u32 	%r431, [%rd40+128];
	ld.global.u32 	%r432, [%rd41+128];
	ld.global.f32 	%f144, [%rd39+256];
	ld.global.u32 	%r433, [%rd40+256];
	ld.global.u32 	%r434, [%rd41+256];
	ld.global.f32 	%f145, [%rd39+384];
	ld.global.u32 	%r435, [%rd40+384];
	ld.global.u32 	%r436, [%rd41+384];
	ld.global.f32 	%f146, [%rd39+512];
	ld.global.u32 	%r437, [%rd40+512];
	ld.global.u32 	%r438, [%rd41+512];
	// begin inline asm
	mov.u32 %r426, %laneid;
	// end inline asm
	shr.u32 	%r439, %r2, 5;
	mad.lo.s32 	%r440, %r439, 160, %r426;
	mov.u32 	%r441, _ZZN3cub18CUB_300001_SM_10006detail10merge_sort30DeviceMergeSortBlockSortKernelINS2_10policy_hubIN6thrust24THRUST_300001_SM_1000_NS12zip_iteratorIN4cuda3std3__45tupleIJNS6_6detail15normal_iteratorINS6_10device_ptrIfEEEENSD_INSE_IiEEEESI_EEEEEE9Policy600ESK_PNS0_8NullTypeESK_SO_j5s_ratNSB_IJfiiEEESN_EEvbT0_T1_T2_T3_T4_PT6_PT7_T5_NS1_7vsmem_tEE19static_temp_storage;
	mad.lo.s32 	%r5, %r440, 12, %r441;
	st.shared.f32 	[%r5], %f142;
	st.shared.u32 	[%r5+4], %r429;
	st.shared.u32 	[%r5+8], %r430;
	st.shared.f32 	[%r5+384], %f143;
	st.shared.u32 	[%r5+388], %r431;
	st.shared.u32 	[%r5+392], %r432;
	st.shared.f32 	[%r5+768], %f144;
	st.shared.u32 	[%r5+772], %r433;
	st.shared.u32 	[%r5+776], %r434;
	st.shared.f32 	[%r5+1152], %f145;
	st.shared.u32 	[%r5+1156], %r435;
	st.shared.u32 	[%r5+1160], %r436;
	st.shared.f32 	[%r5+1536], %f146;
	st.shared.u32 	[%r5+1540], %r437;
	st.shared.u32 	[%r5+1544], %r438;
	bar.warp.sync 	-1;
	mad.lo.s32 	%r6, %r426, 48, %r5;
	ld.shared.f32 	%f170, [%r6];
	ld.shared.u32 	%r528, [%r6+4];
	ld.shared.u32 	%r527, [%r6+8];
	ld.shared.f32 	%f2, [%r6+12];
	ld.shared.u32 	%r9, [%r6+16];
	ld.shared.u32 	%r10, [%r6+20];
	ld.shared.f32 	%f164, [%r6+24];
	ld.shared.u32 	%r516, [%r6+28];
	ld.shared.u32 	%r515, [%r6+32];
	ld.shared.f32 	%f4, [%r6+36];
	ld.shared.u32 	%r13, [%r6+40];
	ld.shared.u32 	%r14, [%r6+44];
	ld.shared.f32 	%f5, [%r6+48];
	ld.shared.u32 	%r15, [%r6+52];
	ld.shared.u32 	%r16, [%r6+56];
	bar.sync 	0;
	// begin inline asm
	griddepcontrol.launch_dependents;
	// end inline asm
	setp.lt.s32 	%p153, %r9, %r528;
	@%p153 bra 	$L__BB36_3;
	setp.gt.s32 	%p154, %r9, %r528;
	setp.geu.f32 	%p155, %f2, %f170;
	or.pred  	%p156, %p154, %p155;
	mov.u32 	%r519, %r10;
	mov.u32 	%r520, %r9;
	mov.f32 	%f166, %f2;
	@%p156 bra 	$L__BB36_4;
$L__BB36_3:
	mov.u32 	%r519, %r527;
	mov.u32 	%r520, %r528;
	mov.f32 	%f166, %f170;
	mov.u32 	%r527, %r10;
	mov.u32 	%r528, %r9;
	mov.f32 	%f170, %f2;
$L__BB36_4:
	setp.lt.s32 	%p157, %r13, %r516;
	@%p157 bra 	$L__BB36_6;
	setp.gt.s32 	%p158, %r13, %r516;
	setp.geu.f32 	%p159, %f4, %f164;
	or.pred  	%p160, %p158, %p159;
	mov.u32 	%r523, %r14;
	mov.u32 	%r524, %r13;
	mov.f32 	%f168, %f4;
	@%p160 bra 	$L__BB36_7;
$L__BB36_6:
	mov.u32 	%r523, %r515;
	mov.u32 	%r524, %r516;
	mov.f32 	%f168, %f164;
	mov.u32 	%r515, %r14;
	mov.u32 	%r516, %r13;
	mov.f32 	%f164, %f4;
$L__BB36_7:
	setp.lt.s32 	%p161, %r516, %r520;
	@%p161 bra 	$L__BB36_9;
	setp.gt.s32 	%p162, %r516, %r520;
	setp.geu.f32 	%p163, %f164, %f166;
	or.pred  	%p164, %p162, %p163;
	mov.u32 	%r531, %r515;
	mov.u32 	%r532, %r516;
	mov.f32 	%f172, %f164;
	@%p164 bra 	$L__BB36_10;
$L__BB36_9:
	mov.u32 	%r531, %r519;
	mov.u32 	%r532, %r520;
	mov.f32 	%f172, %f166;
	mov.u32 	%r519, %r515;
	mov.u32 	%r520, %r516;
	mov.f32 	%f166, %f164;
$L__BB36_10:
	setp.lt.s32 	%p165, %r15, %r524;
	@%p165 bra 	$L__BB36_12;
	setp.gt.s32 	%p166, %r15, %r524;
	setp.geu.f32 	%p167, %f5, %f168;
	or.pred  	%p168, %p166, %p167;
	mov.u32 	%r521, %r16;
	mov.u32 	%r522, %r15;
	mov.f32 	%f167, %f5;
	@%p168 bra 	$L__BB36_13;
$L__BB36_12:
	mov.u32 	%r521, %r523;
	mov.u32 	%r522, %r524;
	mov.f32 	%f167, %f168;
	mov.u32 	%r523, %r16;
	mov.u32 	%r524, %r15;
	mov.f32 	%f168, %f5;
$L__BB36_13:
	setp.lt.s32 	%p169, %r520, %r528;
	@%p169 bra 	$L__BB36_15;
	setp.gt.s32 	%p170, %r520, %r528;
	setp.geu.f32 	%p171, %f166, %f170;
	or.pred  	%p172, %p170, %p171;
	mov.u32 	%r535, %r519;
	mov.u32 	%r536, %r520;
	mov.f32 	%f174, %f166;
	@%p172 bra 	$L__BB36_16;
$L__BB36_15:
	mov.u32 	%r535, %r527;
	mov.u32 	%r536, %r528;
	mov.f32 	%f174, %f170;
	mov.u32 	%r527, %r519;
	mov.u32 	%r528, %r520;
	mov.f32 	%f170, %f166;
$L__BB36_16:
	setp.lt.s32 	%p173, %r524, %r532;
	@%p173 bra 	$L__BB36_18;
	setp.gt.s32 	%p174, %r524, %r532;
	setp.geu.f32 	%p175, %f168, %f172;
	or.pred  	%p176, %p174, %p175;
	mov.u32 	%r539, %r523;
	mov.u32 	%r540, %r524;
	mov.f32 	%f176, %f168;
	@%p176 bra 	$L__BB36_19;
$L__BB36_18:
	mov.u32 	%r539, %r531;
	mov.u32 	%r540, %r532;
	mov.f32 	%f176, %f172;
	mov.u32 	%r531, %r523;
	mov.u32 	%r532, %r524;
	mov.f32 	%f172, %f168;
$L__BB36_19:
	setp.lt.s32 	%p177, %r532, %r536;
	@%p177 bra 	$L__BB36_21;
	setp.gt.s32 	%p178, %r532, %r536;
	setp.geu.f32 	%p179, %f172, %f174;
	or.pred  	%p180, %p178, %p179;
	mov.u32 	%r547, %r531;
	mov.u32 	%r548, %r532;
	mov.f32 	%f180, %f172;
	@%p180 bra 	$L__BB36_22;
$L__BB36_21:
	mov.u32 	%r547, %r535;
	mov.u32 	%r548, %r536;
	mov.f32 	%f180, %f174;
	mov.u32 	%r535, %r531;
	mov.u32 	%r536, %r532;
	mov.f32 	%f174, %f172;
$L__BB36_22:
	setp.lt.s32 	%p181, %r522, %r540;
	@%p181 bra 	$L__BB36_24;
	setp.gt.s32 	%p182, %r522, %r540;
	setp.geu.f32 	%p183, %f167, %f176;
	or.pred  	%p184, %p182, %p183;
	mov.u32 	%r549, %r521;
	mov.u32 	%r550, %r522;
	mov.f32 	%f181, %f167;
	@%p184 bra 	$L__BB36_25;
$L__BB36_24:
	mov.u32 	%r549, %r539;
	mov.u32 	%r550, %r540;
	mov.f32 	%f181, %f176;
	mov.u32 	%r539, %r521;
	mov.u32 	%r540, %r522;
	mov.f32 	%f176, %f167;
$L__BB36_25:
	setp.lt.s32 	%p185, %r536, %r528;
	@%p185 bra 	$L__BB36_27;
	setp.gt.s32 	%p186, %r536, %r528;
	setp.geu.f32 	%p187, %f174, %f170;
	or.pred  	%p188, %p186, %p187;
	mov.u32 	%r555, %r535;
	mov.u32 	%r556, %r536;
	mov.f32 	%f184, %f174;
	@%p188 bra 	$L__BB36_28;
$L__BB36_27:
	mov.u32 	%r555, %r527;
	mov.u32 	%r556, %r528;
	mov.f32 	%f184, %f170;
	mov.u32 	%r527, %r535;
	mov.u32 	%r528, %r536;
	mov.f32 	%f170, %f174;
$L__BB36_28:
	setp.lt.s32 	%p189, %r540, %r548;
	@%p189 bra 	$L__BB36_30;
	setp.gt.s32 	%p190, %r540, %r548;
	setp.geu.f32 	%p191, %f176, %f180;
	or.pred  	%p192, %p190, %p191;
	mov.u32 	%r551, %r539;
	mov.u32 	%r552, %r540;
	mov.f32 	%f182, %f176;
	@%p192 bra 	$L__BB36_31;
$L__BB36_30:
	mov.u32 	%r551, %r547;
	mov.u32 	%r552, %r548;
	mov.f32 	%f182, %f180;
	mov.u32 	%r547, %r539;
	mov.u32 	%r548, %r540;
	mov.f32 	%f180, %f176;
$L__BB36_31:
	mad.lo.s32 	%r57, %r2, 60, %r441;
	mov.b32 	%r559, 2;
$L__BB36_32:
	mov.u32 	%r68, %r559;
	bar.sync 	0;
	add.s32 	%r444, %r68, -1;
	shr.u32 	%r445, %r68, 1;
	st.shared.f32 	[%r57], %f170;
	st.shared.u32 	[%r57+4], %r528;
	st.shared.u32 	[%r57+8], %r527;
	st.shared.f32 	[%r57+12], %f184;
	st.shared.u32 	[%r57+16], %r556;
	st.shared.u32 	[%r57+20], %r555;
	st.shared.f32 	[%r57+24], %f180;
	st.shared.u32 	[%r57+28], %r548;
	st.shared.u32 	[%r57+32], %r547;
	st.shared.f32 	[%r57+36], %f182;
	st.shared.u32 	[%r57+40], %r552;
	st.shared.u32 	[%r57+44], %r551;
	st.shared.f32 	[%r57+48], %f181;
	st.shared.u32 	[%r57+52], %r550;
	st.shared.u32 	[%r57+56], %r549;
	bar.sync 	0;
	neg.s32 	%r446, %r68;
	and.b32  	%r447, %r2, %r446;
	mul.lo.s32 	%r448, %r447, 5;
	mul.lo.s32 	%r449, %r445, 5;
	and.b32  	%r450, %r444, %r2;
	mul.lo.s32 	%r451, %r450, 5;
	min.u32 	%r69, %r451, 1280;
	min.u32 	%r70, %r448, 1280;
	add.s32 	%r452, %r70, %r449;
	min.u32 	%r71, %r452, 1280;
	add.s32 	%r453, %r71, %r449;
	min.u32 	%r72, %r453, 1280;
	sub.s32 	%r454, %r71, %r70;
	sub.s32 	%r455, %r72, %r71;
	setp.lt.s32 	%p193, %r69, %r455;
	sub.s32 	%r456, %r69, %r455;
	selp.b32 	%r562, 0, %r456, %p193;
	min.s32 	%r560, %r454, %r69;
	setp.ge.s32 	%p194, %r562, %r560;
	@%p194 bra 	$L__BB36_37;
	add.s32 	%r75, %r71, %r69;
$L__BB36_34:
	sub.s32 	%r457, %r560, %r562;
	shr.u32 	%r458, %r457, 31;
	add.s32 	%r459, %r457, %r458;
	shr.s32 	%r460, %r459, 1;
	add.s32 	%r78, %r460, %r562;
	add.s32 	%r461, %r78, %r70;
	mad.lo.s32 	%r79, %r461, 12, %r441;
	ld.shared.u32 	%r80, [%r79+4];
	not.b32 	%r463, %r78;
	add.s32 	%r464, %r75, %r463;
	mad.lo.s32 	%r81, %r464, 12, %r441;
	ld.shared.u32 	%r82, [%r81+4];
	setp.lt.s32 	%p196, %r82, %r80;
	mov.pred 	%p246, 0;
	@%p196 bra 	$L__BB36_36;
	ld.shared.f32 	%f147, [%r81];
	ld.shared.f32 	%f149, [%r79];
	setp.gt.s32 	%p197, %r82, %r80;
	setp.geu.f32 	%p198, %f147, %f149;
	or.pred  	%p246, %p197, %p198;
$L__BB36_36:
	add.s32 	%r465, %r78, 1;
	selp.b32 	%r562, %r465, %r562, %p246;
	selp.b32 	%r560, %r560, %r78, %p246;
	setp.lt.s32 	%p199, %r562, %r560;
	@%p199 bra 	$L__BB36_34;
$L__BB36_37:
	add.s32 	%r86, %r562, %r70;
	add.s32 	%r466, %r71, %r69;
	sub.s32 	%r87, %r466, %r562;
	mad.lo.s32 	%r88, %r86, 12, %r441;
	ld.shared.f32 	%f189, [%r88];
	ld.shared.u32 	%r569, [%r88+4];
	ld.shared.u32 	%r570, [%r88+8];
	mad.lo.s32 	%r91, %r87, 12, %r441;
	ld.shared.f32 	%f186, [%r91];
	ld.shared.u32 	%r564, [%r91+4];
	ld.shared.u32 	%r563, [%r91+8];
	setp.ge.s32 	%p201, %r87, %r72;
	mov.pred 	%p247, 0;
	@%p201 bra 	$L__BB36_40;
	setp.ge.s32 	%p203, %r86, %r71;
	setp.lt.s32 	%p204, %r564, %r569;
	or.pred  	%p205, %p203, %p204;
	mov.pred 	%p247, -1;
	@%p205 bra 	$L__BB36_40;
	setp.le.s32 	%p206, %r564, %r569;
	setp.lt.f32 	%p207, %f186, %f189;
	and.pred  	%p247, %p206, %p207;
$L__BB36_40:
	selp.f32 	%f170, %f186, %f189, %p247;
	selp.b32 	%r528, %r564, %r569, %p247;
	selp.b32 	%r527, %r563, %r570, %p247;
	selp.u32 	%r468, 1, 0, %p247;
	add.s32 	%r96, %r87, %r468;
	not.pred 	%p208, %p247;
	selp.u32 	%r469, 1, 0, %p208;
	add.s32 	%r97, %r86, %r469;
	@%p208 bra 	$L__BB36_42;
	ld.shared.f32 	%f186, [%r91+12];
	ld.shared.u32 	%r564, [%r91+16];
	ld.shared.u32 	%r563, [%r91+20];
	bra.uni 	$L__BB36_43;
$L__BB36_42:
	ld.shared.f32 	%f189, [%r88+12];
	ld.shared.u32 	%r569, [%r88+16];
	ld.shared.u32 	%r570, [%r88+20];
$L__BB36_43:
	setp.ge.s32 	%p210, %r96, %r72;
	mov.pred 	%p248, 0;
	@%p210 bra 	$L__BB36_46;
	setp.ge.s32 	%p212, %r97, %r71;
	setp.lt.s32 	%p213, %r564, %r569;
	or.pred  	%p214, %p212, %p213;
	mov.pred 	%p248, -1;
	@%p214 bra 	$L__BB36_46;
	setp.le.s32 	%p215, %r564, %r569;
	setp.lt.f32 	%p216, %f186, %f189;
	and.pred  	%p248, %p215, %p216;
$L__BB36_46:
	selp.f32 	%f184, %f186, %f189, %p248;
	selp.b32 	%r556, %r564, %r569, %p248;
	selp.b32 	%r555, %r563, %r570, %p248;
	selp.u32 	%r470, 1, 0, %p248;
	add.s32 	%r108, %r96, %r470;
	not.pred 	%p217, %p248;
	selp.u32 	%r471, 1, 0, %p217;
	add.s32 	%r109, %r97, %r471;
	@%p248 bra 	$L__BB36_48;
	mad.lo.s32 	%r473, %r109, 12, %r441;
	ld.shared.f32 	%f189, [%r473];
	ld.shared.u32 	%r569, [%r473+4];
	ld.shared.u32 	%r570, [%r473+8];
	bra.uni 	$L__BB36_49;
$L__BB36_48:
	mad.lo.s32 	%r475, %r108, 12, %r441;
	ld.shared.f32 	%f186, [%r475];
	ld.shared.u32 	%r564, [%r475+4];
	ld.shared.u32 	%r563, [%r475+8];
$L__BB36_49:
	setp.ge.s32 	%p219, %r108, %r72;
	mov.pred 	%p249, 0;
	@%p219 bra 	$L__BB36_52;
	setp.ge.s32 	%p221, %r109, %r71;
	setp.lt.s32 	%p222, %r564, %r569;
	or.pred  	%p223, %p221, %p222;
	mov.pred 	%p249, -1;
	@%p223 bra 	$L__BB36_52;
	setp.le.s32 	%p224, %r564, %r569;
	setp.lt.f32 	%p225, %f186, %f189;
	and.pred  	%p249, %p224, %p225;
$L__BB36_52:
	selp.f32 	%f180, %f186, %f189, %p249;
	selp.b32 	%r548, %r564, %r569, %p249;
	selp.b32 	%r547, %r563, %r570, %p249;
	selp.u32 	%r476, 1, 0, %p249;
	add.s32 	%r120, %r108, %r476;
	not.pred 	%p226, %p249;
	selp.u32 	%r477, 1, 0, %p226;
	add.s32 	%r121, %r109, %r477;
	@%p249 bra 	$L__BB36_54;
	mad.lo.s32 	%r479, %r121, 12, %r441;
	ld.shared.f32 	%f189, [%r479];
	ld.shared.u32 	%r569, [%r479+4];
	ld.shared.u32 	%r570, [%r479+8];
	bra.uni 	$L__BB36_55;
$L__BB36_54:
	mad.lo.s32 	%r481, %r120, 12, %r441;
	ld.shared.f32 	%f186, [%r481];
	ld.shared.u32 	%r564, [%r481+4];
	ld.shared.u32 	%r563, [%r481+8];
$L__BB36_55:
	setp.ge.s32 	%p228, %r120, %r72;
	mov.pred 	%p250, 0;
	@%p228 bra 	$L__BB36_58;
	setp.ge.s32 	%p230, %r121, %r71;
	setp.lt.s32 	%p231, %r564, %r569;
	or.pred  	%p232, %p230, %p231;
	mov.pred 	%p250, -1;
	@%p232 bra 	$L__BB36_58;
	setp.le.s32 	%p233, %r564, %r569;
	setp.lt.f32 	%p234, %f186, %f189;
	and.pred  	%p250, %p233, %p234;
$L__BB36_58:
	selp.f32 	%f182, %f186, %f189, %p250;
	selp.b32 	%r552, %r564, %r569, %p250;
	selp.b32 	%r551, %r563, %r570, %p250;
	selp.u32 	%r482, 1, 0, %p250;
	add.s32 	%r132, %r120, %r482;
	not.pred 	%p235, %p250;
	selp.u32 	%r483, 1, 0, %p235;
	add.s32 	%r133, %r121, %r483;
	@%p250 bra 	$L__BB36_60;
	mad.lo.s32 	%r485, %r133, 12, %r441;
	ld.shared.f32 	%f189, [%r485];
	ld.shared.u32 	%r569, [%r485+4];
	ld.shared.u32 	%r570, [%r485+8];
	bra.uni 	$L__BB36_61;
$L__BB36_60:
	mad.lo.s32 	%r487, %r132, 12, %r441;
	ld.shared.f32 	%f186, [%r487];
	ld.shared.u32 	%r564, [%r487+4];
	ld.shared.u32 	%r563, [%r487+8];
$L__BB36_61:
	setp.ge.s32 	%p237, %r132, %r72;
	mov.pred 	%p251, 0;
	@%p237 bra 	$L__BB36_64;
	setp.ge.s32 	%p239, %r133, %r71;
	setp.lt.s32 	%p240, %r564, %r569;
	or.pred  	%p241, %p239, %p240;
	mov.pred 	%p251, -1;
	@%p241 bra 	$L__BB36_64;
	setp.le.s32 	%p242, %r564, %r569;
	setp.lt.f32 	%p243, %f186, %f189;
	and.pred  	%p251, %p242, %p243;
$L__BB36_64:
	selp.f32 	%f181, %f186, %f189, %p251;
	selp.b32 	%r550, %r564, %r569, %p251;
	selp.b32 	%r549, %r563, %r570, %p251;
	shl.b32 	%r559, %r68, 1;
	setp.lt.u32 	%p244, %r68, 129;
	@%p244 bra 	$L__BB36_32;
	bar.sync 	0;
	setp.eq.s16 	%p245, %rs1, 0;
	@%p245 bra 	$L__BB36_67;
	st.shared.f32 	[%r6], %f170;
	st.shared.u32 	[%r6+4], %r528;
	st.shared.u32 	[%r6+8], %r527;
	st.shared.f32 	[%r6+12], %f184;
	st.shared.u32 	[%r6+16], %r556;
	st.shared.u32 	[%r6+20], %r555;
	st.shared.f32 	[%r6+24], %f180;
	st.shared.u32 	[%r6+28], %r548;
	st.shared.u32 	[%r6+32], %r547;
	st.shared.f32 	[%r6+36], %f182;
	st.shared.u32 	[%r6+40], %r552;
	st.shared.u32 	[%r6+44], %r551;
	st.shared.f32 	[%r6+48], %f181;
	st.shared.u32 	[%r6+52], %r550;
	st.shared.u32 	[%r6+56], %r549;
	bar.warp.sync 	-1;
	ld.shared.f32 	%f151, [%r5];
	ld.shared.u32 	%r488, [%r5+4];
	ld.shared.u32 	%r489, [%r5+8];
	ld.shared.f32 	%f152, [%r5+384];
	ld.shared.u32 	%r490, [%r5+388];
	ld.shared.u32 	%r491, [%r5+392];
	ld.shared.f32 	%f153, [%r5+768];
	ld.shared.u32 	%r492, [%r5+772];
	ld.shared.u32 	%r493, [%r5+776];
	ld.shared.f32 	%f154, [%r5+1152];
	ld.shared.u32 	%r494, [%r5+1156];
	ld.shared.u32 	%r495, [%r5+1160];
	ld.shared.f32 	%f155, [%r5+1536];
	ld.shared.u32 	%r496, [%r5+1540];
	ld.shared.u32 	%r497, [%r5+1544];
	cvt.u64.u32 	%rd42, %r4;
	add.s32 	%r498, %r3, %r1;
	cvt.u64.u32 	%rd43, %r498;
	add.s64 	%rd44, %rd43, %rd42;
	shl.b64 	%rd45, %rd44, 2;
	add.s64 	%rd46, %rd5, %rd45;
	add.s64 	%rd47, %rd6, %rd45;
	add.s64 	%rd48, %rd7, %rd45;
	st.global.f32 	[%rd46], %f151;
	st.global.u32 	[%rd47], %r488;
	st.global.u32 	[%rd48], %r489;
	st.global.f32 	[%rd46+128], %f152;
	st.global.u32 	[%rd47+128], %r490;
	st.global.u32 	[%rd48+128], %r491;
	st.global.f32 	[%rd46+256], %f153;
	st.global.u32 	[%rd47+256], %r492;
	st.global.u32 	[%rd48+256], %r493;
	st.global.f32 	[%rd46+384], %f154;
	st.global.u32 	[%rd47+384], %r494;
	st.global.u32 	[%rd48+384], %r495;
	st.global.f32 	[%rd46+512], %f155;
	st.global.u32 	[%rd47+512], %r496;
	st.global.u32 	[%rd48+512], %r497;
	bra.uni 	$L__BB36_180;
$L__BB36_67:
	st.shared.f32 	[%r6], %f170;
	st.shared.u32 	[%r6+4], %r528;
	st.shared.u32 	[%r6+8], %r527;
	st.shared.f32 	[%r6+12], %f184;
	st.shared.u32 	[%r6+16], %r556;
	st.shared.u32 	[%r6+20], %r555;
	st.shared.f32 	[%r6+24], %f180;
	st.shared.u32 	[%r6+28], %r548;
	st.shared.u32 	[%r6+32], %r547;
	st.shared.f32 	[%r6+36], %f182;
	st.shared.u32 	[%r6+40], %r552;
	st.shared.u32 	[%r6+44], %r551;
	st.shared.f32 	[%r6+48], %f181;
	st.shared.u32 	[%r6+52], %r550;
	st.shared.u32 	[%r6+56], %r549;
	bar.warp.sync 	-1;
	ld.shared.f32 	%f156, [%r5];
	ld.shared.u32 	%r499, [%r5+4];
	ld.shared.u32 	%r500, [%r5+8];
	ld.shared.f32 	%f157, [%r5+384];
	ld.shared.u32 	%r501, [%r5+388];
	ld.shared.u32 	%r502, [%r5+392];
	ld.shared.f32 	%f158, [%r5+768];
	ld.shared.u32 	%r503, [%r5+772];
	ld.shared.u32 	%r504, [%r5+776];
	ld.shared.f32 	%f159, [%r5+1152];
	ld.shared.u32 	%r505, [%r5+1156];
	ld.shared.u32 	%r506, [%r5+1160];
	ld.shared.f32 	%f160, [%r5+1536];
	ld.shared.u32 	%r507, [%r5+1540];
	ld.shared.u32 	%r508, [%r5+1544];
	mad.lo.s64 	%rd49, %rd8, 12, %rd1;
	st.global.f32 	[%rd49], %f156;
	st.global.u32 	[%rd49+4], %r499;
	st.global.u32 	[%rd49+8], %r500;
	st.global.f32 	[%rd49+384], %f157;
	st.global.u32 	[%rd49+388], %r501;
	st.global.u32 	[%rd49+392], %r502;
	st.global.f32 	[%rd49+768], %f158;
	st.global.u32 	[%rd49+772], %r503;
	st.global.u32 	[%rd49+776], %r504;
	st.global.f32 	[%rd49+1152], %f159;
	st.global.u32 	[%rd49+1156], %r505;
	st.global.u32 	[%rd49+1160], %r506;
	st.global.f32 	[%rd49+1536], %f160;
	st.global.u32 	[%rd49+1540], %r507;
	st.global.u32 	[%rd49+1544], %r508;
	bra.uni 	$L__BB36_180;
$L__BB36_68:
	sub.s32 	%r362, %r358, %r1;
	min.s32 	%r145, %r362, 1280;
	// begin inline asm
	griddepcontrol.wait;
	// end inline asm
	cvt.u64.u32 	%rd9, %r1;
	mul.wide.u32 	%rd25, %r1, 4;
	add.s64 	%rd26, %rd2, %rd25;
	add.s64 	%rd27, %rd3, %rd25;
	add.s64 	%rd28, %rd4, %rd25;
	mov.u32 	%r146, %tid.x;
	ld.global.u32 	%r587, [%rd28];
	ld.global.u32 	%r588, [%rd27];
	ld.global.f32 	%f198, [%rd26];
	and.b32  	%r149, %r146, 31;
	and.b32  	%r363, %r146, 992;
	mul.lo.s32 	%r150, %r363, 5;
	or.b32  	%r364, %r150, %r149;
	setp.ge.s32 	%p26, %r364, %r145;
	cvt.u64.u32 	%rd10, %r364;
	mul.wide.u32 	%rd29, %r364, 4;
	add.s64 	%rd11, %rd26, %rd29;
	add.s64 	%rd12, %rd27, %rd29;
	add.s64 	%rd13, %rd28, %rd29;
	mov.u32 	%r579, %r587;
	mov.u32 	%r580, %r588;
	mov.f32 	%f194, %f198;
	@%p26 bra 	$L__BB36_70;
	ld.global.f32 	%f194, [%rd11];
	ld.global.u32 	%r580, [%rd12];
	ld.global.u32 	%r579, [%rd13];
$L__BB36_70:
	cvt.u32.u64 	%r365, %rd10;
	add.s32 	%r155, %r365, 32;
	setp.ge.s32 	%p27, %r155, %r145;
	mov.u32 	%r581, %r587;
	mov.u32 	%r582, %r588;
	mov.f32 	%f195, %f198;
	@%p27 bra 	$L__BB36_72;
	ld.global.f32 	%f195, [%rd11+128];
	ld.global.u32 	%r582, [%rd12+128];
	ld.global.u32 	%r581, [%rd13+128];
$L__BB36_72:
	add.s32 	%r160, %r365, 64;
	setp.ge.s32 	%p28, %r160, %r145;
	mov.u32 	%r583, %r587;
	mov.u32 	%r584, %r588;
	mov.f32 	%f196, %f198;
	@%p28 bra 	$L__BB36_74;
	ld.global.f32 	%f196, [%rd11+256];
	ld.global.u32 	%r584, [%rd12+256];
	ld.global.u32 	%r583, [%rd13+256];
$L__BB36_74:
	add.s32 	%r165, %r365, 96;
	setp.ge.s32 	%p29, %r165, %r145;
	mov.u32 	%r585, %r587;
	mov.u32 	%r586, %r588;
	mov.f32 	%f197, %f198;
	@%p29 bra 	$L__BB36_76;
	ld.global.f32 	%f197, [%rd11+384];
	ld.global.u32 	%r586, [%rd12+384];
	ld.global.u32 	%r585, [%rd13+384];
$L__BB36_76:
	add.s32 	%r170, %r365, 128;
	setp.ge.s32 	%p30, %r170, %r145;
	@%p30 bra 	$L__BB36_78;
	ld.global.f32 	%f198, [%rd11+512];
	ld.global.u32 	%r588, [%rd12+512];
	ld.global.u32 	%r587, [%rd13+512];
$L__BB36_78:
	// begin inline asm
	mov.u32 %r369, %laneid;
	// end inline asm
	shr.u32 	%r370, %r146, 5;
	mad.lo.s32 	%r371, %r370, 160, %r369;
	mov.u32 	%r372, _ZZN3cub18CUB_300001_SM_10006detail10merge_sort30DeviceMergeSortBlockSortKernelINS2_10policy_hubIN6thrust24THRUST_300001_SM_1000_NS12zip_iteratorIN4cuda3std3__45tupleIJNS6_6detail15normal_iteratorINS6_10device_ptrIfEEEENSD_INSE_IiEEEESI_EEEEEE9Policy600ESK_PNS0_8NullTypeESK_SO_j5s_ratNSB_IJfiiEEESN_EEvbT0_T1_T2_T3_T4_PT6_PT7_T5_NS1_7vsmem_tEE19static_temp_storage;
	mad.lo.s32 	%r175, %r371, 12, %r372;
	st.shared.f32 	[%r175], %f194;
	st.shared.u32 	[%r175+4], %r580;
	st.shared.u32 	[%r175+8], %r579;
	st.shared.f32 	[%r175+384], %f195;
	st.shared.u32 	[%r175+388], %r582;
	st.shared.u32 	[%r175+392], %r581;
	st.shared.f32 	[%r175+768], %f196;
	st.shared.u32 	[%r175+772], %r584;
	st.shared.u32 	[%r175+776], %r583;
	st.shared.f32 	[%r175+1152], %f197;
	st.shared.u32 	[%r175+1156], %r586;
	st.shared.u32 	[%r175+1160], %r585;
	st.shared.f32 	[%r175+1536], %f198;
	st.shared.u32 	[%r175+1540], %r588;
	st.shared.u32 	[%r175+1544], %r587;
	bar.warp.sync 	-1;
	mad.lo.s32 	%r176, %r369, 48, %r175;
	ld.shared.f32 	%f232, [%r176];
	ld.shared.u32 	%r656, [%r176+4];
	ld.shared.u32 	%r655, [%r176+8];
	ld.shared.f32 	%f66, [%r176+12];
	ld.shared.u32 	%r179, [%r176+16];
	ld.shared.u32 	%r180, [%r176+20];
	ld.shared.f32 	%f67, [%r176+24];
	ld.shared.u32 	%r181, [%r176+28];
	ld.shared.u32 	%r182, [%r176+32];
	ld.shared.f32 	%f68, [%r176+36];
	ld.shared.u32 	%r183, [%r176+40];
	ld.shared.u32 	%r184, [%r176+44];
	ld.shared.f32 	%f69, [%r176+48];
	ld.shared.u32 	%r185, [%r176+52];
	ld.shared.u32 	%r186, [%r176+56];
	bar.sync 	0;
	// begin inline asm
	griddepcontrol.launch_dependents;
	// end inline asm
	mul.lo.s32 	%r187, %r146, 5;
	add.s32 	%r373, %r187, 1;
	setp.ge.u32 	%p31, %r373, %r145;
	mov.u32 	%r643, %r655;
	mov.u32 	%r644, %r656;
	mov.f32 	%f226, %f232;
	mov.u32 	%r595, %r655;
	mov.u32 	%r596, %r656;
	mov.f32 	%f202, %f232;
	@%p31 bra 	$L__BB36_82;
	setp.lt.s32 	%p32, %r656, %r179;
	@%p32 bra 	$L__BB36_81;
	setp.gt.s32 	%p33, %r656, %r179;
	setp.geu.f32 	%p34, %f232, %f66;
	or.pred  	%p35, %p33, %p34;
	mov.u32 	%r643, %r180;
	mov.u32 	%r644, %r179;
	mov.f32 	%f226, %f66;
	mov.u32 	%r595, %r655;
	mov.u32 	%r596, %r656;
	mov.f32 	%f202, %f232;
	@%p35 bra 	$L__BB36_82;
$L__BB36_81:
	mov.u32 	%r643, %r180;
	mov.u32 	%r644, %r179;
	mov.f32 	%f226, %f66;
	mov.u32 	%r595, %r180;
	mov.u32 	%r596, %r179;
	mov.f32 	%f202, %f66;
$L__BB36_82:
	add.s32 	%r374, %r187, 2;
	setp.ge.u32 	%p36, %r374, %r145;
	mov.u32 	%r641, %r595;
	mov.u32 	%r642, %r596;
	mov.f32 	%f225, %f202;
	@%p36 bra 	$L__BB36_86;
	setp.lt.s32 	%p37, %r596, %r181;
	@%p37 bra 	$L__BB36_85;
	setp.gt.s32 	%p38, %r596, %r181;
	setp.geu.f32 	%p39, %f202, %f67;
	or.pred  	%p40, %p38, %p39;
	mov.u32 	%r641, %r182;
	mov.u32 	%r642, %r181;
	mov.f32 	%f225, %f67;
	@%p40 bra 	$L__BB36_86;
$L__BB36_85:
	mov.u32 	%r641, %r182;
	mov.u32 	%r642, %r181;
	mov.f32 	%f225, %f67;
	mov.u32 	%r595, %r182;
	mov.u32 	%r596, %r181;
	mov.f32 	%f202, %f67;
$L__BB36_86:
	add.s32 	%r375, %r187, 3;
	setp.ge.u32 	%p41, %r375, %r145;
	mov.u32 	%r639, %r595;
	mov.u32 	%r640, %r596;
	mov.f32 	%f224, %f202;
	@%p41 bra 	$L__BB36_90;
	setp.lt.s32 	%p42, %r596, %r183;
	@%p42 bra 	$L__BB36_89;
	setp.gt.s32 	%p43, %r596, %r183;
	setp.geu.f32 	%p44, %f202, %f68;
	or.pred  	%p45, %p43, %p44;
	mov.u32 	%r639, %r184;
	mov.u32 	%r640, %r183;
	mov.f32 	%f224, %f68;
	@%p45 bra 	$L__BB36_90;
$L__BB36_89:
	mov.u32 	%r639, %r184;
	mov.u32 	%r640, %r183;
	mov.f32 	%f224, %f68;
	mov.u32 	%r595, %r184;
	mov.u32 	%r596, %r183;
	mov.f32 	%f202, %f68;
$L__BB36_90:
	add.s32 	%r376, %r187, 4;
	setp.lt.u32 	%p46, %r376, %r145;
	selp.b32 	%r647, %r186, %r595, %p46;
	selp.b32 	%r648, %r185, %r596, %p46;
	selp.f32 	%f228, %f69, %f202, %p46;
	setp.ge.u32 	%p47, %r187, %r145;
	@%p47 bra 	$L__BB36_121;
	setp.lt.s32 	%p48, %r644, %r656;
	@%p48 bra 	$L__BB36_93;
	setp.gt.s32 	%p49, %r644, %r656;
	setp.geu.f32 	%p50, %f226, %f232;
	or.pred  	%p51, %p49, %p50;
	mov.u32 	%r611, %r643;
	mov.u32 	%r612, %r644;
	mov.f32 	%f210, %f226;
	@%p51 bra 	$L__BB36_94;
$L__BB36_93:
	mov.u32 	%r611, %r655;
	mov.u32 	%r612, %r656;
	mov.f32 	%f210, %f232;
	mov.u32 	%r655, %r643;
	mov.u32 	%r656, %r644;
	mov.f32 	%f232, %f226;
$L__BB36_94:
	setp.lt.s32 	%p52, %r640, %r642;
	@%p52 bra 	$L__BB36_96;
	setp.gt.s32 	%p53, %r640, %r642;
	setp.geu.f32 	%p54, %f224, %f225;
	or.pred  	%p55, %p53, %p54;
	mov.u32 	%r615, %r639;
	mov.u32 	%r616, %r640;
	mov.f32 	%f212, %f224;
	@%p55 bra 	$L__BB36_97;
$L__BB36_96:
	mov.u32 	%r615, %r641;
	mov.u32 	%r616, %r642;
	mov.f32 	%f212, %f225;
	mov.u32 	%r641, %r639;
	mov.u32 	%r642, %r640;
	mov.f32 	%f225, %f224;
$L__BB36_97:
	setp.lt.s32 	%p56, %r642, %r612;
	@%p56 bra 	$L__BB36_99;
	setp.gt.s32 	%p57, %r642, %r612;
	setp.geu.f32 	%p58, %f225, %f210;
	or.pred  	%p59, %p57, %p58;
	mov.u32 	%r623, %r641;
	mov.u32 	%r624, %r642;
	mov.f32 	%f216, %f225;
	@%p59 bra 	$L__BB36_100;
$L__BB36_99:
	mov.u32 	%r623, %r611;
	mov.u32 	%r624, %r612;
	mov.f32 	%f216, %f210;
	mov.u32 	%r611, %r641;
	mov.u32 	%r612, %r642;
	mov.f32 	%f210, %f225;
$L__BB36_100:
	setp.lt.s32 	%p60, %r648, %r616;
	@%p60 bra 	$L__BB36_102;
	setp.gt.s32 	%p61, %r648, %r616;
	setp.geu.f32 	%p62, %f228, %f212;
	or.pred  	%p63, %p61, %p62;
	mov.u32 	%r613, %r647;
	mov.u32 	%r614, %r648;
	mov.f32 	%f211, %f228;
	@%p63 bra 	$L__BB36_103;
$L__BB36_102:
	mov.u32 	%r613, %r615;
	mov.u32 	%r614, %r616;
	mov.f32 	%f211, %f212;
	mov.u32 	%r615, %r647;
	mov.u32 	%r616, %r648;
	mov.f32 	%f212, %f228;
$L__BB36_103:
	setp.lt.s32 	%p64, %r612, %r656;
	@%p64 bra 	$L__BB36_105;
	setp.gt.s32 	%p65, %r612, %r656;
	setp.geu.f32 	%p66, %f210, %f232;
	or.pred  	%p67, %p65, %p66;
	mov.u32 	%r627, %r611;
	mov.u32 	%r628, %r612;
	mov.f32 	%f218, %f210;
	@%p67 bra 	$L__BB36_106;
$L__BB36_105:
	mov.u32 	%r627, %r655;
	mov.u32 	%r628, %r656;
	mov.f32 	%f218, %f232;
	mov.u32 	%r655, %r611;
	mov.u32 	%r656, %r612;
	mov.f32 	%f232, %f210;
$L__BB36_106:
	setp.lt.s32 	%p68, %r616, %r624;
	@%p68 bra 	$L__BB36_108;
	setp.gt.s32 	%p69, %r616, %r624;
	setp.geu.f32 	%p70, %f212, %f216;
	or.pred  	%p71, %p69, %p70;
	mov.u32 	%r631, %r615;
	mov.u32 	%r632, %r616;
	mov.f32 	%f220, %f212;
	@%p71 bra 	$L__BB36_109;
$L__BB36_108:
	mov.u32 	%r631, %r623;
	mov.u32 	%r632, %r624;
	mov.f32 	%f220, %f216;
	mov.u32 	%r623, %r615;
	mov.u32 	%r624, %r616;
	mov.f32 	%f216, %f212;
$L__BB36_109:
	setp.lt.s32 	%p72, %r624, %r628;
	@%p72 bra 	$L__BB36_111;
	setp.gt.s32 	%p73, %r624, %r628;
	setp.geu.f32 	%p74, %f216, %f218;
	or.pred  	%p75, %p73, %p74;
	mov.u32 	%r641, %r623;
	mov.u32 	%r642, %r624;
	mov.f32 	%f225, %f216;
	@%p75 bra 	$L__BB36_112;
$L__BB36_111:
	mov.u32 	%r641, %r627;
	mov.u32 	%r642, %r628;
	mov.f32 	%f225, %f218;
	mov.u32 	%r627, %r623;
	mov.u32 	%r628, %r624;
	mov.f32 	%f218, %f216;
$L__BB36_112:
	setp.lt.s32 	%p76, %r614, %r632;
	@%p76 bra 	$L__BB36_114;
	setp.gt.s32 	%p77, %r614, %r632;
	setp.geu.f32 	%p78, %f211, %f220;
	or.pred  	%p79, %p77, %p78;
	mov.u32 	%r647, %r613;
	mov.u32 	%r648, %r614;
	mov.f32 	%f228, %f211;
	@%p79 bra 	$L__BB36_115;
$L__BB36_114:
	mov.u32 	%r647, %r631;
	mov.u32 	%r648, %r632;
	mov.f32 	%f228, %f220;
	mov.u32 	%r631, %r613;
	mov.u32 	%r632, %r614;
	mov.f32 	%f220, %f211;
$L__BB36_115:
	setp.lt.s32 	%p80, %r628, %r656;
	@%p80 bra 	$L__BB36_117;
	setp.gt.s32 	%p81, %r628, %r656;
	setp.geu.f32 	%p82, %f218, %f232;
	or.pred  	%p83, %p81, %p82;
	mov.u32 	%r643, %r627;
	mov.u32 	%r644, %r628;
	mov.f32 	%f226, %f218;
	@%p83 bra 	$L__BB36_118;
$L__BB36_117:
	mov.u32 	%r643, %r655;
	mov.u32 	%r644, %r656;
	mov.f32 	%f226, %f232;
	mov.u32 	%r655, %r627;
	mov.u32 	%r656, %r628;
	mov.f32 	%f232, %f218;
$L__BB36_118:
	setp.lt.s32 	%p84, %r632, %r642;
	@%p84 bra 	$L__BB36_120;
	setp.gt.s32 	%p85, %r632, %r642;
	setp.geu.f32 	%p86, %f220, %f225;
	or.pred  	%p87, %p85, %p86;
	mov.u32 	%r639, %r631;
	mov.u32 	%r640, %r632;
	mov.f32 	%f224, %f220;
	@%p87 bra 	$L__BB36_121;
$L__BB36_120:
	mov.u32 	%r639, %r641;
	mov.u32 	%r640, %r642;
	mov.f32 	%f224, %f225;
	mov.u32 	%r641, %r631;
	mov.u32 	%r642, %r632;
	mov.f32 	%f225, %f220;
$L__BB36_121:
	mad.lo.s32 	%r248, %r187, 12, %r372;
	mov.b32 	%r657, 2;
$L__BB36_122:
	mov.u32 	%r259, %r657;
	bar.sync 	0;
	add.s32 	%r379, %r259, -1;
	shr.u32 	%r380, %r259, 1;
	st.shared.f32 	[%r248], %f232;
	st.shared.u32 	[%r248+4], %r656;
	st.shared.u32 	[%r248+8], %r655;
	st.shared.f32 	[%r248+12], %f226;
	st.shared.u32 	[%r248+16], %r644;
	st.shared.u32 	[%r248+20], %r643;
	st.shared.f32 	[%r248+24], %f225;
	st.shared.u32 	[%r248+28], %r642;
	st.shared.u32 	[%r248+32], %r641;
	st.shared.f32 	[%r248+36], %f224;
	st.shared.u32 	[%r248+40], %r640;
	st.shared.u32 	[%r248+44], %r639;
	st.shared.f32 	[%r248+48], %f228;
	st.shared.u32 	[%r248+52], %r648;
	st.shared.u32 	[%r248+56], %r647;
	bar.sync 	0;
	neg.s32 	%r381, %r259;
	and.b32  	%r382, %r146, %r381;
	mul.lo.s32 	%r383, %r382, 5;
	mul.lo.s32 	%r384, %r380, 5;
	and.b32  	%r385, %r379, %r146;
	mul.lo.s32 	%r386, %r385, 5;
	min.s32 	%r260, %r386, %r145;
	min.s32 	%r261, %r383, %r145;
	add.s32 	%r387, %r261, %r384;
	min.s32 	%r262, %r387, %r145;
	add.s32 	%r388, %r262, %r384;
	min.s32 	%r263, %r388, %r145;
	sub.s32 	%r389, %r262, %r261;
	sub.s32 	%r390, %r263, %r262;
	setp.lt.s32 	%p88, %r260, %r390;
	sub.s32 	%r391, %r260, %r390;
	selp.b32 	%r660, 0, %r391, %p88;
	min.s32 	%r658, %r389, %r260;
	setp.ge.s32 	%p89, %r660, %r658;
	@%p89 bra 	$L__BB36_127;
	add.s32 	%r266, %r262, %r260;
$L__BB36_124:
	sub.s32 	%r392, %r658, %r660;
	shr.u32 	%r393, %r392, 31;
	add.s32 	%r394, %r392, %r393;
	shr.s32 	%r395, %r394, 1;
	add.s32 	%r269, %r395, %r660;
	add.s32 	%r396, %r269, %r261;
	mov.u32 	%r397, _ZZN3cub18CUB_300001_SM_10006detail10merge_sort30DeviceMergeSortBlockSortKernelINS2_10policy_hubIN6thrust24THRUST_300001_SM_1000_NS12zip_iteratorIN4cuda3std3__45tupleIJNS6_6detail15normal_iteratorINS6_10device_ptrIfEEEENSD_INSE_IiEEEESI_EEEEEE9Policy600ESK_PNS0_8NullTypeESK_SO_j5s_ratNSB_IJfiiEEESN_EEvbT0_T1_T2_T3_T4_PT6_PT7_T5_NS1_7vsmem_tEE19static_temp_storage;
	mad.lo.s32 	%r270, %r396, 12, %r397;
	ld.shared.u32 	%r271, [%r270+4];
	not.b32 	%r398, %r269;
	add.s32 	%r399, %r266, %r398;
	mad.lo.s32 	%r272, %r399, 12, %r397;
	ld.shared.u32 	%r273, [%r272+4];
	setp.lt.s32 	%p91, %r273, %r271;
	mov.pred 	%p252, 0;
	@%p91 bra 	$L__BB36_126;
	ld.shared.f32 	%f138, [%r272];
	ld.shared.f32 	%f140, [%r270];
	setp.gt.s32 	%p92, %r273, %r271;
	setp.geu.f32 	%p93, %f138, %f140;
	or.pred  	%p252, %p92, %p93;
$L__BB36_126:
	add.s32 	%r400, %r269, 1;
	selp.b32 	%r660, %r400, %r660, %p252;
	selp.b32 	%r658, %r658, %r269, %p252;
	setp.lt.s32 	%p94, %r660, %r658;
	@%p94 bra 	$L__BB36_124;
$L__BB36_127:
	add.s32 	%r277, %r660, %r261;
	add.s32 	%r401, %r262, %r260;
	sub.s32 	%r278, %r401, %r660;
	mov.u32 	%r402, _ZZN3cub18CUB_300001_SM_10006detail10merge_sort30DeviceMergeSortBlockSortKernelINS2_10policy_hubIN6thrust24THRUST_300001_SM_1000_NS12zip_iteratorIN4cuda3std3__45tupleIJNS6_6detail15normal_iteratorINS6_10device_ptrIfEEEENSD_INSE_IiEEEESI_EEEEEE9Policy600ESK_PNS0_8NullTypeESK_SO_j5s_ratNSB_IJfiiEEESN_EEvbT0_T1_T2_T3_T4_PT6_PT7_T5_NS1_7vsmem_tEE19static_temp_storage;
	mad.lo.s32 	%r279, %r277, 12, %r402;
	ld.shared.f32 	%f236, [%r279];
	ld.shared.u32 	%r667, [%r279+4];
	ld.shared.u32 	%r668, [%r279+8];
	mad.lo.s32 	%r282, %r278, 12, %r402;
	ld.shared.f32 	%f233, [%r282];
	ld.shared.u32 	%r662, [%r282+4];
	ld.shared.u32 	%r661, [%r282+8];
	setp.ge.s32 	%p96, %r278, %r263;
	mov.pred 	%p253, 0;
	@%p96 bra 	$L__BB36_130;
	setp.ge.s32 	%p98, %r277, %r262;
	setp.lt.s32 	%p99, %r662, %r667;
	or.pred  	%p100, %p98, %p99;
	mov.pred 	%p253, -1;
	@%p100 bra 	$L__BB36_130;
	setp.le.s32 	%p101, %r662, %r667;
	setp.lt.f32 	%p102, %f233, %f236;
	and.pred  	%p253, %p101, %p102;
$L__BB36_130:
	selp.f32 	%f232, %f233, %f236, %p253;
	selp.b32 	%r656, %r662, %r667, %p253;
	selp.b32 	%r655, %r661, %r668, %p253;
	selp.u32 	%r403, 1, 0, %p253;
	add.s32 	%r287, %r278, %r403;
	not.pred 	%p103, %p253;
	selp.u32 	%r404, 1, 0, %p103;
	add.s32 	%r288, %r277, %r404;
	@%p103 bra 	$L__BB36_132;
	ld.shared.f32 	%f233, [%r282+12];
	ld.shared.u32 	%r662, [%r282+16];
	ld.shared.u32 	%r661, [%r282+20];
	bra.uni 	$L__BB36_133;
$L__BB36_132:
	ld.shared.f32 	%f236, [%r279+12];
	ld.shared.u32 	%r667, [%r279+16];
	ld.shared.u32 	%r668, [%r279+20];
$L__BB36_133:
	setp.ge.s32 	%p105, %r287, %r263;
	mov.pred 	%p254, 0;
	@%p105 bra 	$L__BB36_136;
	setp.ge.s32 	%p107, %r288, %r262;
	setp.lt.s32 	%p108, %r662, %r667;
	or.pred  	%p109, %p107, %p108;
	mov.pred 	%p254, -1;
	@%p109 bra 	$L__BB36_136;
	setp.le.s32 	%p110, %r662, %r667;
	setp.lt.f32 	%p111, %f233, %f236;
	and.pred  	%p254, %p110, %p111;
$L__BB36_136:
	selp.f32 	%f226, %f233, %f236, %p254;
	selp.b32 	%r644, %r662, %r667, %p254;
	selp.b32 	%r643, %r661, %r668, %p254;
	selp.u32 	%r405, 1, 0, %p254;
	add.s32 	%r299, %r287, %r405;
	not.pred 	%p112, %p254;
	selp.u32 	%r406, 1, 0, %p112;
	add.s32 	%r300, %r288, %r406;
	@%p254 bra 	$L__BB36_138;
	mad.lo.s32 	%r408, %r300, 12, %r402;
	ld.shared.f32 	%f236, [%r408];
	ld.shared.u32 	%r667, [%r408+4];
	ld.shared.u32 	%r668, [%r408+8];
	bra.uni 	$L__BB36_139;
$L__BB36_138:
	mad.lo.s32 	%r410, %r299, 12, %r402;
	ld.shared.f32 	%f233, [%r410];
	ld.shared.u32 	%r662, [%r410+4];
	ld.shared.u32 	%r661, [%r410+8];
$L__BB36_139:
	setp.ge.s32 	%p114, %r299, %r263;
	mov.pred 	%p255, 0;
	@%p114 bra 	$L__BB36_142;
	setp.ge.s32 	%p116, %r300, %r262;
	setp.lt.s32 	%p117, %r662, %r667;
	or.pred  	%p118, %p116, %p117;
	mov.pred 	%p255, -1;
	@%p118 bra 	$L__BB36_142;
	setp.le.s32 	%p119, %r662, %r667;
	setp.lt.f32 	%p120, %f233, %f236;
	and.pred  	%p255, %p119, %p120;
$L__BB36_142:
	selp.f32 	%f225, %f233, %f236, %p255;
	selp.b32 	%r642, %r662, %r667, %p255;
	selp.b32 	%r641, %r661, %r668, %p255;
	selp.u32 	%r411, 1, 0, %p255;
	add.s32 	%r311, %r299, %r411;
	not.pred 	%p121, %p255;
	selp.u32 	%r412, 1, 0, %p121;
	add.s32 	%r312, %r300, %r412;
	@%p255 bra 	$L__BB36_144;
	mad.lo.s32 	%r414, %r312, 12, %r402;
	ld.shared.f32 	%f236, [%r414];
	ld.shared.u32 	%r667, [%r414+4];
	ld.shared.u32 	%r668, [%r414+8];
	bra.uni 	$L__BB36_145;
$L__BB36_144:
	mad.lo.s32 	%r416, %r311, 12, %r402;
	ld.shared.f32 	%f233, [%r416];
	ld.shared.u32 	%r662, [%r416+4];
	ld.shared.u32 	%r661, [%r416+8];
$L__BB36_145:
	setp.ge.s32 	%p123, %r311, %r263;
	mov.pred 	%p256, 0;
	@%p123 bra 	$L__BB36_148;
	setp.ge.s32 	%p125, %r312, %r262;
	setp.lt.s32 	%p126, %r662, %r667;
	or.pred  	%p127, %p125, %p126;
	mov.pred 	%p256, -1;
	@%p127 bra 	$L__BB36_148;
	setp.le.s32 	%p128, %r662, %r667;
	setp.lt.f32 	%p129, %f233, %f236;
	and.pred  	%p256, %p128, %p129;
$L__BB36_148:
	selp.f32 	%f224, %f233, %f236, %p256;
	selp.b32 	%r640, %r662, %r667, %p256;
	selp.b32 	%r639, %r661, %r668, %p256;
	selp.u32 	%r417, 1, 0, %p256;
	add.s32 	%r323, %r311, %r417;
	not.pred 	%p130, %p256;
	selp.u32 	%r418, 1, 0, %p130;
	add.s32 	%r324, %r312, %r418;
	@%p256 bra 	$L__BB36_150;
	mov.u32 	%r419, _ZZN3cub18CUB_300001_SM_10006detail10merge_sort30DeviceMergeSortBlockSortKernelINS2_10policy_hubIN6thrust24THRUST_300001_SM_1000_NS12zip_iteratorIN4cuda3std3__45tupleIJNS6_6detail15normal_iteratorINS6_10device_ptrIfEEEENSD_INSE_IiEEEESI_EEEEEE9Policy600ESK_PNS0_8NullTypeESK_SO_j5s_ratNSB_IJfiiEEESN_EEvbT0_T1_T2_T3_T4_PT6_PT7_T5_NS1_7vsmem_tEE19static_temp_storage;
	mad.lo.s32 	%r420, %r324, 12, %r419;
	ld.shared.f32 	%f236, [%r420];
	ld.shared.u32 	%r667, [%r420+4];
	ld.shared.u32 	%r668, [%r420+8];
	bra.uni 	$L__BB36_151;
$L__BB36_150:
	mov.u32 	%r421, _ZZN3cub18CUB_300001_SM_10006detail10merge_sort30DeviceMergeSortBlockSortKernelINS2_10policy_hubIN6thrust24THRUST_300001_SM_1000_NS12zip_iteratorIN4cuda3std3__45tupleIJNS6_6detail15normal_iteratorINS6_10device_ptrIfEEEENSD_INSE_IiEEEESI_EEEEEE9Policy600ESK_PNS0_8NullTypeESK_SO_j5s_ratNSB_IJfiiEEESN_EEvbT0_T1_T2_T3_T4_PT6_PT7_T5_NS1_7vsmem_tEE19static_temp_storage;
	mad.lo.s32 	%r422, %r323, 12, %r421;
	ld.shared.f32 	%f233, [%r422];
	ld.shared.u32 	%r662, [%r422+4];
	ld.shared.u32 	%r661, [%r422+8];
$L__BB36_151:
	setp.ge.s32 	%p132, %r323, %r263;
	mov.pred 	%p257, 0;
	@%p132 bra 	$L__BB36_154;
	setp.ge.s32 	%p134, %r324, %r262;
	setp.lt.s32 	%p135, %r662, %r667;
	or.pred  	%p136, %p134, %p135;
	mov.pred 	%p257, -1;
	@%p136 bra 	$L__BB36_154;
	setp.le.s32 	%p137, %r662, %r667;
	setp.lt.f32 	%p138, %f233, %f236;
	and.pred  	%p257, %p137, %p138;
$L__BB36_154:
	selp.f32 	%f228, %f233, %f236, %p257;
	selp.b32 	%r648, %r662, %r667, %p257;
	selp.b32 	%r647, %r661, %r668, %p257;
	shl.b32 	%r657, %r259, 1;
	setp.lt.u32 	%p139, %r259, 129;
	@%p139 bra 	$L__BB36_122;
	bar.sync 	0;
	setp.eq.s16 	%p140, %rs1, 0;
	@%p140 bra 	$L__BB36_168;
	st.shared.f32 	[%r176], %f232;
	st.shared.u32 	[%r176+4], %r656;
	st.shared.u32 	[%r176+8], %r655;
	st.shared.f32 	[%r176+12], %f226;
	st.shared.u32 	[%r176+16], %r644;
	st.shared.u32 	[%r176+20], %r643;
	st.shared.f32 	[%r176+24], %f225;
	st.shared.u32 	[%r176+28], %r642;
	st.shared.u32 	[%r176+32], %r641;
	st.shared.f32 	[%r176+36], %f224;
	st.shared.u32 	[%r176+40], %r640;
	st.shared.u32 	[%r176+44], %r639;
	st.shared.f32 	[%r176+48], %f228;
	st.shared.u32 	[%r176+52], %r648;
	st.shared.u32 	[%r176+56], %r647;
	bar.warp.sync 	-1;
	ld.shared.f32 	%f128, [%r175];
	ld.shared.u32 	%r336, [%r175+4];
	ld.shared.u32 	%r337, [%r175+8];
	ld.shared.f32 	%f129, [%r175+384];
	ld.shared.u32 	%r338, [%r175+388];
	ld.shared.u32 	%r339, [%r175+392];
	ld.shared.f32 	%f130, [%r175+768];
	ld.shared.u32 	%r340, [%r175+772];
	ld.shared.u32 	%r341, [%r175+776];
	ld.shared.f32 	%f131, [%r175+1152];
	ld.shared.u32 	%r342, [%r175+1156];
	ld.shared.u32 	%r343, [%r175+1160];
	ld.shared.f32 	%f132, [%r175+1536];
	ld.shared.u32 	%r344, [%r175+1540];
	ld.shared.u32 	%r345, [%r175+1544];
	setp.eq.s32 	%p141, %r146, 0;
	@%p141 bra 	$L__BB36_157;
	bra.uni 	$L__BB36_158;
$L__BB36_157:
	st.volatile.shared.u32 	[_ZZN3cub18CUB_300001_SM_10006detail10merge_sort30DeviceMergeSortBlockSortKernelINS2_10policy_hubIN6thrust24THRUST_300001_SM_1000_NS12zip_iteratorIN4cuda3std3__45tupleIJNS6_6detail15normal_iteratorINS6_10device_ptrIfEEEENSD_INSE_IiEEEESI_EEEEEE9Policy600ESK_PNS0_8NullTypeESK_SO_j5s_ratNSB_IJfiiEEESN_EEvbT0_T1_T2_T3_T4_PT6_PT7_T5_NS1_7vsmem_tEE19static_temp_storage+15360], %r145;
$L__BB36_158:
	cvt.u32.u64 	%r423, %rd10;
	bar.sync 	0;
	ld.volatile.shared.u32 	%r356, [_ZZN3cub18CUB_300001_SM_10006detail10merge_sort30DeviceMergeSortBlockSortKernelINS2_10policy_hubIN6thrust24THRUST_300001_SM_1000_NS12zip_iteratorIN4cuda3std3__45tupleIJNS6_6detail15normal_iteratorINS6_10device_ptrIfEEEENSD_INSE_IiEEEESI_EEEEEE9Policy600ESK_PNS0_8NullTypeESK_SO_j5s_ratNSB_IJfiiEEESN_EEvbT0_T1_T2_T3_T4_PT6_PT7_T5_NS1_7vsmem_tEE19static_temp_storage+15360];
	cvt.u64.u32 	%rd30, %r150;
	add.s32 	%r424, %r149, %r1;
	cvt.u64.u32 	%rd31, %r424;
	add.s64 	%rd32, %rd31, %rd30;
	setp.ge.s32 	%p142, %r423, %r356;
	cvta.to.global.u64 	%rd33, %rd18;
	shl.b64 	%rd34, %rd32, 2;
	add.s64 	%rd14, %rd33, %rd34;
	add.s64 	%rd15, %rd6, %rd34;
	add.s64 	%rd16, %rd7, %rd34;
	@%p142 bra 	$L__BB36_160;
	st.global.f32 	[%rd14], %f128;
	st.global.u32 	[%rd15], %r336;
	st.global.u32 	[%rd16], %r337;
$L__BB36_160:
	setp.ge.s32 	%p143, %r155, %r356;
	@%p143 bra 	$L__BB36_162;
	st.global.f32 	[%rd14+128], %f129;
	st.global.u32 	[%rd15+128], %r338;
	st.global.u32 	[%rd16+128], %r339;
$L__BB36_162:
	setp.ge.s32 	%p144, %r160, %r356;
	@%p144 bra 	$L__BB36_164;
	st.global.f32 	[%rd14+256], %f130;
	st.global.u32 	[%rd15+256], %r340;
	st.global.u32 	[%rd16+256], %r341;
$L__BB36_164:
	setp.ge.s32 	%p145, %r165, %r356;
	@%p145 bra 	$L__BB36_166;
	st.global.f32 	[%rd14+384], %f131;
	st.global.u32 	[%rd15+384], %r342;
	st.global.u32 	[%rd16+384], %r343;
$L__BB36_166:
	setp.ge.s32 	%p146, %r170, %r356;
	@%p146 bra 	$L__BB36_180;
	st.global.f32 	[%rd14+512], %f132;
	st.global.u32 	[%rd15+512], %r344;
	st.global.u32 	[%rd16+512], %r345;
	bra.uni 	$L__BB36_180;
$L__BB36_168:
	st.shared.f32 	[%r176], %f232;
	st.shared.u32 	[%r176+4], %r656;
	st.shared.u32 	[%r176+8], %r655;
	st.shared.f32 	[%r176+12], %f226;
	st.shared.u32 	[%r176+16], %r644;
	st.shared.u32 	[%r176+20], %r643;
	st.shared.f32 	[%r176+24], %f225;
	st.shared.u32 	[%r176+28], %r642;
	st.shared.u32 	[%r176+32], %r641;
	st.shared.f32 	[%r176+36], %f224;
	st.shared.u32 	[%r176+40], %r640;
	st.shared.u32 	[%r176+44], %r639;
	st.shared.f32 	[%r176+48], %f228;
	st.shared.u32 	[%r176+52], %r648;
	st.shared.u32 	[%r176+56], %r647;
	bar.warp.sync 	-1;
	ld.shared.f32 	%f133, [%r175];
	ld.shared.u32 	%r346, [%r175+4];
	ld.shared.u32 	%r347, [%r175+8];
	ld.shared.f32 	%f134, [%r175+384];
	ld.shared.u32 	%r348, [%r175+388];
	ld.shared.u32 	%r349, [%r175+392];
	ld.shared.f32 	%f135, [%r175+768];
	ld.shared.u32 	%r350, [%r175+772];
	ld.shared.u32 	%r351, [%r175+776];
	ld.shared.f32 	%f136, [%r175+1152];
	ld.shared.u32 	%r352, [%r175+1156];
	ld.shared.u32 	%r353, [%r175+1160];
	ld.shared.f32 	%f137, [%r175+1536];
	ld.shared.u32 	%r354, [%r175+1540];
	ld.shared.u32 	%r355, [%r175+1544];
	setp.eq.s32 	%p147, %r146, 0;
	@%p147 bra 	$L__BB36_169;
	bra.uni 	$L__BB36_170;
$L__BB36_169:
	st.volatile.shared.u32 	[_ZZN3cub18CUB_300001_SM_10006detail10merge_sort30DeviceMergeSortBlockSortKernelINS2_10policy_hubIN6thrust24THRUST_300001_SM_1000_NS12zip_iteratorIN4cuda3std3__45tupleIJNS6_6detail15normal_iteratorINS6_10device_ptrIfEEEENSD_INSE_IiEEEESI_EEEEEE9Policy600ESK_PNS0_8NullTypeESK_SO_j5s_ratNSB_IJfiiEEESN_EEvbT0_T1_T2_T3_T4_PT6_PT7_T5_NS1_7vsmem_tEE19static_temp_storage+15360], %r145;
$L__BB36_170:
	cvt.u32.u64 	%r425, %rd10;
	bar.sync 	0;
	ld.volatile.shared.u32 	%r357, [_ZZN3cub18CUB_300001_SM_10006detail10merge_sort30DeviceMergeSortBlockSortKernelINS2_10policy_hubIN6thrust24THRUST_300001_SM_1000_NS12zip_iteratorIN4cuda3std3__45tupleIJNS6_6detail15normal_iteratorINS6_10device_ptrIfEEEENSD_INSE_IiEEEESI_EEEEEE9Policy600ESK_PNS0_8NullTypeESK_SO_j5s_ratNSB_IJfiiEEESN_EEvbT0_T1_T2_T3_T4_PT6_PT7_T5_NS1_7vsmem_tEE19static_temp_storage+15360];
	setp.ge.s32 	%p148, %r425, %r357;
	add.s64 	%rd35, %rd10, %rd9;
	mad.lo.s64 	%rd17, %rd35, 12, %rd1;
	@%p148 bra 	$L__BB36_172;
	st.global.f32 	[%rd17], %f133;
	st.global.u32 	[%rd17+4], %r346;
	st.global.u32 	[%rd17+8], %r347;
$L__BB36_172:
	setp.ge.s32 	%p149, %r155, %r357;
	@%p149 bra 	$L__BB36_174;
	st.global.f32 	[%rd17+384], %f134;
	st.global.u32 	[%rd17+388], %r348;
	st.global.u32 	[%rd17+392], %r349;
$L__BB36_174:
	setp.ge.s32 	%p150, %r160, %r357;
	@%p150 bra 	$L__BB36_176;
	st.global.f32 	[%rd17+768], %f135;
	st.global.u32 	[%rd17+772], %r350;
	st.global.u32 	[%rd17+776], %r351;
$L__BB36_176:
	setp.ge.s32 	%p151, %r165, %r357;
	@%p151 bra 	$L__BB36_178;
	st.global.f32 	[%rd17+1152], %f136;
	st.global.u32 	[%rd17+1156], %r352;
	st.global.u32 	[%rd17+1160], %r353;
$L__BB36_178:
	setp.ge.s32 	%p152, %r170, %r357;
	@%p152 bra 	$L__BB36_180;
	st.global.f32 	[%rd17+1536], %f137;
	st.global.u32 	[%rd17+1540], %r354;
	st.global.u32 	[%rd17+1544], %r355;
$L__BB36_180:
	ret;

}
	// .globl	_ZN3cub18CUB_300001_SM_10006detail10merge_sort30DeviceMergeSortPartitionKernelIN6thrust24THRUST_300001_SM_1000_NS12zip_iteratorIN4cuda3std3__45tupleIJNS5_6detail15normal_iteratorINS5_10device_ptrIfEEEENSC_INSD_IiEEEESH_EEEEEj5s_ratNSA_IJfiiEEEEEvbT_PT2_T0_SP_PSP_T1_SP_i
.visible .entry _ZN3cub18CUB_300001_SM_10006detail10merge_sort30DeviceMergeSortPartitionKernelIN6thrust24THRUST_300001_SM_1000_NS12zip_iteratorIN4cuda3std3__45tupleIJNS5_6detail15normal_iteratorINS5_10device_ptrIfEEEENSC_INSD_IiEEEESH_EEEEEj5s_ratNSA_IJfiiEEEEEvbT_PT2_T0_SP_PSP_T1_SP_i(
	.param .u8 _ZN3cub18CUB_300001_SM_10006detail10merge_sort30DeviceMergeSortPartitionKernelIN6thrust24THRUST_300001_SM_1000_NS12zip_iteratorIN4cuda3std3__45tupleIJNS5_6detail15normal_iteratorINS5_10device_ptrIfEEEENSC_INSD_IiEEEESH_EEEEEj5s_ratNSA_IJfiiEEEEEvbT_PT2_T0_SP_PSP_T1_SP_i_param_0,
	.param .align 8 .b8 _ZN3cub18CUB_300001_SM_10006detail10merge_sort30DeviceMergeSortPartitionKernelIN6thrust24THRUST_300001_SM_1000_NS12zip_iteratorIN4cuda3std3__45tupleIJNS5_6detail15normal_iteratorINS5_10device_ptrIfEEEENSC_INSD_IiEEEESH_EEEEEj5s_ratNSA_IJfiiEEEEEvbT_PT2_T0_SP_PSP_T1_SP_i_param_1[24],
	.param .u64 .ptr .align 1 _ZN3cub18CUB_300001_SM_10006detail10merge_sort30DeviceMergeSortPartitionKernelIN6thrust24THRUST_300001_SM_1000_NS12zip_iteratorIN4cuda3std3__45tupleIJNS5_6detail15normal_iteratorINS5_10device_ptrIfEEEENSC_INSD_IiEEEESH_EEEEEj5s_ratNSA_IJfiiEEEEEvbT_PT2_T0_SP_PSP_T1_SP_i_param_2,
	.param .u32 _ZN3cub18CUB_300001_SM_10006detail10merge_sort30DeviceMergeSortPartitionKernelIN6thrust24THRUST_300001_SM_1000_NS12zip_iteratorIN4cuda3std3__45tupleIJNS5_6detail15normal_iteratorINS5_10device_ptrIfEEEENSC_INSD_IiEEEESH_EEEEEj5s_ratNSA_IJfiiEEEEEvbT_PT2_T0_SP_PSP_T1_SP_i_param_3,
	.param .u32 _ZN3cub18CUB_300001_SM_10006detail10merge_sort30DeviceMergeSortPartitionKernelIN6thrust24THRUST_300001_SM_1000_NS12zip_iteratorIN4cuda3std3__45tupleIJNS5_6detail15normal_iteratorINS5_10device_ptrIfEEEENSC_INSD_IiEEEESH_EEEEEj5s_ratNSA_IJfiiEEEEEvbT_PT2_T0_SP_PSP_T1_SP_i_param_4,
	.param .u64 .ptr .align 1 _ZN3cub18CUB_300001_SM_10006detail10merge_sort30DeviceMergeSortPartitionKernelIN6thrust24THRUST_300001_SM_1000_NS12zip_iteratorIN4cuda3std3__45tupleIJNS5_6detail15normal_iteratorINS5_10device_ptrIfEEEENSC_INSD_IiEEEESH_EEEEEj5s_ratNSA_IJfiiEEEEEvbT_PT2_T0_SP_PSP_T1_SP_i_param_5,
	.param .align 1 .b8 _ZN3cub18CUB_300001_SM_10006detail10merge_sort30DeviceMergeSortPartitionKernelIN6thrust24THRUST_300001_SM_1000_NS12zip_iteratorIN4cuda3std3__45tupleIJNS5_6detail15normal_iteratorINS5_10device_ptrIfEEEENSC_INSD_IiEEEESH_EEEEEj5s_ratNSA_IJfiiEEEEEvbT_PT2_T0_SP_PSP_T1_SP_i_param_6[1],
	.param .u32 _ZN3cub18CUB_300001_SM_10006detail10merge_sort30DeviceMergeSortPartitionKernelIN6thrust24THRUST_300001_SM_1000_NS12zip_iteratorIN4cuda3std3__45tupleIJNS5_6detail15normal_iteratorINS5_10device_ptrIfEEEENSC_INSD_IiEEEESH_EEEEEj5s_ratNSA_IJfiiEEEEEvbT_PT2_T0_SP_PSP_T1_SP_i_param_7,
	.param .u32 _ZN3cub18CUB_300001_SM_10006detail10merge_sort30DeviceMergeSortPartitionKernelIN6thrust24THRUST_300001_SM_1000_NS12zip_iteratorIN4cuda3std3__45tupleIJNS5_6detail15normal_iteratorINS5_10device_ptrIfEEEENSC_INSD_IiEEEESH_EEEEEj5s_ratNSA_IJfiiEEEEEvbT_PT2_T0_SP_PSP_T1_SP_i_param_8
)
{
	.reg .pred 	%p<22>;
	.reg .b16 	%rs<2>;
	.reg .b32 	%r<70>;
	.reg .b32 	%f<9>;
	.reg .b64 	%rd<37>;

	ld.param.u64 	%rd15, [_ZN3cub18CUB_300001_SM_10006detail10merge_sort30DeviceMergeSortPartitionKernelIN6thrust24THRUST_300001_SM_1000_NS12zip_iteratorIN4cuda3std3__45tupleIJNS5_6detail15normal_iteratorINS5_10device_ptrIfEEEENSC_INSD_IiEEEESH_EEEEEj5s_ratNSA_IJfiiEEEEEvbT_PT2_T0_SP_PSP_T1_SP_i_param_1+8];
	ld.param.u64 	%rd14, [_ZN3cub18CUB_300001_SM_10006detail10merge_sort30DeviceMergeSortPartitionKernelIN6thrust24THRUST_300001_SM_1000_NS12zip_iteratorIN4cuda3std3__45tupleIJNS5_6detail15normal_iteratorINS5_10device_ptrIfEEEENSC_INSD_IiEEEESH_EEEEEj5s_ratNSA_IJfiiEEEEEvbT_PT2_T0_SP_PSP_T1_SP_i_param_1];
	ld.param.s8 	%rs1, [_ZN3cub18CUB_300001_SM_10006detail10merge_sort30DeviceMergeSortPartitionKernelIN6thrust24THRUST_300001_SM_1000_NS12zip_iteratorIN4cuda3std3__45tupleIJNS5_6detail15normal_iteratorINS5_10device_ptrIfEEEENSC_INSD_IiEEEESH_EEEEEj5s_ratNSA_IJfiiEEEEEvbT_PT2_T0_SP_PSP_T1_SP_i_param_0];
	ld.param.u64 	%rd17, [_ZN3cub18CUB_300001_SM_10006detail10merge_sort30DeviceMergeSortPartitionKernelIN6thrust24THRUST_300001_SM_1000_NS12zip_iteratorIN4cuda3std3__45tupleIJNS5_6detail15normal_iteratorINS5_10device_ptrIfEEEENSC_INSD_IiEEEESH_EEEEEj5s_ratNSA_IJfiiEEEEEvbT_PT2_T0_SP_PSP_T1_SP_i_param_2];
	ld.param.u32 	%r26, [_ZN3cub18CUB_300001_SM_10006detail10merge_sort30DeviceMergeSortPartitionKernelIN6thrust24THRUST_300001_SM_1000_NS12zip_iteratorIN4cuda3std3__45tupleIJNS5_6detail15normal_iteratorINS5_10device_ptrIfEEEENSC_INSD_IiEEEESH_EEEEEj5s_ratNSA_IJfiiEEEEEvbT_PT2_T0_SP_PSP_T1_SP_i_param_3];
	ld.param.u32 	%r27, [_ZN3cub18CUB_300001_SM_10006detail10merge_sort30DeviceMergeSortPartitionKernelIN6thrust24THRUST_300001_SM_1000_NS12zip_iteratorIN4cuda3std3__45tupleIJNS5_6detail15normal_iteratorINS5_10device_ptrIfEEEENSC_INSD_IiEEEESH_EEEEEj5s_ratNSA_IJfiiEEEEEvbT_PT2_T0_SP_PSP_T1_SP_i_param_4];
	ld.param.u64 	%rd18, [_ZN3cub18CUB_300001_SM_10006detail10merge_sort30DeviceMergeSortPartitionKernelIN6thrust24THRUST_300001_SM_1000_NS12zip_iteratorIN4cuda3std3__45tupleIJNS5_6detail15normal_iteratorINS5_10device_ptrIfEEEENSC_INSD_IiEEEESH_EEEEEj5s_ratNSA_IJfiiEEEEEvbT_PT2_T0_SP_PSP_T1_SP_i_param_5];
	ld.param.u32 	%r28, [_ZN3cub18CUB_300001_SM_10006detail10merge_sort30DeviceMergeSortPartitionKernelIN6thrust24THRUST_300001_SM_1000_NS12zip_iteratorIN4cuda3std3__45tupleIJNS5_6detail15normal_iteratorINS5_10device_ptrIfEEEENSC_INSD_IiEEEESH_EEEEEj5s_ratNSA_IJfiiEEEEEvbT_PT2_T0_SP_PSP_T1_SP_i_param_7];
	ld.param.u32 	%r29, [_ZN3cub18CUB_300001_SM_10006detail10merge_sort30DeviceMergeSortPartitionKernelIN6thrust24THRUST_300001_SM_1000_NS12zip_iteratorIN4cuda3std3__45tupleIJNS5_6detail15normal_iteratorINS5_10device_ptrIfEEEENSC_INSD_IiEEEESH_EEEEEj5s_ratNSA_IJfiiEEEEEvbT_PT2_T0_SP_PSP_T1_SP_i_param_8];
	cvta.to.global.u64 	%rd1, %rd18;
	mov.u32 	%r30, %ntid.x;
	mov.u32 	%r31, %ctaid.x;
	mov.u32 	%r32, %tid.x;
	mad.lo.s32 	%r1, %r30, %r31, %r32;
	setp.ge.u32 	%p5, %r1, %r27;
	@%p5 bra 	$L__BB37_15;
	cvta.to.global.u64 	%rd2, %rd14;
	shr.u32 	%r33, %r28, 1;
	add.s32 	%r2, %r28, -1;
	neg.s32 	%r34, %r28;
	and.b32  	%r35, %r1, %r34;
	mul.lo.s32 	%r36, %r29, %r35;
	mul.lo.s32 	%r37, %r29, %r33;
	min.u32 	%r3, %r36, %r26;
	not.b32 	%r38, %r36;
	min.u32 	%r39, %r37, %r38;
	add.s32 	%r40, %r39, %r36;
	min.u32 	%r4, %r40, %r26;
	not.b32 	%r41, %r4;
	min.u32 	%r42, %r37, %r41;
	add.s32 	%r43, %r42, %r4;
	min.u32 	%r5, %r43, %r26;
	// begin inline asm
	griddepcontrol.wait;
	// end inline asm
	add.s32 	%r44, %r1, 1;
	setp.ne.s32 	%p6, %r44, %r27;
	@%p6 bra 	$L__BB37_3;
	mul.wide.u32 	%rd35, %r1, 4;
	add.s64 	%rd36, %rd1, %rd35;
	st.global.u32 	[%rd36], %r4;
	bra.uni 	$L__BB37_15;
$L__BB37_3:
	sub.s32 	%r45, %r5, %r3;
	and.b32  	%r46, %r2, %r1;
	mul.lo.s32 	%r47, %r46, %r29;
	min.u32 	%r6, %r47, %r45;
	setp.eq.s16 	%p7, %rs1, 0;
	@%p7 bra 	$L__BB37_9;
	sub.s32 	%r48, %r4, %r3;
	sub.s32 	%r49, %r5, %r4;
	max.u32 	%r50, %r6, %r49;
	sub.s32 	%r69, %r50, %r49;
	min.u32 	%r65, %r48, %r6;
	setp.ge.u32 	%p8, %r69, %r65;
	@%p8 bra 	$L__BB37_14;
	cvta.to.global.u64 	%rd4, %rd15;
	cvt.u64.u32 	%rd5, %r4;
	cvt.u64.u32 	%rd6, %r3;
$L__BB37_6:
	sub.s32 	%r51, %r65, %r69;
	shr.u32 	%r52, %r51, 1;
	add.s32 	%r11, %r52, %r69;
	cvt.u64.u32 	%rd19, %r11;
	add.s64 	%rd7, %rd19, %rd6;
	shl.b64 	%rd20, %rd7, 2;
	add.s64 	%rd21, %rd4, %rd20;
	ld.global.u32 	%r12, [%rd21];
	not.b32 	%r53, %r11;
	add.s32 	%r54, %r6, %r53;
	cvt.u64.u32 	%rd22, %r54;
	add.s64 	%rd8, %rd22, %rd5;
	shl.b64 	%rd23, %rd8, 2;
	add.s64 	%rd24, %rd4, %rd23;
	ld.global.u32 	%r13, [%rd24];
	setp.lt.s32 	%p10, %r13, %r12;
	mov.pred 	%p20, 0;
	@%p10 bra 	$L__BB37_8;
	add.s64 	%rd26, %rd2, %rd23;
	ld.global.f32 	%f1, [%rd26];
	add.s64 	%rd28, %rd2, %rd20;
	ld.global.f32 	%f3, [%rd28];
	setp.gt.s32 	%p11, %r13, %r12;
	setp.geu.f32 	%p12, %f1, %f3;
	or.pred  	%p20, %p11, %p12;
$L__BB37_8:
	add.s32 	%r55, %r11, 1;
	selp.b32 	%r69, %r55, %r69, %p20;
	selp.b32 	%r65, %r65, %r11, %p20;
	setp.lt.u32 	%p13, %r69, %r65;
	@%p13 bra 	$L__BB37_6;
	bra.uni 	$L__BB37_14;
$L__BB37_9:
	sub.s32 	%r56, %r4, %r3;
	sub.s32 	%r57, %r5, %r4;
	max.u32 	%r58, %r6, %r57;
	sub.s32 	%r69, %r58, %r57;
	min.u32 	%r67, %r56, %r6;
	setp.ge.u32 	%p14, %r69, %r67;
	@%p14 bra 	$L__BB37_14;
	cvta.to.global.u64 	%rd9, %rd17;
	cvt.u64.u32 	%rd10, %r4;
	cvt.u64.u32 	%rd11, %r3;
$L__BB37_11:
	sub.s32 	%r59, %r67, %r69;
	shr.u32 	%r60, %r59, 1;
	add.s32 	%r20, %r60, %r69;
	cvt.u64.u32 	%rd29, %r20;
	add.s64 	%rd30, %rd29, %rd11;
	mad.lo.s64 	%rd12, %rd30, 12, %rd9;
	ld.global.u32 	%r21, [%rd12+4];
	not.b32 	%r61, %r20;
	add.s32 	%r62, %r6, %r61;
	cvt.u64.u32 	%rd31, %r62;
	add.s64 	%rd32, %rd31, %rd10;
	mad.lo.s64 	%rd13, %rd32, 12, %rd9;
	ld.global.u32 	%r22, [%rd13+4];
	setp.lt.s32 	%p16, %r22, %r21;
	mov.pred 	%p21, 0;
	@%p16 bra 	$L__BB37_13;
	ld.global.f32 	%f5, [%rd13];
	ld.global.f32 	%f7, [%rd12];
	setp.gt.s32 	%p17, %r22, %r21;
	setp.geu.f32 	%p18, %f5, %f7;
	or.pred  	%p21, %p17, %p18;
$L__BB37_13:
	add.s32 	%r63, %r20, 1;
	selp.b32 	%r69, %r63, %r69, %p21;
	selp.b32 	%r67, %r67, %r20, %p21;
	setp.lt.u32 	%p19, %r69, %r67;
	@%p19 bra 	$L__BB37_11;
$L__BB37_14:
	add.s32 	%r64, %r69, %r3;
	mul.wide.u32 	%rd33, %r1, 4;
	add.s64 	%rd34, %rd1, %rd33;
	st.global.u32 	[%rd34], %r64;
$L__BB37_15:
	ret;

}
	// .globl	_ZN3cub18CUB_300001_SM_10006detail10merge_sort26DeviceMergeSortMergeKernelINS2_10policy_hubIN6thrust24THRUST_300001_SM_1000_NS12zip_iteratorIN4cuda3std3__45tupleIJNS6_6detail15normal_iteratorINS6_10device_ptrIfEEEENSD_INSE_IiEEEESI_EEEEEE9Policy600ESK_PNS0_8NullTypeESK_SO_j5s_ratNSB_IJfiiEEESN_EEvbT2_T3_T4_PT6_PT7_T5_PST_ST_NS1_7vsmem_tE
.visible .entry _ZN3cub18CUB_300001_SM_10006detail10merge_sort26DeviceMergeSortMergeKernelINS2_10policy_hubIN6thrust24THRUST_300001_SM_1000_NS12zip_iteratorIN4cuda3std3__45tupleIJNS6_6detail15normal_iteratorINS6_10device_ptrIfEEEENSD_INSE_IiEEEESI_EEEEEE9Policy600ESK_PNS0_8NullTypeESK_SO_j5s_ratNSB_IJfiiEEESN_EEvbT2_T3_T4_PT6_PT7_T5_PST_ST_NS1_7vsmem_tE(
	.param .u8 _ZN3cub18CUB_300001_SM_10006detail10merge_sort26DeviceMergeSortMergeKernelINS2_10policy_hubIN6thrust24THRUST_300001_SM_1000_NS12zip_iteratorIN4cuda3std3__45tupleIJNS6_6detail15normal_iteratorINS6_10device_ptrIfEEEENSD_INSE_IiEEEESI_EEEEEE9Policy600ESK_PNS0_8NullTypeESK_SO_j5s_ratNSB_IJfiiEEESN_EEvbT2_T3_T4_PT6_PT7_T5_PST_ST_NS1_7vsmem_tE_param_0,
	.param .align 8 .b8 _ZN3cub18CUB_300001_SM_10006detail10merge_sort26DeviceMergeSortMergeKernelINS2_10policy_hubIN6thrust24THRUST_300001_SM_1000_NS12zip_iteratorIN4cuda3std3__45tupleIJNS6_6detail15normal_iteratorINS6_10device_ptrIfEEEENSD_INSE_IiEEEESI_EEEEEE9Policy600ESK_PNS0_8NullTypeESK_SO_j5s_ratNSB_IJfiiEEESN_EEvbT2_T3_T4_PT6_PT7_T5_PST_ST_NS1_7vsmem_tE_param_1[24],
	.param .u64 .ptr .align 1 _ZN3cub18CUB_300001_SM_10006detail10merge_sort26DeviceMergeSortMergeKernelINS2_10policy_hubIN6thrust24THRUST_300001_SM_1000_NS12zip_iteratorIN4cuda3std3__45tupleIJNS6_6detail15normal_iteratorINS6_10device_ptrIfEEEENSD_INSE_IiEEEESI_EEEEEE9Policy600ESK_PNS0_8NullTypeESK_SO_j5s_ratNSB_IJfiiEEESN_EEvbT2_T3_T4_PT6_PT7_T5_PST_ST_NS1_7vsmem_tE_param_2,
	.param .u32 _ZN3cub18CUB_300001_SM_10006detail10merge_sort26DeviceMergeSortMergeKernelINS2_10policy_hubIN6thrust24THRUST_300001_SM_1000_NS12zip_iteratorIN4cuda3std3__45tupleIJNS6_6detail15normal_iteratorINS6_10device_ptrIfEEEENSD_INSE_IiEEEESI_EEEEEE9Policy600ESK_PNS0_8NullTypeESK_SO_j5s_ratNSB_IJfiiEEESN_EEvbT2_T3_T4_PT6_PT7_T5_PST_ST_NS1_7vsmem_tE_param_3,
	.param .u64 .ptr .align 1 _ZN3cub18CUB_300001_SM_10006detail10merge_sort26DeviceMergeSortMergeKernelINS2_10policy_hubIN6thrust24THRUST_300001_SM_1000_NS12zip_iteratorIN4cuda3std3__45tupleIJNS6_6detail15normal_iteratorINS6_10device_ptrIfEEEENSD_INSE_IiEEEESI_EEEEEE9Policy600ESK_PNS0_8NullTypeESK_SO_j5s_ratNSB_IJfiiEEESN_EEvbT2_T3_T4_PT6_PT7_T5_PST_ST_NS1_7vsmem_tE_param_4,
	.param .u64 .ptr .align 1 _ZN3cub18CUB_300001_SM_10006detail10merge_sort26DeviceMergeSortMergeKernelINS2_10policy_hubIN6thrust24THRUST_300001_SM_1000_NS12zip_iteratorIN4cuda3std3__45tupleIJNS6_6detail15normal_iteratorINS6_10device_ptrIfEEEENSD_INSE_IiEEEESI_EEEEEE9Policy600ESK_PNS0_8NullTypeESK_SO_j5s_ratNSB_IJfiiEEESN_EEvbT2_T3_T4_PT6_PT7_T5_PST_ST_NS1_7vsmem_tE_param_5,
	.param .align 1 .b8 _ZN3cub18CUB_300001_SM_10006detail10merge_sort26DeviceMergeSortMergeKernelINS2_10policy_hubIN6thrust24THRUST_300001_SM_1000_NS12zip_iteratorIN4cuda3std3__45tupleIJNS6_6detail15normal_iteratorINS6_10device_ptrIfEEEENSD_INSE_IiEEEESI_EEEEEE9Policy600ESK_PNS0_8NullTypeESK_SO_j5s_ratNSB_IJfiiEEESN_EEvbT2_T3_T4_PT6_PT7_T5_PST_ST_NS1_7vsmem_tE_param_6[1],
	.param .u64 .ptr .align 1 _ZN3cub18CUB_300001_SM_10006detail10merge_sort26DeviceMergeSortMergeKernelINS2_10policy_hubIN6thrust24THRUST_300001_SM_1000_NS12zip_iteratorIN4cuda3std3__45tupleIJNS6_6detail15normal_iteratorINS6_10device_ptrIfEEEENSD_INSE_IiEEEESI_EEEEEE9Policy600ESK_PNS0_8NullTypeESK_SO_j5s_ratNSB_IJfiiEEESN_EEvbT2_T3_T4_PT6_PT7_T5_PST_ST_NS1_7vsmem_tE_param_7,
	.param .u32 _ZN3cub18CUB_300001_SM_10006detail10merge_sort26DeviceMergeSortMergeKernelINS2_10policy_hubIN6thrust24THRUST_300001_SM_1000_NS12zip_iteratorIN4cuda3std3__45tupleIJNS6_6detail15normal_iteratorINS6_10device_ptrIfEEEENSD_INSE_IiEEEESI_EEEEEE9Policy600ESK_PNS0_8NullTypeESK_SO_j5s_ratNSB_IJfiiEEESN_EEvbT2_T3_T4_PT6_PT7_T5_PST_ST_NS1_7vsmem_tE_param_8,
	.param .align 8 .b8 _ZN3cub18CUB_300001_SM_10006detail10merge_sort26DeviceMergeSortMergeKernelINS2_10policy_hubIN6thrust24THRUST_300001_SM_1000_NS12zip_iteratorIN4cuda3std3__45tupleIJNS6_6detail15normal_iteratorINS6_10device_ptrIfEEEENSD_INSE_IiEEEESI_EEEEEE9Policy600ESK_PNS0_8NullTypeESK_SO_j5s_ratNSB_IJfiiEEESN_EEvbT2_T3_T4_PT6_PT7_T5_PST_ST_NS1_7vsmem_tE_param_9[8]
)
.maxntid 256
{
	.reg .pred 	%p<188>;
	.reg .b16 	%rs<2>;
	.reg .b32 	%r<631>;
	.reg .b32 	%f<193>;
	.reg .b64 	%rd<127>;
	// demoted variable
	.shared .align 16 .b8 _ZZN3cub18CUB_300001_SM_10006detail10merge_sort26DeviceMergeSortMergeKernelINS2_10policy_hubIN6thrust24THRUST_300001_SM_1000_NS12zip_iteratorIN4cuda3std3__45tupleIJNS6_6detail15normal_iteratorINS6_10device_ptrIfEEEENSD_INSE_IiEEEESI_EEEEEE9Policy600ESK_PNS0_8NullTypeESK_SO_j5s_ratNSB_IJfiiEEESN_EEvbT2_T3_T4_PT6_PT7_T5_PST_ST_NS1_7vsmem_tEE19static_temp_storage[15376];
	ld.param.s8 	%rs1, [_ZN3cub18CUB_300001_SM_10006detail10merge_sort26DeviceMergeSortMergeKernelINS2_10policy_hubIN6thrust24THRUST_300001_SM_1000_NS12zip_iteratorIN4cuda3std3__45tupleIJNS6_6detail15normal_iteratorINS6_10device_ptrIfEEEENSD_INSE_IiEEEESI_EEEEEE9Policy600ESK_PNS0_8NullTypeESK_SO_j5s_ratNSB_IJfiiEEESN_EEvbT2_T3_T4_PT6_PT7_T5_PST_ST_NS1_7vsmem_tE_param_0];
	ld.param.u64 	%rd32, [_ZN3cub18CUB_300001_SM_10006detail10merge_sort26DeviceMergeSortMergeKernelINS2_10policy_hubIN6thrust24THRUST_300001_SM_1000_NS12zip_iteratorIN4cuda3std3__45tupleIJNS6_6detail15normal_iteratorINS6_10device_ptrIfEEEENSD_INSE_IiEEEESI_EEEEEE9Policy600ESK_PNS0_8NullTypeESK_SO_j5s_ratNSB_IJfiiEEESN_EEvbT2_T3_T4_PT6_PT7_T5_PST_ST_NS1_7vsmem_tE_param_1+16];
	ld.param.u64 	%rd31, [_ZN3cub18CUB_300001_SM_10006detail10merge_sort26DeviceMergeSortMergeKernelINS2_10policy_hubIN6thrust24THRUST_300001_SM_1000_NS12zip_iteratorIN4cuda3std3__45tupleIJNS6_6detail15normal_iteratorINS6_10device_ptrIfEEEENSD_INSE_IiEEEESI_EEEEEE9Policy600ESK_PNS0_8NullTypeESK_SO_j5s_ratNSB_IJfiiEEESN_EEvbT2_T3_T4_PT6_PT7_T5_PST_ST_NS1_7vsmem_tE_param_1+8];
	ld.param.u64 	%rd30, [_ZN3cub18CUB_300001_SM_10006detail10merge_sort26DeviceMergeSortMergeKernelINS2_10policy_hubIN6thrust24THRUST_300001_SM_1000_NS12zip_iteratorIN4cuda3std3__45tupleIJNS6_6detail15normal_iteratorINS6_10device_ptrIfEEEENSD_INSE_IiEEEESI_EEEEEE9Policy600ESK_PNS0_8NullTypeESK_SO_j5s_ratNSB_IJfiiEEESN_EEvbT2_T3_T4_PT6_PT7_T5_PST_ST_NS1_7vsmem_tE_param_1];
	ld.param.u32 	%r326, [_ZN3cub18CUB_300001_SM_10006detail10merge_sort26DeviceMergeSortMergeKernelINS2_10policy_hubIN6thrust24THRUST_300001_SM_1000_NS12zip_iteratorIN4cuda3std3__45tupleIJNS6_6detail15normal_iteratorINS6_10device_ptrIfEEEENSD_INSE_IiEEEESI_EEEEEE9Policy600ESK_PNS0_8NullTypeESK_SO_j5s_ratNSB_IJfiiEEESN_EEvbT2_T3_T4_PT6_PT7_T5_PST_ST_NS1_7vsmem_tE_param_3];
	ld.param.u64 	%rd33, [_ZN3cub18CUB_300001_SM_10006detail10merge_sort26DeviceMergeSortMergeKernelINS2_10policy_hubIN6thrust24THRUST_300001_SM_1000_NS12zip_iteratorIN4cuda3std3__45tupleIJNS6_6detail15normal_iteratorINS6_10device_ptrIfEEEENSD_INSE_IiEEEESI_EEEEEE9Policy600ESK_PNS0_8NullTypeESK_SO_j5s_ratNSB_IJfiiEEESN_EEvbT2_T3_T4_PT6_PT7_T5_PST_ST_NS1_7vsmem_tE_param_4];
	ld.param.u64 	%rd34, [_ZN3cub18CUB_300001_SM_10006detail10merge_sort26DeviceMergeSortMergeKernelINS2_10policy_hubIN6thrust24THRUST_300001_SM_1000_NS12zip_iteratorIN4cuda3std3__45tupleIJNS6_6detail15normal_iteratorINS6_10device_ptrIfEEEENSD_INSE_IiEEEESI_EEEEEE9Policy600ESK_PNS0_8NullTypeESK_SO_j5s_ratNSB_IJfiiEEESN_EEvbT2_T3_T4_PT6_PT7_T5_PST_ST_NS1_7vsmem_tE_param_7];
	ld.param.u32 	%r327, [_ZN3cub18CUB_300001_SM_10006detail10merge_sort26DeviceMergeSortMergeKernelINS2_10policy_hubIN6thrust24THRUST_300001_SM_1000_NS12zip_iteratorIN4cuda3std3__45tupleIJNS6_6detail15normal_iteratorINS6_10device_ptrIfEEEENSD_INSE_IiEEEESI_EEEEEE9Policy600ESK_PNS0_8NullTypeESK_SO_j5s_ratNSB_IJfiiEEESN_EEvbT2_T3_T4_PT6_PT7_T5_PST_ST_NS1_7vsmem_tE_param_8];
	cvta.to.global.u64 	%rd1, %rd33;
	cvta.to.global.u64 	%rd2, %rd34;
	cvta.to.global.u64 	%rd3, %rd30;
	cvta.to.global.u64 	%rd4, %rd31;
	cvta.to.global.u64 	%rd5, %rd32;
	mov.u32 	%r1, %ctaid.x;
	mov.u32 	%r328, %nctaid.x;
	mul.lo.s32 	%r2, %r1, 1280;
	mov.u32 	%r3, %tid.x;
	add.s32 	%r329, %r328, -1;
	setp.ge.u32 	%p25, %r1, %r329;
	@%p25 bra 	$L__BB38_67;
	mul.wide.u32 	%rd73, %r1, 4;
	add.s64 	%rd74, %rd2, %rd73;
	ld.global.u32 	%r430, [%rd74];
	ld.global.u32 	%r431, [%rd74+4];
	shr.u32 	%r432, %r327, 1;
	neg.s32 	%r433, %r327;
	and.b32  	%r434, %r1, %r433;
	mul.lo.s32 	%r4, %r434, 1280;
	mul.lo.s32 	%r5, %r432, 1280;
	sub.s32 	%r435, %r1, %r434;
	mul.lo.s32 	%r436, %r435, 1280;
	sub.s32 	%r6, %r430, %r4;
	sub.s32 	%r437, %r431, %r4;
	sub.s32 	%r438, %r326, %r4;
	max.u32 	%r439, %r438, %r5;
	sub.s32 	%r440, %r439, %r5;
	sub.s32 	%r441, %r436, %r6;
	min.u32 	%r7, %r441, %r440;
	max.u32 	%r442, %r436, -1281;
	not.b32 	%r443, %r442;
	add.s32 	%r444, %r436, %r443;
	sub.s32 	%r445, %r444, %r437;
	or.b32  	%r446, %r1, %r433;
	setp.eq.s32 	%p112, %r446, -1;
	min.u32 	%r447, %r5, %r438;
	selp.b32 	%r448, %r447, %r437, %p112;
	selp.b32 	%r449, %r5, %r445, %p112;
	min.u32 	%r8, %r449, %r440;
	sub.s32 	%r9, %r448, %r6;
	// begin inline asm
	griddepcontrol.wait;
	// end inline asm
	setp.eq.s16 	%p113, %rs1, 0;
	@%p113 bra 	$L__BB38_17;
	cvt.u64.u32 	%rd6, %r4;
	mul.wide.u32 	%rd75, %r4, 4;
	add.s64 	%rd7, %rd3, %rd75;
	cvt.u64.u32 	%rd76, %r6;
	cvt.u64.u32 	%rd77, %r5;
	cvt.u64.u32 	%rd78, %r7;
	add.s64 	%rd8, %rd78, %rd77;
	setp.ge.s32 	%p114, %r3, %r9;
	cvt.u64.u32 	%rd9, %r3;
	add.s64 	%rd79, %rd9, %rd76;
	shl.b64 	%rd80, %rd79, 2;
	add.s64 	%rd10, %rd7, %rd80;
	add.s64 	%rd81, %rd79, %rd6;
	shl.b64 	%rd82, %rd81, 2;
	add.s64 	%rd11, %rd4, %rd82;
	add.s64 	%rd12, %rd5, %rd82;
	@%p114 bra 	$L__BB38_4;
	ld.global.f32 	%f163, [%rd10];
	ld.global.u32 	%r566, [%rd11];
	ld.global.u32 	%r565, [%rd12];
	bra.uni 	$L__BB38_5;
$L__BB38_4:
	sub.s32 	%r450, %r3, %r9;
	cvt.s64.s32 	%rd83, %r450;
	add.s64 	%rd84, %rd8, %rd83;
	shl.b64 	%rd85, %rd84, 2;
	add.s64 	%rd86, %rd7, %rd85;
	add.s64 	%rd87, %rd84, %rd6;
	shl.b64 	%rd88, %rd87, 2;
	add.s64 	%rd89, %rd4, %rd88;
	add.s64 	%rd90, %rd5, %rd88;
	ld.global.f32 	%f163, [%rd86];
	ld.global.u32 	%r566, [%rd89];
	ld.global.u32 	%r565, [%rd90];
$L__BB38_5:
	add.s32 	%r451, %r3, 256;
	setp.lt.s32 	%p115, %r451, %r9;
	cvt.s64.s32 	%rd91, %r9;
	sub.s64 	%rd92, %rd9, %rd91;
	add.s64 	%rd93, %rd8, %rd92;
	shl.b64 	%rd94, %rd93, 2;
	add.s64 	%rd13, %rd7, %rd94;
	add.s64 	%rd14, %rd93, %rd6;
	shl.b64 	%rd95, %rd14, 2;
	add.s64 	%rd15, %rd5, %rd95;
	@%p115 bra 	$L__BB38_7;
	add.s64 	%rd97, %rd4, %rd95;
	ld.global.f32 	%f162, [%rd13+1024];
	ld.global.u32 	%r564, [%rd97+1024];
	ld.global.u32 	%r563, [%rd15+1024];
	bra.uni 	$L__BB38_8;
$L__BB38_7:
	ld.global.f32 	%f162, [%rd10+1024];
	ld.global.u32 	%r564, [%rd11+1024];
	ld.global.u32 	%r563, [%rd12+1024];
$L__BB38_8:
	add.s32 	%r452, %r3, 512;
	setp.lt.s32 	%p116, %r452, %r9;
	@%p116 bra 	$L__BB38_10;
	add.s64 	%rd99, %rd4, %rd95;
	ld.global.f32 	%f161, [%rd13+2048];
	ld.global.u32 	%r562, [%rd99+2048];
	ld.global.u32 	%r561, [%rd15+2048];
	bra.uni 	$L__BB38_11;
$L__BB38_10:
	ld.global.f32 	%f161, [%rd10+2048];
	ld.global.u32 	%r562, [%rd11+2048];
	ld.global.u32 	%r561, [%rd12+2048];
$L__BB38_11:
	add.s32 	%r453, %r3, 768;
	setp.lt.s32 	%p117, %r453, %r9;
	@%p117 bra 	$L__BB38_13;
	add.s64 	%rd101, %rd4, %rd95;
	ld.global.f32 	%f160, [%rd13+3072];
	ld.global.u32 	%r560, [%rd101+3072];
	ld.global.u32 	%r559, [%rd15+3072];
	bra.uni 	$L__BB38_14;
$L__BB38_13:
	ld.global.f32 	%f160, [%rd10+3072];
	ld.global.u32 	%r560, [%rd11+3072];
	ld.global.u32 	%r559, [%rd12+3072];
$L__BB38_14:
	or.b32  	%r454, %r3, 1024;
	setp.lt.s32 	%p118, %r454, %r9;
	@%p118 bra 	$L__BB38_16;
	add.s64 	%rd103, %rd4, %rd95;
	ld.global.f32 	%f159, [%rd13+4096];
	ld.global.u32 	%r558, [%rd103+4096];
	ld.global.u32 	%r557, [%rd15+4096];
	bra.uni 	$L__BB38_32;
$L__BB38_16:
	ld.global.f32 	%f159, [%rd10+4096];
	ld.global.u32 	%r558, [%rd11+4096];
	ld.global.u32 	%r557, [%rd12+4096];
	bra.uni 	$L__BB38_32;
$L__BB38_17:
	cvt.u64.u32 	%rd104, %r4;
	cvt.u64.u32 	%rd105, %r6;
	add.s64 	%rd106, %rd105, %rd104;
	cvt.u64.u32 	%rd107, %r5;
	add.s64 	%rd108, %rd104, %rd107;
	cvt.u64.u32 	%rd109, %r7;
	add.s64 	%rd110, %rd108, %rd109;
	setp.ge.s32 	%p119, %r3, %r9;
	cvt.u64.u32 	%rd111, %r3;
	add.s64 	%rd112, %rd106, %rd111;
	mad.lo.s64 	%rd16, %rd112, 12, %rd1;
	sub.s32 	%r455, %r3, %r9;
	cvt.s64.s32 	%rd113, %r455;
	add.s64 	%rd114, %rd110, %rd113;
	mad.lo.s64 	%rd17, %rd114, 12, %rd1;
	@%p119 bra 	$L__BB38_19;
	ld.global.f32 	%f163, [%rd16];
	ld.global.u32 	%r566, [%rd16+4];
	ld.global.u32 	%r565, [%rd16+8];
	bra.uni 	$L__BB38_20;
$L__BB38_19:
	ld.global.f32 	%f163, [%rd17];
	ld.global.u32 	%r566, [%rd17+4];
	ld.global.u32 	%r565, [%rd17+8];
$L__BB38_20:
	add.s32 	%r456, %r3, 256;
	setp.lt.s32 	%p120, %r456, %r9;
	@%p120 bra 	$L__BB38_22;
	ld.global.f32 	%f162, [%rd17+3072];
	ld.global.u32 	%r564, [%rd17+3076];
	ld.global.u32 	%r563, [%rd17+3080];
	bra.uni 	$L__BB38_23;
$L__BB38_22:
	ld.global.f32 	%f162, [%rd16+3072];
	ld.global.u32 	%r564, [%rd16+3076];
	ld.global.u32 	%r563, [%rd16+3080];
$L__BB38_23:
	add.s32 	%r457, %r3, 512;
	setp.lt.s32 	%p121, %r457, %r9;
	@%p121 bra 	$L__BB38_25;
	ld.global.f32 	%f161, [%rd17+6144];
	ld.global.u32 	%r562, [%rd17+6148];
	ld.global.u32 	%r561, [%rd17+6152];
	bra.uni 	$L__BB38_26;
$L__BB38_25:
	ld.global.f32 	%f161, [%rd16+6144];
	ld.global.u32 	%r562, [%rd16+6148];
	ld.global.u32 	%r561, [%rd16+6152];
$L__BB38_26:
	add.s32 	%r458, %r3, 768;
	setp.lt.s32 	%p122, %r458, %r9;
	@%p122 bra 	$L__BB38_28;
	ld.global.f32 	%f160, [%rd17+9216];
	ld.global.u32 	%r560, [%rd17+9220];
	ld.global.u32 	%r559, [%rd17+9224];
	bra.uni 	$L__BB38_29;
$L__BB38_28:
	ld.global.f32 	%f160, [%rd16+9216];
	ld.global.u32 	%r560, [%rd16+9220];
	ld.global.u32 	%r559, [%rd16+9224];
$L__BB38_29:
	or.b32  	%r459, %r3, 1024;
	setp.lt.s32 	%p123, %r459, %r9;
	@%p123 bra 	$L__BB38_31;
	ld.global.f32 	%f159, [%rd17+12288];
	ld.global.u32 	%r558, [%rd17+12292];
	ld.global.u32 	%r557, [%rd17+12296];
	bra.uni 	$L__BB38_32;
$L__BB38_31:
	ld.global.f32 	%f159, [%rd16+12288];
	ld.global.u32 	%r558, [%rd16+12292];
	ld.global.u32 	%r557, [%rd16+12296];
$L__BB38_32:
	sub.s32 	%r460, %r8, %r7;
	mov.u32 	%r461, _ZZN3cub18CUB_300001_SM_10006detail10merge_sort26DeviceMergeSortMergeKernelINS2_10policy_hubIN6thrust24THRUST_300001_SM_1000_NS12zip_iteratorIN4cuda3std3__45tupleIJNS6_6detail15normal_iteratorINS6_10device_ptrIfEEEENSD_INSE_IiEEEESI_EEEEEE9Policy600ESK_PNS0_8NullTypeESK_SO_j5s_ratNSB_IJfiiEEESN_EEvbT2_T3_T4_PT6_PT7_T5_PST_ST_NS1_7vsmem_tEE19static_temp_storage;
	mad.lo.s32 	%r462, %r3, 12, %r461;
	st.shared.f32 	[%r462], %f163;
	st.shared.u32 	[%r462+4], %r566;
	st.shared.u32 	[%r462+8], %r565;
	st.shared.f32 	[%r462+3072], %f162;
	st.shared.u32 	[%r462+3076], %r564;
	st.shared.u32 	[%r462+3080], %r563;
	st.shared.f32 	[%r462+6144], %f161;
	st.shared.u32 	[%r462+6148], %r562;
	st.shared.u32 	[%r462+6152], %r561;
	st.shared.f32 	[%r462+9216], %f160;
	st.shared.u32 	[%r462+9220], %r560;
	st.shared.u32 	[%r462+9224], %r559;
	st.shared.f32 	[%r462+12288], %f159;
	st.shared.u32 	[%r462+12292], %r558;
	st.shared.u32 	[%r462+12296], %r557;
	bar.sync 	0;
	// begin inline asm
	griddepcontrol.launch_dependents;
	// end inline asm
	add.s32 	%r76, %r460, %r9;
	mul.lo.s32 	%r463, %r3, 5;
	min.s32 	%r77, %r463, %r76;
	setp.lt.s32 	%p124, %r77, %r460;
	sub.s32 	%r464, %r77, %r460;
	selp.b32 	%r569, 0, %r464, %p124;
	min.s32 	%r567, %r9, %r77;
	setp.ge.s32 	%p125, %r569, %r567;
	@%p125 bra 	$L__BB38_37;
	add.s32 	%r80, %r77, %r9;
$L__BB38_34:
	sub.s32 	%r465, %r567, %r569;
	shr.u32 	%r466, %r465, 31;
	add.s32 	%r467, %r465, %r466;
	shr.s32 	%r468, %r467, 1;
	add.s32 	%r83, %r468, %r569;
	mad.lo.s32 	%r84, %r83, 12, %r461;
	ld.shared.u32 	%r85, [%r84+4];
	not.b32 	%r470, %r83;
	add.s32 	%r471, %r80, %r470;
	mad.lo.s32 	%r86, %r471, 12, %r461;
	ld.shared.u32 	%r87, [%r86+4];
	setp.lt.s32 	%p127, %r87, %r85;
	mov.pred 	%p176, 0;
	@%p127 bra 	$L__BB38_36;
	ld.shared.f32 	%f137, [%r86];
	ld.shared.f32 	%f139, [%r84];
	setp.gt.s32 	%p128, %r87, %r85;
	setp.geu.f32 	%p129, %f137, %f139;
	or.pred  	%p176, %p128, %p129;
$L__BB38_36:
	add.s32 	%r472, %r83, 1;
	selp.b32 	%r569, %r472, %r569, %p176;
	selp.b32 	%r567, %r567, %r83, %p176;
	setp.lt.s32 	%p130, %r569, %r567;
	@%p130 bra 	$L__BB38_34;
$L__BB38_37:
	sub.s32 	%r473, %r77, %r569;
	add.s32 	%r91, %r473, %r9;
	mad.lo.s32 	%r92, %r91, 12, %r461;
	ld.shared.u32 	%r570, [%r92+8];
	ld.shared.u32 	%r571, [%r92+4];
	ld.shared.f32 	%f164, [%r92];
	mad.lo.s32 	%r95, %r569, 12, %r461;
	ld.shared.u32 	%r577, [%r95+8];
	ld.shared.u32 	%r576, [%r95+4];
	ld.shared.f32 	%f167, [%r95];
	setp.ge.s32 	%p132, %r91, %r76;
	mov.pred 	%p177, 0;
	@%p132 bra 	$L__BB38_40;
	setp.ge.s32 	%p134, %r569, %r9;
	setp.lt.s32 	%p135, %r571, %r576;
	or.pred  	%p136, %p134, %p135;
	mov.pred 	%p177, -1;
	@%p136 bra 	$L__BB38_40;
	setp.le.s32 	%p137, %r571, %r576;
	setp.lt.f32 	%p138, %f164, %f167;
	and.pred  	%p177, %p137, %p138;
$L__BB38_40:
	selp.f32 	%f36, %f164, %f167, %p177;
	selp.b32 	%r98, %r571, %r576, %p177;
	selp.b32 	%r99, %r570, %r577, %p177;
	selp.u32 	%r475, 1, 0, %p177;
	add.s32 	%r100, %r91, %r475;
	not.pred 	%p139, %p177;
	selp.u32 	%r476, 1, 0, %p139;
	add.s32 	%r101, %r569, %r476;
	@%p139 bra 	$L__BB38_42;
	ld.shared.f32 	%f164, [%r92+12];
	ld.shared.u32 	%r571, [%r92+16];
	ld.shared.u32 	%r570, [%r92+20];
	bra.uni 	$L__BB38_43;
$L__BB38_42:
	ld.shared.f32 	%f167, [%r95+12];
	ld.shared.u32 	%r576, [%r95+16];
	ld.shared.u32 	%r577, [%r95+20];
$L__BB38_43:
	setp.ge.s32 	%p141, %r100, %r76;
	mov.pred 	%p178, 0;
	@%p141 bra 	$L__BB38_46;
	setp.ge.s32 	%p143, %r101, %r9;
	setp.lt.s32 	%p144, %r571, %r576;
	or.pred  	%p145, %p143, %p144;
	mov.pred 	%p178, -1;
	@%p145 bra 	$L__BB38_46;
	setp.le.s32 	%p146, %r571, %r576;
	setp.lt.f32 	%p147, %f164, %f167;
	and.pred  	%p178, %p146, %p147;
$L__BB38_46:
	selp.f32 	%f41, %f164, %f167, %p178;
	selp.b32 	%r110, %r571, %r576, %p178;
	selp.b32 	%r111, %r570, %r577, %p178;
	selp.u32 	%r477, 1, 0, %p178;
	add.s32 	%r112, %r100, %r477;
	not.pred 	%p148, %p178;
	selp.u32 	%r478, 1, 0, %p148;
	add.s32 	%r113, %r101, %r478;
	@%p178 bra 	$L__BB38_48;
	mad.lo.s32 	%r480, %r113, 12, %r461;
	ld.shared.f32 	%f167, [%r480];
	ld.shared.u32 	%r576, [%r480+4];
	ld.shared.u32 	%r577, [%r480+8];
	bra.uni 	$L__BB38_49;
$L__BB38_48:
	mad.lo.s32 	%r482, %r112, 12, %r461;
	ld.shared.f32 	%f164, [%r482];
	ld.shared.u32 	%r571, [%r482+4];
	ld.shared.u32 	%r570, [%r482+8];
$L__BB38_49:
	setp.ge.s32 	%p150, %r112, %r76;
	mov.pred 	%p179, 0;
	@%p150 bra 	$L__BB38_52;
	setp.ge.s32 	%p152, %r113, %r9;
	setp.lt.s32 	%p153, %r571, %r576;
	or.pred  	%p154, %p152, %p153;
	mov.pred 	%p179, -1;
	@%p154 bra 	$L__BB38_52;
	setp.le.s32 	%p155, %r571, %r576;
	setp.lt.f32 	%p156, %f164, %f167;
	and.pred  	%p179, %p155, %p156;
$L__BB38_52:
	selp.f32 	%f46, %f164, %f167, %p179;
	selp.b32 	%r122, %r571, %r576, %p179;
	selp.b32 	%r123, %r570, %r577, %p179;
	selp.u32 	%r483, 1, 0, %p179;
	add.s32 	%r124, %r112, %r483;
	not.pred 	%p157, %p179;
	selp.u32 	%r484, 1, 0, %p157;
	add.s32 	%r125, %r113, %r484;
	@%p179 bra 	$L__BB38_54;
	mov.u32 	%r485, _ZZN3cub18CUB_300001_SM_10006detail10merge_sort26DeviceMergeSortMergeKernelINS2_10policy_hubIN6thrust24THRUST_300001_SM_1000_NS12zip_iteratorIN4cuda3std3__45tupleIJNS6_6detail15normal_iteratorINS6_10device_ptrIfEEEENSD_INSE_IiEEEESI_EEEEEE9Policy600ESK_PNS0_8NullTypeESK_SO_j5s_ratNSB_IJfiiEEESN_EEvbT2_T3_T4_PT6_PT7_T5_PST_ST_NS1_7vsmem_tEE19static_temp_storage;
	mad.lo.s32 	%r486, %r125, 12, %r485;
	ld.shared.f32 	%f167, [%r486];
	ld.shared.u32 	%r576, [%r486+4];
	ld.shared.u32 	%r577, [%r486+8];
	bra.uni 	$L__BB38_55;
$L__BB38_54:
	mov.u32 	%r487, _ZZN3cub18CUB_300001_SM_10006detail10merge_sort26DeviceMergeSortMergeKernelINS2_10policy_hubIN6thrust24THRUST_300001_SM_1000_NS12zip_iteratorIN4cuda3std3__45tupleIJNS6_6detail15normal_iteratorINS6_10device_ptrIfEEEENSD_INSE_IiEEEESI_EEEEEE9Policy600ESK_PNS0_8NullTypeESK_SO_j5s_ratNSB_IJfiiEEESN_EEvbT2_T3_T4_PT6_PT7_T5_PST_ST_NS1_7vsmem_tEE19static_temp_storage;
	mad.lo.s32 	%r488, %r124, 12, %r487;
	ld.shared.f32 	%f164, [%r488];
	ld.shared.u32 	%r571, [%r488+4];
	ld.shared.u32 	%r570, [%r488+8];
$L__BB38_55:
	setp.ge.s32 	%p159, %r124, %r76;
	mov.pred 	%p180, 0;
	@%p159 bra 	$L__BB38_58;
	setp.ge.s32 	%p161, %r125, %r9;
	setp.lt.s32 	%p162, %r571, %r576;
	or.pred  	%p163, %p161, %p162;
	mov.pred 	%p180, -1;
	@%p163 bra 	$L__BB38_58;
	setp.le.s32 	%p164, %r571, %r576;
	setp.lt.f32 	%p165, %f164, %f167;
	and.pred  	%p180, %p164, %p165;
$L__BB38_58:
	selp.f32 	%f51, %f164, %f167, %p180;
	selp.b32 	%r134, %r571, %r576, %p180;
	selp.b32 	%r135, %r570, %r577, %p180;
	selp.u32 	%r489, 1, 0, %p180;
	add.s32 	%r136, %r124, %r489;
	not.pred 	%p166, %p180;
	selp.u32 	%r490, 1, 0, %p166;
	add.s32 	%r137, %r125, %r490;
	@%p180 bra 	$L__BB38_60;
	mov.u32 	%r491, _ZZN3cub18CUB_300001_SM_10006detail10merge_sort26DeviceMergeSortMergeKernelINS2_10policy_hubIN6thrust24THRUST_300001_SM_1000_NS12zip_iteratorIN4cuda3std3__45tupleIJNS6_6detail15normal_iteratorINS6_10device_ptrIfEEEENSD_INSE_IiEEEESI_EEEEEE9Policy600ESK_PNS0_8NullTypeESK_SO_j5s_ratNSB_IJfiiEEESN_EEvbT2_T3_T4_PT6_PT7_T5_PST_ST_NS1_7vsmem_tEE19static_temp_storage;
	mad.lo.s32 	%r492, %r137, 12, %r491;
	ld.shared.f32 	%f167, [%r492];
	ld.shared.u32 	%r576, [%r492+4];
	ld.shared.u32 	%r577, [%r492+8];
	bra.uni 	$L__BB38_61;
$L__BB38_60:
	mov.u32 	%r493, _ZZN3cub18CUB_300001_SM_10006detail10merge_sort26DeviceMergeSortMergeKernelINS2_10policy_hubIN6thrust24THRUST_300001_SM_1000_NS12zip_iteratorIN4cuda3std3__45tupleIJNS6_6detail15normal_iteratorINS6_10device_ptrIfEEEENSD_INSE_IiEEEESI_EEEEEE9Policy600ESK_PNS0_8NullTypeESK_SO_j5s_ratNSB_IJfiiEEESN_EEvbT2_T3_T4_PT6_PT7_T5_PST_ST_NS1_7vsmem_tEE19static_temp_storage;
	mad.lo.s32 	%r494, %r136, 12, %r493;
	ld.shared.f32 	%f164, [%r494];
	ld.shared.u32 	%r571, [%r494+4];
	ld.shared.u32 	%r570, [%r494+8];
$L__BB38_61:
	setp.ge.s32 	%p168, %r136, %r76;
	mov.pred 	%p181, 0;
	@%p168 bra 	$L__BB38_64;
	setp.ge.s32 	%p170, %r137, %r9;
	setp.lt.s32 	%p171, %r571, %r576;
	or.pred  	%p172, %p170, %p171;
	mov.pred 	%p181, -1;
	@%p172 bra 	$L__BB38_64;
	setp.le.s32 	%p173, %r571, %r576;
	setp.lt.f32 	%p174, %f164, %f167;
	and.pred  	%p181, %p173, %p174;
$L__BB38_64:
	setp.eq.s16 	%p175, %rs1, 0;
	selp.f32 	%f56, %f164, %f167, %p181;
	selp.b32 	%r146, %r571, %r576, %p181;
	selp.b32 	%r147, %r570, %r577, %p181;
	bar.sync 	0;
	@%p175 bra 	$L__BB38_66;
	cvt.u64.u32 	%rd115, %r2;
	// begin inline asm
	mov.u32 %r495, %laneid;
	// end inline asm
	shr.u32 	%r496, %r3, 5;
	mul.lo.s32 	%r497, %r496, 160;
	mad.lo.s32 	%r498, %r495, 5, %r497;
	mov.u32 	%r499, _ZZN3cub18CUB_300001_SM_10006detail10merge_sort26DeviceMergeSortMergeKernelINS2_10policy_hubIN6thrust24THRUST_300001_SM_1000_NS12zip_iteratorIN4cuda3std3__45tupleIJNS6_6detail15normal_iteratorINS6_10device_ptrIfEEEENSD_INSE_IiEEEESI_EEEEEE9Policy600ESK_PNS0_8NullTypeESK_SO_j5s_ratNSB_IJfiiEEESN_EEvbT2_T3_T4_PT6_PT7_T5_PST_ST_NS1_7vsmem_tEE19static_temp_storage;
	mad.lo.s32 	%r500, %r498, 12, %r499;
	st.shared.f32 	[%r500], %f36;
	st.shared.u32 	[%r500+4], %r98;
	st.shared.u32 	[%r500+8], %r99;
	st.shared.f32 	[%r500+12], %f41;
	st.shared.u32 	[%r500+16], %r110;
	st.shared.u32 	[%r500+20], %r111;
	st.shared.f32 	[%r500+24], %f46;
	st.shared.u32 	[%r500+28], %r122;
	st.shared.u32 	[%r500+32], %r123;
	st.shared.f32 	[%r500+36], %f51;
	st.shared.u32 	[%r500+40], %r134;
	st.shared.u32 	[%r500+44], %r135;
	st.shared.f32 	[%r500+48], %f56;
	st.shared.u32 	[%r500+52], %r146;
	st.shared.u32 	[%r500+56], %r147;
	bar.warp.sync 	-1;
	shl.b32 	%r501, %r495, 2;
	sub.s32 	%r502, %r498, %r501;
	mad.lo.s32 	%r503, %r502, 12, %r499;
	ld.shared.f32 	%f141, [%r503];
	ld.shared.u32 	%r504, [%r503+4];
	ld.shared.u32 	%r505, [%r503+8];
	ld.shared.f32 	%f142, [%r503+384];
	ld.shared.u32 	%r506, [%r503+388];
	ld.shared.u32 	%r507, [%r503+392];
	ld.shared.f32 	%f143, [%r503+768];
	ld.shared.u32 	%r508, [%r503+772];
	ld.shared.u32 	%r509, [%r503+776];
	ld.shared.f32 	%f144, [%r503+1152];
	ld.shared.u32 	%r510, [%r503+1156];
	ld.shared.u32 	%r511, [%r503+1160];
	ld.shared.f32 	%f145, [%r503+1536];
	ld.shared.u32 	%r512, [%r503+1540];
	ld.shared.u32 	%r513, [%r503+1544];
	and.b32  	%r514, %r3, 31;
	and.b32  	%r515, %r3, 992;
	mul.lo.s32 	%r516, %r515, 5;
	or.b32  	%r517, %r516, %r514;
	cvt.u64.u32 	%rd116, %r517;
	add.s64 	%rd117, %rd116, %rd115;
	mad.lo.s64 	%rd118, %rd117, 12, %rd1;
	st.global.f32 	[%rd118], %f141;
	st.global.u32 	[%rd118+4], %r504;
	st.global.u32 	[%rd118+8], %r505;
	st.global.f32 	[%rd118+384], %f142;
	st.global.u32 	[%rd118+388], %r506;
	st.global.u32 	[%rd118+392], %r507;
	st.global.f32 	[%rd118+768], %f143;
	st.global.u32 	[%rd118+772], %r508;
	st.global.u32 	[%rd118+776], %r509;
	st.global.f32 	[%rd118+1152], %f144;
	st.global.u32 	[%rd118+1156], %r510;
	st.global.u32 	[%rd118+1160], %r511;
	st.global.f32 	[%rd118+1536], %f145;
	st.global.u32 	[%rd118+1540], %r512;
	st.global.u32 	[%rd118+1544], %r513;
	bra.uni 	$L__BB38_165;
$L__BB38_66:
	// begin inline asm
	mov.u32 %r518, %laneid;
	// end inline asm
	shr.u32 	%r519, %r3, 5;
	mul.lo.s32 	%r520, %r519, 160;
	mad.lo.s32 	%r521, %r518, 5, %r520;
	mov.u32 	%r522, _ZZN3cub18CUB_300001_SM_10006detail10merge_sort26DeviceMergeSortMergeKernelINS2_10policy_hubIN6thrust24THRUST_300001_SM_1000_NS12zip_iteratorIN4cuda3std3__45tupleIJNS6_6detail15normal_iteratorINS6_10device_ptrIfEEEENSD_INSE_IiEEEESI_EEEEEE9Policy600ESK_PNS0_8NullTypeESK_SO_j5s_ratNSB_IJfiiEEESN_EEvbT2_T3_T4_PT6_PT7_T5_PST_ST_NS1_7vsmem_tEE19static_temp_storage;
	mad.lo.s32 	%r523, %r521, 12, %r522;
	st.shared.f32 	[%r523], %f36;
	st.shared.u32 	[%r523+4], %r98;
	st.shared.u32 	[%r523+8], %r99;
	st.shared.f32 	[%r523+12], %f41;
	st.shared.u32 	[%r523+16], %r110;
	st.shared.u32 	[%r523+20], %r111;
	st.shared.f32 	[%r523+24], %f46;
	st.shared.u32 	[%r523+28], %r122;
	st.shared.u32 	[%r523+32], %r123;
	st.shared.f32 	[%r523+36], %f51;
	st.shared.u32 	[%r523+40], %r134;
	st.shared.u32 	[%r523+44], %r135;
	st.shared.f32 	[%r523+48], %f56;
	st.shared.u32 	[%r523+52], %r146;
	st.shared.u32 	[%r523+56], %r147;
	bar.warp.sync 	-1;
	shl.b32 	%r524, %r518, 2;
	sub.s32 	%r525, %r521, %r524;
	mad.lo.s32 	%r526, %r525, 12, %r522;
	ld.shared.f32 	%f146, [%r526];
	ld.shared.u32 	%r527, [%r526+4];
	ld.shared.u32 	%r528, [%r526+8];
	ld.shared.f32 	%f147, [%r526+384];
	ld.shared.u32 	%r529, [%r526+388];
	ld.shared.u32 	%r530, [%r526+392];
	ld.shared.f32 	%f148, [%r526+768];
	ld.shared.u32 	%r531, [%r526+772];
	ld.shared.u32 	%r532, [%r526+776];
	ld.shared.f32 	%f149, [%r526+1152];
	ld.shared.u32 	%r533, [%r526+1156];
	ld.shared.u32 	%r534, [%r526+1160];
	ld.shared.f32 	%f150, [%r526+1536];
	ld.shared.u32 	%r535, [%r526+1540];
	ld.shared.u32 	%r536, [%r526+1544];
	and.b32  	%r537, %r3, 31;
	and.b32  	%r538, %r3, 992;
	mul.lo.s32 	%r539, %r538, 5;
	cvt.u64.u32 	%rd119, %r539;
	add.s32 	%r540, %r537, %r2;
	cvt.u64.u32 	%rd120, %r540;
	add.s64 	%rd121, %rd120, %rd119;
	cvta.to.global.u64 	%rd122, %rd30;
	shl.b64 	%rd123, %rd121, 2;
	add.s64 	%rd124, %rd122, %rd123;
	add.s64 	%rd125, %rd4, %rd123;
	add.s64 	%rd126, %rd5, %rd123;
	st.global.f32 	[%rd124], %f146;
	st.global.u32 	[%rd125], %r527;
	st.global.u32 	[%rd126], %r528;
	st.global.f32 	[%rd124+128], %f147;
	st.global.u32 	[%rd125+128], %r529;
	st.global.u32 	[%rd126+128], %r530;
	st.global.f32 	[%rd124+256], %f148;
	st.global.u32 	[%rd125+256], %r531;
	st.global.u32 	[%rd126+256], %r532;
	st.global.f32 	[%rd124+384], %f149;
	st.global.u32 	[%rd125+384], %r533;
	st.global.u32 	[%rd126+384], %r534;
	st.global.f32 	[%rd124+512], %f150;
	st.global.u32 	[%rd125+512], %r535;
	st.global.u32 	[%rd126+512], %r536;
	bra.uni 	$L__BB38_165;
$L__BB38_67:
	mul.wide.u32 	%rd35, %r1, 4;
	add.s64 	%rd36, %rd2, %rd35;
	ld.global.u32 	%r330, [%rd36];
	ld.global.u32 	%r331, [%rd36+4];
	shr.u32 	%r332, %r327, 1;
	neg.s32 	%r333, %r327;
	and.b32  	%r334, %r1, %r333;
	mul.lo.s32 	%r148, %r334, 1280;
	mul.lo.s32 	%r149, %r332, 1280;
	sub.s32 	%r335, %r1, %r334;
	mul.lo.s32 	%r336, %r335, 1280;
	sub.s32 	%r150, %r330, %r148;
	sub.s32 	%r337, %r331, %r148;
	sub.s32 	%r338, %r326, %r148;
	max.u32 	%r339, %r338, %r149;
	sub.s32 	%r340, %r339, %r149;
	sub.s32 	%r341, %r336, %r150;
	min.u32 	%r151, %r341, %r340;
	max.u32 	%r342, %r336, -1281;
	not.b32 	%r343, %r342;
	add.s32 	%r344, %r336, %r343;
	sub.s32 	%r345, %r344, %r337;
	or.b32  	%r346, %r1, %r333;
	setp.eq.s32 	%p26, %r346, -1;
	min.u32 	%r347, %r149, %r338;
	selp.b32 	%r348, %r347, %r337, %p26;
	selp.b32 	%r349, %r149, %r345, %p26;
	min.u32 	%r350, %r349, %r340;
	sub.s32 	%r152, %r348, %r150;
	sub.s32 	%r153, %r350, %r151;
	// begin inline asm
	griddepcontrol.wait;
	// end inline asm
	setp.eq.s16 	%p27, %rs1, 0;
	@%p27 bra 	$L__BB38_88;
	cvt.u64.u32 	%rd37, %r148;
	mul.wide.u32 	%rd38, %r148, 4;
	add.s64 	%rd39, %rd3, %rd38;
	cvt.u64.u32 	%rd40, %r150;
	cvt.u64.u32 	%rd41, %r149;
	cvt.u64.u32 	%rd42, %r151;
	add.s64 	%rd43, %rd42, %rd41;
	add.s32 	%r154, %r153, %r152;
	setp.ge.s32 	%p28, %r3, %r154;
	cvt.u64.u32 	%rd44, %r3;
	add.s64 	%rd45, %rd44, %rd40;
	shl.b64 	%rd46, %rd45, 2;
	add.s64 	%rd18, %rd39, %rd46;
	sub.s32 	%r352, %r3, %r152;
	cvt.s64.s32 	%rd47, %r352;
	add.s64 	%rd48, %rd43, %rd47;
	shl.b64 	%rd49, %rd48, 2;
	add.s64 	%rd19, %rd39, %rd49;
	add.s64 	%rd50, %rd45, %rd37;
	shl.b64 	%rd51, %rd50, 2;
	add.s64 	%rd20, %rd4, %rd51;
	add.s64 	%rd21, %rd5, %rd51;
	add.s64 	%rd52, %rd48, %rd37;
	shl.b64 	%rd53, %rd52, 2;
	add.s64 	%rd22, %rd4, %rd53;
	add.s64 	%rd23, %rd5, %rd53;
	mov.f32 	%f184, 0f00000000;
	mov.b32 	%r610, 0;
	mov.u32 	%r611, %r610;
	@%p28 bra 	$L__BB38_72;
	setp.ge.s32 	%p29, %r3, %r152;
	@%p29 bra 	$L__BB38_71;
	ld.global.f32 	%f184, [%rd18];
	ld.global.u32 	%r611, [%rd20];
	ld.global.u32 	%r610, [%rd21];
	bra.uni 	$L__BB38_72;
$L__BB38_71:
	ld.global.f32 	%f184, [%rd19];
	ld.global.u32 	%r611, [%rd22];
	ld.global.u32 	%r610, [%rd23];
$L__BB38_72:
	add.s32 	%r161, %r3, 256;
	setp.ge.s32 	%p30, %r161, %r154;
	mov.f32 	%f183, 0f00000000;
	mov.b32 	%r608, 0;
	mov.u32 	%r609, %r608;
	@%p30 bra 	$L__BB38_76;
	setp.lt.s32 	%p31, %r161, %r152;
	@%p31 bra 	$L__BB38_75;
	ld.global.f32 	%f183, [%rd19+1024];
	ld.global.u32 	%r609, [%rd22+1024];
	ld.global.u32 	%r608, [%rd23+1024];
	bra.uni 	$L__BB38_76;
$L__BB38_75:
	ld.global.f32 	%f183, [%rd18+1024];
	ld.global.u32 	%r609, [%rd20+1024];
	ld.global.u32 	%r608, [%rd21+1024];
$L__BB38_76:
	add.s32 	%r168, %r3, 512;
	setp.ge.s32 	%p32, %r168, %r154;
	mov.f32 	%f182, 0f00000000;
	mov.b32 	%r606, 0;
	mov.u32 	%r607, %r606;
	@%p32 bra 	$L__BB38_80;
	setp.lt.s32 	%p33, %r168, %r152;
	@%p33 bra 	$L__BB38_79;
	ld.global.f32 	%f182, [%rd19+2048];
	ld.global.u32 	%r607, [%rd22+2048];
	ld.global.u32 	%r606, [%rd23+2048];
	bra.uni 	$L__BB38_80;
$L__BB38_79:
	ld.global.f32 	%f182, [%rd18+2048];
	ld.global.u32 	%r607, [%rd20+2048];
	ld.global.u32 	%r606, [%rd21+2048];
$L__BB38_80:
	add.s32 	%r175, %r3, 768;
	setp.ge.s32 	%p34, %r175, %r154;
	mov.f32 	%f181, 0f00000000;
	mov.b32 	%r604, 0;
	mov.u32 	%r605, %r604;
	@%p34 bra 	$L__BB38_84;
	setp.lt.s32 	%p35, %r175, %r152;
	@%p35 bra 	$L__BB38_83;
	ld.global.f32 	%f181, [%rd19+3072];
	ld.global.u32 	%r605, [%rd22+3072];
	ld.global.u32 	%r604, [%rd23+3072];
	bra.uni 	$L__BB38_84;
$L__BB38_83:
	ld.global.f32 	%f181, [%rd18+3072];
	ld.global.u32 	%r605, [%rd20+3072];
	ld.global.u32 	%r604, [%rd21+3072];
$L__BB38_84:
	or.b32  	%r182, %r3, 1024;
	setp.ge.s32 	%p36, %r182, %r154;
	mov.f32 	%f180, 0f00000000;
	mov.b32 	%r602, 0;
	mov.u32 	%r603, %r602;
	@%p36 bra 	$L__BB38_108;
	setp.lt.s32 	%p37, %r182, %r152;
	@%p37 bra 	$L__BB38_87;
	ld.global.f32 	%f180, [%rd19+4096];
	ld.global.u32 	%r603, [%rd22+4096];
	ld.global.u32 	%r602, [%rd23+4096];
	bra.uni 	$L__BB38_108;
$L__BB38_87:
	ld.global.f32 	%f180, [%rd18+4096];
	ld.global.u32 	%r603, [%rd20+4096];
	ld.global.u32 	%r602, [%rd21+4096];
	bra.uni 	$L__BB38_108;
$L__BB38_88:
	cvt.u64.u32 	%rd54, %r148;
	cvt.u64.u32 	%rd55, %r150;
	add.s64 	%rd56, %rd55, %rd54;
	cvt.u64.u32 	%rd57, %r149;
	add.s64 	%rd58, %rd54, %rd57;
	cvt.u64.u32 	%rd59, %r151;
	add.s64 	%rd60, %rd58, %rd59;
	add.s32 	%r187, %r153, %r152;
	setp.ge.s32 	%p38, %r3, %r187;
	cvt.u64.u32 	%rd61, %r3;
	add.s64 	%rd62, %rd56, %rd61;
	mad.lo.s64 	%rd24, %rd62, 12, %rd1;
	sub.s32 	%r358, %r3, %r152;
	cvt.s64.s32 	%rd63, %r358;
	add.s64 	%rd64, %rd60, %rd63;
	mad.lo.s64 	%rd25, %rd64, 12, %rd1;
	mov.f32 	%f184, 0f00000000;
	mov.b32 	%r610, 0;
	mov.u32 	%r611, %r610;
	@%p38 bra 	$L__BB38_92;
	setp.ge.s32 	%p39, %r3, %r152;
	@%p39 bra 	$L__BB38_91;
	ld.global.f32 	%f184, [%rd24];
	ld.global.u32 	%r611, [%rd24+4];
	ld.global.u32 	%r610, [%rd24+8];
	bra.uni 	$L__BB38_92;
$L__BB38_91:
	ld.global.f32 	%f184, [%rd25];
	ld.global.u32 	%r611, [%rd25+4];
	ld.global.u32 	%r610, [%rd25+8];
$L__BB38_92:
	add.s32 	%r194, %r3, 256;
	setp.ge.s32 	%p40, %r194, %r187;
	mov.f32 	%f183, 0f00000000;
	mov.b32 	%r608, 0;
	mov.u32 	%r609, %r608;
	@%p40 bra 	$L__BB38_96;
	setp.lt.s32 	%p41, %r194, %r152;
	@%p41 bra 	$L__BB38_95;
	ld.global.f32 	%f183, [%rd25+3072];
	ld.global.u32 	%r609, [%rd25+3076];
	ld.global.u32 	%r608, [%rd25+3080];
	bra.uni 	$L__BB38_96;
$L__BB38_95:
	ld.global.f32 	%f183, [%rd24+3072];
	ld.global.u32 	%r609, [%rd24+3076];
	ld.global.u32 	%r608, [%rd24+3080];
$L__BB38_96:
	add.s32 	%r201, %r3, 512;
	setp.ge.s32 	%p42, %r201, %r187;
	mov.f32 	%f182, 0f00000000;
	mov.b32 	%r606, 0;
	mov.u32 	%r607, %r606;
	@%p42 bra 	$L__BB38_100;
	setp.lt.s32 	%p43, %r201, %r152;
	@%p43 bra 	$L__BB38_99;
	ld.global.f32 	%f182, [%rd25+6144];
	ld.global.u32 	%r607, [%rd25+6148];
	ld.global.u32 	%r606, [%rd25+6152];
	bra.uni 	$L__BB38_100;
$L__BB38_99:
	ld.global.f32 	%f182, [%rd24+6144];
	ld.global.u32 	%r607, [%rd24+6148];
	ld.global.u32 	%r606, [%rd24+6152];
$L__BB38_100:
	add.s32 	%r208, %r3, 768;
	setp.ge.s32 	%p44, %r208, %r187;
	mov.f32 	%f181, 0f00000000;
	mov.b32 	%r604, 0;
	mov.u32 	%r605, %r604;
	@%p44 bra 	$L__BB38_104;
	setp.lt.s32 	%p45, %r208, %r152;
	@%p45 bra 	$L__BB38_103;
	ld.global.f32 	%f181, [%rd25+9216];
	ld.global.u32 	%r605, [%rd25+9220];
	ld.global.u32 	%r604, [%rd25+9224];
	bra.uni 	$L__BB38_104;
$L__BB38_103:
	ld.global.f32 	%f181, [%rd24+9216];
	ld.global.u32 	%r605, [%rd24+9220];
	ld.global.u32 	%r604, [%rd24+9224];
$L__BB38_104:
	or.b32  	%r215, %r3, 1024;
	setp.ge.s32 	%p46, %r215, %r187;
	mov.f32 	%f180, 0f00000000;
	mov.b32 	%r602, 0;
	mov.u32 	%r603, %r602;
	@%p46 bra 	$L__BB38_108;
	setp.lt.s32 	%p47, %r215, %r152;
	@%p47 bra 	$L__BB38_107;
	ld.global.f32 	%f180, [%rd25+12288];
	ld.global.u32 	%r603, [%rd25+12292];
	ld.global.u32 	%r602, [%rd25+12296];
	bra.uni 	$L__BB38_108;
$L__BB38_107:
	ld.global.f32 	%f180, [%rd24+12288];
	ld.global.u32 	%r603, [%rd24+12292];
	ld.global.u32 	%r602, [%rd24+12296];
$L__BB38_108:
	mov.u32 	%r363, _ZZN3cub18CUB_300001_SM_10006detail10merge_sort26DeviceMergeSortMergeKernelINS2_10policy_hubIN6thrust24THRUST_300001_SM_1000_NS12zip_iteratorIN4cuda3std3__45tupleIJNS6_6detail15normal_iteratorINS6_10device_ptrIfEEEENSD_INSE_IiEEEESI_EEEEEE9Policy600ESK_PNS0_8NullTypeESK_SO_j5s_ratNSB_IJfiiEEESN_EEvbT2_T3_T4_PT6_PT7_T5_PST_ST_NS1_7vsmem_tEE19static_temp_storage;
	mad.lo.s32 	%r364, %r3, 12, %r363;
	st.shared.f32 	[%r364], %f184;
	st.shared.u32 	[%r364+4], %r611;
	st.shared.u32 	[%r364+8], %r610;
	st.shared.f32 	[%r364+3072], %f183;
	st.shared.u32 	[%r364+3076], %r609;
	st.shared.u32 	[%r364+3080], %r608;
	st.shared.f32 	[%r364+6144], %f182;
	st.shared.u32 	[%r364+6148], %r607;
	st.shared.u32 	[%r364+6152], %r606;
	st.shared.f32 	[%r364+9216], %f181;
	st.shared.u32 	[%r364+9220], %r605;
	st.shared.u32 	[%r364+9224], %r604;
	st.shared.f32 	[%r364+12288], %f180;
	st.shared.u32 	[%r364+12292], %r603;
	st.shared.u32 	[%r364+12296], %r602;
	bar.sync 	0;
	// begin inline asm
	griddepcontrol.launch_dependents;
	// end inline asm
	add.s32 	%r230, %r153, %r152;
	mul.lo.s32 	%r365, %r3, 5;
	min.s32 	%r231, %r365, %r230;
	setp.lt.s32 	%p48, %r231, %r153;
	sub.s32 	%r366, %r231, %r153;
	selp.b32 	%r614, 0, %r366, %p48;
	min.s32 	%r612, %r152, %r231;
	setp.ge.s32 	%p49, %r614, %r612;
	@%p49 bra 	$L__BB38_113;
	add.s32 	%r234, %r231, %r152;
$L__BB38_110:
	sub.s32 	%r367, %r612, %r614;
	shr.u32 	%r368, %r367, 31;
	add.s32 	%r369, %r367, %r368;
	shr.s32 	%r370, %r369, 1;
	add.s32 	%r237, %r370, %r614;
	mad.lo.s32 	%r238, %r237, 12, %r363;
	ld.shared.u32 	%r239, [%r238+4];
	not.b32 	%r372, %r237;
	add.s32 	%r373, %r234, %r372;
	mad.lo.s32 	%r240, %r373, 12, %r363;
	ld.shared.u32 	%r241, [%r240+4];
	setp.lt.s32 	%p51, %r241, %r239;
	mov.pred 	%p182, 0;
	@%p51 bra 	$L__BB38_112;
	ld.shared.f32 	%f133, [%r240];
	ld.shared.f32 	%f135, [%r238];
	setp.gt.s32 	%p52, %r241, %r239;
	setp.geu.f32 	%p53, %f133, %f135;
	or.pred  	%p182, %p52, %p53;
$L__BB38_112:
	add.s32 	%r374, %r237, 1;
	selp.b32 	%r614, %r374, %r614, %p182;
	selp.b32 	%r612, %r612, %r237, %p182;
	setp.lt.s32 	%p54, %r614, %r612;
	@%p54 bra 	$L__BB38_110;
$L__BB38_113:
	sub.s32 	%r375, %r231, %r614;
	add.s32 	%r245, %r375, %r152;
	mad.lo.s32 	%r246, %r245, 12, %r363;
	ld.shared.u32 	%r615, [%r246+8];
	ld.shared.u32 	%r616, [%r246+4];
	ld.shared.f32 	%f185, [%r246];
	mad.lo.s32 	%r249, %r614, 12, %r363;
	ld.shared.u32 	%r622, [%r249+8];
	ld.shared.u32 	%r621, [%r249+4];
	ld.shared.f32 	%f188, [%r249];
	setp.ge.s32 	%p56, %r245, %r230;
	mov.pred 	%p183, 0;
	@%p56 bra 	$L__BB38_116;
	setp.ge.s32 	%p58, %r614, %r152;
	setp.lt.s32 	%p59, %r616, %r621;
	or.pred  	%p60, %p58, %p59;
	mov.pred 	%p183, -1;
	@%p60 bra 	$L__BB38_116;
	setp.le.s32 	%p61, %r616, %r621;
	setp.lt.f32 	%p62, %f185, %f188;
	and.pred  	%p183, %p61, %p62;
$L__BB38_116:
	selp.f32 	%f92, %f185, %f188, %p183;
	selp.b32 	%r252, %r616, %r621, %p183;
	selp.b32 	%r253, %r615, %r622, %p183;
	selp.u32 	%r377, 1, 0, %p183;
	add.s32 	%r254, %r245, %r377;
	not.pred 	%p63, %p183;
	selp.u32 	%r378, 1, 0, %p63;
	add.s32 	%r255, %r614, %r378;
	@%p63 bra 	$L__BB38_118;
	ld.shared.f32 	%f185, [%r246+12];
	ld.shared.u32 	%r616, [%r246+16];
	ld.shared.u32 	%r615, [%r246+20];
	bra.uni 	$L__BB38_119;
$L__BB38_118:
	ld.shared.f32 	%f188, [%r249+12];
	ld.shared.u32 	%r621, [%r249+16];
	ld.shared.u32 	%r622, [%r249+20];
$L__BB38_119:
	setp.ge.s32 	%p65, %r254, %r230;
	mov.pred 	%p184, 0;
	@%p65 bra 	$L__BB38_122;
	setp.ge.s32 	%p67, %r255, %r152;
	setp.lt.s32 	%p68, %r616, %r621;
	or.pred  	%p69, %p67, %p68;
	mov.pred 	%p184, -1;
	@%p69 bra 	$L__BB38_122;
	setp.le.s32 	%p70, %r616, %r621;
	setp.lt.f32 	%p71, %f185, %f188;
	and.pred  	%p184, %p70, %p71;
$L__BB38_122:
	selp.f32 	%f97, %f185, %f188, %p184;
	selp.b32 	%r264, %r616, %r621, %p184;
	selp.b32 	%r265, %r615, %r622, %p184;
	selp.u32 	%r379, 1, 0, %p184;
	add.s32 	%r266, %r254, %r379;
	not.pred 	%p72, %p184;
	selp.u32 	%r380, 1, 0, %p72;
	add.s32 	%r267, %r255, %r380;
	@%p184 bra 	$L__BB38_124;
	mad.lo.s32 	%r382, %r267, 12, %r363;
	ld.shared.f32 	%f188, [%r382];
	ld.shared.u32 	%r621, [%r382+4];
	ld.shared.u32 	%r622, [%r382+8];
	bra.uni 	$L__BB38_125;
$L__BB38_124:
	mad.lo.s32 	%r384, %r266, 12, %r363;
	ld.shared.f32 	%f185, [%r384];
	ld.shared.u32 	%r616, [%r384+4];
	ld.shared.u32 	%r615, [%r384+8];
$L__BB38_125:
	setp.ge.s32 	%p74, %r266, %r230;
	mov.pred 	%p185, 0;
	@%p74 bra 	$L__BB38_128;
	setp.ge.s32 	%p76, %r267, %r152;
	setp.lt.s32 	%p77, %r616, %r621;
	or.pred  	%p78, %p76, %p77;
	mov.pred 	%p185, -1;
	@%p78 bra 	$L__BB38_128;
	setp.le.s32 	%p79, %r616, %r621;
	setp.lt.f32 	%p80, %f185, %f188;
	and.pred  	%p185, %p79, %p80;
$L__BB38_128:
	selp.f32 	%f102, %f185, %f188, %p185;
	selp.b32 	%r276, %r616, %r621, %p185;
	selp.b32 	%r277, %r615, %r622, %p185;
	selp.u32 	%r385, 1, 0, %p185;
	add.s32 	%r278, %r266, %r385;
	not.pred 	%p81, %p185;
	selp.u32 	%r386, 1, 0, %p81;
	add.s32 	%r279, %r267, %r386;
	@%p185 bra 	$L__BB38_130;
	mov.u32 	%r387, _ZZN3cub18CUB_300001_SM_10006detail10merge_sort26DeviceMergeSortMergeKernelINS2_10policy_hubIN6thrust24THRUST_300001_SM_1000_NS12zip_iteratorIN4cuda3std3__45tupleIJNS6_6detail15normal_iteratorINS6_10device_ptrIfEEEENSD_INSE_IiEEEESI_EEEEEE9Policy600ESK_PNS0_8NullTypeESK_SO_j5s_ratNSB_IJfiiEEESN_EEvbT2_T3_T4_PT6_PT7_T5_PST_ST_NS1_7vsmem_tEE19static_temp_storage;
	mad.lo.s32 	%r388, %r279, 12, %r387;
	ld.shared.f32 	%f188, [%r388];
	ld.shared.u32 	%r621, [%r388+4];
	ld.shared.u32 	%r622, [%r388+8];
	bra.uni 	$L__BB38_131;
$L__BB38_130:
	mov.u32 	%r389, _ZZN3cub18CUB_300001_SM_10006detail10merge_sort26DeviceMergeSortMergeKernelINS2_10policy_hubIN6thrust24THRUST_300001_SM_1000_NS12zip_iteratorIN4cuda3std3__45tupleIJNS6_6detail15normal_iteratorINS6_10device_ptrIfEEEENSD_INSE_IiEEEESI_EEEEEE9Policy600ESK_PNS0_8NullTypeESK_SO_j5s_ratNSB_IJfiiEEESN_EEvbT2_T3_T4_PT6_PT7_T5_PST_ST_NS1_7vsmem_tEE19static_temp_storage;
	mad.lo.s32 	%r390, %r278, 12, %r389;
	ld.shared.f32 	%f185, [%r390];
	ld.shared.u32 	%r616, [%r390+4];
	ld.shared.u32 	%r615, [%r390+8];
$L__BB38_131:
	setp.ge.s32 	%p83, %r278, %r230;
	mov.pred 	%p186, 0;
	@%p83 bra 	$L__BB38_134;
	setp.ge.s32 	%p85, %r279, %r152;
	setp.lt.s32 	%p86, %r616, %r621;
	or.pred  	%p87, %p85, %p86;
	mov.pred 	%p186, -1;
	@%p87 bra 	$L__BB38_134;
	setp.le.s32 	%p88, %r616, %r621;
	setp.lt.f32 	%p89, %f185, %f188;
	and.pred  	%p186, %p88, %p89;
$L__BB38_134:
	selp.f32 	%f107, %f185, %f188, %p186;
	selp.b32 	%r288, %r616, %r621, %p186;
	selp.b32 	%r289, %r615, %r622, %p186;
	selp.u32 	%r391, 1, 0, %p186;
	add.s32 	%r290, %r278, %r391;
	not.pred 	%p90, %p186;
	selp.u32 	%r392, 1, 0, %p90;
	add.s32 	%r291, %r279, %r392;
	@%p186 bra 	$L__BB38_136;
	mov.u32 	%r393, _ZZN3cub18CUB_300001_SM_10006detail10merge_sort26DeviceMergeSortMergeKernelINS2_10policy_hubIN6thrust24THRUST_300001_SM_1000_NS12zip_iteratorIN4cuda3std3__45tupleIJNS6_6detail15normal_iteratorINS6_10device_ptrIfEEEENSD_INSE_IiEEEESI_EEEEEE9Policy600ESK_PNS0_8NullTypeESK_SO_j5s_ratNSB_IJfiiEEESN_EEvbT2_T3_T4_PT6_PT7_T5_PST_ST_NS1_7vsmem_tEE19static_temp_storage;
	mad.lo.s32 	%r394, %r291, 12, %r393;
	ld.shared.f32 	%f188, [%r394];
	ld.shared.u32 	%r621, [%r394+4];
	ld.shared.u32 	%r622, [%r394+8];
	bra.uni 	$L__BB38_137;
$L__BB38_136:
	mov.u32 	%r395, _ZZN3cub18CUB_300001_SM_10006detail10merge_sort26DeviceMergeSortMergeKernelINS2_10policy_hubIN6thrust24THRUST_300001_SM_1000_NS12zip_iteratorIN4cuda3std3__45tupleIJNS6_6detail15normal_iteratorINS6_10device_ptrIfEEEENSD_INSE_IiEEEESI_EEEEEE9Policy600ESK_PNS0_8NullTypeESK_SO_j5s_ratNSB_IJfiiEEESN_EEvbT2_T3_T4_PT6_PT7_T5_PST_ST_NS1_7vsmem_tEE19static_temp_storage;
	mad.lo.s32 	%r396, %r290, 12, %r395;
	ld.shared.f32 	%f185, [%r396];
	ld.shared.u32 	%r616, [%r396+4];
	ld.shared.u32 	%r615, [%r396+8];
$L__BB38_137:
	setp.ge.s32 	%p92, %r290, %r230;
	mov.pred 	%p187, 0;
	@%p92 bra 	$L__BB38_140;
	setp.ge.s32 	%p94, %r291, %r152;
	setp.lt.s32 	%p95, %r616, %r621;
	or.pred  	%p96, %p94, %p95;
	mov.pred 	%p187, -1;
	@%p96 bra 	$L__BB38_140;
	setp.le.s32 	%p97, %r616, %r621;
	setp.lt.f32 	%p98, %f185, %f188;
	and.pred  	%p187, %p97, %p98;
$L__BB38_140:
	setp.eq.s16 	%p99, %rs1, 0;
	selp.f32 	%f112, %f185, %f188, %p187;
	selp.b32 	%r300, %r616, %r621, %p187;
	selp.b32 	%r301, %r615, %r622, %p187;
	bar.sync 	0;
	@%p99 bra 	$L__BB38_153;
	// begin inline asm
	mov.u32 %r397, %laneid;
	// end inline asm
	shr.u32 	%r398, %r3, 5;
	mul.lo.s32 	%r399, %r398, 160;
	mad.lo.s32 	%r400, %r397, 5, %r399;
	mov.u32 	%r401, _ZZN3cub18CUB_300001_SM_10006detail10merge_sort26DeviceMergeSortMergeKernelINS2_10policy_hubIN6thrust24THRUST_300001_SM_1000_NS12zip_iteratorIN4cuda3std3__45tupleIJNS6_6detail15normal_iteratorINS6_10device_ptrIfEEEENSD_INSE_IiEEEESI_EEEEEE9Policy600ESK_PNS0_8NullTypeESK_SO_j5s_ratNSB_IJfiiEEESN_EEvbT2_T3_T4_PT6_PT7_T5_PST_ST_NS1_7vsmem_tEE19static_temp_storage;
	mad.lo.s32 	%r402, %r400, 12, %r401;
	st.shared.f32 	[%r402], %f92;
	st.shared.u32 	[%r402+4], %r252;
	st.shared.u32 	[%r402+8], %r253;
	st.shared.f32 	[%r402+12], %f97;
	st.shared.u32 	[%r402+16], %r264;
	st.shared.u32 	[%r402+20], %r265;
	st.shared.f32 	[%r402+24], %f102;
	st.shared.u32 	[%r402+28], %r276;
	st.shared.u32 	[%r402+32], %r277;
	st.shared.f32 	[%r402+36], %f107;
	st.shared.u32 	[%r402+40], %r288;
	st.shared.u32 	[%r402+44], %r289;
	st.shared.f32 	[%r402+48], %f112;
	st.shared.u32 	[%r402+52], %r300;
	st.shared.u32 	[%r402+56], %r301;
	bar.warp.sync 	-1;
	shl.b32 	%r403, %r397, 2;
	sub.s32 	%r404, %r400, %r403;
	mad.lo.s32 	%r405, %r404, 12, %r401;
	ld.shared.f32 	%f113, [%r405];
	ld.shared.u32 	%r302, [%r405+4];
	ld.shared.u32 	%r303, [%r405+8];
	ld.shared.f32 	%f114, [%r405+384];
	ld.shared.u32 	%r304, [%r405+388];
	ld.shared.u32 	%r305, [%r405+392];
	ld.shared.f32 	%f115, [%r405+768];
	ld.shared.u32 	%r306, [%r405+772];
	ld.shared.u32 	%r307, [%r405+776];
	ld.shared.f32 	%f116, [%r405+1152];
	ld.shared.u32 	%r308, [%r405+1156];
	ld.shared.u32 	%r309, [%r405+1160];
	ld.shared.f32 	%f117, [%r405+1536];
	ld.shared.u32 	%r310, [%r405+1540];
	ld.shared.u32 	%r311, [%r405+1544];
	setp.ne.s32 	%p100, %r3, 0;
	@%p100 bra 	$L__BB38_143;
	st.volatile.shared.u32 	[_ZZN3cub18CUB_300001_SM_10006detail10merge_sort26DeviceMergeSortMergeKernelINS2_10policy_hubIN6thrust24THRUST_300001_SM_1000_NS12zip_iteratorIN4cuda3std3__45tupleIJNS6_6detail15normal_iteratorINS6_10device_ptrIfEEEENSD_INSE_IiEEEESI_EEEEEE9Policy600ESK_PNS0_8NullTypeESK_SO_j5s_ratNSB_IJfiiEEESN_EEvbT2_T3_T4_PT6_PT7_T5_PST_ST_NS1_7vsmem_tEE19static_temp_storage+15360], %r230;
$L__BB38_143:
	bar.sync 	0;
	ld.volatile.shared.u32 	%r312, [_ZZN3cub18CUB_300001_SM_10006detail10merge_sort26DeviceMergeSortMergeKernelINS2_10policy_hubIN6thrust24THRUST_300001_SM_1000_NS12zip_iteratorIN4cuda3std3__45tupleIJNS6_6detail15normal_iteratorINS6_10device_ptrIfEEEENSD_INSE_IiEEEESI_EEEEEE9Policy600ESK_PNS0_8NullTypeESK_SO_j5s_ratNSB_IJfiiEEESN_EEvbT2_T3_T4_PT6_PT7_T5_PST_ST_NS1_7vsmem_tEE19static_temp_storage+15360];
	and.b32  	%r406, %r3, 31;
	and.b32  	%r407, %r3, 992;
	mul.lo.s32 	%r408, %r407, 5;
	or.b32  	%r313, %r408, %r406;
	setp.ge.s32 	%p101, %r313, %r312;
	cvt.u64.u32 	%rd65, %r313;
	cvt.u64.u32 	%rd66, %r2;
	add.s64 	%rd67, %rd65, %rd66;
	mad.lo.s64 	%rd26, %rd67, 12, %rd1;
	@%p101 bra 	$L__BB38_145;
	st.global.f32 	[%rd26], %f113;
	st.global.u32 	[%rd26+4], %r302;
	st.global.u32 	[%rd26+8], %r303;
$L__BB38_145:
	add.s32 	%r409, %r313, 32;
	setp.ge.s32 	%p102, %r409, %r312;
	@%p102 bra 	$L__BB38_147;
	st.global.f32 	[%rd26+384], %f114;
	st.global.u32 	[%rd26+388], %r304;
	st.global.u32 	[%rd26+392], %r305;
$L__BB38_147:
	add.s32 	%r410, %r313, 64;
	setp.ge.s32 	%p103, %r410, %r312;
	@%p103 bra 	$L__BB38_149;
	st.global.f32 	[%rd26+768], %f115;
	st.global.u32 	[%rd26+772], %r306;
	st.global.u32 	[%rd26+776], %r307;
$L__BB38_149:
	add.s32 	%r411, %r313, 96;
	setp.ge.s32 	%p104, %r411, %r312;
	@%p104 bra 	$L__BB38_151;
	st.global.f32 	[%rd26+1152], %f116;
	st.global.u32 	[%rd26+1156], %r308;
	st.global.u32 	[%rd26+1160], %r309;
$L__BB38_151:
	add.s32 	%r412, %r313, 128;
	setp.ge.s32 	%p105, %r412, %r312;
	@%p105 bra 	$L__BB38_165;
	st.global.f32 	[%rd26+1536], %f117;
	st.global.u32 	[%rd26+1540], %r310;
	st.global.u32 	[%rd26+1544], %r311;
	bra.uni 	$L__BB38_165;
$L__BB38_153:
	// begin inline asm
	mov.u32 %r413, %laneid;
	// end inline asm
	shr.u32 	%r414, %r3, 5;
	mul.lo.s32 	%r415, %r414, 160;
	mad.lo.s32 	%r416, %r413, 5, %r415;
	mov.u32 	%r417, _ZZN3cub18CUB_300001_SM_10006detail10merge_sort26DeviceMergeSortMergeKernelINS2_10policy_hubIN6thrust24THRUST_300001_SM_1000_NS12zip_iteratorIN4cuda3std3__45tupleIJNS6_6detail15normal_iteratorINS6_10device_ptrIfEEEENSD_INSE_IiEEEESI_EEEEEE9Policy600ESK_PNS0_8NullTypeESK_SO_j5s_ratNSB_IJfiiEEESN_EEvbT2_T3_T4_PT6_PT7_T5_PST_ST_NS1_7vsmem_tEE19static_temp_storage;
	mad.lo.s32 	%r418, %r416, 12, %r417;
	st.shared.f32 	[%r418], %f92;
	st.shared.u32 	[%r418+4], %r252;
	st.shared.u32 	[%r418+8], %r253;
	st.shared.f32 	[%r418+12], %f97;
	st.shared.u32 	[%r418+16], %r264;
	st.shared.u32 	[%r418+20], %r265;
	st.shared.f32 	[%r418+24], %f102;
	st.shared.u32 	[%r418+28], %r276;
	st.shared.u32 	[%r418+32], %r277;
	st.shared.f32 	[%r418+36], %f107;
	st.shared.u32 	[%r418+40], %r288;
	st.shared.u32 	[%r418+44], %r289;
	st.shared.f32 	[%r418+48], %f112;
	st.shared.u32 	[%r418+52], %r300;
	st.shared.u32 	[%r418+56], %r301;
	bar.warp.sync 	-1;
	shl.b32 	%r419, %r413, 2;
	sub.s32 	%r420, %r416, %r419;
	mad.lo.s32 	%r421, %r420, 12, %r417;
	ld.shared.f32 	%f118, [%r421];
	ld.shared.u32 	%r314, [%r421+4];
	ld.shared.u32 	%r315, [%r421+8];
	ld.shared.f32 	%f119, [%r421+384];
	ld.shared.u32 	%r316, [%r421+388];
	ld.shared.u32 	%r317, [%r421+392];
	ld.shared.f32 	%f120, [%r421+768];
	ld.shared.u32 	%r318, [%r421+772];
	ld.shared.u32 	%r319, [%r421+776];
	ld.shared.f32 	%f121, [%r421+1152];
	ld.shared.u32 	%r320, [%r421+1156];
	ld.shared.u32 	%r321, [%r421+1160];
	ld.shared.f32 	%f122, [%r421+1536];
	ld.shared.u32 	%r322, [%r421+1540];
	ld.shared.u32 	%r323, [%r421+1544];
	setp.ne.s32 	%p106, %r3, 0;
	@%p106 bra 	$L__BB38_155;
	st.volatile.shared.u32 	[_ZZN3cub18CUB_300001_SM_10006detail10merge_sort26DeviceMergeSortMergeKernelINS2_10policy_hubIN6thrust24THRUST_300001_SM_1000_NS12zip_iteratorIN4cuda3std3__45tupleIJNS6_6detail15normal_iteratorINS6_10device_ptrIfEEEENSD_INSE_IiEEEESI_EEEEEE9Policy600ESK_PNS0_8NullTypeESK_SO_j5s_ratNSB_IJfiiEEESN_EEvbT2_T3_T4_PT6_PT7_T5_PST_ST_NS1_7vsmem_tEE19static_temp_storage+15360], %r230;
$L__BB38_155:
	bar.sync 	0;
	ld.volatile.shared.u32 	%r324, [_ZZN3cub18CUB_300001_SM_10006detail10merge_sort26DeviceMergeSortMergeKernelINS2_10policy_hubIN6thrust24THRUST_300001_SM_1000_NS12zip_iteratorIN4cuda3std3__45tupleIJNS6_6detail15normal_iteratorINS6_10device_ptrIfEEEENSD_INSE_IiEEEESI_EEEEEE9Policy600ESK_PNS0_8NullTypeESK_SO_j5s_ratNSB_IJfiiEEESN_EEvbT2_T3_T4_PT6_PT7_T5_PST_ST_NS1_7vsmem_tEE19static_temp_storage+15360];
	and.b32  	%r422, %r3, 31;
	and.b32  	%r423, %r3, 992;
	mul.lo.s32 	%r424, %r423, 5;
	cvt.u64.u32 	%rd68, %r424;
	or.b32  	%r325, %r424, %r422;
	add.s32 	%r425, %r422, %r2;
	cvt.u64.u32 	%rd69, %r425;
	add.s64 	%rd70, %rd69, %rd68;
	setp.ge.s32 	%p107, %r325, %r324;
	cvta.to.global.u64 	%rd71, %rd30;
	shl.b64 	%rd72, %rd70, 2;
	add.s64 	%rd27, %rd71, %rd72;
	add.s64 	%rd28, %rd4, %rd72;
	add.s64 	%rd29, %rd5, %rd72;
	@%p107 bra 	$L__BB38_157;
	st.global.f32 	[%rd27], %f118;
	st.global.u32 	[%rd28], %r314;
	st.global.u32 	[%rd29], %r315;
$L__BB38_157:
	add.s32 	%r426, %r325, 32;
	setp.ge.s32 	%p108, %r426, %r324;
	@%p108 bra 	$L__BB38_159;
	st.global.f32 	[%rd27+128], %f119;
	st.global.u32 	[%rd28+128], %r316;
	st.global.u32 	[%rd29+128], %r317;
$L__BB38_159:
	add.s32 	%r427, %r325, 64;
	setp.ge.s32 	%p109, %r427, %r324;
	@%p109 bra 	$L__BB38_161;
	st.global.f32 	[%rd27+256], %f120;
	st.global.u32 	[%rd28+256], %r318;
	st.global.u32 	[%rd29+256], %r319;
$L__BB38_161:
	add.s32 	%r428, %r325, 96;
	setp.ge.s32 	%p110, %r428, %r324;
	@%p110 bra 	$L__BB38_163;
	st.global.f32 	[%rd27+384], %f121;
	st.global.u32 	[%rd28+384], %r320;
	st.global.u32 	[%rd29+384], %r321;
$L__BB38_163:
	add.s32 	%r429, %r325, 128;
	setp.ge.s32 	%p111, %r429, %r324;
	@%p111 bra 	$L__BB38_165;
	st.global.f32 	[%rd27+512], %f122;
	st.global.u32 	[%rd28+512], %r322;
	st.global.u32 	[%rd29+512], %r323;
$L__BB38_165:
	ret;

}
	// .globl	_ZN3cub18CUB_300001_SM_10006detail10merge_sort30DeviceMergeSortBlockSortKernelINS2_10policy_hubIN6thrust24THRUST_300001_SM_1000_NS12zip_iteratorIN4cuda3std3__45tupleIJNS6_6detail15normal_iteratorINS6_10device_ptrIfEEEENSD_INSE_IiEEEESI_EEEEEE9Policy600ESK_PNS0_8NullTypeESK_SO_m5s_ratNSB_IJfiiEEESN_EEvbT0_T1_T2_T3_T4_PT6_PT7_T5_NS1_7vsmem_tE
.visible .entry _ZN3cub18CUB_300001_SM_10006detail10merge_sort30DeviceMergeSortBlockSortKernelINS2_10policy_hubIN6thrust24THRUST_300001_SM_1000_NS12zip_iteratorIN4cuda3std3__45tupleIJNS6_6detail15normal_iteratorINS6_10device_ptrIfEEEENSD_INSE_IiEEEESI_EEEEEE9Policy600ESK_PNS0_8NullTypeESK_SO_m5s_ratNSB_IJfiiEEESN_EEvbT0_T1_T2_T3_T4_PT6_PT7_T5_NS1_7vsmem_tE(
	.param .u8 _ZN3cub18CUB_300001_SM_10006detail10merge_sort30DeviceMergeSortBlockSortKernelINS2_10policy_hubIN6thrust24THRUST_300001_SM_1000_NS12zip_iteratorIN4cuda3std3__45tupleIJNS6_6detail15normal_iteratorINS6_10device_ptrIfEEEENSD_INSE_IiEEEESI_EEEEEE9Policy600ESK_PNS0_8NullTypeESK_SO_m5s_ratNSB_IJfiiEEESN_EEvbT0_T1_T2_T3_T4_PT6_PT7_T5_NS1_7vsmem_tE_param_0,
	.param .align 8 .b8 _ZN3cub18CUB_300001_SM_10006detail10merge_sort30DeviceMergeSortBlockSortKernelINS2_10policy_hubIN6thrust24THRUST_300001_SM_1000_NS12zip_iteratorIN4cuda3std3__45tupleIJNS6_6detail15normal_iteratorINS6_10device_ptrIfEEEENSD_INSE_IiEEEESI_EEEEEE9Policy600ESK_PNS0_8NullTypeESK_SO_m5s_ratNSB_IJfiiEEESN_EEvbT0_T1_T2_T3_T4_PT6_PT7_T5_NS1_7vsmem_tE_param_1[24],
	.param .u64 .ptr .align 1 _ZN3cub18CUB_300001_SM_10006detail10merge_sort30DeviceMergeSortBlockSortKernelINS2_10policy_hubIN6thrust24THRUST_300001_SM_1000_NS12zip_iteratorIN4cuda3std3__45tupleIJNS6_6detail15normal_iteratorINS6_10device_ptrIfEEEENSD_INSE_IiEEEESI_EEEEEE9Policy600ESK_PNS0_8NullTypeESK_SO_m5s_ratNSB_IJfiiEEESN_EEvbT0_T1_T2_T3_T4_PT6_PT7_T5_NS1_7vsmem_tE_param_2,
	.param .align 8 .b8 _ZN3cub18CUB_300001_SM_10006detail10merge_sort30DeviceMergeSortBlockSortKernelINS2_10policy_hubIN6thrust24THRUST_300001_SM_1000_NS12zip_iteratorIN4cuda3std3__45tupleIJNS6_6detail15normal_iteratorINS6_10device_ptrIfEEEENSD_INSE_IiEEEESI_EEEEEE9Policy600ESK_PNS0_8NullTypeESK_SO_m5s_ratNSB_IJfiiEEESN_EEvbT0_T1_T2_T3_T4_PT6_PT7_T5_NS1_7vsmem_tE_param_3[24],
	.param .u64 .ptr .align 1 _ZN3cub18CUB_300001_SM_10006detail10merge_sort30DeviceMergeSortBlockSortKernelINS2_10policy_hubIN6thrust24THRUST_300001_SM_1000_NS12zip_iteratorIN4cuda3std3__45tupleIJNS6_6detail15normal_iteratorINS6_10device_ptrIfEEEENSD_INSE_IiEEEESI_EEEEEE9Policy600ESK_PNS0_8NullTypeESK_SO_m5s_ratNSB_IJfiiEEESN_EEvbT0_T1_T2_T3_T4_PT6_PT7_T5_NS1_7vsmem_tE_param_4,
	.param .u64 _ZN3cub18CUB_300001_SM_10006detail10merge_sort30DeviceMergeSortBlockSortKernelINS2_10policy_hubIN6thrust24THRUST_300001_SM_1000_NS12zip_iteratorIN4cuda3std3__45tupleIJNS6_6detail15normal_iteratorINS6_10device_ptrIfEEEENSD_INSE_IiEEEESI_EEEEEE9Policy600ESK_PNS0_8NullTypeESK_SO_m5s_ratNSB_IJfiiEEESN_EEvbT0_T1_T2_T3_T4_PT6_PT7_T5_NS1_7vsmem_tE_param_5,
	.param .u64 .ptr .align 1 _ZN3cub18CUB_300001_SM_10006detail10merge_sort30DeviceMergeSortBlockSortKernelINS2_10policy_hubIN6thrust24THRUST_300001_SM_1000_NS12zip_iteratorIN4cuda3std3__45tupleIJNS6_6detail15normal_iteratorINS6_10device_ptrIfEEEENSD_INSE_IiEEEESI_EEEEEE9Policy600ESK_PNS0_8NullTypeESK_SO_m5s_ratNSB_IJfiiEEESN_EEvbT0_T1_T2_T3_T4_PT6_PT7_T5_NS1_7vsmem_tE_param_6,
	.param .u64 .ptr .align 1 _ZN3cub18CUB_300001_SM_10006detail10merge_sort30DeviceMergeSortBlockSortKernelINS2_10policy_hubIN6thrust24THRUST_300001_SM_1000_NS12zip_iteratorIN4cuda3std3__45tupleIJNS6_6detail15normal_iteratorINS6_10device_ptrIfEEEENSD_INSE_IiEEEESI_EEEEEE9Policy600ESK_PNS0_8NullTypeESK_SO_m5s_ratNSB_IJfiiEEESN_EEvbT0_T1_T2_T3_T4_PT6_PT7_T5_NS1_7vsmem_tE_param_7,
	.param .align 1 .b8 _ZN3cub18CUB_300001_SM_10006detail10merge_sort30DeviceMergeSortBlockSortKernelINS2_10policy_hubIN6thrust24THRUST_300001_SM_1000_NS12zip_iteratorIN4cuda3std3__45tupleIJNS6_6detail15normal_iteratorINS6_10device_ptrIfEEEENSD_INSE_IiEEEESI_EEEEEE9Policy600ESK_PNS0_8NullTypeESK_SO_m5s_ratNSB_IJfiiEEESN_EEvbT0_T1_T2_T3_T4_PT6_PT7_T5_NS1_7vsmem_tE_param_8[1],
	.param .align 8 .b8 _ZN3cub18CUB_300001_SM_10006detail10merge_sort30DeviceMergeSortBlockSortKernelINS2_10policy_hubIN6thrust24THRUST_300001_SM_1000_NS12zip_iteratorIN4cuda3std3__45tupleIJNS6_6detail15normal_iteratorINS6_10device_ptrIfEEEENSD_INSE_IiEEEESI_EEEEEE9Policy600ESK_PNS0_8NullTypeESK_SO_m5s_ratNSB_IJfiiEEESN_EEvbT0_T1_T2_T3_T4_PT6_PT7_T5_NS1_7vsmem_tE_param_9[8]
)
.maxntid 256
{
	.reg .pred 	%p<258>;
	.reg .b16 	%rs<4>;
	.reg .b32 	%r<674>;
	.reg .b32 	%f<241>;
	.reg .b64 	%rd<59>;
	// demoted variable
	.shared .align 16 .b8 _ZZN3cub18CUB_300001_SM_10006detail10merge_sort30DeviceMergeSortBlockSortKernelINS2_10policy_hubIN6thrust24THRUST_300001_SM_1000_NS12zip_iteratorIN4cuda3std3__45tupleIJNS6_6detail15normal_iteratorINS6_10device_ptrIfEEEENSD_INSE_IiEEEESI_EEEEEE9Policy600ESK_PNS0_8NullTypeESK_SO_m5s_ratNSB_IJfiiEEESN_EEvbT0_T1_T2_T3_T4_PT6_PT7_T5_NS1_7vsmem_tEE19static_temp_storage[15376];
	ld.param.u64 	%rd17, [_ZN3cub18CUB_300001_SM_10006detail10merge_sort30DeviceMergeSortBlockSortKernelINS2_10policy_hubIN6thrust24THRUST_300001_SM_1000_NS12zip_iteratorIN4cuda3std3__45tupleIJNS6_6detail15normal_iteratorINS6_10device_ptrIfEEEENSD_INSE_IiEEEESI_EEEEEE9Policy600ESK_PNS0_8NullTypeESK_SO_m5s_ratNSB_IJfiiEEESN_EEvbT0_T1_T2_T3_T4_PT6_PT7_T5_NS1_7vsmem_tE_param_3+16];
	ld.param.u64 	%rd16, [_ZN3cub18CUB_300001_SM_10006detail10merge_sort30DeviceMergeSortBlockSortKernelINS2_10policy_hubIN6thrust24THRUST_300001_SM_1000_NS12zip_iteratorIN4cuda3std3__45tupleIJNS6_6detail15normal_iteratorINS6_10device_ptrIfEEEENSD_INSE_IiEEEESI_EEEEEE9Policy600ESK_PNS0_8NullTypeESK_SO_m5s_ratNSB_IJfiiEEESN_EEvbT0_T1_T2_T3_T4_PT6_PT7_T5_NS1_7vsmem_tE_param_3+8];
	ld.param.u64 	%rd15, [_ZN3cub18CUB_300001_SM_10006detail10merge_sort30DeviceMergeSortBlockSortKernelINS2_10policy_hubIN6thrust24THRUST_300001_SM_1000_NS12zip_iteratorIN4cuda3std3__45tupleIJNS6_6detail15normal_iteratorINS6_10device_ptrIfEEEENSD_INSE_IiEEEESI_EEEEEE9Policy600ESK_PNS0_8NullTypeESK_SO_m5s_ratNSB_IJfiiEEESN_EEvbT0_T1_T2_T3_T4_PT6_PT7_T5_NS1_7vsmem_tE_param_3];
	ld.param.u64 	%rd20, [_ZN3cub18CUB_300001_SM_10006detail10merge_sort30DeviceMergeSortBlockSortKernelINS2_10policy_hubIN6thrust24THRUST_300001_SM_1000_NS12zip_iteratorIN4cuda3std3__45tupleIJNS6_6detail15normal_iteratorINS6_10device_ptrIfEEEENSD_INSE_IiEEEESI_EEEEEE9Policy600ESK_PNS0_8NullTypeESK_SO_m5s_ratNSB_IJfiiEEESN_EEvbT0_T1_T2_T3_T4_PT6_PT7_T5_NS1_7vsmem_tE_param_1+16];
	ld.param.u64 	%rd21, [_ZN3cub18CUB_300001_SM_10006detail10merge_sort30DeviceMergeSortBlockSortKernelINS2_10policy_hubIN6thrust24THRUST_300001_SM_1000_NS12zip_iteratorIN4cuda3std3__45tupleIJNS6_6detail15normal_iteratorINS6_10device_ptrIfEEEENSD_INSE_IiEEEESI_EEEEEE9Policy600ESK_PNS0_8NullTypeESK_SO_m5s_ratNSB_IJfiiEEESN_EEvbT0_T1_T2_T3_T4_PT6_PT7_T5_NS1_7vsmem_tE_param_1+8];
	ld.param.u64 	%rd22, [_ZN3cub18CUB_300001_SM_10006detail10merge_sort30DeviceMergeSortBlockSortKernelINS2_10policy_hubIN6thrust24THRUST_300001_SM_1000_NS12zip_iteratorIN4cuda3std3__45tupleIJNS6_6detail15normal_iteratorINS6_10device_ptrIfEEEENSD_INSE_IiEEEESI_EEEEEE9Policy600ESK_PNS0_8NullTypeESK_SO_m5s_ratNSB_IJfiiEEESN_EEvbT0_T1_T2_T3_T4_PT6_PT7_T5_NS1_7vsmem_tE_param_1];
	ld.param.u64 	%rd18, [_ZN3cub18CUB_300001_SM_10006detail10merge_sort30DeviceMergeSortBlockSortKernelINS2_10policy_hubIN6thrust24THRUST_300001_SM_1000_NS12zip_iteratorIN4cuda3std3__45tupleIJNS6_6detail15normal_iteratorINS6_10device_ptrIfEEEENSD_INSE_IiEEEESI_EEEEEE9Policy600ESK_PNS0_8NullTypeESK_SO_m5s_ratNSB_IJfiiEEESN_EEvbT0_T1_T2_T3_T4_PT6_PT7_T5_NS1_7vsmem_tE_param_5];
	ld.param.u64 	%rd19, [_ZN3cub18CUB_300001_SM_10006detail10merge_sort30DeviceMergeSortBlockSortKernelINS2_10policy_hubIN6thrust24THRUST_300001_SM_1000_NS12zip_iteratorIN4cuda3std3__45tupleIJNS6_6detail15normal_iteratorINS6_10device_ptrIfEEEENSD_INSE_IiEEEESI_EEEEEE9Policy600ESK_PNS0_8NullTypeESK_SO_m5s_ratNSB_IJfiiEEESN_EEvbT0_T1_T2_T3_T4_PT6_PT7_T5_NS1_7vsmem_tE_param_6];
	cvta.to.global.u64 	%rd1, %rd19;
	cvta.to.global.u64 	%rd2, %rd22;
	cvta.to.global.u64 	%rd3, %rd21;
	cvta.to.global.u64 	%rd4, %rd20;
	mov.u32 	%r355, %ctaid.x;
	cvt.u64.u32 	%rd23, %r355;
	mov.u32 	%r356, %nctaid.x;
	cvt.u64.u32 	%rd24, %r356;
	mul.wide.u32 	%rd5, %r355, 1280;
	add.s64 	%rd25, %rd24, -1;
	setp.le.u64 	%p25, %rd25, %rd23;
	@%p25 bra 	$L__BB39_68;
	// begin inline asm
	griddepcontrol.wait;
	// end inline asm
	mov.u32 	%r1, %tid.x;
	and.b32  	%r2, %r1, 31;
	and.b32  	%r424, %r1, 992;
	mul.lo.s32 	%r3, %r424, 5;
	or.b32  	%r425, %r3, %r2;
	cvt.u64.u32 	%rd41, %r425;
	add.s64 	%rd6, %rd5, %rd41;
	shl.b64 	%rd42, %rd6, 2;
	add.s64 	%rd43, %rd2, %rd42;
	add.s64 	%rd44, %rd3, %rd42;
	add.s64 	%rd45, %rd4, %rd42;
	ld.global.f32 	%f142, [%rd43];
	ld.global.u32 	%r426, [%rd44];
	ld.global.u32 	%r427, [%rd45];
	ld.global.f32 	%f143, [%rd43+128];
	ld.global.u32 	%r428, [%rd44+128];
	ld.global.u32 	%r429, [%rd45+128];
	ld.global.f32 	%f144, [%rd43+256];
	ld.global.u32 	%r430, [%rd44+256];
	ld.global.u32 	%r431, [%rd45+256];
	ld.global.f32 	%f145, [%rd43+384];
	ld.global.u32 	%r432, [%rd44+384];
	ld.global.u32 	%r433, [%rd45+384];
	ld.global.f32 	%f146, [%rd43+512];
	ld.global.u32 	%r434, [%rd44+512];
	ld.global.u32 	%r435, [%rd45+512];
	// begin inline asm
	mov.u32 %r423, %laneid;
	// end inline asm
	shr.u32 	%r436, %r1, 5;
	mad.lo.s32 	%r437, %r436, 160, %r423;
	mov.u32 	%r438, _ZZN3cub18CUB_300001_SM_10006detail10merge_sort30DeviceMergeSortBlockSortKernelINS2_10policy_hubIN6thrust24THRUST_300001_SM_1000_NS12zip_iteratorIN4cuda3std3__45tupleIJNS6_6detail15normal_iteratorINS6_10device_ptrIfEEEENSD_INSE_IiEEEESI_EEEEEE9Policy600ESK_PNS0_8NullTypeESK_SO_m5s_ratNSB_IJfiiEEESN_EEvbT0_T1_T2_T3_T4_PT6_PT7_T5_NS1_7vsmem_tEE19static_temp_storage;
	mad.lo.s32 	%r4, %r437, 12, %r438;
	st.shared.f32 	[%r4], %f142;
	st.shared.u32 	[%r4+4], %r426;
	st.shared.u32 	[%r4+8], %r427;
	st.shared.f32 	[%r4+384], %f143;
	st.shared.u32 	[%r4+388], %r428;
	st.shared.u32 	[%r4+392], %r429;
	st.shared.f32 	[%r4+768], %f144;
	st.shared.u32 	[%r4+772], %r430;
	st.shared.u32 	[%r4+776], %r431;
	st.shared.f32 	[%r4+1152], %f145;
	st.shared.u32 	[%r4+1156], %r432;
	st.shared.u32 	[%r4+1160], %r433;
	st.shared.f32 	[%r4+1536], %f146;
	st.shared.u32 	[%r4+1540], %r434;
	st.shared.u32 	[%r4+1544], %r435;
	bar.warp.sync 	-1;
	mad.lo.s32 	%r5, %r423, 48, %r4;
	ld.shared.f32 	%f170, [%r5];
	ld.shared.u32 	%r525, [%r5+4];
	ld.shared.u32 	%r524, [%r5+8];
	ld.shared.f32 	%f2, [%r5+12];
	ld.shared.u32 	%r8, [%r5+16];
	ld.shared.u32 	%r9, [%r5+20];
	ld.shared.f32 	%f164, [%r5+24];
	ld.shared.u32 	%r513, [%r5+28];
	ld.shared.u32 	%r512, [%r5+32];
	ld.shared.f32 	%f4, [%r5+36];
	ld.shared.u32 	%r12, [%r5+40];
	ld.shared.u32 	%r13, [%r5+44];
	ld.shared.f32 	%f5, [%r5+48];
	ld.shared.u32 	%r14, [%r5+52];
	ld.shared.u32 	%r15, [%r5+56];
	bar.sync 	0;
	// begin inline asm
	griddepcontrol.launch_dependents;
	// end inline asm
	setp.lt.s32 	%p153, %r8, %r525;
	@%p153 bra 	$L__BB39_3;
	setp.gt.s32 	%p154, %r8, %r525;
	setp.geu.f32 	%p155, %f2, %f170;
	or.pred  	%p156, %p154, %p155;
	mov.u32 	%r516, %r9;
	mov.u32 	%r517, %r8;
	mov.f32 	%f166, %f2;
	@%p156 bra 	$L__BB39_4;
$L__BB39_3:
	mov.u32 	%r516, %r524;
	mov.u32 	%r517, %r525;
	mov.f32 	%f166, %f170;
	mov.u32 	%r524, %r9;
	mov.u32 	%r525, %r8;
	mov.f32 	%f170, %f2;
$L__BB39_4:
	setp.lt.s32 	%p157, %r12, %r513;
	@%p157 bra 	$L__BB39_6;
	setp.gt.s32 	%p158, %r12, %r513;
	setp.geu.f32 	%p159, %f4, %f164;
	or.pred  	%p160, %p158, %p159;
	mov.u32 	%r520, %r13;
	mov.u32 	%r521, %r12;
	mov.f32 	%f168, %f4;
	@%p160 bra 	$L__BB39_7;
$L__BB39_6:
	mov.u32 	%r520, %r512;
	mov.u32 	%r521, %r513;
	mov.f32 	%f168, %f164;
	mov.u32 	%r512, %r13;
	mov.u32 	%r513, %r12;
	mov.f32 	%f164, %f4;
$L__BB39_7:
	setp.lt.s32 	%p161, %r513, %r517;
	@%p161 bra 	$L__BB39_9;
	setp.gt.s32 	%p162, %r513, %r517;
	setp.geu.f32 	%p163, %f164, %f166;
	or.pred  	%p164, %p162, %p163;
	mov.u32 	%r528, %r512;
	mov.u32 	%r529, %r513;
	mov.f32 	%f172, %f164;
	@%p164 bra 	$L__BB39_10;
$L__BB39_9:
	mov.u32 	%r528, %r516;
	mov.u32 	%r529, %r517;
	mov.f32 	%f172, %f166;
	mov.u32 	%r516, %r512;
	mov.u32 	%r517, %r513;
	mov.f32 	%f166, %f164;
$L__BB39_10:
	setp.lt.s32 	%p165, %r14, %r521;
	@%p165 bra 	$L__BB39_12;
	setp.gt.s32 	%p166, %r14, %r521;
	setp.geu.f32 	%p167, %f5, %f168;
	or.pred  	%p168, %p166, %p167;
	mov.u32 	%r518, %r15;
	mov.u32 	%r519, %r14;
	mov.f32 	%f167, %f5;
	@%p168 bra 	$L__BB39_13;
$L__BB39_12:
	mov.u32 	%r518, %r520;
	mov.u32 	%r519, %r521;
	mov.f32 	%f167, %f168;
	mov.u32 	%r520, %r15;
	mov.u32 	%r521, %r14;
	mov.f32 	%f168, %f5;
$L__BB39_13:
	setp.lt.s32 	%p169, %r517, %r525;
	@%p169 bra 	$L__BB39_15;
	setp.gt.s32 	%p170, %r517, %r525;
	setp.geu.f32 	%p171, %f166, %f170;
	or.pred  	%p172, %p170, %p171;
	mov.u32 	%r532, %r516;
	mov.u32 	%r533, %r517;
	mov.f32 	%f174, %f166;
	@%p172 bra 	$L__BB39_16;
$L__BB39_15:
	mov.u32 	%r532, %r524;
	mov.u32 	%r533, %r525;
	mov.f32 	%f174, %f170;
	mov.u32 	%r524, %r516;
	mov.u32 	%r525, %r517;
	mov.f32 	%f170, %f166;
$L__BB39_16:
	setp.lt.s32 	%p173, %r521, %r529;
	@%p173 bra 	$L__BB39_18;
	setp.gt.s32 	%p174, %r521, %r529;
	setp.geu.f32 	%p175, %f168, %f172;
	or.pred  	%p176, %p174, %p175;
	mov.u32 	%r536, %r520;
	mov.u32 	%r537, %r521;
	mov.f32 	%f176, %f168;
	@%p176 bra 	$L__BB39_19;
$L__BB39_18:
	mov.u32 	%r536, %r528;
	mov.u32 	%r537, %r529;
	mov.f32 	%f176, %f172;
	mov.u32 	%r528, %r520;
	mov.u32 	%r529, %r521;
	mov.f32 	%f172, %f168;
$L__BB39_19:
	setp.lt.s32 	%p177, %r529, %r533;
	@%p177 bra 	$L__BB39_21;
	setp.gt.s32 	%p178, %r529, %r533;
	setp.geu.f32 	%p179, %f172, %f174;
	or.pred  	%p180, %p178, %p179;
	mov.u32 	%r544, %r528;
	mov.u32 	%r545, %r529;
	mov.f32 	%f180, %f172;
	@%p180 bra 	$L__BB39_22;
$L__BB39_21:
	mov.u32 	%r544, %r532;
	mov.u32 	%r545, %r533;
	mov.f32 	%f180, %f174;
	mov.u32 	%r532, %r528;
	mov.u32 	%r533, %r529;
	mov.f32 	%f174, %f172;
$L__BB39_22:
	setp.lt.s32 	%p181, %r519, %r537;
	@%p181 bra 	$L__BB39_24;
	setp.gt.s32 	%p182, %r519, %r537;
	setp.geu.f32 	%p183, %f167, %f176;
	or.pred  	%p184, %p182, %p183;
	mov.u32 	%r546, %r518;
	mov.u32 	%r547, %r519;
	mov.f32 	%f181, %f167;
	@%p184 bra 	$L__BB39_25;
$L__BB39_24:
	mov.u32 	%r546, %r536;
	mov.u32 	%r547, %r537;
	mov.f32 	%f181, %f176;
	mov.u32 	%r536, %r518;
	mov.u32 	%r537, %r519;
	mov.f32 	%f176, %f167;
$L__BB39_25:
	setp.lt.s32 	%p185, %r533, %r525;
	@%p185 bra 	$L__BB39_27;
	setp.gt.s32 	%p186, %r533, %r525;
	setp.geu.f32 	%p187, %f174, %f170;
	or.pred  	%p188, %p186, %p187;
	mov.u32 	%r552, %r532;
	mov.u32 	%r553, %r533;
	mov.f32 	%f184, %f174;
	@%p188 bra 	$L__BB39_28;
$L__BB39_27:
	mov.u32 	%r552, %r524;
	mov.u32 	%r553, %r525;
	mov.f32 	%f184, %f170;
	mov.u32 	%r524, %r532;
	mov.u32 	%r525, %r533;
	mov.f32 	%f170, %f174;
$L__BB39_28:
	setp.lt.s32 	%p189, %r537, %r545;
	@%p189 bra 	$L__BB39_30;
	setp.gt.s32 	%p190, %r537, %r545;
	setp.geu.f32 	%p191, %f176, %f180;
	or.pred  	%p192, %p190, %p191;
	mov.u32 	%r548, %r536;
	mov.u32 	%r549, %r537;
	mov.f32 	%f182, %f176;
	@%p192 bra 	$L__BB39_31;
$L__BB39_30:
	mov.u32 	%r548, %r544;
	mov.u32 	%r549, %r545;
	mov.f32 	%f182, %f180;
	mov.u32 	%r544, %r536;
	mov.u32 	%r545, %r537;
	mov.f32 	%f180, %f176;
$L__BB39_31:
	mov.b32 	%r556, 2;
	mad.lo.s32 	%r443, %r1, 60, %r438;
$L__BB39_32:
	mov.u32 	%r66, %r556;
	bar.sync 	0;
	add.s32 	%r440, %r66, -1;
	shr.u32 	%r441, %r66, 1;
	st.shared.f32 	[%r443], %f170;
	st.shared.u32 	[%r443+4], %r525;
	st.shared.u32 	[%r443+8], %r524;
	st.shared.f32 	[%r443+12], %f184;
	st.shared.u32 	[%r443+16], %r553;
	st.shared.u32 	[%r443+20], %r552;
	st.shared.f32 	[%r443+24], %f180;
	st.shared.u32 	[%r443+28], %r545;
	st.shared.u32 	[%r443+32], %r544;
	st.shared.f32 	[%r443+36], %f182;
	st.shared.u32 	[%r443+40], %r549;
	st.shared.u32 	[%r443+44], %r548;
	st.shared.f32 	[%r443+48], %f181;
	st.shared.u32 	[%r443+52], %r547;
	st.shared.u32 	[%r443+56], %r546;
	bar.sync 	0;
	neg.s32 	%r444, %r66;
	and.b32  	%r445, %r1, %r444;
	mul.lo.s32 	%r446, %r445, 5;
	mul.lo.s32 	%r447, %r441, 5;
	and.b32  	%r448, %r440, %r1;
	mul.lo.s32 	%r449, %r448, 5;
	min.u32 	%r67, %r449, 1280;
	min.u32 	%r68, %r446, 1280;
	add.s32 	%r450, %r68, %r447;
	min.u32 	%r69, %r450, 1280;
	add.s32 	%r451, %r69, %r447;
	min.u32 	%r70, %r451, 1280;
	sub.s32 	%r452, %r69, %r68;
	sub.s32 	%r453, %r70, %r69;
	setp.lt.s32 	%p193, %r67, %r453;
	sub.s32 	%r454, %r67, %r453;
	selp.b32 	%r559, 0, %r454, %p193;
	min.s32 	%r557, %r452, %r67;
	setp.ge.s32 	%p194, %r559, %r557;
	@%p194 bra 	$L__BB39_37;
	add.s32 	%r73, %r69, %r67;
$L__BB39_34:
	sub.s32 	%r455, %r557, %r559;
	shr.u32 	%r456, %r455, 31;
	add.s32 	%r457, %r455, %r456;
	shr.s32 	%r458, %r457, 1;
	add.s32 	%r76, %r458, %r559;
	add.s32 	%r459, %r76, %r68;
	mov.u32 	%r460, _ZZN3cub18CUB_300001_SM_10006detail10merge_sort30DeviceMergeSortBlockSortKernelINS2_10policy_hubIN6thrust24THRUST_300001_SM_1000_NS12zip_iteratorIN4cuda3std3__45tupleIJNS6_6detail15normal_iteratorINS6_10device_ptrIfEEEENSD_INSE_IiEEEESI_EEEEEE9Policy600ESK_PNS0_8NullTypeESK_SO_m5s_ratNSB_IJfiiEEESN_EEvbT0_T1_T2_T3_T4_PT6_PT7_T5_NS1_7vsmem_tEE19static_temp_storage;
	mad.lo.s32 	%r77, %r459, 12, %r460;
	ld.shared.u32 	%r78, [%r77+4];
	not.b32 	%r461, %r76;
	add.s32 	%r462, %r73, %r461;
	mad.lo.s32 	%r79, %r462, 12, %r460;
	ld.shared.u32 	%r80, [%r79+4];
	setp.lt.s32 	%p196, %r80, %r78;
	mov.pred 	%p246, 0;
	@%p196 bra 	$L__BB39_36;
	ld.shared.f32 	%f147, [%r79];
	ld.shared.f32 	%f149, [%r77];
	setp.gt.s32 	%p197, %r80, %r78;
	setp.geu.f32 	%p198, %f147, %f149;
	or.pred  	%p246, %p197, %p198;
$L__BB39_36:
	add.s32 	%r463, %r76, 1;
	selp.b32 	%r559, %r463, %r559, %p246;
	selp.b32 	%r557, %r557, %r76, %p246;
	setp.lt.s32 	%p199, %r559, %r557;
	@%p199 bra 	$L__BB39_34;
$L__BB39_37:
	add.s32 	%r84, %r559, %r68;
	add.s32 	%r464, %r69, %r67;
	sub.s32 	%r85, %r464, %r559;
	mov.u32 	%r465, _ZZN3cub18CUB_300001_SM_10006detail10merge_sort30DeviceMergeSortBlockSortKernelINS2_10policy_hubIN6thrust24THRUST_300001_SM_1000_NS12zip_iteratorIN4cuda3std3__45tupleIJNS6_6detail15normal_iteratorINS6_10device_ptrIfEEEENSD_INSE_IiEEEESI_EEEEEE9Policy600ESK_PNS0_8NullTypeESK_SO_m5s_ratNSB_IJfiiEEESN_EEvbT0_T1_T2_T3_T4_PT6_PT7_T5_NS1_7vsmem_tEE19static_temp_storage;
	mad.lo.s32 	%r86, %r84, 12, %r465;
	ld.shared.f32 	%f189, [%r86];
	ld.shared.u32 	%r566, [%r86+4];
	ld.shared.u32 	%r567, [%r86+8];
	mad.lo.s32 	%r89, %r85, 12, %r465;
	ld.shared.f32 	%f186, [%r89];
	ld.shared.u32 	%r561, [%r89+4];
	ld.shared.u32 	%r560, [%r89+8];
	setp.ge.s32 	%p201, %r85, %r70;
	mov.pred 	%p247, 0;
	@%p201 bra 	$L__BB39_40;
	setp.ge.s32 	%p203, %r84, %r69;
	setp.lt.s32 	%p204, %r561, %r566;
	or.pred  	%p205, %p203, %p204;
	mov.pred 	%p247, -1;
	@%p205 bra 	$L__BB39_40;
	setp.le.s32 	%p206, %r561, %r566;
	setp.lt.f32 	%p207, %f186, %f189;
	and.pred  	%p247, %p206, %p207;
$L__BB39_40:
	selp.f32 	%f170, %f186, %f189, %p247;
	selp.b32 	%r525, %r561, %r566, %p247;
	selp.b32 	%r524, %r560, %r567, %p247;
	selp.u32 	%r466, 1, 0, %p247;
	add.s32 	%r94, %r85, %r466;
	not.pred 	%p208, %p247;
	selp.u32 	%r467, 1, 0, %p208;
	add.s32 	%r95, %r84, %r467;
	@%p208 bra 	$L__BB39_42;
	ld.shared.f32 	%f186, [%r89+12];
	ld.shared.u32 	%r561, [%r89+16];
	ld.shared.u32 	%r560, [%r89+20];
	bra.uni 	$L__BB39_43;
$L__BB39_42:
	ld.shared.f32 	%f189, [%r86+12];
	ld.shared.u32 	%r566, [%r86+16];
	ld.shared.u32 	%r567, [%r86+20];
$L__BB39_43:
	setp.ge.s32 	%p210, %r94, %r70;
	mov.pred 	%p248, 0;
	@%p210 bra 	$L__BB39_46;
	setp.ge.s32 	%p212, %r95, %r69;
	setp.lt.s32 	%p213, %r561, %r566;
	or.pred  	%p214, %p212, %p213;
	mov.pred 	%p248, -1;
	@%p214 bra 	$L__BB39_46;
	setp.le.s32 	%p215, %r561, %r566;
	setp.lt.f32 	%p216, %f186, %f189;
	and.pred  	%p248, %p215, %p216;
$L__BB39_46:
	selp.f32 	%f184, %f186, %f189, %p248;
	selp.b32 	%r553, %r561, %r566, %p248;
	selp.b32 	%r552, %r560, %r567, %p248;
	selp.u32 	%r468, 1, 0, %p248;
	add.s32 	%r106, %r94, %r468;
	not.pred 	%p217, %p248;
	selp.u32 	%r469, 1, 0, %p217;
	add.s32 	%r107, %r95, %r469;
	@%p248 bra 	$L__BB39_48;
	mad.lo.s32 	%r471, %r107, 12, %r465;
	ld.shared.f32 	%f189, [%r471];
	ld.shared.u32 	%r566, [%r471+4];
	ld.shared.u32 	%r567, [%r471+8];
	bra.uni 	$L__BB39_49;
$L__BB39_48:
	mad.lo.s32 	%r473, %r106, 12, %r465;
	ld.shared.f32 	%f186, [%r473];
	ld.shared.u32 	%r561, [%r473+4];
	ld.shared.u32 	%r560, [%r473+8];
$L__BB39_49:
	setp.ge.s32 	%p219, %r106, %r70;
	mov.pred 	%p249, 0;
	@%p219 bra 	$L__BB39_52;
	setp.ge.s32 	%p221, %r107, %r69;
	setp.lt.s32 	%p222, %r561, %r566;
	or.pred  	%p223, %p221, %p222;
	mov.pred 	%p249, -1;
	@%p223 bra 	$L__BB39_52;
	setp.le.s32 	%p224, %r561, %r566;
	setp.lt.f32 	%p225, %f186, %f189;
	and.pred  	%p249, %p224, %p225;
$L__BB39_52:
	selp.f32 	%f180, %f186, %f189, %p249;
	selp.b32 	%r545, %r561, %r566, %p249;
	selp.b32 	%r544, %r560, %r567, %p249;
	selp.u32 	%r474, 1, 0, %p249;
	add.s32 	%r118, %r106, %r474;
	not.pred 	%p226, %p249;
	selp.u32 	%r475, 1, 0, %p226;
	add.s32 	%r119, %r107, %r475;
	@%p249 bra 	$L__BB39_54;
	mov.u32 	%r476, _ZZN3cub18CUB_300001_SM_10006detail10merge_sort30DeviceMergeSortBlockSortKernelINS2_10policy_hubIN6thrust24THRUST_300001_SM_1000_NS12zip_iteratorIN4cuda3std3__45tupleIJNS6_6detail15normal_iteratorINS6_10device_ptrIfEEEENSD_INSE_IiEEEESI_EEEEEE9Policy600ESK_PNS0_8NullTypeESK_SO_m5s_ratNSB_IJfiiEEESN_EEvbT0_T1_T2_T3_T4_PT6_PT7_T5_NS1_7vsmem_tEE19static_temp_storage;
	mad.lo.s32 	%r477, %r119, 12, %r476;
	ld.shared.f32 	%f189, [%r477];
	ld.shared.u32 	%r566, [%r477+4];
	ld.shared.u32 	%r567, [%r477+8];
	bra.uni 	$L__BB39_55;
$L__BB39_54:
	mov.u32 	%r478, _ZZN3cub18CUB_300001_SM_10006detail10merge_sort30DeviceMergeSortBlockSortKernelINS2_10policy_hubIN6thrust24THRUST_300001_SM_1000_NS12zip_iteratorIN4cuda3std3__45tupleIJNS6_6detail15normal_iteratorINS6_10device_ptrIfEEEENSD_INSE_IiEEEESI_EEEEEE9Policy600ESK_PNS0_8NullTypeESK_SO_m5s_ratNSB_IJfiiEEESN_EEvbT0_T1_T2_T3_T4_PT6_PT7_T5_NS1_7vsmem_tEE19static_temp_storage;
	mad.lo.s32 	%r479, %r118, 12, %r478;
	ld.shared.f32 	%f186, [%r479];
	ld.shared.u32 	%r561, [%r479+4];
	ld.shared.u32 	%r560, [%r479+8];
$L__BB39_55:
	setp.ge.s32 	%p228, %r118, %r70;
	mov.pred 	%p250, 0;
	@%p228 bra 	$L__BB39_58;
	setp.ge.s32 	%p230, %r119, %r69;
	setp.lt.s32 	%p231, %r561, %r566;
	or.pred  	%p232, %p230, %p231;
	mov.pred 	%p250, -1;
	@%p232 bra 	$L__BB39_58;
	setp.le.s32 	%p233, %r561, %r566;
	setp.lt.f32 	%p234, %f186, %f189;
	and.pred  	%p250, %p233, %p234;
$L__BB39_58:
	selp.f32 	%f182, %f186, %f189, %p250;
	selp.b32 	%r549, %r561, %r566, %p250;
	selp.b32 	%r548, %r560, %r567, %p250;
	selp.u32 	%r480, 1, 0, %p250;
	add.s32 	%r130, %r118, %r480;
	not.pred 	%p235, %p250;
	selp.u32 	%r481, 1, 0, %p235;
	add.s32 	%r131, %r119, %r481;
	@%p250 bra 	$L__BB39_60;
	mov.u32 	%r482, _ZZN3cub18CUB_300001_SM_10006detail10merge_sort30DeviceMergeSortBlockSortKernelINS2_10policy_hubIN6thrust24THRUST_300001_SM_1000_NS12zip_iteratorIN4cuda3std3__45tupleIJNS6_6detail15normal_iteratorINS6_10device_ptrIfEEEENSD_INSE_IiEEEESI_EEEEEE9Policy600ESK_PNS0_8NullTypeESK_SO_m5s_ratNSB_IJfiiEEESN_EEvbT0_T1_T2_T3_T4_PT6_PT7_T5_NS1_7vsmem_tEE19static_temp_storage;
	mad.lo.s32 	%r483, %r131, 12, %r482;
	ld.shared.f32 	%f189, [%r483];
	ld.shared.u32 	%r566, [%r483+4];
	ld.shared.u32 	%r567, [%r483+8];
	bra.uni 	$L__BB39_61;
$L__BB39_60:
	mov.u32 	%r484, _ZZN3cub18CUB_300001_SM_10006detail10merge_sort30DeviceMergeSortBlockSortKernelINS2_10policy_hubIN6thrust24THRUST_300001_SM_1000_NS12zip_iteratorIN4cuda3std3__45tupleIJNS6_6detail15normal_iteratorINS6_10device_ptrIfEEEENSD_INSE_IiEEEESI_EEEEEE9Policy600ESK_PNS0_8NullTypeESK_SO_m5s_ratNSB_IJfiiEEESN_EEvbT0_T1_T2_T3_T4_PT6_PT7_T5_NS1_7vsmem_tEE19static_temp_storage;
	mad.lo.s32 	%r485, %r130, 12, %r484;
	ld.shared.f32 	%f186, [%r485];
	ld.shared.u32 	%r561, [%r485+4];
	ld.shared.u32 	%r560, [%r485+8];
$L__BB39_61:
	setp.ge.s32 	%p237, %r130, %r70;
	mov.pred 	%p251, 0;
	@%p237 bra 	$L__BB39_64;
	setp.ge.s32 	%p239, %r131, %r69;
	setp.lt.s32 	%p240, %r561, %r566;
	or.pred  	%p241, %p239, %p240;
	mov.pred 	%p251, -1;
	@%p241 bra 	$L__BB39_64;
	setp.le.s32 	%p242, %r561, %r566;
	setp.lt.f32 	%p243, %f186, %f189;
	and.pred  	%p251, %p242, %p243;
$L__BB39_64:
	selp.f32 	%f181, %f186, %f189, %p251;
	selp.b32 	%r547, %r561, %r566, %p251;
	selp.b32 	%r546, %r560, %r567, %p251;
	shl.b32 	%r556, %r66, 1;
	setp.lt.u32 	%p244, %r66, 129;
	@%p244 bra 	$L__BB39_32;
	ld.param.s8 	%rs3, [_ZN3cub18CUB_300001_SM_10006detail10merge_sort30DeviceMergeSortBlockSortKernelINS2_10policy_hubIN6thrust24THRUST_300001_SM_1000_NS12zip_iteratorIN4cuda3std3__45tupleIJNS6_6detail15normal_iteratorINS6_10device_ptrIfEEEENSD_INSE_IiEEEESI_EEEEEE9Policy600ESK_PNS0_8NullTypeESK_SO_m5s_ratNSB_IJfiiEEESN_EEvbT0_T1_T2_T3_T4_PT6_PT7_T5_NS1_7vsmem_tE_param_0];
	bar.sync 	0;
	setp.eq.s16 	%p245, %rs3, 0;
	@%p245 bra 	$L__BB39_67;
	st.shared.f32 	[%r5], %f170;
	st.shared.u32 	[%r5+4], %r525;
	st.shared.u32 	[%r5+8], %r524;
	st.shared.f32 	[%r5+12], %f184;
	st.shared.u32 	[%r5+16], %r553;
	st.shared.u32 	[%r5+20], %r552;
	st.shared.f32 	[%r5+24], %f180;
	st.shared.u32 	[%r5+28], %r545;
	st.shared.u32 	[%r5+32], %r544;
	st.shared.f32 	[%r5+36], %f182;
	st.shared.u32 	[%r5+40], %r549;
	st.shared.u32 	[%r5+44], %r548;
	st.shared.f32 	[%r5+48], %f181;
	st.shared.u32 	[%r5+52], %r547;
	st.shared.u32 	[%r5+56], %r546;
	bar.warp.sync 	-1;
	ld.shared.f32 	%f151, [%r4];
	ld.shared.u32 	%r486, [%r4+4];
	ld.shared.u32 	%r487, [%r4+8];
	ld.shared.f32 	%f152, [%r4+384];
	ld.shared.u32 	%r488, [%r4+388];
	ld.shared.u32 	%r489, [%r4+392];
	ld.shared.f32 	%f153, [%r4+768];
	ld.shared.u32 	%r490, [%r4+772];
	ld.shared.u32 	%r491, [%r4+776];
	ld.shared.f32 	%f154, [%r4+1152];
	ld.shared.u32 	%r492, [%r4+1156];
	ld.shared.u32 	%r493, [%r4+1160];
	ld.shared.f32 	%f155, [%r4+1536];
	ld.shared.u32 	%r494, [%r4+1540];
	ld.shared.u32 	%r495, [%r4+1544];
	cvt.u64.u32 	%rd46, %r3;
	cvt.u64.u32 	%rd47, %r2;
	add.s64 	%rd48, %rd5, %rd47;
	add.s64 	%rd49, %rd48, %rd46;
	cvta.to.global.u64 	%rd50, %rd15;
	shl.b64 	%rd51, %rd49, 2;
	add.s64 	%rd52, %rd50, %rd51;
	cvta.to.global.u64 	%rd53, %rd16;
	add.s64 	%rd54, %rd53, %rd51;
	cvta.to.global.u64 	%rd55, %rd17;
	add.s64 	%rd56, %rd55, %rd51;
	st.global.f32 	[%rd52], %f151;
	st.global.u32 	[%rd54], %r486;
	st.global.u32 	[%rd56], %r487;
	st.global.f32 	[%rd52+128], %f152;
	st.global.u32 	[%rd54+128], %r488;
	st.global.u32 	[%rd56+128], %r489;
	st.global.f32 	[%rd52+256], %f153;
	st.global.u32 	[%rd54+256], %r490;
	st.global.u32 	[%rd56+256], %r491;
	st.global.f32 	[%rd52+384], %f154;
	st.global.u32 	[%rd54+384], %r492;
	st.global.u32 	[%rd56+384], %r493;
	st.global.f32 	[%rd52+512], %f155;
	st.global.u32 	[%rd54+512], %r494;
	st.global.u32 	[%rd56+512], %r495;
	bra.uni 	$L__BB39_180;
$L__BB39_67:
	st.shared.f32 	[%r5], %f170;
	st.shared.u32 	[%r5+4], %r525;
	st.shared.u32 	[%r5+8], %r524;
	st.shared.f32 	[%r5+12], %f184;
	st.shared.u32 	[%r5+16], %r553;
	st.shared.u32 	[%r5+20], %r552;
	st.shared.f32 	[%r5+24], %f180;
	st.shared.u32 	[%r5+28], %r545;
	st.shared.u32 	[%r5+32], %r544;
	st.shared.f32 	[%r5+36], %f182;
	st.shared.u32 	[%r5+40], %r549;
	st.shared.u32 	[%r5+44], %r548;
	st.shared.f32 	[%r5+48], %f181;
	st.shared.u32 	[%r5+52], %r547;
	st.shared.u32 	[%r5+56], %r546;
	bar.warp.sync 	-1;
	ld.shared.f32 	%f156, [%r4];
	ld.shared.u32 	%r496, [%r4+4];
	ld.shared.u32 	%r497, [%r4+8];
	ld.shared.f32 	%f157, [%r4+384];
	ld.shared.u32 	%r498, [%r4+388];
	ld.shared.u32 	%r499, [%r4+392];
	ld.shared.f32 	%f158, [%r4+768];
	ld.shared.u32 	%r500, [%r4+772];
	ld.shared.u32 	%r501, [%r4+776];
	ld.shared.f32 	%f159, [%r4+1152];
	ld.shared.u32 	%r502, [%r4+1156];
	ld.shared.u32 	%r503, [%r4+1160];
	ld.shared.f32 	%f160, [%r4+1536];
	ld.shared.u32 	%r504, [%r4+1540];
	ld.shared.u32 	%r505, [%r4+1544];
	mad.lo.s64 	%rd57, %rd6, 12, %rd1;
	st.global.f32 	[%rd57], %f156;
	st.global.u32 	[%rd57+4], %r496;
	st.global.u32 	[%rd57+8], %r497;
	st.global.f32 	[%rd57+384], %f157;
	st.global.u32 	[%rd57+388], %r498;
	st.global.u32 	[%rd57+392], %r499;
	st.global.f32 	[%rd57+768], %f158;
	st.global.u32 	[%rd57+772], %r500;
	st.global.u32 	[%rd57+776], %r501;
	st.global.f32 	[%rd57+1152], %f159;
	st.global.u32 	[%rd57+1156], %r502;
	st.global.u32 	[%rd57+1160], %r503;
	st.global.f32 	[%rd57+1536], %f160;
	st.global.u32 	[%rd57+1540], %r504;
	st.global.u32 	[%rd57+1544], %r505;
	bra.uni 	$L__BB39_180;
$L__BB39_68:
	cvt.u32.u64 	%r357, %rd5;
	cvt.u32.u64 	%r358, %rd18;
	sub.s32 	%r359, %r358, %r357;
	min.s32 	%r143, %r359, 1280;
	// begin inline asm
	griddepcontrol.wait;
	// end inline asm
	shl.b64 	%rd26, %rd5, 2;
	add.s64 	%rd27, %rd2, %rd26;
	add.s64 	%rd28, %rd3, %rd26;
	add.s64 	%rd29, %rd4, %rd26;
	mov.u32 	%r144, %tid.x;
	ld.global.u32 	%r584, [%rd29];
	ld.global.u32 	%r585, [%rd28];
	ld.global.f32 	%f198, [%rd27];
	and.b32  	%r147, %r144, 31;
	and.b32  	%r360, %r144, 992;
	mul.lo.s32 	%r148, %r360, 5;
	or.b32  	%r361, %r148, %r147;
	setp.ge.s32 	%p26, %r361, %r143;
	cvt.u64.u32 	%rd7, %r361;
	mul.wide.u32 	%rd30, %r361, 4;
	add.s64 	%rd8, %rd27, %rd30;
	add.s64 	%rd9, %rd28, %rd30;
	add.s64 	%rd10, %rd29, %rd30;
	mov.u32 	%r576, %r584;
	mov.u32 	%r577, %r585;
	mov.f32 	%f194, %f198;
	@%p26 bra 	$L__BB39_70;
	ld.global.f32 	%f194, [%rd8];
	ld.global.u32 	%r577, [%rd9];
	ld.global.u32 	%r576, [%rd10];
$L__BB39_70:
	cvt.u32.u64 	%r362, %rd7;
	add.s32 	%r153, %r362, 32;
	setp.ge.s32 	%p27, %r153, %r143;
	mov.u32 	%r578, %r584;
	mov.u32 	%r579, %r585;
	mov.f32 	%f195, %f198;
	@%p27 bra 	$L__BB39_72;
	ld.global.f32 	%f195, [%rd8+128];
	ld.global.u32 	%r579, [%rd9+128];
	ld.global.u32 	%r578, [%rd10+128];
$L__BB39_72:
	add.s32 	%r158, %r362, 64;
	setp.ge.s32 	%p28, %r158, %r143;
	mov.u32 	%r580, %r584;
	mov.u32 	%r581, %r585;
	mov.f32 	%f196, %f198;
	@%p28 bra 	$L__BB39_74;
	ld.global.f32 	%f196, [%rd8+256];
	ld.global.u32 	%r581, [%rd9+256];
	ld.global.u32 	%r580, [%rd10+256];
$L__BB39_74:
	add.s32 	%r163, %r362, 96;
	setp.ge.s32 	%p29, %r163, %r143;
	mov.u32 	%r582, %r584;
	mov.u32 	%r583, %r585;
	mov.f32 	%f197, %f198;
	@%p29 bra 	$L__BB39_76;
	ld.global.f32 	%f197, [%rd8+384];
	ld.global.u32 	%r583, [%rd9+384];
	ld.global.u32 	%r582, [%rd10+384];
$L__BB39_76:
	cvt.u32.u64 	%r365, %rd7;
	add.s32 	%r168, %r365, 128;
	setp.ge.s32 	%p30, %r168, %r143;
	@%p30 bra 	$L__BB39_78;
	ld.global.f32 	%f198, [%rd8+512];
	ld.global.u32 	%r585, [%rd9+512];
	ld.global.u32 	%r584, [%rd10+512];
$L__BB39_78:
	// begin inline asm
	mov.u32 %r366, %laneid;
	// end inline asm
	shr.u32 	%r367, %r144, 5;
	mad.lo.s32 	%r368, %r367, 160, %r366;
	mov.u32 	%r369, _ZZN3cub18CUB_300001_SM_10006detail10merge_sort30DeviceMergeSortBlockSortKernelINS2_10policy_hubIN6thrust24THRUST_300001_SM_1000_NS12zip_iteratorIN4cuda3std3__45tupleIJNS6_6detail15normal_iteratorINS6_10device_ptrIfEEEENSD_INSE_IiEEEESI_EEEEEE9Policy600ESK_PNS0_8NullTypeESK_SO_m5s_ratNSB_IJfiiEEESN_EEvbT0_T1_T2_T3_T4_PT6_PT7_T5_NS1_7vsmem_tEE19static_temp_storage;
	mad.lo.s32 	%r173, %r368, 12, %r369;
	st.shared.f32 	[%r173], %f194;
	st.shared.u32 	[%r173+4], %r577;
	st.shared.u32 	[%r173+8], %r576;
	st.shared.f32 	[%r173+384], %f195;
	st.shared.u32 	[%r173+388], %r579;
	st.shared.u32 	[%r173+392], %r578;
	st.shared.f32 	[%r173+768], %f196;
	st.shared.u32 	[%r173+772], %r581;
	st.shared.u32 	[%r173+776], %r580;
	st.shared.f32 	[%r173+1152], %f197;
	st.shared.u32 	[%r173+1156], %r583;
	st.shared.u32 	[%r173+1160], %r582;
	st.shared.f32 	[%r173+1536], %f198;
	st.shared.u32 	[%r173+1540], %r585;
	st.shared.u32 	[%r173+1544], %r584;
	bar.warp.sync 	-1;
	mad.lo.s32 	%r174, %r366, 48, %r173;
	ld.shared.f32 	%f232, [%r174];
	ld.shared.u32 	%r653, [%r174+4];
	ld.shared.u32 	%r652, [%r174+8];
	ld.shared.f32 	%f66, [%r174+12];
	ld.shared.u32 	%r177, [%r174+16];
	ld.shared.u32 	%r178, [%r174+20];
	ld.shared.f32 	%f67, [%r174+24];
	ld.shared.u32 	%r179, [%r174+28];
	ld.shared.u32 	%r180, [%r174+32];
	ld.shared.f32 	%f68, [%r174+36];
	ld.shared.u32 	%r181, [%r174+40];
	ld.shared.u32 	%r182, [%r174+44];
	ld.shared.f32 	%f69, [%r174+48];
	ld.shared.u32 	%r183, [%r174+52];
	ld.shared.u32 	%r184, [%r174+56];
	bar.sync 	0;
	// begin inline asm
	griddepcontrol.launch_dependents;
	// end inline asm
	mul.lo.s32 	%r185, %r144, 5;
	add.s32 	%r370, %r185, 1;
	setp.ge.u32 	%p31, %r370, %r143;
	mov.u32 	%r640, %r652;
	mov.u32 	%r641, %r653;
	mov.f32 	%f226, %f232;
	mov.u32 	%r592, %r652;
	mov.u32 	%r593, %r653;
	mov.f32 	%f202, %f232;
	@%p31 bra 	$L__BB39_82;
	setp.lt.s32 	%p32, %r653, %r177;
	@%p32 bra 	$L__BB39_81;
	setp.gt.s32 	%p33, %r653, %r177;
	setp.geu.f32 	%p34, %f232, %f66;
	or.pred  	%p35, %p33, %p34;
	mov.u32 	%r640, %r178;
	mov.u32 	%r641, %r177;
	mov.f32 	%f226, %f66;
	mov.u32 	%r592, %r652;
	mov.u32 	%r593, %r653;
	mov.f32 	%f202, %f232;
	@%p35 bra 	$L__BB39_82;
$L__BB39_81:
	mov.u32 	%r640, %r178;
	mov.u32 	%r641, %r177;
	mov.f32 	%f226, %f66;
	mov.u32 	%r592, %r178;
	mov.u32 	%r593, %r177;
	mov.f32 	%f202, %f66;
$L__BB39_82:
	add.s32 	%r371, %r185, 2;
	setp.ge.u32 	%p36, %r371, %r143;
	mov.u32 	%r638, %r592;
	mov.u32 	%r639, %r593;
	mov.f32 	%f225, %f202;
	@%p36 bra 	$L__BB39_86;
	setp.lt.s32 	%p37, %r593, %r179;
	@%p37 bra 	$L__BB39_85;
	setp.gt.s32 	%p38, %r593, %r179;
	setp.geu.f32 	%p39, %f202, %f67;
	or.pred  	%p40, %p38, %p39;
	mov.u32 	%r638, %r180;
	mov.u32 	%r639, %r179;
	mov.f32 	%f225, %f67;
	@%p40 bra 	$L__BB39_86;
$L__BB39_85:
	mov.u32 	%r638, %r180;
	mov.u32 	%r639, %r179;
	mov.f32 	%f225, %f67;
	mov.u32 	%r592, %r180;
	mov.u32 	%r593, %r179;
	mov.f32 	%f202, %f67;
$L__BB39_86:
	add.s32 	%r372, %r185, 3;
	setp.ge.u32 	%p41, %r372, %r143;
	mov.u32 	%r636, %r592;
	mov.u32 	%r637, %r593;
	mov.f32 	%f224, %f202;
	@%p41 bra 	$L__BB39_90;
	setp.lt.s32 	%p42, %r593, %r181;
	@%p42 bra 	$L__BB39_89;
	setp.gt.s32 	%p43, %r593, %r181;
	setp.geu.f32 	%p44, %f202, %f68;
	or.pred  	%p45, %p43, %p44;
	mov.u32 	%r636, %r182;
	mov.u32 	%r637, %r181;
	mov.f32 	%f224, %f68;
	@%p45 bra 	$L__BB39_90;
$L__BB39_89:
	mov.u32 	%r636, %r182;
	mov.u32 	%r637, %r181;
	mov.f32 	%f224, %f68;
	mov.u32 	%r592, %r182;
	mov.u32 	%r593, %r181;
	mov.f32 	%f202, %f68;
$L__BB39_90:
	add.s32 	%r373, %r185, 4;
	setp.lt.u32 	%p46, %r373, %r143;
	selp.b32 	%r644, %r184, %r592, %p46;
	selp.b32 	%r645, %r183, %r593, %p46;
	selp.f32 	%f228, %f69, %f202, %p46;
	setp.ge.u32 	%p47, %r185, %r143;
	@%p47 bra 	$L__BB39_121;
	setp.lt.s32 	%p48, %r641, %r653;
	@%p48 bra 	$L__BB39_93;
	setp.gt.s32 	%p49, %r641, %r653;
	setp.geu.f32 	%p50, %f226, %f232;
	or.pred  	%p51, %p49, %p50;
	mov.u32 	%r608, %r640;
	mov.u32 	%r609, %r641;
	mov.f32 	%f210, %f226;
	@%p51 bra 	$L__BB39_94;
$L__BB39_93:
	mov.u32 	%r608, %r652;
	mov.u32 	%r609, %r653;
	mov.f32 	%f210, %f232;
	mov.u32 	%r652, %r640;
	mov.u32 	%r653, %r641;
	mov.f32 	%f232, %f226;
$L__BB39_94:
	setp.lt.s32 	%p52, %r637, %r639;
	@%p52 bra 	$L__BB39_96;
	setp.gt.s32 	%p53, %r637, %r639;
	setp.geu.f32 	%p54, %f224, %f225;
	or.pred  	%p55, %p53, %p54;
	mov.u32 	%r612, %r636;
	mov.u32 	%r613, %r637;
	mov.f32 	%f212, %f224;
	@%p55 bra 	$L__BB39_97;
$L__BB39_96:
	mov.u32 	%r612, %r638;
	mov.u32 	%r613, %r639;
	mov.f32 	%f212, %f225;
	mov.u32 	%r638, %r636;
	mov.u32 	%r639, %r637;
	mov.f32 	%f225, %f224;
$L__BB39_97:
	setp.lt.s32 	%p56, %r639, %r609;
	@%p56 bra 	$L__BB39_99;
	setp.gt.s32 	%p57, %r639, %r609;
	setp.geu.f32 	%p58, %f225, %f210;
	or.pred  	%p59, %p57, %p58;
	mov.u32 	%r620, %r638;
	mov.u32 	%r621, %r639;
	mov.f32 	%f216, %f225;
	@%p59 bra 	$L__BB39_100;
$L__BB39_99:
	mov.u32 	%r620, %r608;
	mov.u32 	%r621, %r609;
	mov.f32 	%f216, %f210;
	mov.u32 	%r608, %r638;
	mov.u32 	%r609, %r639;
	mov.f32 	%f210, %f225;
$L__BB39_100:
	setp.lt.s32 	%p60, %r645, %r613;
	@%p60 bra 	$L__BB39_102;
	setp.gt.s32 	%p61, %r645, %r613;
	setp.geu.f32 	%p62, %f228, %f212;
	or.pred  	%p63, %p61, %p62;
	mov.u32 	%r610, %r644;
	mov.u32 	%r611, %r645;
	mov.f32 	%f211, %f228;
	@%p63 bra 	$L__BB39_103;
$L__BB39_102:
	mov.u32 	%r610, %r612;
	mov.u32 	%r611, %r613;
	mov.f32 	%f211, %f212;
	mov.u32 	%r612, %r644;
	mov.u32 	%r613, %r645;
	mov.f32 	%f212, %f228;
$L__BB39_103:
	setp.lt.s32 	%p64, %r609, %r653;
	@%p64 bra 	$L__BB39_105;
	setp.gt.s32 	%p65, %r609, %r653;
	setp.geu.f32 	%p66, %f210, %f232;
	or.pred  	%p67, %p65, %p66;
	mov.u32 	%r624, %r608;
	mov.u32 	%r625, %r609;
	mov.f32 	%f218, %f210;
	@%p67 bra 	$L__BB39_106;
$L__BB39_105:
	mov.u32 	%r624, %r652;
	mov.u32 	%r625, %r653;
	mov.f32 	%f218, %f232;
	mov.u32 	%r652, %r608;
	mov.u32 	%r653, %r609;
	mov.f32 	%f232, %f210;
$L__BB39_106:
	setp.lt.s32 	%p68, %r613, %r621;
	@%p68 bra 	$L__BB39_108;
	setp.gt.s32 	%p69, %r613, %r621;
	setp.geu.f32 	%p70, %f212, %f216;
	or.pred  	%p71, %p69, %p70;
	mov.u32 	%r628, %r612;
	mov.u32 	%r629, %r613;
	mov.f32 	%f220, %f212;
	@%p71 bra 	$L__BB39_109;
$L__BB39_108:
	mov.u32 	%r628, %r620;
	mov.u32 	%r629, %r621;
	mov.f32 	%f220, %f216;
	mov.u32 	%r620, %r612;
	mov.u32 	%r621, %r613;
	mov.f32 	%f216, %f212;
$L__BB39_109:
	setp.lt.s32 	%p72, %r621, %r625;
	@%p72 bra 	$L__BB39_111;
	setp.gt.s32 	%p73, %r621, %r625;
	setp.geu.f32 	%p74, %f216, %f218;
	or.pred  	%p75, %p73, %p74;
	mov.u32 	%r638, %r620;
	mov.u32 	%r639, %r621;
	mov.f32 	%f225, %f216;
	@%p75 bra 	$L__BB39_112;
$L__BB39_111:
	mov.u32 	%r638, %r624;
	mov.u32 	%r639, %r625;
	mov.f32 	%f225, %f218;
	mov.u32 	%r624, %r620;
	mov.u32 	%r625, %r621;
	mov.f32 	%f218, %f216;
$L__BB39_112:
	setp.lt.s32 	%p76, %r611, %r629;
	@%p76 bra 	$L__BB39_114;
	setp.gt.s32 	%p77, %r611, %r629;
	setp.geu.f32 	%p78, %f211, %f220;
	or.pred  	%p79, %p77, %p78;
	mov.u32 	%r644, %r610;
	mov.u32 	%r645, %r611;
	mov.f32 	%f228, %f211;
	@%p79 bra 	$L__BB39_115;
$L__BB39_114:
	mov.u32 	%r644, %r628;
	mov.u32 	%r645, %r629;
	mov.f32 	%f228, %f220;
	mov.u32 	%r628, %r610;
	mov.u32 	%r629, %r611;
	mov.f32 	%f220, %f211;
$L__BB39_115:
	setp.lt.s32 	%p80, %r625, %r653;
	@%p80 bra 	$L__BB39_117;
	setp.gt.s32 	%p81, %r625, %r653;
	setp.geu.f32 	%p82, %f218, %f232;
	or.pred  	%p83, %p81, %p82;
	mov.u32 	%r640, %r624;
	mov.u32 	%r641, %r625;
	mov.f32 	%f226, %f218;
	@%p83 bra 	$L__BB39_118;
$L__BB39_117:
	mov.u32 	%r640, %r652;
	mov.u32 	%r641, %r653;
	mov.f32 	%f226, %f232;
	mov.u32 	%r652, %r624;
	mov.u32 	%r653, %r625;
	mov.f32 	%f232, %f218;
$L__BB39_118:
	setp.lt.s32 	%p84, %r629, %r639;
	@%p84 bra 	$L__BB39_120;
	setp.gt.s32 	%p85, %r629, %r639;
	setp.geu.f32 	%p86, %f220, %f225;
	or.pred  	%p87, %p85, %p86;
	mov.u32 	%r636, %r628;
	mov.u32 	%r637, %r629;
	mov.f32 	%f224, %f220;
	@%p87 bra 	$L__BB39_121;
$L__BB39_120:
	mov.u32 	%r636, %r638;
	mov.u32 	%r637, %r639;
	mov.f32 	%f224, %f225;
	mov.u32 	%r638, %r628;
	mov.u32 	%r639, %r629;
	mov.f32 	%f225, %f220;
$L__BB39_121:
	mov.b32 	%r654, 2;
$L__BB39_122:
	mov.u32 	%r256, %r654;
	bar.sync 	0;
	add.s32 	%r375, %r256, -1;
	shr.u32 	%r376, %r256, 1;
	mov.u32 	%r377, _ZZN3cub18CUB_300001_SM_10006detail10merge_sort30DeviceMergeSortBlockSortKernelINS2_10policy_hubIN6thrust24THRUST_300001_SM_1000_NS12zip_iteratorIN4cuda3std3__45tupleIJNS6_6detail15normal_iteratorINS6_10device_ptrIfEEEENSD_INSE_IiEEEESI_EEEEEE9Policy600ESK_PNS0_8NullTypeESK_SO_m5s_ratNSB_IJfiiEEESN_EEvbT0_T1_T2_T3_T4_PT6_PT7_T5_NS1_7vsmem_tEE19static_temp_storage;
	mad.lo.s32 	%r378, %r144, 60, %r377;
	st.shared.f32 	[%r378], %f232;
	st.shared.u32 	[%r378+4], %r653;
	st.shared.u32 	[%r378+8], %r652;
	st.shared.f32 	[%r378+12], %f226;
	st.shared.u32 	[%r378+16], %r641;
	st.shared.u32 	[%r378+20], %r640;
	st.shared.f32 	[%r378+24], %f225;
	st.shared.u32 	[%r378+28], %r639;
	st.shared.u32 	[%r378+32], %r638;
	st.shared.f32 	[%r378+36], %f224;
	st.shared.u32 	[%r378+40], %r637;
	st.shared.u32 	[%r378+44], %r636;
	st.shared.f32 	[%r378+48], %f228;
	st.shared.u32 	[%r378+52], %r645;
	st.shared.u32 	[%r378+56], %r644;
	bar.sync 	0;
	neg.s32 	%r379, %r256;
	and.b32  	%r380, %r144, %r379;
	mul.lo.s32 	%r381, %r380, 5;
	mul.lo.s32 	%r382, %r376, 5;
	and.b32  	%r383, %r375, %r144;
	mul.lo.s32 	%r384, %r383, 5;
	min.s32 	%r257, %r384, %r143;
	min.s32 	%r258, %r381, %r143;
	add.s32 	%r385, %r258, %r382;
	min.s32 	%r259, %r385, %r143;
	add.s32 	%r386, %r259, %r382;
	min.s32 	%r260, %r386, %r143;
	sub.s32 	%r387, %r259, %r258;
	sub.s32 	%r388, %r260, %r259;
	setp.lt.s32 	%p88, %r257, %r388;
	sub.s32 	%r389, %r257, %r388;
	selp.b32 	%r657, 0, %r389, %p88;
	min.s32 	%r655, %r387, %r257;
	setp.ge.s32 	%p89, %r657, %r655;
	@%p89 bra 	$L__BB39_127;
	add.s32 	%r263, %r259, %r257;
$L__BB39_124:
	sub.s32 	%r390, %r655, %r657;
	shr.u32 	%r391, %r390, 31;
	add.s32 	%r392, %r390, %r391;
	shr.s32 	%r393, %r392, 1;
	add.s32 	%r266, %r393, %r657;
	add.s32 	%r394, %r266, %r258;
	mad.lo.s32 	%r267, %r394, 12, %r377;
	ld.shared.u32 	%r268, [%r267+4];
	not.b32 	%r396, %r266;
	add.s32 	%r397, %r263, %r396;
	mad.lo.s32 	%r269, %r397, 12, %r377;
	ld.shared.u32 	%r270, [%r269+4];
	setp.lt.s32 	%p91, %r270, %r268;
	mov.pred 	%p252, 0;
	@%p91 bra 	$L__BB39_126;
	ld.shared.f32 	%f138, [%r269];
	ld.shared.f32 	%f140, [%r267];
	setp.gt.s32 	%p92, %r270, %r268;
	setp.geu.f32 	%p93, %f138, %f140;
	or.pred  	%p252, %p92, %p93;
$L__BB39_126:
	add.s32 	%r398, %r266, 1;
	selp.b32 	%r657, %r398, %r657, %p252;
	selp.b32 	%r655, %r655, %r266, %p252;
	setp.lt.s32 	%p94, %r657, %r655;
	@%p94 bra 	$L__BB39_124;
$L__BB39_127:
	add.s32 	%r274, %r657, %r258;
	add.s32 	%r399, %r259, %r257;
	sub.s32 	%r275, %r399, %r657;
	mad.lo.s32 	%r276, %r274, 12, %r377;
	ld.shared.f32 	%f236, [%r276];
	ld.shared.u32 	%r664, [%r276+4];
	ld.shared.u32 	%r665, [%r276+8];
	mad.lo.s32 	%r279, %r275, 12, %r377;
	ld.shared.f32 	%f233, [%r279];
	ld.shared.u32 	%r659, [%r279+4];
	ld.shared.u32 	%r658, [%r279+8];
	setp.ge.s32 	%p96, %r275, %r260;
	mov.pred 	%p253, 0;
	@%p96 bra 	$L__BB39_130;
	setp.ge.s32 	%p98, %r274, %r259;
	setp.lt.s32 	%p99, %r659, %r664;
	or.pred  	%p100, %p98, %p99;
	mov.pred 	%p253, -1;
	@%p100 bra 	$L__BB39_130;
	setp.le.s32 	%p101, %r659, %r664;
	setp.lt.f32 	%p102, %f233, %f236;
	and.pred  	%p253, %p101, %p102;
$L__BB39_130:
	selp.f32 	%f232, %f233, %f236, %p253;
	selp.b32 	%r653, %r659, %r664, %p253;
	selp.b32 	%r652, %r658, %r665, %p253;
	selp.u32 	%r401, 1, 0, %p253;
	add.s32 	%r284, %r275, %r401;
	not.pred 	%p103, %p253;
	selp.u32 	%r402, 1, 0, %p103;
	add.s32 	%r285, %r274, %r402;
	@%p103 bra 	$L__BB39_132;
	ld.shared.f32 	%f233, [%r279+12];
	ld.shared.u32 	%r659, [%r279+16];
	ld.shared.u32 	%r658, [%r279+20];
	bra.uni 	$L__BB39_133;
$L__BB39_132:
	ld.shared.f32 	%f236, [%r276+12];
	ld.shared.u32 	%r664, [%r276+16];
	ld.shared.u32 	%r665, [%r276+20];
$L__BB39_133:
	setp.ge.s32 	%p105, %r284, %r260;
	mov.pred 	%p254, 0;
	@%p105 bra 	$L__BB39_136;
	setp.ge.s32 	%p107, %r285, %r259;
	setp.lt.s32 	%p108, %r659, %r664;
	or.pred  	%p109, %p107, %p108;
	mov.pred 	%p254, -1;
	@%p109 bra 	$L__BB39_136;
	setp.le.s32 	%p110, %r659, %r664;
	setp.lt.f32 	%p111, %f233, %f236;
	and.pred  	%p254, %p110, %p111;
$L__BB39_136:
	selp.f32 	%f226, %f233, %f236, %p254;
	selp.b32 	%r641, %r659, %r664, %p254;
	selp.b32 	%r640, %r658, %r665, %p254;
	selp.u32 	%r403, 1, 0, %p254;
	add.s32 	%r296, %r284, %r403;
	not.pred 	%p112, %p254;
	selp.u32 	%r404, 1, 0, %p112;
	add.s32 	%r297, %r285, %r404;
	@%p254 bra 	$L__BB39_138;
	mad.lo.s32 	%r406, %r297, 12, %r377;
	ld.shared.f32 	%f236, [%r406];
	ld.shared.u32 	%r664, [%r406+4];
	ld.shared.u32 	%r665, [%r406+8];
	bra.uni 	$L__BB39_139;
$L__BB39_138:
	mad.lo.s32 	%r408, %r296, 12, %r377;
	ld.shared.f32 	%f233, [%r408];
	ld.shared.u32 	%r659, [%r408+4];
	ld.shared.u32 	%r658, [%r408+8];
$L__BB39_139:
	setp.ge.s32 	%p114, %r296, %r260;
	mov.pred 	%p255, 0;
	@%p114 bra 	$L__BB39_142;
	setp.ge.s32 	%p116, %r297, %r259;
	setp.lt.s32 	%p117, %r659, %r664;
	or.pred  	%p118, %p116, %p117;
	mov.pred 	%p255, -1;
	@%p118 bra 	$L__BB39_142;
	setp.le.s32 	%p119, %r659, %r664;
	setp.lt.f32 	%p120, %f233, %f236;
	and.pred  	%p255, %p119, %p120;
$L__BB39_142:
	selp.f32 	%f225, %f233, %f236, %p255;
	selp.b32 	%r639, %r659, %r664, %p255;
	selp.b32 	%r638, %r658, %r665, %p255;
	selp.u32 	%r409, 1, 0, %p255;
	add.s32 	%r308, %r296, %r409;
	not.pred 	%p121, %p255;
	selp.u32 	%r410, 1, 0, %p121;
	add.s32 	%r309, %r297, %r410;
	@%p255 bra 	$L__BB39_144;
	mov.u32 	%r411, _ZZN3cub18CUB_300001_SM_10006detail10merge_sort30DeviceMergeSortBlockSortKernelINS2_10policy_hubIN6thrust24THRUST_300001_SM_1000_NS12zip_iteratorIN4cuda3std3__45tupleIJNS6_6detail15normal_iteratorINS6_10device_ptrIfEEEENSD_INSE_IiEEEESI_EEEEEE9Policy600ESK_PNS0_8NullTypeESK_SO_m5s_ratNSB_IJfiiEEESN_EEvbT0_T1_T2_T3_T4_PT6_PT7_T5_NS1_7vsmem_tEE19static_temp_storage;
	mad.lo.s32 	%r412, %r309, 12, %r411;
	ld.shared.f32 	%f236, [%r412];
	ld.shared.u32 	%r664, [%r412+4];
	ld.shared.u32 	%r665, [%r412+8];
	bra.uni 	$L__BB39_145;
$L__BB39_144:
	mov.u32 	%r413, _ZZN3cub18CUB_300001_SM_10006detail10merge_sort30DeviceMergeSortBlockSortKernelINS2_10policy_hubIN6thrust24THRUST_300001_SM_1000_NS12zip_iteratorIN4cuda3std3__45tupleIJNS6_6detail15normal_iteratorINS6_10device_ptrIfEEEENSD_INSE_IiEEEESI_EEEEEE9Policy600ESK_PNS0_8NullTypeESK_SO_m5s_ratNSB_IJfiiEEESN_EEvbT0_T1_T2_T3_T4_PT6_PT7_T5_NS1_7vsmem_tEE19static_temp_storage;
	mad.lo.s32 	%r414, %r308, 12, %r413;
	ld.shared.f32 	%f233, [%r414];
	ld.shared.u32 	%r659, [%r414+4];
	ld.shared.u32 	%r658, [%r414+8];
$L__BB39_145:
	setp.ge.s32 	%p123, %r308, %r260;
	mov.pred 	%p256, 0;
	@%p123 bra 	$L__BB39_148;
	setp.ge.s32 	%p125, %r309, %r259;
	setp.lt.s32 	%p126, %r659, %r664;
	or.pred  	%p127, %p125, %p126;
	mov.pred 	%p256, -1;
	@%p127 bra 	$L__BB39_148;
	setp.le.s32 	%p128, %r659, %r664;
	setp.lt.f32 	%p129, %f233, %f236;
	and.pred  	%p256, %p128, %p129;
$L__BB39_148:
	selp.f32 	%f224, %f233, %f236, %p256;
	selp.b32 	%r637, %r659, %r664, %p256;
	selp.b32 	%r636, %r658, %r665, %p256;
	selp.u32 	%r415, 1, 0, %p256;
	add.s32 	%r320, %r308, %r415;
	not.pred 	%p130, %p256;
	selp.u32 	%r416, 1, 0, %p130;
	add.s32 	%r321, %r309, %r416;
	@%p256 bra 	$L__BB39_150;
	mov.u32 	%r417, _ZZN3cub18CUB_300001_SM_10006detail10merge_sort30DeviceMergeSortBlockSortKernelINS2_10policy_hubIN6thrust24THRUST_300001_SM_1000_NS12zip_iteratorIN4cuda3std3__45tupleIJNS6_6detail15normal_iteratorINS6_10device_ptrIfEEEENSD_INSE_IiEEEESI_EEEEEE9Policy600ESK_PNS0_8NullTypeESK_SO_m5s_ratNSB_IJfiiEEESN_EEvbT0_T1_T2_T3_T4_PT6_PT7_T5_NS1_7vsmem_tEE19static_temp_storage;
	mad.lo.s32 	%r418, %r321, 12, %r417;
	ld.shared.f32 	%f236, [%r418];
	ld.shared.u32 	%r664, [%r418+4];
	ld.shared.u32 	%r665, [%r418+8];
	bra.uni 	$L__BB39_151;
$L__BB39_150:
	mov.u32 	%r419, _ZZN3cub18CUB_300001_SM_10006detail10merge_sort30DeviceMergeSortBlockSortKernelINS2_10policy_hubIN6thrust24THRUST_300001_SM_1000_NS12zip_iteratorIN4cuda3std3__45tupleIJNS6_6detail15normal_iteratorINS6_10device_ptrIfEEEENSD_INSE_IiEEEESI_EEEEEE9Policy600ESK_PNS0_8NullTypeESK_SO_m5s_ratNSB_IJfiiEEESN_EEvbT0_T1_T2_T3_T4_PT6_PT7_T5_NS1_7vsmem_tEE19static_temp_storage;
	mad.lo.s32 	%r420, %r320, 12, %r419;
	ld.shared.f32 	%f233, [%r420];
	ld.shared.u32 	%r659, [%r420+4];
	ld.shared.u32 	%r658, [%r420+8];
$L__BB39_151:
	setp.ge.s32 	%p132, %r320, %r260;
	mov.pred 	%p257, 0;
	@%p132 bra 	$L__BB39_154;
	setp.ge.s32 	%p134, %r321, %r259;
	setp.lt.s32 	%p135, %r659, %r664;
	or.pred  	%p136, %p134, %p135;
	mov.pred 	%p257, -1;
	@%p136 bra 	$L__BB39_154;
	setp.le.s32 	%p137, %r659, %r664;
	setp.lt.f32 	%p138, %f233, %f236;
	and.pred  	%p257, %p137, %p138;
$L__BB39_154:
	selp.f32 	%f228, %f233, %f236, %p257;
	selp.b32 	%r645, %r659, %r664, %p257;
	selp.b32 	%r644, %r658, %r665, %p257;
	shl.b32 	%r654, %r256, 1;
	setp.lt.u32 	%p139, %r256, 129;
	@%p139 bra 	$L__BB39_122;
	ld.param.s8 	%rs2, [_ZN3cub18CUB_300001_SM_10006detail10merge_sort30DeviceMergeSortBlockSortKernelINS2_10policy_hubIN6thrust24THRUST_300001_SM_1000_NS12zip_iteratorIN4cuda3std3__45tupleIJNS6_6detail15normal_iteratorINS6_10device_ptrIfEEEENSD_INSE_IiEEEESI_EEEEEE9Policy600ESK_PNS0_8NullTypeESK_SO_m5s_ratNSB_IJfiiEEESN_EEvbT0_T1_T2_T3_T4_PT6_PT7_T5_NS1_7vsmem_tE_param_0];
	bar.sync 	0;
	setp.eq.s16 	%p140, %rs2, 0;
	@%p140 bra 	$L__BB39_168;
	st.shared.f32 	[%r174], %f232;
	st.shared.u32 	[%r174+4], %r653;
	st.shared.u32 	[%r174+8], %r652;
	st.shared.f32 	[%r174+12], %f226;
	st.shared.u32 	[%r174+16], %r641;
	st.shared.u32 	[%r174+20], %r640;
	st.shared.f32 	[%r174+24], %f225;
	st.shared.u32 	[%r174+28], %r639;
	st.shared.u32 	[%r174+32], %r638;
	st.shared.f32 	[%r174+36], %f224;
	st.shared.u32 	[%r174+40], %r637;
	st.shared.u32 	[%r174+44], %r636;
	st.shared.f32 	[%r174+48], %f228;
	st.shared.u32 	[%r174+52], %r645;
	st.shared.u32 	[%r174+56], %r644;
	bar.warp.sync 	-1;
	ld.shared.f32 	%f128, [%r173];
	ld.shared.u32 	%r333, [%r173+4];
	ld.shared.u32 	%r334, [%r173+8];
	ld.shared.f32 	%f129, [%r173+384];
	ld.shared.u32 	%r335, [%r173+388];
	ld.shared.u32 	%r336, [%r173+392];
	ld.shared.f32 	%f130, [%r173+768];
	ld.shared.u32 	%r337, [%r173+772];
	ld.shared.u32 	%r338, [%r173+776];
	ld.shared.f32 	%f131, [%r173+1152];
	ld.shared.u32 	%r339, [%r173+1156];
	ld.shared.u32 	%r340, [%r173+1160];
	ld.shared.f32 	%f132, [%r173+1536];
	ld.shared.u32 	%r341, [%r173+1540];
	ld.shared.u32 	%r342, [%r173+1544];
	setp.eq.s32 	%p141, %r144, 0;
	@%p141 bra 	$L__BB39_157;
	bra.uni 	$L__BB39_158;
$L__BB39_157:
	st.volatile.shared.u32 	[_ZZN3cub18CUB_300001_SM_10006detail10merge_sort30DeviceMergeSortBlockSortKernelINS2_10policy_hubIN6thrust24THRUST_300001_SM_1000_NS12zip_iteratorIN4cuda3std3__45tupleIJNS6_6detail15normal_iteratorINS6_10device_ptrIfEEEENSD_INSE_IiEEEESI_EEEEEE9Policy600ESK_PNS0_8NullTypeESK_SO_m5s_ratNSB_IJfiiEEESN_EEvbT0_T1_T2_T3_T4_PT6_PT7_T5_NS1_7vsmem_tEE19static_temp_storage+15360], %r143;
$L__BB39_158:
	cvt.u32.u64 	%r421, %rd7;
	bar.sync 	0;
	ld.volatile.shared.u32 	%r353, [_ZZN3cub18CUB_300001_SM_10006detail10merge_sort30DeviceMergeSortBlockSortKernelINS2_10policy_hubIN6thrust24THRUST_300001_SM_1000_NS12zip_iteratorIN4cuda3std3__45tupleIJNS6_6detail15normal_iteratorINS6_10device_ptrIfEEEENSD_INSE_IiEEEESI_EEEEEE9Policy600ESK_PNS0_8NullTypeESK_SO_m5s_ratNSB_IJfiiEEESN_EEvbT0_T1_T2_T3_T4_PT6_PT7_T5_NS1_7vsmem_tEE19static_temp_storage+15360];
	cvt.u64.u32 	%rd31, %r148;
	cvt.u64.u32 	%rd32, %r147;
	add.s64 	%rd33, %rd5, %rd32;
	add.s64 	%rd34, %rd33, %rd31;
	setp.ge.s32 	%p142, %r421, %r353;
	cvta.to.global.u64 	%rd35, %rd15;
	shl.b64 	%rd36, %rd34, 2;
	add.s64 	%rd11, %rd35, %rd36;
	cvta.to.global.u64 	%rd37, %rd16;
	add.s64 	%rd12, %rd37, %rd36;
	cvta.to.global.u64 	%rd38, %rd17;
	add.s64 	%rd13, %rd38, %rd36;
	@%p142 bra 	$L__BB39_160;
	st.global.f32 	[%rd11], %f128;
	st.global.u32 	[%rd12], %r333;
	st.global.u32 	[%rd13], %r334;
$L__BB39_160:
	setp.ge.s32 	%p143, %r153, %r353;
	@%p143 bra 	$L__BB39_162;
	st.global.f32 	[%rd11+128], %f129;
	st.global.u32 	[%rd12+128], %r335;
	st.global.u32 	[%rd13+128], %r336;
$L__BB39_162:
	setp.ge.s32 	%p144, %r158, %r353;
	@%p144 bra 	$L__BB39_164;
	st.global.f32 	[%rd11+256], %f130;
	st.global.u32 	[%rd12+256], %r337;
	st.global.u32 	[%rd13+256], %r338;
$L__BB39_164:
	setp.ge.s32 	%p145, %r163, %r353;
	@%p145 bra 	$L__BB39_166;
	st.global.f32 	[%rd11+384], %f131;
	st.global.u32 	[%rd12+384], %r339;
	st.global.u32 	[%rd13+384], %r340;
$L__BB39_166:
	setp.ge.s32 	%p146, %r168, %r353;
	@%p146 bra 	$L__BB39_180;
	st.global.f32 	[%rd11+512], %f132;
	st.global.u32 	[%rd12+512], %r341;
	st.global.u32 	[%rd13+512], %r342;
	bra.uni 	$L__BB39_180;
$L__BB39_168:
	st.shared.f32 	[%r174], %f232;
	st.shared.u32 	[%r174+4], %r653;
	st.shared.u32 	[%r174+8], %r652;
	st.shared.f32 	[%r174+12], %f226;
	st.shared.u32 	[%r174+16], %r641;
	st.shared.u32 	[%r174+20], %r640;
	st.shared.f32 	[%r174+24], %f225;
	st.shared.u32 	[%r174+28], %r639;
	st.shared.u32 	[%r174+32], %r638;
	st.shared.f32 	[%r174+36], %f224;
	st.shared.u32 	[%r174+40], %r637;
	st.shared.u32 	[%r174+44], %r636;
	st.shared.f32 	[%r174+48], %f228;
	st.shared.u32 	[%r174+52], %r645;
	st.shared.u32 	[%r174+56], %r644;
	bar.warp.sync 	-1;
	ld.shared.f32 	%f133, [%r173];
	ld.shared.u32 	%r343, [%r173+4];
	ld.shared.u32 	%r344, [%r173+8];
	ld.shared.f32 	%f134, [%r173+384];
	ld.shared.u32 	%r345, [%r173+388];
	ld.shared.u32 	%r346, [%r173+392];
	ld.shared.f32 	%f135, [%r173+768];
	ld.shared.u32 	%r347, [%r173+772];
	ld.shared.u32 	%r348, [%r173+776];
	ld.shared.f32 	%f136, [%r173+1152];
	ld.shared.u32 	%r349, [%r173+1156];
	ld.shared.u32 	%r350, [%r173+1160];
	ld.shared.f32 	%f137, [%r173+1536];
	ld.shared.u32 	%r351, [%r173+1540];
	ld.shared.u32 	%r352, [%r173+1544];
	setp.eq.s32 	%p147, %r144, 0;
	@%p147 bra 	$L__BB39_169;
	bra.uni 	$L__BB39_170;
$L__BB39_169:
	st.volatile.shared.u32 	[_ZZN3cub18CUB_300001_SM_10006detail10merge_sort30DeviceMergeSortBlockSortKernelINS2_10policy_hubIN6thrust24THRUST_300001_SM_1000_NS12zip_iteratorIN4cuda3std3__45tupleIJNS6_6detail15normal_iteratorINS6_10device_ptrIfEEEENSD_INSE_IiEEEESI_EEEEEE9Policy600ESK_PNS0_8NullTypeESK_SO_m5s_ratNSB_IJfiiEEESN_EEvbT0_T1_T2_T3_T4_PT6_PT7_T5_NS1_7vsmem_tEE19static_temp_storage+15360], %r143;
$L__BB39_170:
	ld.param.u64 	%rd58, [_ZN3cub18CUB_300001_SM_10006detail10merge_sort30DeviceMergeSortBlockSortKernelINS2_10policy_hubIN6thrust24THRUST_300001_SM_1000_NS12zip_iteratorIN4cuda3std3__45tupleIJNS6_6detail15normal_iteratorINS6_10device_ptrIfEEEENSD_INSE_IiEEEESI_EEEEEE9Policy600ESK_PNS0_8NullTypeESK_SO_m5s_ratNSB_IJfiiEEESN_EEvbT0_T1_T2_T3_T4_PT6_PT7_T5_NS1_7vsmem_tE_param_6];
	cvt.u32.u64 	%r422, %rd7;
	bar.sync 	0;
	ld.volatile.shared.u32 	%r354, [_ZZN3cub18CUB_300001_SM_10006detail10merge_sort30DeviceMergeSortBlockSortKernelINS2_10policy_hubIN6thrust24THRUST_300001_SM_1000_NS12zip_iteratorIN4cuda3std3__45tupleIJNS6_6detail15normal_iteratorINS6_10device_ptrIfEEEENSD_INSE_IiEEEESI_EEEEEE9Policy600ESK_PNS0_8NullTypeESK_SO_m5s_ratNSB_IJfiiEEESN_EEvbT0_T1_T2_T3_T4_PT6_PT7_T5_NS1_7vsmem_tEE19static_temp_storage+15360];
	setp.ge.s32 	%p148, %r422, %r354;
	add.s64 	%rd39, %rd5, %rd7;
	cvta.to.global.u64 	%rd40, %rd58;
	mad.lo.s64 	%rd14, %rd39, 12, %rd40;
	@%p148 bra 	$L__BB39_172;
	st.global.f32 	[%rd14], %f133;
	st.global.u32 	[%rd14+4], %r343;
	st.global.u32 	[%rd14+8], %r344;
$L__BB39_172:
	setp.ge.s32 	%p149, %r153, %r354;
	@%p149 bra 	$L__BB39_174;
	st.global.f32 	[%rd14+384], %f134;
	st.global.u32 	[%rd14+388], %r345;
	st.global.u32 	[%rd14+392], %r346;
$L__BB39_174:
	setp.ge.s32 	%p150, %r158, %r354;
	@%p150 bra 	$L__BB39_176;
	st.global.f32 	[%rd14+768], %f135;
	st.global.u32 	[%rd14+772], %r347;
	st.global.u32 	[%rd14+776], %r348;
$L__BB39_176:
	setp.ge.s32 	%p151, %r163, %r354;
	@%p151 bra 	$L__BB39_178;
	st.global.f32 	[%rd14+1152], %f136;
	st.global.u32 	[%rd14+1156], %r349;
	st.global.u32 	[%rd14+1160], %r350;
$L__BB39_178:
	setp.ge.s32 	%p152, %r168, %r354;
	@%p152 bra 	$L__BB39_180;
	st.global.f32 	[%rd14+1536], %f137;
	st.global.u32 	[%rd14+1540], %r351;
	st.global.u32 	[%rd14+1544], %r352;
$L__BB39_180:
	ret;

}
	// .globl	_ZN3cub18CUB_300001_SM_10006detail10merge_sort30DeviceMergeSortPartitionKernelIN6thrust24THRUST_300001_SM_1000_NS12zip_iteratorIN4cuda3std3__45tupleIJNS5_6detail15normal_iteratorINS5_10device_ptrIfEEEENSC_INSD_IiEEEESH_EEEEEm5s_ratNSA_IJfiiEEEEEvbT_PT2_T0_SP_PSP_T1_SP_i
.visible .entry _ZN3cub18CUB_300001_SM_10006detail10merge_sort30DeviceMergeSortPartitionKernelIN6thrust24THRUST_300001_SM_1000_NS12zip_iteratorIN4cuda3std3__45tupleIJNS5_6detail15normal_iteratorINS5_10device_ptrIfEEEENSC_INSD_IiEEEESH_EEEEEm5s_ratNSA_IJfiiEEEEEvbT_PT2_T0_SP_PSP_T1_SP_i(
	.param .u8 _ZN3cub18CUB_300001_SM_10006detail10merge_sort30DeviceMergeSortPartitionKernelIN6thrust24THRUST_300001_SM_1000_NS12zip_iteratorIN4cuda3std3__45tupleIJNS5_6detail15normal_iteratorINS5_10device_ptrIfEEEENSC_INSD_IiEEEESH_EEEEEm5s_ratNSA_IJfiiEEEEEvbT_PT2_T0_SP_PSP_T1_SP_i_param_0,
	.param .align 8 .b8 _ZN3cub18CUB_300001_SM_10006detail10merge_sort30DeviceMergeSortPartitionKernelIN6thrust24THRUST_300001_SM_1000_NS12zip_iteratorIN4cuda3std3__45tupleIJNS5_6detail15normal_iteratorINS5_10device_ptrIfEEEENSC_INSD_IiEEEESH_EEEEEm5s_ratNSA_IJfiiEEEEEvbT_PT2_T0_SP_PSP_T1_SP_i_param_1[24],
	.param .u64 .ptr .align 1 _ZN3cub18CUB_300001_SM_10006detail10merge_sort30DeviceMergeSortPartitionKernelIN6thrust24THRUST_300001_SM_1000_NS12zip_iteratorIN4cuda3std3__45tupleIJNS5_6detail15normal_iteratorINS5_10device_ptrIfEEEENSC_INSD_IiEEEESH_EEEEEm5s_ratNSA_IJfiiEEEEEvbT_PT2_T0_SP_PSP_T1_SP_i_param_2,
	.param .u64 _ZN3cub18CUB_300001_SM_10006detail10merge_sort30DeviceMergeSortPartitionKernelIN6thrust24THRUST_300001_SM_1000_NS12zip_iteratorIN4cuda3std3__45tupleIJNS5_6detail15normal_iteratorINS5_10device_ptrIfEEEENSC_INSD_IiEEEESH_EEEEEm5s_ratNSA_IJfiiEEEEEvbT_PT2_T0_SP_PSP_T1_SP_i_param_3,
	.param .u64 _ZN3cub18CUB_300001_SM_10006detail10merge_sort30DeviceMergeSortPartitionKernelIN6thrust24THRUST_300001_SM_1000_NS12zip_iteratorIN4cuda3std3__45tupleIJNS5_6detail15normal_iteratorINS5_10device_ptrIfEEEENSC_INSD_IiEEEESH_EEEEEm5s_ratNSA_IJfiiEEEEEvbT_PT2_T0_SP_PSP_T1_SP_i_param_4,
	.param .u64 .ptr .align 1 _ZN3cub18CUB_300001_SM_10006detail10merge_sort30DeviceMergeSortPartitionKernelIN6thrust24THRUST_300001_SM_1000_NS12zip_iteratorIN4cuda3std3__45tupleIJNS5_6detail15normal_iteratorINS5_10device_ptrIfEEEENSC_INSD_IiEEEESH_EEEEEm5s_ratNSA_IJfiiEEEEEvbT_PT2_T0_SP_PSP_T1_SP_i_param_5,
	.param .align 1 .b8 _ZN3cub18CUB_300001_SM_10006detail10merge_sort30DeviceMergeSortPartitionKernelIN6thrust24THRUST_300001_SM_1000_NS12zip_iteratorIN4cuda3std3__45tupleIJNS5_6detail15normal_iteratorINS5_10device_ptrIfEEEENSC_INSD_IiEEEESH_EEEEEm5s_ratNSA_IJfiiEEEEEvbT_PT2_T0_SP_PSP_T1_SP_i_param_6[1],
	.param .u64 _ZN3cub18CUB_300001_SM_10006detail10merge_sort30DeviceMergeSortPartitionKernelIN6thrust24THRUST_300001_SM_1000_NS12zip_iteratorIN4cuda3std3__45tupleIJNS5_6detail15normal_iteratorINS5_10device_ptrIfEEEENSC_INSD_IiEEEESH_EEEEEm5s_ratNSA_IJfiiEEEEEvbT_PT2_T0_SP_PSP_T1_SP_i_param_7,
	.param .u32 _ZN3cub18CUB_300001_SM_10006detail10merge_sort30DeviceMergeSortPartitionKernelIN6thrust24THRUST_300001_SM_1000_NS12zip_iteratorIN4cuda3std3__45tupleIJNS5_6detail15normal_iteratorINS5_10device_ptrIfEEEENSC_INSD_IiEEEESH_EEEEEm5s_ratNSA_IJfiiEEEEEvbT_PT2_T0_SP_PSP_T1_SP_i_param_8
)
{
	.reg .pred 	%p<22>;
	.reg .b16 	%rs<2>;
	.reg .b32 	%r<10>;
	.reg .b32 	%f<9>;
	.reg .b64 	%rd<91>;

	ld.param.u64 	%rd35, [_ZN3cub18CUB_300001_SM_10006detail10merge_sort30DeviceMergeSortPartitionKernelIN6thrust24THRUST_300001_SM_1000_NS12zip_iteratorIN4cuda3std3__45tupleIJNS5_6detail15normal_iteratorINS5_10device_ptrIfEEEENSC_INSD_IiEEEESH_EEEEEm5s_ratNSA_IJfiiEEEEEvbT_PT2_T0_SP_PSP_T1_SP_i_param_1+8];
	ld.param.u64 	%rd34, [_ZN3cub18CUB_300001_SM_10006detail10merge_sort30DeviceMergeSortPartitionKernelIN6thrust24THRUST_300001_SM_1000_NS12zip_iteratorIN4cuda3std3__45tupleIJNS5_6detail15normal_iteratorINS5_10device_ptrIfEEEENSC_INSD_IiEEEESH_EEEEEm5s_ratNSA_IJfiiEEEEEvbT_PT2_T0_SP_PSP_T1_SP_i_param_1];
	ld.param.s8 	%rs1, [_ZN3cub18CUB_300001_SM_10006detail10merge_sort30DeviceMergeSortPartitionKernelIN6thrust24THRUST_300001_SM_1000_NS12zip_iteratorIN4cuda3std3__45tupleIJNS5_6detail15normal_iteratorINS5_10device_ptrIfEEEENSC_INSD_IiEEEESH_EEEEEm5s_ratNSA_IJfiiEEEEEvbT_PT2_T0_SP_PSP_T1_SP_i_param_0];
	ld.param.u64 	%rd37, [_ZN3cub18CUB_300001_SM_10006detail10merge_sort30DeviceMergeSortPartitionKernelIN6thrust24THRUST_300001_SM_1000_NS12zip_iteratorIN4cuda3std3__45tupleIJNS5_6detail15normal_iteratorINS5_10device_ptrIfEEEENSC_INSD_IiEEEESH_EEEEEm5s_ratNSA_IJfiiEEEEEvbT_PT2_T0_SP_PSP_T1_SP_i_param_2];
	ld.param.u64 	%rd38, [_ZN3cub18CUB_300001_SM_10006detail10merge_sort30DeviceMergeSortPartitionKernelIN6thrust24THRUST_300001_SM_1000_NS12zip_iteratorIN4cuda3std3__45tupleIJNS5_6detail15normal_iteratorINS5_10device_ptrIfEEEENSC_INSD_IiEEEESH_EEEEEm5s_ratNSA_IJfiiEEEEEvbT_PT2_T0_SP_PSP_T1_SP_i_param_3];
	ld.param.u64 	%rd39, [_ZN3cub18CUB_300001_SM_10006detail10merge_sort30DeviceMergeSortPartitionKernelIN6thrust24THRUST_300001_SM_1000_NS12zip_iteratorIN4cuda3std3__45tupleIJNS5_6detail15normal_iteratorINS5_10device_ptrIfEEEENSC_INSD_IiEEEESH_EEEEEm5s_ratNSA_IJfiiEEEEEvbT_PT2_T0_SP_PSP_T1_SP_i_param_4];
	ld.param.u64 	%rd41, [_ZN3cub18CUB_300001_SM_10006detail10merge_sort30DeviceMergeSortPartitionKernelIN6thrust24THRUST_300001_SM_1000_NS12zip_iteratorIN4cuda3std3__45tupleIJNS5_6detail15normal_iteratorINS5_10device_ptrIfEEEENSC_INSD_IiEEEESH_EEEEEm5s_ratNSA_IJfiiEEEEEvbT_PT2_T0_SP_PSP_T1_SP_i_param_5];
	ld.param.u64 	%rd40, [_ZN3cub18CUB_300001_SM_10006detail10merge_sort30DeviceMergeSortPartitionKernelIN6thrust24THRUST_300001_SM_1000_NS12zip_iteratorIN4cuda3std3__45tupleIJNS5_6detail15normal_iteratorINS5_10device_ptrIfEEEENSC_INSD_IiEEEESH_EEEEEm5s_ratNSA_IJfiiEEEEEvbT_PT2_T0_SP_PSP_T1_SP_i_param_7];
	ld.param.u32 	%r5, [_ZN3cub18CUB_300001_SM_10006detail10merge_sort30DeviceMergeSortPartitionKernelIN6thrust24THRUST_300001_SM_1000_NS12zip_iteratorIN4cuda3std3__45tupleIJNS5_6detail15normal_iteratorINS5_10device_ptrIfEEEENSC_INSD_IiEEEESH_EEEEEm5s_ratNSA_IJfiiEEEEEvbT_PT2_T0_SP_PSP_T1_SP_i_param_8];
	cvta.to.global.u64 	%rd1, %rd41;
	mov.u32 	%r6, %ntid.x;
	mov.u32 	%r7, %ctaid.x;
	mov.u32 	%r8, %tid.x;
	mad.lo.s32 	%r9, %r6, %r7, %r8;
	cvt.u64.u32 	%rd2, %r9;
	setp.le.u64 	%p5, %rd39, %rd2;
	@%p5 bra 	$L__BB40_15;
	cvta.to.global.u64 	%rd3, %rd34;
	shr.u64 	%rd42, %rd40, 1;
	add.s64 	%rd5, %rd40, 4294967295;
	neg.s64 	%rd43, %rd40;
	and.b64  	%rd44, %rd43, %rd2;
	cvt.s64.s32 	%rd6, %r5;
	mul.lo.s64 	%rd45, %rd44, %rd6;
	mul.lo.s64 	%rd46, %rd42, %rd6;
	min.u64 	%rd7, %rd45, %rd38;
	not.b64 	%rd47, %rd45;
	min.u64 	%rd48, %rd46, %rd47;
	add.s64 	%rd49, %rd48, %rd45;
	min.u64 	%rd8, %rd49, %rd38;
	not.b64 	%rd50, %rd8;
	min.u64 	%rd51, %rd46, %rd50;
	add.s64 	%rd52, %rd51, %rd8;
	min.u64 	%rd9, %rd52, %rd38;
	// begin inline asm
	griddepcontrol.wait;
	// end inline asm
	add.s64 	%rd53, %rd2, 1;
	setp.ne.s64 	%p6, %rd53, %rd39;
	@%p6 bra 	$L__BB40_3;
	shl.b64 	%rd84, %rd2, 3;
	add.s64 	%rd85, %rd1, %rd84;
	st.global.u64 	[%rd85], %rd8;
	bra.uni 	$L__BB40_15;
$L__BB40_3:
	sub.s64 	%rd54, %rd9, %rd7;
	and.b64  	%rd55, %rd5, %rd2;
	mul.lo.s64 	%rd56, %rd55, %rd6;
	min.u64 	%rd10, %rd56, %rd54;
	setp.eq.s16 	%p7, %rs1, 0;
	@%p7 bra 	$L__BB40_9;
	sub.s64 	%rd57, %rd8, %rd7;
	sub.s64 	%rd58, %rd9, %rd8;
	max.u64 	%rd59, %rd10, %rd58;
	sub.s64 	%rd90, %rd59, %rd58;
	min.u64 	%rd86, %rd57, %rd10;
	setp.ge.u64 	%p8, %rd90, %rd86;
	@%p8 bra 	$L__BB40_14;
	cvta.to.global.u64 	%rd13, %rd35;
	add.s64 	%rd14, %rd10, %rd8;
$L__BB40_6:
	sub.s64 	%rd60, %rd86, %rd90;
	shr.u64 	%rd61, %rd60, 1;
	add.s64 	%rd17, %rd61, %rd90;
	add.s64 	%rd18, %rd17, %rd7;
	shl.b64 	%rd62, %rd18, 2;
	add.s64 	%rd63, %rd13, %rd62;
	ld.global.u32 	%r1, [%rd63];
	not.b64 	%rd64, %rd17;
	add.s64 	%rd19, %rd14, %rd64;
	shl.b64 	%rd65, %rd19, 2;
	add.s64 	%rd66, %rd13, %rd65;
	ld.global.u32 	%r2, [%rd66];
	setp.lt.s32 	%p10, %r2, %r1;
	mov.pred 	%p20, 0;
	@%p10 bra 	$L__BB40_8;
	add.s64 	%rd68, %rd3, %rd65;
	ld.global.f32 	%f1, [%rd68];
	add.s64 	%rd70, %rd3, %rd62;
	ld.global.f32 	%f3, [%rd70];
	setp.gt.s32 	%p11, %r2, %r1;
	setp.geu.f32 	%p12, %f1, %f3;
	or.pred  	%p20, %p11, %p12;
$L__BB40_8:
	add.s64 	%rd71, %rd17, 1;
	selp.b64 	%rd90, %rd71, %rd90, %p20;
	selp.b64 	%rd86, %rd86, %rd17, %p20;
	setp.lt.u64 	%p13, %rd90, %rd86;
	@%p13 bra 	$L__BB40_6;
	bra.uni 	$L__BB40_14;
$L__BB40_9:
	sub.s64 	%rd72, %rd8, %rd7;
	sub.s64 	%rd73, %rd9, %rd8;
	max.u64 	%rd74, %rd10, %rd73;
	sub.s64 	%rd90, %rd74, %rd73;
	min.u64 	%rd88, %rd72, %rd10;
	setp.ge.u64 	%p14, %rd90, %rd88;
	@%p14 bra 	$L__BB40_14;
	cvta.to.global.u64 	%rd24, %rd37;
	add.s64 	%rd25, %rd10, %rd8;
$L__BB40_11:
	sub.s64 	%rd75, %rd88, %rd90;
	shr.u64 	%rd76, %rd75, 1;
	add.s64 	%rd28, %rd76, %rd90;
	add.s64 	%rd77, %rd28, %rd7;
	mad.lo.s64 	%rd29, %rd77, 12, %rd24;
	ld.global.u32 	%r3, [%rd29+4];
	not.b64 	%rd78, %rd28;
	add.s64 	%rd79, %rd25, %rd78;
	mad.lo.s64 	%rd30, %rd79, 12, %rd24;
	ld.global.u32 	%r4, [%rd30+4];
	setp.lt.s32 	%p16, %r4, %r3;
	mov.pred 	%p21, 0;
	@%p16 bra 	$L__BB40_13;
	ld.global.f32 	%f5, [%rd30];
	ld.global.f32 	%f7, [%rd29];
	setp.gt.s32 	%p17, %r4, %r3;
	setp.geu.f32 	%p18, %f5, %f7;
	or.pred  	%p21, %p17, %p18;
$L__BB40_13:
	add.s64 	%rd80, %rd28, 1;
	selp.b64 	%rd90, %rd80, %rd90, %p21;
	selp.b64 	%rd88, %rd88, %rd28, %p21;
	setp.lt.u64 	%p19, %rd90, %rd88;
	@%p19 bra 	$L__BB40_11;
$L__BB40_14:
	add.s64 	%rd81, %rd90, %rd7;
	shl.b64 	%rd82, %rd2, 3;
	add.s64 	%rd83, %rd1, %rd82;
	st.global.u64 	[%rd83], %rd81;
$L__BB40_15:
	ret;

}
	// .globl	_ZN3cub18CUB_300001_SM_10006detail10merge_sort26DeviceMergeSortMergeKernelINS2_10policy_hubIN6thrust24THRUST_300001_SM_1000_NS12zip_iteratorIN4cuda3std3__45tupleIJNS6_6detail15normal_iteratorINS6_10device_ptrIfEEEENSD_INSE_IiEEEESI_EEEEEE9Policy600ESK_PNS0_8NullTypeESK_SO_m5s_ratNSB_IJfiiEEESN_EEvbT2_T3_T4_PT6_PT7_T5_PST_ST_NS1_7vsmem_tE
.visible .entry _ZN3cub18CUB_300001_SM_10006detail10merge_sort26DeviceMergeSortMergeKernelINS2_10policy_hubIN6thrust24THRUST_300001_SM_1000_NS12zip_iteratorIN4cuda3std3__45tupleIJNS6_6detail15normal_iteratorINS6_10device_ptrIfEEEENSD_INSE_IiEEEESI_EEEEEE9Policy600ESK_PNS0_8NullTypeESK_SO_m5s_ratNSB_IJfiiEEESN_EEvbT2_T3_T4_PT6_PT7_T5_PST_ST_NS1_7vsmem_tE(
	.param .u8 _ZN3cub18CUB_300001_SM_10006detail10merge_sort26DeviceMergeSortMergeKernelINS2_10policy_hubIN6thrust24THRUST_300001_SM_1000_NS12zip_iteratorIN4cuda3std3__45tupleIJNS6_6detail15normal_iteratorINS6_10device_ptrIfEEEENSD_INSE_IiEEEESI_EEEEEE9Policy600ESK_PNS0_8NullTypeESK_SO_m5s_ratNSB_IJfiiEEESN_EEvbT2_T3_T4_PT6_PT7_T5_PST_ST_NS1_7vsmem_tE_param_0,
	.param .align 8 .b8 _ZN3cub18CUB_300001_SM_10006detail10merge_sort26DeviceMergeSortMergeKernelINS2_10policy_hubIN6thrust24THRUST_300001_SM_1000_NS12zip_iteratorIN4cuda3std3__45tupleIJNS6_6detail15normal_iteratorINS6_10device_ptrIfEEEENSD_INSE_IiEEEESI_EEEEEE9Policy600ESK_PNS0_8NullTypeESK_SO_m5s_ratNSB_IJfiiEEESN_EEvbT2_T3_T4_PT6_PT7_T5_PST_ST_NS1_7vsmem_tE_param_1[24],
	.param .u64 .ptr .align 1 _ZN3cub18CUB_300001_SM_10006detail10merge_sort26DeviceMergeSortMergeKernelINS2_10policy_hubIN6thrust24THRUST_300001_SM_1000_NS12zip_iteratorIN4cuda3std3__45tupleIJNS6_6detail15normal_iteratorINS6_10device_ptrIfEEEENSD_INSE_IiEEEESI_EEEEEE9Policy600ESK_PNS0_8NullTypeESK_SO_m5s_ratNSB_IJfiiEEESN_EEvbT2_T3_T4_PT6_PT7_T5_PST_ST_NS1_7vsmem_tE_param_2,
	.param .u64 _ZN3cub18CUB_300001_SM_10006detail10merge_sort26DeviceMergeSortMergeKernelINS2_10policy_hubIN6thrust24THRUST_300001_SM_1000_NS12zip_iteratorIN4cuda3std3__45tupleIJNS6_6detail15normal_iteratorINS6_10device_ptrIfEEEENSD_INSE_IiEEEESI_EEEEEE9Policy600ESK_PNS0_8NullTypeESK_SO_m5s_ratNSB_IJfiiEEESN_EEvbT2_T3_T4_PT6_PT7_T5_PST_ST_NS1_7vsmem_tE_param_3,
	.param .u64 .ptr .align 1 _ZN3cub18CUB_300001_SM_10006detail10merge_sort26DeviceMergeSortMergeKernelINS2_10policy_hubIN6thrust24THRUST_300001_SM_1000_NS12zip_iteratorIN4cuda3std3__45tupleIJNS6_6detail15normal_iteratorINS6_10device_ptrIfEEEENSD_INSE_IiEEEESI_EEEEEE9Policy600ESK_PNS0_8NullTypeESK_SO_m5s_ratNSB_IJfiiEEESN_EEvbT2_T3_T4_PT6_PT7_T5_PST_ST_NS1_7vsmem_tE_param_4,
	.param .u64 .ptr .align 1 _ZN3cub18CUB_300001_SM_10006detail10merge_sort26DeviceMergeSortMergeKernelINS2_10policy_hubIN6thrust24THRUST_300001_SM_1000_NS12zip_iteratorIN4cuda3std3__45tupleIJNS6_6detail15normal_iteratorINS6_10device_ptrIfEEEENSD_INSE_IiEEEESI_EEEEEE9Policy600ESK_PNS0_8NullTypeESK_SO_m5s_ratNSB_IJfiiEEESN_EEvbT2_T3_T4_PT6_PT7_T5_PST_ST_NS1_7vsmem_tE_param_5,
	.param .align 1 .b8 _ZN3cub18CUB_300001_SM_10006detail10merge_sort26DeviceMergeSortMergeKernelINS2_10policy_hubIN6thrust24THRUST_300001_SM_1000_NS12zip_iteratorIN4cuda3std3__45tupleIJNS6_6detail15normal_iteratorINS6_10device_ptrIfEEEENSD_INSE_IiEEEESI_EEEEEE9Policy600ESK_PNS0_8NullTypeESK_SO_m5s_ratNSB_IJfiiEEESN_EEvbT2_T3_T4_PT6_PT7_T5_PST_ST_NS1_7vsmem_tE_param_6[1],
	.param .u64 .ptr .align 1 _ZN3cub18CUB_300001_SM_10006detail10merge_sort26DeviceMergeSortMergeKernelINS2_10policy_hubIN6thrust24THRUST_300001_SM_1000_NS12zip_iteratorIN4cuda3std3__45tupleIJNS6_6detail15normal_iteratorINS6_10device_ptrIfEEEENSD_INSE_IiEEEESI_EEEEEE9Policy600ESK_PNS0_8NullTypeESK_SO_m5s_ratNSB_IJfiiEEESN_EEvbT2_T3_T4_PT6_PT7_T5_PST_ST_NS1_7vsmem_tE_param_7,
	.param .u64 _ZN3cub18CUB_300001_SM_10006detail10merge_sort26DeviceMergeSortMergeKernelINS2_10policy_hubIN6thrust24THRUST_300001_SM_1000_NS12zip_iteratorIN4cuda3std3__45tupleIJNS6_6detail15normal_iteratorINS6_10device_ptrIfEEEENSD_INSE_IiEEEESI_EEEEEE9Policy600ESK_PNS0_8NullTypeESK_SO_m5s_ratNSB_IJfiiEEESN_EEvbT2_T3_T4_PT6_PT7_T5_PST_ST_NS1_7vsmem_tE_param_8,
	.param .align 8 .b8 _ZN3cub18CUB_300001_SM_10006detail10merge_sort26DeviceMergeSortMergeKernelINS2_10policy_hubIN6thrust24THRUST_300001_SM_1000_NS12zip_iteratorIN4cuda3std3__45tupleIJNS6_6detail15normal_iteratorINS6_10device_ptrIfEEEENSD_INSE_IiEEEESI_EEEEEE9Policy600ESK_PNS0_8NullTypeESK_SO_m5s_ratNSB_IJfiiEEESN_EEvbT2_T3_T4_PT6_PT7_T5_PST_ST_NS1_7vsmem_tE_param_9[8]
)
.maxntid 256
{
	.reg .pred 	%p<188>;
	.reg .b16 	%rs<2>;
	.reg .b32 	%r<582>;
	.reg .b32 	%f<193>;
	.reg .b64 	%rd<149>;
	// demoted variable
	.shared .align 16 .b8 _ZZN3cub18CUB_300001_SM_10006detail10merge_sort26DeviceMergeSortMergeKernelINS2_10policy_hubIN6thrust24THRUST_300001_SM_1000_NS12zip_iteratorIN4cuda3std3__45tupleIJNS6_6detail15normal_iteratorINS6_10device_ptrIfEEEENSD_INSE_IiEEEESI_EEEEEE9Policy600ESK_PNS0_8NullTypeESK_SO_m5s_ratNSB_IJfiiEEESN_EEvbT2_T3_T4_PT6_PT7_T5_PST_ST_NS1_7vsmem_tEE19static_temp_storage[15376];
	ld.param.u64 	%rd40, [_ZN3cub18CUB_300001_SM_10006detail10merge_sort26DeviceMergeSortMergeKernelINS2_10policy_hubIN6thrust24THRUST_300001_SM_1000_NS12zip_iteratorIN4cuda3std3__45tupleIJNS6_6detail15normal_iteratorINS6_10device_ptrIfEEEENSD_INSE_IiEEEESI_EEEEEE9Policy600ESK_PNS0_8NullTypeESK_SO_m5s_ratNSB_IJfiiEEESN_EEvbT2_T3_T4_PT6_PT7_T5_PST_ST_NS1_7vsmem_tE_param_1+8];
	ld.param.u64 	%rd39, [_ZN3cub18CUB_300001_SM_10006detail10merge_sort26DeviceMergeSortMergeKernelINS2_10policy_hubIN6thrust24THRUST_300001_SM_1000_NS12zip_iteratorIN4cuda3std3__45tupleIJNS6_6detail15normal_iteratorINS6_10device_ptrIfEEEENSD_INSE_IiEEEESI_EEEEEE9Policy600ESK_PNS0_8NullTypeESK_SO_m5s_ratNSB_IJfiiEEESN_EEvbT2_T3_T4_PT6_PT7_T5_PST_ST_NS1_7vsmem_tE_param_1];
	ld.param.s8 	%rs1, [_ZN3cub18CUB_300001_SM_10006detail10merge_sort26DeviceMergeSortMergeKernelINS2_10policy_hubIN6thrust24THRUST_300001_SM_1000_NS12zip_iteratorIN4cuda3std3__45tupleIJNS6_6detail15normal_iteratorINS6_10device_ptrIfEEEENSD_INSE_IiEEEESI_EEEEEE9Policy600ESK_PNS0_8NullTypeESK_SO_m5s_ratNSB_IJfiiEEESN_EEvbT2_T3_T4_PT6_PT7_T5_PST_ST_NS1_7vsmem_tE_param_0];
	ld.param.u64 	%rd41, [_ZN3cub18CUB_300001_SM_10006detail10merge_sort26DeviceMergeSortMergeKernelINS2_10policy_hubIN6thrust24THRUST_300001_SM_1000_NS12zip_iteratorIN4cuda3std3__45tupleIJNS6_6detail15normal_iteratorINS6_10device_ptrIfEEEENSD_INSE_IiEEEESI_EEEEEE9Policy600ESK_PNS0_8NullTypeESK_SO_m5s_ratNSB_IJfiiEEESN_EEvbT2_T3_T4_PT6_PT7_T5_PST_ST_NS1_7vsmem_tE_param_1+16];
	ld.param.u64 	%rd42, [_ZN3cub18CUB_300001_SM_10006detail10merge_sort26DeviceMergeSortMergeKernelINS2_10policy_hubIN6thrust24THRUST_300001_SM_1000_NS12zip_iteratorIN4cuda3std3__45tupleIJNS6_6detail15normal_iteratorINS6_10device_ptrIfEEEENSD_INSE_IiEEEESI_EEEEEE9Policy600ESK_PNS0_8NullTypeESK_SO_m5s_ratNSB_IJfiiEEESN_EEvbT2_T3_T4_PT6_PT7_T5_PST_ST_NS1_7vsmem_tE_param_3];
	ld.param.u64 	%rd44, [_ZN3cub18CUB_300001_SM_10006detail10merge_sort26DeviceMergeSortMergeKernelINS2_10policy_hubIN6thrust24THRUST_300001_SM_1000_NS12zip_iteratorIN4cuda3std3__45tupleIJNS6_6detail15normal_iteratorINS6_10device_ptrIfEEEENSD_INSE_IiEEEESI_EEEEEE9Policy600ESK_PNS0_8NullTypeESK_SO_m5s_ratNSB_IJfiiEEESN_EEvbT2_T3_T4_PT6_PT7_T5_PST_ST_NS1_7vsmem_tE_param_4];
	ld.param.u64 	%rd45, [_ZN3cub18CUB_300001_SM_10006detail10merge_sort26DeviceMergeSortMergeKernelINS2_10policy_hubIN6thrust24THRUST_300001_SM_1000_NS12zip_iteratorIN4cuda3std3__45tupleIJNS6_6detail15normal_iteratorINS6_10device_ptrIfEEEENSD_INSE_IiEEEESI_EEEEEE9Policy600ESK_PNS0_8NullTypeESK_SO_m5s_ratNSB_IJfiiEEESN_EEvbT2_T3_T4_PT6_PT7_T5_PST_ST_NS1_7vsmem_tE_param_7];
	ld.param.u64 	%rd43, [_ZN3cub18CUB_300001_SM_10006detail10merge_sort26DeviceMergeSortMergeKernelINS2_10policy_hubIN6thrust24THRUST_300001_SM_1000_NS12zip_iteratorIN4cuda3std3__45tupleIJNS6_6detail15normal_iteratorINS6_10device_ptrIfEEEENSD_INSE_IiEEEESI_EEEEEE9Policy600ESK_PNS0_8NullTypeESK_SO_m5s_ratNSB_IJfiiEEESN_EEvbT2_T3_T4_PT6_PT7_T5_PST_ST_NS1_7vsmem_tE_param_8];
	cvta.to.global.u64 	%rd1, %rd44;
	cvta.to.global.u64 	%rd2, %rd45;
	cvta.to.global.u64 	%rd3, %rd41;
	mov.u32 	%r316, %ctaid.x;
	mov.u32 	%r317, %nctaid.x;
	cvt.u64.u32 	%rd4, %r316;
	mul.wide.u32 	%rd5, %r316, 1280;
	mov.u32 	%r1, %tid.x;
	add.s32 	%r318, %r317, -1;
	setp.ge.u32 	%p25, %r316, %r318;
	@%p25 bra 	$L__BB41_67;
	shl.b64 	%rd94, %rd4, 3;
	add.s64 	%rd95, %rd2, %rd94;
	ld.global.u64 	%rd6, [%rd95];
	ld.global.u64 	%rd96, [%rd95+8];
	shr.u64 	%rd97, %rd43, 1;
	neg.s64 	%rd98, %rd43;
	and.b64  	%rd99, %rd98, %rd4;
	mul.lo.s64 	%rd7, %rd99, 1280;
	mul.lo.s64 	%rd8, %rd97, 1280;
	sub.s64 	%rd100, %rd4, %rd99;
	mul.lo.s64 	%rd101, %rd100, 1280;
	sub.s64 	%rd102, %rd6, %rd7;
	sub.s64 	%rd103, %rd96, %rd7;
	sub.s64 	%rd104, %rd42, %rd7;
	max.u64 	%rd105, %rd104, %rd8;
	sub.s64 	%rd106, %rd105, %rd8;
	sub.s64 	%rd107, %rd101, %rd102;
	min.u64 	%rd9, %rd107, %rd106;
	max.u64 	%rd108, %rd101, -1281;
	not.b64 	%rd109, %rd108;
	add.s64 	%rd110, %rd101, %rd109;
	sub.s64 	%rd111, %rd110, %rd103;
	or.b64  	%rd112, %rd98, %rd4;
	setp.eq.s64 	%p112, %rd112, -1;
	min.u64 	%rd113, %rd8, %rd104;
	selp.b64 	%rd114, %rd113, %rd103, %p112;
	selp.b64 	%rd115, %rd8, %rd111, %p112;
	min.u64 	%rd116, %rd115, %rd106;
	sub.s64 	%rd10, %rd114, %rd102;
	cvt.u32.u64 	%r2, %rd10;
	cvt.u32.u64 	%r401, %rd116;
	cvt.u32.u64 	%r402, %rd9;
	sub.s32 	%r3, %r401, %r402;
	// begin inline asm
	griddepcontrol.wait;
	// end inline asm
	setp.eq.s16 	%p113, %rs1, 0;
	@%p113 bra 	$L__BB41_17;
	add.s64 	%rd117, %rd7, %rd8;
	add.s64 	%rd11, %rd117, %rd9;
	setp.ge.s32 	%p114, %r1, %r2;
	cvt.u64.u32 	%rd12, %r1;
	add.s64 	%rd118, %rd6, %rd12;
	cvta.to.global.u64 	%rd13, %rd39;
	shl.b64 	%rd119, %rd118, 2;
	add.s64 	%rd14, %rd13, %rd119;
	cvta.to.global.u64 	%rd15, %rd40;
	add.s64 	%rd16, %rd15, %rd119;
	add.s64 	%rd17, %rd3, %rd119;
	@%p114 bra 	$L__BB41_4;
	ld.global.f32 	%f163, [%rd14];
	ld.global.u32 	%r517, [%rd16];
	ld.global.u32 	%r516, [%rd17];
	bra.uni 	$L__BB41_5;
$L__BB41_4:
	sub.s32 	%r403, %r1, %r2;
	cvt.s64.s32 	%rd120, %r403;
	add.s64 	%rd121, %rd11, %rd120;
	shl.b64 	%rd122, %rd121, 2;
	add.s64 	%rd123, %rd13, %rd122;
	add.s64 	%rd124, %rd15, %rd122;
	add.s64 	%rd125, %rd3, %rd122;
	ld.global.f32 	%f163, [%rd123];
	ld.global.u32 	%r517, [%rd124];
	ld.global.u32 	%r516, [%rd125];
$L__BB41_5:
	add.s32 	%r404, %r1, 256;
	setp.lt.s32 	%p115, %r404, %r2;
	cvt.s64.s32 	%rd126, %rd10;
	sub.s64 	%rd127, %rd12, %rd126;
	add.s64 	%rd128, %rd11, %rd127;
	shl.b64 	%rd129, %rd128, 2;
	add.s64 	%rd18, %rd3, %rd129;
	add.s64 	%rd19, %rd15, %rd129;
	add.s64 	%rd20, %rd13, %rd129;
	@%p115 bra 	$L__BB41_7;
	ld.global.f32 	%f162, [%rd20+1024];
	ld.global.u32 	%r515, [%rd19+1024];
	ld.global.u32 	%r514, [%rd18+1024];
	bra.uni 	$L__BB41_8;
$L__BB41_7:
	ld.global.f32 	%f162, [%rd14+1024];
	ld.global.u32 	%r515, [%rd16+1024];
	ld.global.u32 	%r514, [%rd17+1024];
$L__BB41_8:
	add.s32 	%r405, %r1, 512;
	setp.lt.s32 	%p116, %r405, %r2;
	@%p116 bra 	$L__BB41_10;
	ld.global.f32 	%f161, [%rd20+2048];
	ld.global.u32 	%r513, [%rd19+2048];
	ld.global.u32 	%r512, [%rd18+2048];
	bra.uni 	$L__BB41_11;
$L__BB41_10:
	ld.global.f32 	%f161, [%rd14+2048];
	ld.global.u32 	%r513, [%rd16+2048];
	ld.global.u32 	%r512, [%rd17+2048];
$L__BB41_11:
	add.s32 	%r406, %r1, 768;
	setp.lt.s32 	%p117, %r406, %r2;
	@%p117 bra 	$L__BB41_13;
	ld.global.f32 	%f160, [%rd20+3072];
	ld.global.u32 	%r511, [%rd19+3072];
	ld.global.u32 	%r510, [%rd18+3072];
	bra.uni 	$L__BB41_14;
$L__BB41_13:
	ld.global.f32 	%f160, [%rd14+3072];
	ld.global.u32 	%r511, [%rd16+3072];
	ld.global.u32 	%r510, [%rd17+3072];
$L__BB41_14:
	or.b32  	%r407, %r1, 1024;
	setp.lt.s32 	%p118, %r407, %r2;
	@%p118 bra 	$L__BB41_16;
	ld.global.f32 	%f159, [%rd20+4096];
	ld.global.u32 	%r509, [%rd19+4096];
	ld.global.u32 	%r508, [%rd18+4096];
	bra.uni 	$L__BB41_32;
$L__BB41_16:
	ld.global.f32 	%f159, [%rd14+4096];
	ld.global.u32 	%r509, [%rd16+4096];
	ld.global.u32 	%r508, [%rd17+4096];
	bra.uni 	$L__BB41_32;
$L__BB41_17:
	add.s64 	%rd130, %rd7, %rd8;
	add.s64 	%rd131, %rd130, %rd9;
	setp.ge.s32 	%p119, %r1, %r2;
	cvt.u64.u32 	%rd132, %r1;
	add.s64 	%rd133, %rd6, %rd132;
	mad.lo.s64 	%rd21, %rd133, 12, %rd1;
	sub.s32 	%r408, %r1, %r2;
	cvt.s64.s32 	%rd134, %r408;
	add.s64 	%rd135, %rd131, %rd134;
	mad.lo.s64 	%rd22, %rd135, 12, %rd1;
	@%p119 bra 	$L__BB41_19;
	ld.global.f32 	%f163, [%rd21];
	ld.global.u32 	%r517, [%rd21+4];
	ld.global.u32 	%r516, [%rd21+8];
	bra.uni 	$L__BB41_20;
$L__BB41_19:
	ld.global.f32 	%f163, [%rd22];
	ld.global.u32 	%r517, [%rd22+4];
	ld.global.u32 	%r516, [%rd22+8];
$L__BB41_20:
	add.s32 	%r409, %r1, 256;
	setp.lt.s32 	%p120, %r409, %r2;
	@%p120 bra 	$L__BB41_22;
	ld.global.f32 	%f162, [%rd22+3072];
	ld.global.u32 	%r515, [%rd22+3076];
	ld.global.u32 	%r514, [%rd22+3080];
	bra.uni 	$L__BB41_23;
$L__BB41_22:
	ld.global.f32 	%f162, [%rd21+3072];
	ld.global.u32 	%r515, [%rd21+3076];
	ld.global.u32 	%r514, [%rd21+3080];
$L__BB41_23:
	add.s32 	%r410, %r1, 512;
	setp.lt.s32 	%p121, %r410, %r2;
	@%p121 bra 	$L__BB41_25;
	ld.global.f32 	%f161, [%rd22+6144];
	ld.global.u32 	%r513, [%rd22+6148];
	ld.global.u32 	%r512, [%rd22+6152];
	bra.uni 	$L__BB41_26;
$L__BB41_25:
	ld.global.f32 	%f161, [%rd21+6144];
	ld.global.u32 	%r513, [%rd21+6148];
	ld.global.u32 	%r512, [%rd21+6152];
$L__BB41_26:
	add.s32 	%r411, %r1, 768;
	setp.lt.s32 	%p122, %r411, %r2;
	@%p122 bra 	$L__BB41_28;
	ld.global.f32 	%f160, [%rd22+9216];
	ld.global.u32 	%r511, [%rd22+9220];
	ld.global.u32 	%r510, [%rd22+9224];
	bra.uni 	$L__BB41_29;
$L__BB41_28:
	ld.global.f32 	%f160, [%rd21+9216];
	ld.global.u32 	%r511, [%rd21+9220];
	ld.global.u32 	%r510, [%rd21+9224];
$L__BB41_29:
	or.b32  	%r412, %r1, 1024;
	setp.lt.s32 	%p123, %r412, %r2;
	@%p123 bra 	$L__BB41_31;
	ld.global.f32 	%f159, [%rd22+12288];
	ld.global.u32 	%r509, [%rd22+12292];
	ld.global.u32 	%r508, [%rd22+12296];
	bra.uni 	$L__BB41_32;
$L__BB41_31:
	ld.global.f32 	%f159, [%rd21+12288];
	ld.global.u32 	%r509, [%rd21+12292];
	ld.global.u32 	%r508, [%rd21+12296];
$L__BB41_32:
	mov.u32 	%r413, _ZZN3cub18CUB_300001_SM_10006detail10merge_sort26DeviceMergeSortMergeKernelINS2_10policy_hubIN6thrust24THRUST_300001_SM_1000_NS12zip_iteratorIN4cuda3std3__45tupleIJNS6_6detail15normal_iteratorINS6_10device_ptrIfEEEENSD_INSE_IiEEEESI_EEEEEE9Policy600ESK_PNS0_8NullTypeESK_SO_m5s_ratNSB_IJfiiEEESN_EEvbT2_T3_T4_PT6_PT7_T5_PST_ST_NS1_7vsmem_tEE19static_temp_storage;
	mad.lo.s32 	%r414, %r1, 12, %r413;
	st.shared.f32 	[%r414], %f163;
	st.shared.u32 	[%r414+4], %r517;
	st.shared.u32 	[%r414+8], %r516;
	st.shared.f32 	[%r414+3072], %f162;
	st.shared.u32 	[%r414+3076], %r515;
	st.shared.u32 	[%r414+3080], %r514;
	st.shared.f32 	[%r414+6144], %f161;
	st.shared.u32 	[%r414+6148], %r513;
	st.shared.u32 	[%r414+6152], %r512;
	st.shared.f32 	[%r414+9216], %f160;
	st.shared.u32 	[%r414+9220], %r511;
	st.shared.u32 	[%r414+9224], %r510;
	st.shared.f32 	[%r414+12288], %f159;
	st.shared.u32 	[%r414+12292], %r509;
	st.shared.u32 	[%r414+12296], %r508;
	bar.sync 	0;
	// begin inline asm
	griddepcontrol.launch_dependents;
	// end inline asm
	add.s32 	%r70, %r3, %r2;
	mul.lo.s32 	%r415, %r1, 5;
	min.s32 	%r71, %r415, %r70;
	setp.lt.s32 	%p124, %r71, %r3;
	sub.s32 	%r416, %r71, %r3;
	selp.b32 	%r520, 0, %r416, %p124;
	min.s32 	%r518, %r71, %r2;
	setp.ge.s32 	%p125, %r520, %r518;
	@%p125 bra 	$L__BB41_37;
	add.s32 	%r74, %r71, %r2;
$L__BB41_34:
	sub.s32 	%r417, %r518, %r520;
	shr.u32 	%r418, %r417, 31;
	add.s32 	%r419, %r417, %r418;
	shr.s32 	%r420, %r419, 1;
	add.s32 	%r77, %r420, %r520;
	mad.lo.s32 	%r78, %r77, 12, %r413;
	ld.shared.u32 	%r79, [%r78+4];
	not.b32 	%r422, %r77;
	add.s32 	%r423, %r74, %r422;
	mad.lo.s32 	%r80, %r423, 12, %r413;
	ld.shared.u32 	%r81, [%r80+4];
	setp.lt.s32 	%p127, %r81, %r79;
	mov.pred 	%p176, 0;
	@%p127 bra 	$L__BB41_36;
	ld.shared.f32 	%f137, [%r80];
	ld.shared.f32 	%f139, [%r78];
	setp.gt.s32 	%p128, %r81, %r79;
	setp.geu.f32 	%p129, %f137, %f139;
	or.pred  	%p176, %p128, %p129;
$L__BB41_36:
	add.s32 	%r424, %r77, 1;
	selp.b32 	%r520, %r424, %r520, %p176;
	selp.b32 	%r518, %r518, %r77, %p176;
	setp.lt.s32 	%p130, %r520, %r518;
	@%p130 bra 	$L__BB41_34;
$L__BB41_37:
	sub.s32 	%r425, %r71, %r520;
	add.s32 	%r85, %r425, %r2;
	mad.lo.s32 	%r86, %r85, 12, %r413;
	ld.shared.u32 	%r521, [%r86+8];
	ld.shared.u32 	%r522, [%r86+4];
	ld.shared.f32 	%f164, [%r86];
	mad.lo.s32 	%r89, %r520, 12, %r413;
	ld.shared.u32 	%r528, [%r89+8];
	ld.shared.u32 	%r527, [%r89+4];
	ld.shared.f32 	%f167, [%r89];
	setp.ge.s32 	%p132, %r85, %r70;
	mov.pred 	%p177, 0;
	@%p132 bra 	$L__BB41_40;
	setp.ge.s32 	%p134, %r520, %r2;
	setp.lt.s32 	%p135, %r522, %r527;
	or.pred  	%p136, %p134, %p135;
	mov.pred 	%p177, -1;
	@%p136 bra 	$L__BB41_40;
	setp.le.s32 	%p137, %r522, %r527;
	setp.lt.f32 	%p138, %f164, %f167;
	and.pred  	%p177, %p137, %p138;
$L__BB41_40:
	selp.f32 	%f36, %f164, %f167, %p177;
	selp.b32 	%r92, %r522, %r527, %p177;
	selp.b32 	%r93, %r521, %r528, %p177;
	selp.u32 	%r427, 1, 0, %p177;
	add.s32 	%r94, %r85, %r427;
	not.pred 	%p139, %p177;
	selp.u32 	%r428, 1, 0, %p139;
	add.s32 	%r95, %r520, %r428;
	@%p139 bra 	$L__BB41_42;
	ld.shared.f32 	%f164, [%r86+12];
	ld.shared.u32 	%r522, [%r86+16];
	ld.shared.u32 	%r521, [%r86+20];
	bra.uni 	$L__BB41_43;
$L__BB41_42:
	ld.shared.f32 	%f167, [%r89+12];
	ld.shared.u32 	%r527, [%r89+16];
	ld.shared.u32 	%r528, [%r89+20];
$L__BB41_43:
	setp.ge.s32 	%p141, %r94, %r70;
	mov.pred 	%p178, 0;
	@%p141 bra 	$L__BB41_46;
	setp.ge.s32 	%p143, %r95, %r2;
	setp.lt.s32 	%p144, %r522, %r527;
	or.pred  	%p145, %p143, %p144;
	mov.pred 	%p178, -1;
	@%p145 bra 	$L__BB41_46;
	setp.le.s32 	%p146, %r522, %r527;
	setp.lt.f32 	%p147, %f164, %f167;
	and.pred  	%p178, %p146, %p147;
$L__BB41_46:
	selp.f32 	%f41, %f164, %f167, %p178;
	selp.b32 	%r104, %r522, %r527, %p178;
	selp.b32 	%r105, %r521, %r528, %p178;
	selp.u32 	%r429, 1, 0, %p178;
	add.s32 	%r106, %r94, %r429;
	not.pred 	%p148, %p178;
	selp.u32 	%r430, 1, 0, %p148;
	add.s32 	%r107, %r95, %r430;
	@%p178 bra 	$L__BB41_48;
	mad.lo.s32 	%r432, %r107, 12, %r413;
	ld.shared.f32 	%f167, [%r432];
	ld.shared.u32 	%r527, [%r432+4];
	ld.shared.u32 	%r528, [%r432+8];
	bra.uni 	$L__BB41_49;
$L__BB41_48:
	mad.lo.s32 	%r434, %r106, 12, %r413;
	ld.shared.f32 	%f164, [%r434];
	ld.shared.u32 	%r522, [%r434+4];
	ld.shared.u32 	%r521, [%r434+8];
$L__BB41_49:
	setp.ge.s32 	%p150, %r106, %r70;
	mov.pred 	%p179, 0;
	@%p150 bra 	$L__BB41_52;
	setp.ge.s32 	%p152, %r107, %r2;
	setp.lt.s32 	%p153, %r522, %r527;
	or.pred  	%p154, %p152, %p153;
	mov.pred 	%p179, -1;
	@%p154 bra 	$L__BB41_52;
	setp.le.s32 	%p155, %r522, %r527;
	setp.lt.f32 	%p156, %f164, %f167;
	and.pred  	%p179, %p155, %p156;
$L__BB41_52:
	selp.f32 	%f46, %f164, %f167, %p179;
	selp.b32 	%r116, %r522, %r527, %p179;
	selp.b32 	%r117, %r521, %r528, %p179;
	selp.u32 	%r435, 1, 0, %p179;
	add.s32 	%r118, %r106, %r435;
	not.pred 	%p157, %p179;
	selp.u32 	%r436, 1, 0, %p157;
	add.s32 	%r119, %r107, %r436;
	@%p179 bra 	$L__BB41_54;
	mov.u32 	%r437, _ZZN3cub18CUB_300001_SM_10006detail10merge_sort26DeviceMergeSortMergeKernelINS2_10policy_hubIN6thrust24THRUST_300001_SM_1000_NS12zip_iteratorIN4cuda3std3__45tupleIJNS6_6detail15normal_iteratorINS6_10device_ptrIfEEEENSD_INSE_IiEEEESI_EEEEEE9Policy600ESK_PNS0_8NullTypeESK_SO_m5s_ratNSB_IJfiiEEESN_EEvbT2_T3_T4_PT6_PT7_T5_PST_ST_NS1_7vsmem_tEE19static_temp_storage;
	mad.lo.s32 	%r438, %r119, 12, %r437;
	ld.shared.f32 	%f167, [%r438];
	ld.shared.u32 	%r527, [%r438+4];
	ld.shared.u32 	%r528, [%r438+8];
	bra.uni 	$L__BB41_55;
$L__BB41_54:
	mov.u32 	%r439, _ZZN3cub18CUB_300001_SM_10006detail10merge_sort26DeviceMergeSortMergeKernelINS2_10policy_hubIN6thrust24THRUST_300001_SM_1000_NS12zip_iteratorIN4cuda3std3__45tupleIJNS6_6detail15normal_iteratorINS6_10device_ptrIfEEEENSD_INSE_IiEEEESI_EEEEEE9Policy600ESK_PNS0_8NullTypeESK_SO_m5s_ratNSB_IJfiiEEESN_EEvbT2_T3_T4_PT6_PT7_T5_PST_ST_NS1_7vsmem_tEE19static_temp_storage;
	mad.lo.s32 	%r440, %r118, 12, %r439;
	ld.shared.f32 	%f164, [%r440];
	ld.shared.u32 	%r522, [%r440+4];
	ld.shared.u32 	%r521, [%r440+8];
$L__BB41_55:
	setp.ge.s32 	%p159, %r118, %r70;
	mov.pred 	%p180, 0;
	@%p159 bra 	$L__BB41_58;
	setp.ge.s32 	%p161, %r119, %r2;
	setp.lt.s32 	%p162, %r522, %r527;
	or.pred  	%p163, %p161, %p162;
	mov.pred 	%p180, -1;
	@%p163 bra 	$L__BB41_58;
	setp.le.s32 	%p164, %r522, %r527;
	setp.lt.f32 	%p165, %f164, %f167;
	and.pred  	%p180, %p164, %p165;
$L__BB41_58:
	selp.f32 	%f51, %f164, %f167, %p180;
	selp.b32 	%r128, %r522, %r527, %p180;
	selp.b32 	%r129, %r521, %r528, %p180;
	selp.u32 	%r441, 1, 0, %p180;
	add.s32 	%r130, %r118, %r441;
	not.pred 	%p166, %p180;
	selp.u32 	%r442, 1, 0, %p166;
	add.s32 	%r131, %r119, %r442;
	@%p180 bra 	$L__BB41_60;
	mov.u32 	%r443, _ZZN3cub18CUB_300001_SM_10006detail10merge_sort26DeviceMergeSortMergeKernelINS2_10policy_hubIN6thrust24THRUST_300001_SM_1000_NS12zip_iteratorIN4cuda3std3__45tupleIJNS6_6detail15normal_iteratorINS6_10device_ptrIfEEEENSD_INSE_IiEEEESI_EEEEEE9Policy600ESK_PNS0_8NullTypeESK_SO_m5s_ratNSB_IJfiiEEESN_EEvbT2_T3_T4_PT6_PT7_T5_PST_ST_NS1_7vsmem_tEE19static_temp_storage;
	mad.lo.s32 	%r444, %r131, 12, %r443;
	ld.shared.f32 	%f167, [%r444];
	ld.shared.u32 	%r527, [%r444+4];
	ld.shared.u32 	%r528, [%r444+8];
	bra.uni 	$L__BB41_61;
$L__BB41_60:
	mov.u32 	%r445, _ZZN3cub18CUB_300001_SM_10006detail10merge_sort26DeviceMergeSortMergeKernelINS2_10policy_hubIN6thrust24THRUST_300001_SM_1000_NS12zip_iteratorIN4cuda3std3__45tupleIJNS6_6detail15normal_iteratorINS6_10device_ptrIfEEEENSD_INSE_IiEEEESI_EEEEEE9Policy600ESK_PNS0_8NullTypeESK_SO_m5s_ratNSB_IJfiiEEESN_EEvbT2_T3_T4_PT6_PT7_T5_PST_ST_NS1_7vsmem_tEE19static_temp_storage;
	mad.lo.s32 	%r446, %r130, 12, %r445;
	ld.shared.f32 	%f164, [%r446];
	ld.shared.u32 	%r522, [%r446+4];
	ld.shared.u32 	%r521, [%r446+8];
$L__BB41_61:
	setp.ge.s32 	%p168, %r130, %r70;
	mov.pred 	%p181, 0;
	@%p168 bra 	$L__BB41_64;
	setp.ge.s32 	%p170, %r131, %r2;
	setp.lt.s32 	%p171, %r522, %r527;
	or.pred  	%p172, %p170, %p171;
	mov.pred 	%p181, -1;
	@%p172 bra 	$L__BB41_64;
	setp.le.s32 	%p173, %r522, %r527;
	setp.lt.f32 	%p174, %f164, %f167;
	and.pred  	%p181, %p173, %p174;
$L__BB41_64:
	setp.eq.s16 	%p175, %rs1, 0;
	selp.f32 	%f56, %f164, %f167, %p181;
	selp.b32 	%r140, %r522, %r527, %p181;
	selp.b32 	%r141, %r521, %r528, %p181;
	bar.sync 	0;
	@%p175 bra 	$L__BB41_66;
	// begin inline asm
	mov.u32 %r447, %laneid;
	// end inline asm
	shr.u32 	%r448, %r1, 5;
	mul.lo.s32 	%r449, %r448, 160;
	mad.lo.s32 	%r450, %r447, 5, %r449;
	mov.u32 	%r451, _ZZN3cub18CUB_300001_SM_10006detail10merge_sort26DeviceMergeSortMergeKernelINS2_10policy_hubIN6thrust24THRUST_300001_SM_1000_NS12zip_iteratorIN4cuda3std3__45tupleIJNS6_6detail15normal_iteratorINS6_10device_ptrIfEEEENSD_INSE_IiEEEESI_EEEEEE9Policy600ESK_PNS0_8NullTypeESK_SO_m5s_ratNSB_IJfiiEEESN_EEvbT2_T3_T4_PT6_PT7_T5_PST_ST_NS1_7vsmem_tEE19static_temp_storage;
	mad.lo.s32 	%r452, %r450, 12, %r451;
	st.shared.f32 	[%r452], %f36;
	st.shared.u32 	[%r452+4], %r92;
	st.shared.u32 	[%r452+8], %r93;
	st.shared.f32 	[%r452+12], %f41;
	st.shared.u32 	[%r452+16], %r104;
	st.shared.u32 	[%r452+20], %r105;
	st.shared.f32 	[%r452+24], %f46;
	st.shared.u32 	[%r452+28], %r116;
	st.shared.u32 	[%r452+32], %r117;
	st.shared.f32 	[%r452+36], %f51;
	st.shared.u32 	[%r452+40], %r128;
	st.shared.u32 	[%r452+44], %r129;
	st.shared.f32 	[%r452+48], %f56;
	st.shared.u32 	[%r452+52], %r140;
	st.shared.u32 	[%r452+56], %r141;
	bar.warp.sync 	-1;
	shl.b32 	%r453, %r447, 2;
	sub.s32 	%r454, %r450, %r453;
	mad.lo.s32 	%r455, %r454, 12, %r451;
	ld.shared.f32 	%f141, [%r455];
	ld.shared.u32 	%r456, [%r455+4];
	ld.shared.u32 	%r457, [%r455+8];
	ld.shared.f32 	%f142, [%r455+384];
	ld.shared.u32 	%r458, [%r455+388];
	ld.shared.u32 	%r459, [%r455+392];
	ld.shared.f32 	%f143, [%r455+768];
	ld.shared.u32 	%r460, [%r455+772];
	ld.shared.u32 	%r461, [%r455+776];
	ld.shared.f32 	%f144, [%r455+1152];
	ld.shared.u32 	%r462, [%r455+1156];
	ld.shared.u32 	%r463, [%r455+1160];
	ld.shared.f32 	%f145, [%r455+1536];
	ld.shared.u32 	%r464, [%r455+1540];
	ld.shared.u32 	%r465, [%r455+1544];
	and.b32  	%r466, %r1, 31;
	and.b32  	%r467, %r1, 992;
	mul.lo.s32 	%r468, %r467, 5;
	or.b32  	%r469, %r468, %r466;
	cvt.u64.u32 	%rd136, %r469;
	add.s64 	%rd137, %rd5, %rd136;
	mad.lo.s64 	%rd138, %rd137, 12, %rd1;
	st.global.f32 	[%rd138], %f141;
	st.global.u32 	[%rd138+4], %r456;
	st.global.u32 	[%rd138+8], %r457;
	st.global.f32 	[%rd138+384], %f142;
	st.global.u32 	[%rd138+388], %r458;
	st.global.u32 	[%rd138+392], %r459;
	st.global.f32 	[%rd138+768], %f143;
	st.global.u32 	[%rd138+772], %r460;
	st.global.u32 	[%rd138+776], %r461;
	st.global.f32 	[%rd138+1152], %f144;
	st.global.u32 	[%rd138+1156], %r462;
	st.global.u32 	[%rd138+1160], %r463;
	st.global.f32 	[%rd138+1536], %f145;
	st.global.u32 	[%rd138+1540], %r464;
	st.global.u32 	[%rd138+1544], %r465;
	bra.uni 	$L__BB41_165;
$L__BB41_66:
	// begin inline asm
	mov.u32 %r470, %laneid;
	// end inline asm
	shr.u32 	%r471, %r1, 5;
	mul.lo.s32 	%r472, %r471, 160;
	mad.lo.s32 	%r473, %r470, 5, %r472;
	mov.u32 	%r474, _ZZN3cub18CUB_300001_SM_10006detail10merge_sort26DeviceMergeSortMergeKernelINS2_10policy_hubIN6thrust24THRUST_300001_SM_1000_NS12zip_iteratorIN4cuda3std3__45tupleIJNS6_6detail15normal_iteratorINS6_10device_ptrIfEEEENSD_INSE_IiEEEESI_EEEEEE9Policy600ESK_PNS0_8NullTypeESK_SO_m5s_ratNSB_IJfiiEEESN_EEvbT2_T3_T4_PT6_PT7_T5_PST_ST_NS1_7vsmem_tEE19static_temp_storage;
	mad.lo.s32 	%r475, %r473, 12, %r474;
	st.shared.f32 	[%r475], %f36;
	st.shared.u32 	[%r475+4], %r92;
	st.shared.u32 	[%r475+8], %r93;
	st.shared.f32 	[%r475+12], %f41;
	st.shared.u32 	[%r475+16], %r104;
	st.shared.u32 	[%r475+20], %r105;
	st.shared.f32 	[%r475+24], %f46;
	st.shared.u32 	[%r475+28], %r116;
	st.shared.u32 	[%r475+32], %r117;
	st.shared.f32 	[%r475+36], %f51;
	st.shared.u32 	[%r475+40], %r128;
	st.shared.u32 	[%r475+44], %r129;
	st.shared.f32 	[%r475+48], %f56;
	st.shared.u32 	[%r475+52], %r140;
	st.shared.u32 	[%r475+56], %r141;
	bar.warp.sync 	-1;
	shl.b32 	%r476, %r470, 2;
	sub.s32 	%r477, %r473, %r476;
	mad.lo.s32 	%r478, %r477, 12, %r474;
	ld.shared.f32 	%f146, [%r478];
	ld.shared.u32 	%r479, [%r478+4];
	ld.shared.u32 	%r480, [%r478+8];
	ld.shared.f32 	%f147, [%r478+384];
	ld.shared.u32 	%r481, [%r478+388];
	ld.shared.u32 	%r482, [%r478+392];
	ld.shared.f32 	%f148, [%r478+768];
	ld.shared.u32 	%r483, [%r478+772];
	ld.shared.u32 	%r484, [%r478+776];
	ld.shared.f32 	%f149, [%r478+1152];
	ld.shared.u32 	%r485, [%r478+1156];
	ld.shared.u32 	%r486, [%r478+1160];
	ld.shared.f32 	%f150, [%r478+1536];
	ld.shared.u32 	%r487, [%r478+1540];
	ld.shared.u32 	%r488, [%r478+1544];
	and.b32  	%r489, %r1, 31;
	and.b32  	%r490, %r1, 992;
	mul.lo.s32 	%r491, %r490, 5;
	cvt.u64.u32 	%rd139, %r491;
	cvt.u64.u32 	%rd140, %r489;
	add.s64 	%rd141, %rd5, %rd140;
	add.s64 	%rd142, %rd141, %rd139;
	cvta.to.global.u64 	%rd143, %rd39;
	shl.b64 	%rd144, %rd142, 2;
	add.s64 	%rd145, %rd143, %rd144;
	cvta.to.global.u64 	%rd146, %rd40;
	add.s64 	%rd147, %rd146, %rd144;
	add.s64 	%rd148, %rd3, %rd144;
	st.global.f32 	[%rd145], %f146;
	st.global.u32 	[%rd147], %r479;
	st.global.u32 	[%rd148], %r480;
	st.global.f32 	[%rd145+128], %f147;
	st.global.u32 	[%rd147+128], %r481;
	st.global.u32 	[%rd148+128], %r482;
	st.global.f32 	[%rd145+256], %f148;
	st.global.u32 	[%rd147+256], %r483;
	st.global.u32 	[%rd148+256], %r484;
	st.global.f32 	[%rd145+384], %f149;
	st.global.u32 	[%rd147+384], %r485;
	st.global.u32 	[%rd148+384], %r486;
	st.global.f32 	[%rd145+512], %f150;
	st.global.u32 	[%rd147+512], %r487;
	st.global.u32 	[%rd148+512], %r488;
	bra.uni 	$L__BB41_165;
$L__BB41_67:
	shl.b64 	%rd46, %rd4, 3;
	add.s64 	%rd47, %rd2, %rd46;
	ld.global.u64 	%rd23, [%rd47];
	ld.global.u64 	%rd48, [%rd47+8];
	shr.u64 	%rd49, %rd43, 1;
	neg.s64 	%rd50, %rd43;
	and.b64  	%rd51, %rd50, %rd4;
	mul.lo.s64 	%rd24, %rd51, 1280;
	mul.lo.s64 	%rd25, %rd49, 1280;
	sub.s64 	%rd52, %rd4, %rd51;
	mul.lo.s64 	%rd53, %rd52, 1280;
	sub.s64 	%rd54, %rd23, %rd24;
	sub.s64 	%rd55, %rd48, %rd24;
	sub.s64 	%rd56, %rd42, %rd24;
	max.u64 	%rd57, %rd56, %rd25;
	sub.s64 	%rd58, %rd57, %rd25;
	sub.s64 	%rd59, %rd53, %rd54;
	min.u64 	%rd26, %rd59, %rd58;
	max.u64 	%rd60, %rd53, -1281;
	not.b64 	%rd61, %rd60;
	add.s64 	%rd62, %rd53, %rd61;
	sub.s64 	%rd63, %rd62, %rd55;
	or.b64  	%rd64, %rd50, %rd4;
	setp.eq.s64 	%p26, %rd64, -1;
	min.u64 	%rd65, %rd25, %rd56;
	selp.b64 	%rd66, %rd65, %rd55, %p26;
	selp.b64 	%rd67, %rd25, %rd63, %p26;
	min.u64 	%rd68, %rd67, %rd58;
	cvt.u32.u64 	%r319, %rd54;
	cvt.u32.u64 	%r320, %rd66;
	sub.s32 	%r142, %r320, %r319;
	cvt.u32.u64 	%r321, %rd68;
	cvt.u32.u64 	%r322, %rd26;
	sub.s32 	%r143, %r321, %r322;
	// begin inline asm
	griddepcontrol.wait;
	// end inline asm
	setp.eq.s16 	%p27, %rs1, 0;
	@%p27 bra 	$L__BB41_88;
	add.s64 	%rd69, %rd24, %rd25;
	add.s64 	%rd70, %rd69, %rd26;
	add.s32 	%r144, %r143, %r142;
	setp.ge.s32 	%p28, %r1, %r144;
	cvt.u64.u32 	%rd71, %r1;
	add.s64 	%rd72, %rd23, %rd71;
	cvta.to.global.u64 	%rd73, %rd39;
	shl.b64 	%rd74, %rd72, 2;
	add.s64 	%rd27, %rd73, %rd74;
	cvta.to.global.u64 	%rd75, %rd40;
	add.s64 	%rd28, %rd75, %rd74;
	add.s64 	%rd29, %rd3, %rd74;
	sub.s32 	%r324, %r1, %r142;
	cvt.s64.s32 	%rd76, %r324;
	add.s64 	%rd77, %rd70, %rd76;
	shl.b64 	%rd78, %rd77, 2;
	add.s64 	%rd30, %rd73, %rd78;
	add.s64 	%rd31, %rd75, %rd78;
	add.s64 	%rd32, %rd3, %rd78;
	mov.f32 	%f184, 0f00000000;
	mov.b32 	%r561, 0;
	mov.u32 	%r562, %r561;
	@%p28 bra 	$L__BB41_72;
	setp.ge.s32 	%p29, %r1, %r142;
	@%p29 bra 	$L__BB41_71;
	ld.global.f32 	%f184, [%rd27];
	ld.global.u32 	%r562, [%rd28];
	ld.global.u32 	%r561, [%rd29];
	bra.uni 	$L__BB41_72;
$L__BB41_71:
	ld.global.f32 	%f184, [%rd30];
	ld.global.u32 	%r562, [%rd31];
	ld.global.u32 	%r561, [%rd32];
$L__BB41_72:
	add.s32 	%r151, %r1, 256;
	setp.ge.s32 	%p30, %r151, %r144;
	mov.f32 	%f183, 0f00000000;
	mov.b32 	%r559, 0;
	mov.u32 	%r560, %r559;
	@%p30 bra 	$L__BB41_76;
	setp.lt.s32 	%p31, %r151, %r142;
	@%p31 bra 	$L__BB41_75;
	ld.global.f32 	%f183, [%rd30+1024];
	ld.global.u32 	%r560, [%rd31+1024];
	ld.global.u32 	%r559, [%rd32+1024];
	bra.uni 	$L__BB41_76;
$L__BB41_75:
	ld.global.f32 	%f183, [%rd27+1024];
	ld.global.u32 	%r560, [%rd28+1024];
	ld.global.u32 	%r559, [%rd29+1024];
$L__BB41_76:
	add.s32 	%r158, %r1, 512;
	setp.ge.s32 	%p32, %r158, %r144;
	mov.f32 	%f182, 0f00000000;
	mov.b32 	%r557, 0;
	mov.u32 	%r558, %r557;
	@%p32 bra 	$L__BB41_80;
	setp.lt.s32 	%p33, %r158, %r142;
	@%p33 bra 	$L__BB41_79;
	ld.global.f32 	%f182, [%rd30+2048];
	ld.global.u32 	%r558, [%rd31+2048];
	ld.global.u32 	%r557, [%rd32+2048];
	bra.uni 	$L__BB41_80;
$L__BB41_79:
	ld.global.f32 	%f182, [%rd27+2048];
	ld.global.u32 	%r558, [%rd28+2048];
	ld.global.u32 	%r557, [%rd29+2048];
$L__BB41_80:
	add.s32 	%r165, %r1, 768;
	setp.ge.s32 	%p34, %r165, %r144;
	mov.f32 	%f181, 0f00000000;
	mov.b32 	%r555, 0;
	mov.u32 	%r556, %r555;
	@%p34 bra 	$L__BB41_84;
	setp.lt.s32 	%p35, %r165, %r142;
	@%p35 bra 	$L__BB41_83;
	ld.global.f32 	%f181, [%rd30+3072];
	ld.global.u32 	%r556, [%rd31+3072];
	ld.global.u32 	%r555, [%rd32+3072];
	bra.uni 	$L__BB41_84;
$L__BB41_83:
	ld.global.f32 	%f181, [%rd27+3072];
	ld.global.u32 	%r556, [%rd28+3072];
	ld.global.u32 	%r555, [%rd29+3072];
$L__BB41_84:
	or.b32  	%r172, %r1, 1024;
	setp.ge.s32 	%p36, %r172, %r144;
	mov.f32 	%f180, 0f00000000;
	mov.b32 	%r553, 0;
	mov.u32 	%r554, %r553;
	@%p36 bra 	$L__BB41_108;
	setp.lt.s32 	%p37, %r172, %r142;
	@%p37 bra 	$L__BB41_87;
	ld.global.f32 	%f180, [%rd30+4096];
	ld.global.u32 	%r554, [%rd31+4096];
	ld.global.u32 	%r553, [%rd32+4096];
	bra.uni 	$L__BB41_108;
$L__BB41_87:
	ld.global.f32 	%f180, [%rd27+4096];
	ld.global.u32 	%r554, [%rd28+4096];
	ld.global.u32 	%r553, [%rd29+4096];
	bra.uni 	$L__BB41_108;
$L__BB41_88:
	add.s64 	%rd79, %rd24, %rd25;
	add.s64 	%rd80, %rd79, %rd26;
	add.s32 	%r177, %r143, %r142;
	setp.ge.s32 	%p38, %r1, %r177;
	cvt.u64.u32 	%rd81, %r1;
	add.s64 	%rd82, %rd23, %rd81;
	mad.lo.s64 	%rd33, %rd82, 12, %rd1;
	sub.s32 	%r330, %r1, %r142;
	cvt.s64.s32 	%rd83, %r330;
	add.s64 	%rd84, %rd80, %rd83;
	mad.lo.s64 	%rd34, %rd84, 12, %rd1;
	mov.f32 	%f184, 0f00000000;
	mov.b32 	%r561, 0;
	mov.u32 	%r562, %r561;
	@%p38 bra 	$L__BB41_92;
	setp.ge.s32 	%p39, %r1, %r142;
	@%p39 bra 	$L__BB41_91;
	ld.global.f32 	%f184, [%rd33];
	ld.global.u32 	%r562, [%rd33+4];
	ld.global.u32 	%r561, [%rd33+8];
	bra.uni 	$L__BB41_92;
$L__BB41_91:
	ld.global.f32 	%f184, [%rd34];
	ld.global.u32 	%r562, [%rd34+4];
	ld.global.u32 	%r561, [%rd34+8];
$L__BB41_92:
	add.s32 	%r184, %r1, 256;
	setp.ge.s32 	%p40, %r184, %r177;
	mov.f32 	%f183, 0f00000000;
	mov.b32 	%r559, 0;
	mov.u32 	%r560, %r559;
	@%p40 bra 	$L__BB41_96;
	setp.lt.s32 	%p41, %r184, %r142;
	@%p41 bra 	$L__BB41_95;
	ld.global.f32 	%f183, [%rd34+3072];
	ld.global.u32 	%r560, [%rd34+3076];
	ld.global.u32 	%r559, [%rd34+3080];
	bra.uni 	$L__BB41_96;
$L__BB41_95:
	ld.global.f32 	%f183, [%rd33+3072];
	ld.global.u32 	%r560, [%rd33+3076];
	ld.global.u32 	%r559, [%rd33+3080];
$L__BB41_96:
	add.s32 	%r191, %r1, 512;
	setp.ge.s32 	%p42, %r191, %r177;
	mov.f32 	%f182, 0f00000000;
	mov.b32 	%r557, 0;
	mov.u32 	%r558, %r557;
	@%p42 bra 	$L__BB41_100;
	setp.lt.s32 	%p43, %r191, %r142;
	@%p43 bra 	$L__BB41_99;
	ld.global.f32 	%f182, [%rd34+6144];
	ld.global.u32 	%r558, [%rd34+6148];
	ld.global.u32 	%r557, [%rd34+6152];
	bra.uni 	$L__BB41_100;
$L__BB41_99:
	ld.global.f32 	%f182, [%rd33+6144];
	ld.global.u32 	%r558, [%rd33+6148];
	ld.global.u32 	%r557, [%rd33+6152];
$L__BB41_100:
	add.s32 	%r198, %r1, 768;
	setp.ge.s32 	%p44, %r198, %r177;
	mov.f32 	%f181, 0f00000000;
	mov.b32 	%r555, 0;
	mov.u32 	%r556, %r555;
	@%p44 bra 	$L__BB41_104;
	setp.lt.s32 	%p45, %r198, %r142;
	@%p45 bra 	$L__BB41_103;
	ld.global.f32 	%f181, [%rd34+9216];
	ld.global.u32 	%r556, [%rd34+9220];
	ld.global.u32 	%r555, [%rd34+9224];
	bra.uni 	$L__BB41_104;
$L__BB41_103:
	ld.global.f32 	%f181, [%rd33+9216];
	ld.global.u32 	%r556, [%rd33+9220];
	ld.global.u32 	%r555, [%rd33+9224];
$L__BB41_104:
	or.b32  	%r205, %r1, 1024;
	setp.ge.s32 	%p46, %r205, %r177;
	mov.f32 	%f180, 0f00000000;
	mov.b32 	%r553, 0;
	mov.u32 	%r554, %r553;
	@%p46 bra 	$L__BB41_108;
	setp.lt.s32 	%p47, %r205, %r142;
	@%p47 bra 	$L__BB41_107;
	ld.global.f32 	%f180, [%rd34+12288];
	ld.global.u32 	%r554, [%rd34+12292];
	ld.global.u32 	%r553, [%rd34+12296];
	bra.uni 	$L__BB41_108;
$L__BB41_107:
	ld.global.f32 	%f180, [%rd33+12288];
	ld.global.u32 	%r554, [%rd33+12292];
	ld.global.u32 	%r553, [%rd33+12296];
$L__BB41_108:
	mov.u32 	%r335, _ZZN3cub18CUB_300001_SM_10006detail10merge_sort26DeviceMergeSortMergeKernelINS2_10policy_hubIN6thrust24THRUST_300001_SM_1000_NS12zip_iteratorIN4cuda3std3__45tupleIJNS6_6detail15normal_iteratorINS6_10device_ptrIfEEEENSD_INSE_IiEEEESI_EEEEEE9Policy600ESK_PNS0_8NullTypeESK_SO_m5s_ratNSB_IJfiiEEESN_EEvbT2_T3_T4_PT6_PT7_T5_PST_ST_NS1_7vsmem_tEE19static_temp_storage;
	mad.lo.s32 	%r336, %r1, 12, %r335;
	st.shared.f32 	[%r336], %f184;
	st.shared.u32 	[%r336+4], %r562;
	st.shared.u32 	[%r336+8], %r561;
	st.shared.f32 	[%r336+3072], %f183;
	st.shared.u32 	[%r336+3076], %r560;
	st.shared.u32 	[%r336+3080], %r559;
	st.shared.f32 	[%r336+6144], %f182;
	st.shared.u32 	[%r336+6148], %r558;
	st.shared.u32 	[%r336+6152], %r557;
	st.shared.f32 	[%r336+9216], %f181;
	st.shared.u32 	[%r336+9220], %r556;
	st.shared.u32 	[%r336+9224], %r555;
	st.shared.f32 	[%r336+12288], %f180;
	st.shared.u32 	[%r336+12292], %r554;
	st.shared.u32 	[%r336+12296], %r553;
	bar.sync 	0;
	// begin inline asm
	griddepcontrol.launch_dependents;
	// end inline asm
	add.s32 	%r220, %r143, %r142;
	mul.lo.s32 	%r337, %r1, 5;
	min.s32 	%r221, %r337, %r220;
	setp.lt.s32 	%p48, %r221, %r143;
	sub.s32 	%r338, %r221, %r143;
	selp.b32 	%r565, 0, %r338, %p48;
	min.s32 	%r563, %r221, %r142;
	setp.ge.s32 	%p49, %r565, %r563;
	@%p49 bra 	$L__BB41_113;
	add.s32 	%r224, %r221, %r142;
$L__BB41_110:
	sub.s32 	%r339, %r563, %r565;
	shr.u32 	%r340, %r339, 31;
	add.s32 	%r341, %r339, %r340;
	shr.s32 	%r342, %r341, 1;
	add.s32 	%r227, %r342, %r565;
	mad.lo.s32 	%r228, %r227, 12, %r335;
	ld.shared.u32 	%r229, [%r228+4];
	not.b32 	%r344, %r227;
	add.s32 	%r345, %r224, %r344;
	mad.lo.s32 	%r230, %r345, 12, %r335;
	ld.shared.u32 	%r231, [%r230+4];
	setp.lt.s32 	%p51, %r231, %r229;
	mov.pred 	%p182, 0;
	@%p51 bra 	$L__BB41_112;
	ld.shared.f32 	%f133, [%r230];
	ld.shared.f32 	%f135, [%r228];
	setp.gt.s32 	%p52, %r231, %r229;
	setp.geu.f32 	%p53, %f133, %f135;
	or.pred  	%p182, %p52, %p53;
$L__BB41_112:
	add.s32 	%r346, %r227, 1;
	selp.b32 	%r565, %r346, %r565, %p182;
	selp.b32 	%r563, %r563, %r227, %p182;
	setp.lt.s32 	%p54, %r565, %r563;
	@%p54 bra 	$L__BB41_110;
$L__BB41_113:
	sub.s32 	%r347, %r221, %r565;
	add.s32 	%r235, %r347, %r142;
	mad.lo.s32 	%r236, %r235, 12, %r335;
	ld.shared.u32 	%r566, [%r236+8];
	ld.shared.u32 	%r567, [%r236+4];
	ld.shared.f32 	%f185, [%r236];
	mad.lo.s32 	%r239, %r565, 12, %r335;
	ld.shared.u32 	%r573, [%r239+8];
	ld.shared.u32 	%r572, [%r239+4];
	ld.shared.f32 	%f188, [%r239];
	setp.ge.s32 	%p56, %r235, %r220;
	mov.pred 	%p183, 0;
	@%p56 bra 	$L__BB41_116;
	setp.ge.s32 	%p58, %r565, %r142;
	setp.lt.s32 	%p59, %r567, %r572;
	or.pred  	%p60, %p58, %p59;
	mov.pred 	%p183, -1;
	@%p60 bra 	$L__BB41_116;
	setp.le.s32 	%p61, %r567, %r572;
	setp.lt.f32 	%p62, %f185, %f188;
	and.pred  	%p183, %p61, %p62;
$L__BB41_116:
	selp.f32 	%f92, %f185, %f188, %p183;
	selp.b32 	%r242, %r567, %r572, %p183;
	selp.b32 	%r243, %r566, %r573, %p183;
	selp.u32 	%r349, 1, 0, %p183;
	add.s32 	%r244, %r235, %r349;
	not.pred 	%p63, %p183;
	selp.u32 	%r350, 1, 0, %p63;
	add.s32 	%r245, %r565, %r350;
	@%p63 bra 	$L__BB41_118;
	ld.shared.f32 	%f185, [%r236+12];
	ld.shared.u32 	%r567, [%r236+16];
	ld.shared.u32 	%r566, [%r236+20];
	bra.uni 	$L__BB41_119;
$L__BB41_118:
	ld.shared.f32 	%f188, [%r239+12];
	ld.shared.u32 	%r572, [%r239+16];
	ld.shared.u32 	%r573, [%r239+20];
$L__BB41_119:
	setp.ge.s32 	%p65, %r244, %r220;
	mov.pred 	%p184, 0;
	@%p65 bra 	$L__BB41_122;
	setp.ge.s32 	%p67, %r245, %r142;
	setp.lt.s32 	%p68, %r567, %r572;
	or.pred  	%p69, %p67, %p68;
	mov.pred 	%p184, -1;
	@%p69 bra 	$L__BB41_122;
	setp.le.s32 	%p70, %r567, %r572;
	setp.lt.f32 	%p71, %f185, %f188;
	and.pred  	%p184, %p70, %p71;
$L__BB41_122:
	selp.f32 	%f97, %f185, %f188, %p184;
	selp.b32 	%r254, %r567, %r572, %p184;
	selp.b32 	%r255, %r566, %r573, %p184;
	selp.u32 	%r351, 1, 0, %p184;
	add.s32 	%r256, %r244, %r351;
	not.pred 	%p72, %p184;
	selp.u32 	%r352, 1, 0, %p72;
	add.s32 	%r257, %r245, %r352;
	@%p184 bra 	$L__BB41_124;
	mad.lo.s32 	%r354, %r257, 12, %r335;
	ld.shared.f32 	%f188, [%r354];
	ld.shared.u32 	%r572, [%r354+4];
	ld.shared.u32 	%r573, [%r354+8];
	bra.uni 	$L__BB41_125;
$L__BB41_124:
	mad.lo.s32 	%r356, %r256, 12, %r335;
	ld.shared.f32 	%f185, [%r356];
	ld.shared.u32 	%r567, [%r356+4];
	ld.shared.u32 	%r566, [%r356+8];
$L__BB41_125:
	setp.ge.s32 	%p74, %r256, %r220;
	mov.pred 	%p185, 0;
	@%p74 bra 	$L__BB41_128;
	setp.ge.s32 	%p76, %r257, %r142;
	setp.lt.s32 	%p77, %r567, %r572;
	or.pred  	%p78, %p76, %p77;
	mov.pred 	%p185, -1;
	@%p78 bra 	$L__BB41_128;
	setp.le.s32 	%p79, %r567, %r572;
	setp.lt.f32 	%p80, %f185, %f188;
	and.pred  	%p185, %p79, %p80;
$L__BB41_128:
	selp.f32 	%f102, %f185, %f188, %p185;
	selp.b32 	%r266, %r567, %r572, %p185;
	selp.b32 	%r267, %r566, %r573, %p185;
	selp.u32 	%r357, 1, 0, %p185;
	add.s32 	%r268, %r256, %r357;
	not.pred 	%p81, %p185;
	selp.u32 	%r358, 1, 0, %p81;
	add.s32 	%r269, %r257, %r358;
	@%p185 bra 	$L__BB41_130;
	mov.u32 	%r359, _ZZN3cub18CUB_300001_SM_10006detail10merge_sort26DeviceMergeSortMergeKernelINS2_10policy_hubIN6thrust24THRUST_300001_SM_1000_NS12zip_iteratorIN4cuda3std3__45tupleIJNS6_6detail15normal_iteratorINS6_10device_ptrIfEEEENSD_INSE_IiEEEESI_EEEEEE9Policy600ESK_PNS0_8NullTypeESK_SO_m5s_ratNSB_IJfiiEEESN_EEvbT2_T3_T4_PT6_PT7_T5_PST_ST_NS1_7vsmem_tEE19static_temp_storage;
	mad.lo.s32 	%r360, %r269, 12, %r359;
	ld.shared.f32 	%f188, [%r360];
	ld.shared.u32 	%r572, [%r360+4];
	ld.shared.u32 	%r573, [%r360+8];
	bra.uni 	$L__BB41_131;
$L__BB41_130:
	mov.u32 	%r361, _ZZN3cub18CUB_300001_SM_10006detail10merge_sort26DeviceMergeSortMergeKernelINS2_10policy_hubIN6thrust24THRUST_300001_SM_1000_NS12zip_iteratorIN4cuda3std3__45tupleIJNS6_6detail15normal_iteratorINS6_10device_ptrIfEEEENSD_INSE_IiEEEESI_EEEEEE9Policy600ESK_PNS0_8NullTypeESK_SO_m5s_ratNSB_IJfiiEEESN_EEvbT2_T3_T4_PT6_PT7_T5_PST_ST_NS1_7vsmem_tEE19static_temp_storage;
	mad.lo.s32 	%r362, %r268, 12, %r361;
	ld.shared.f32 	%f185, [%r362];
	ld.shared.u32 	%r567, [%r362+4];
	ld.shared.u32 	%r566, [%r362+8];
$L__BB41_131:
	setp.ge.s32 	%p83, %r268, %r220;
	mov.pred 	%p186, 0;
	@%p83 bra 	$L__BB41_134;
	setp.ge.s32 	%p85, %r269, %r142;
	setp.lt.s32 	%p86, %r567, %r572;
	or.pred  	%p87, %p85, %p86;
	mov.pred 	%p186, -1;
	@%p87 bra 	$L__BB41_134;
	setp.le.s32 	%p88, %r567, %r572;
	setp.lt.f32 	%p89, %f185, %f188;
	and.pred  	%p186, %p88, %p89;
$L__BB41_134:
	selp.f32 	%f107, %f185, %f188, %p186;
	selp.b32 	%r278, %r567, %r572, %p186;
	selp.b32 	%r279, %r566, %r573, %p186;
	selp.u32 	%r363, 1, 0, %p186;
	add.s32 	%r280, %r268, %r363;
	not.pred 	%p90, %p186;
	selp.u32 	%r364, 1, 0, %p90;
	add.s32 	%r281, %r269, %r364;
	@%p186 bra 	$L__BB41_136;
	mov.u32 	%r365, _ZZN3cub18CUB_300001_SM_10006detail10merge_sort26DeviceMergeSortMergeKernelINS2_10policy_hubIN6thrust24THRUST_300001_SM_1000_NS12zip_iteratorIN4cuda3std3__45tupleIJNS6_6detail15normal_iteratorINS6_10device_ptrIfEEEENSD_INSE_IiEEEESI_EEEEEE9Policy600ESK_PNS0_8NullTypeESK_SO_m5s_ratNSB_IJfiiEEESN_EEvbT2_T3_T4_PT6_PT7_T5_PST_ST_NS1_7vsmem_tEE19static_temp_storage;
	mad.lo.s32 	%r366, %r281, 12, %r365;
	ld.shared.f32 	%f188, [%r366];
	ld.shared.u32 	%r572, [%r366+4];
	ld.shared.u32 	%r573, [%r366+8];
	bra.uni 	$L__BB41_137;
$L__BB41_136:
	mov.u32 	%r367, _ZZN3cub18CUB_300001_SM_10006detail10merge_sort26DeviceMergeSortMergeKernelINS2_10policy_hubIN6thrust24THRUST_300001_SM_1000_NS12zip_iteratorIN4cuda3std3__45tupleIJNS6_6detail15normal_iteratorINS6_10device_ptrIfEEEENSD_INSE_IiEEEESI_EEEEEE9Policy600ESK_PNS0_8NullTypeESK_SO_m5s_ratNSB_IJfiiEEESN_EEvbT2_T3_T4_PT6_PT7_T5_PST_ST_NS1_7vsmem_tEE19static_temp_storage;
	mad.lo.s32 	%r368, %r280, 12, %r367;
	ld.shared.f32 	%f185, [%r368];
	ld.shared.u32 	%r567, [%r368+4];
	ld.shared.u32 	%r566, [%r368+8];
$L__BB41_137:
	setp.ge.s32 	%p92, %r280, %r220;
	mov.pred 	%p187, 0;
	@%p92 bra 	$L__BB41_140;
	setp.ge.s32 	%p94, %r281, %r142;
	setp.lt.s32 	%p95, %r567, %r572;
	or.pred  	%p96, %p94, %p95;
	mov.pred 	%p187, -1;
	@%p96 bra 	$L__BB41_140;
	setp.le.s32 	%p97, %r567, %r572;
	setp.lt.f32 	%p98, %f185, %f188;
	and.pred  	%p187, %p97, %p98;
$L__BB41_140:
	setp.eq.s16 	%p99, %rs1, 0;
	selp.f32 	%f112, %f185, %f188, %p187;
	selp.b32 	%r290, %r567, %r572, %p187;
	selp.b32 	%r291, %r566, %r573, %p187;
	bar.sync 	0;
	@%p99 bra 	$L__BB41_153;
	// begin inline asm
	mov.u32 %r369, %laneid;
	// end inline asm
	shr.u32 	%r370, %r1, 5;
	mul.lo.s32 	%r371, %r370, 160;
	mad.lo.s32 	%r372, %r369, 5, %r371;
	mov.u32 	%r373, _ZZN3cub18CUB_300001_SM_10006detail10merge_sort26DeviceMergeSortMergeKernelINS2_10policy_hubIN6thrust24THRUST_300001_SM_1000_NS12zip_iteratorIN4cuda3std3__45tupleIJNS6_6detail15normal_iteratorINS6_10device_ptrIfEEEENSD_INSE_IiEEEESI_EEEEEE9Policy600ESK_PNS0_8NullTypeESK_SO_m5s_ratNSB_IJfiiEEESN_EEvbT2_T3_T4_PT6_PT7_T5_PST_ST_NS1_7vsmem_tEE19static_temp_storage;
	mad.lo.s32 	%r374, %r372, 12, %r373;
	st.shared.f32 	[%r374], %f92;
	st.shared.u32 	[%r374+4], %r242;
	st.shared.u32 	[%r374+8], %r243;
	st.shared.f32 	[%r374+12], %f97;
	st.shared.u32 	[%r374+16], %r254;
	st.shared.u32 	[%r374+20], %r255;
	st.shared.f32 	[%r374+24], %f102;
	st.shared.u32 	[%r374+28], %r266;
	st.shared.u32 	[%r374+32], %r267;
	st.shared.f32 	[%r374+36], %f107;
	st.shared.u32 	[%r374+40], %r278;
	st.shared.u32 	[%r374+44], %r279;
	st.shared.f32 	[%r374+48], %f112;
	st.shared.u32 	[%r374+52], %r290;
	st.shared.u32 	[%r374+56], %r291;
	bar.warp.sync 	-1;
	shl.b32 	%r375, %r369, 2;
	sub.s32 	%r376, %r372, %r375;
	mad.lo.s32 	%r377, %r376, 12, %r373;
	ld.shared.f32 	%f113, [%r377];
	ld.shared.u32 	%r292, [%r377+4];
	ld.shared.u32 	%r293, [%r377+8];
	ld.shared.f32 	%f114, [%r377+384];
	ld.shared.u32 	%r294, [%r377+388];
	ld.shared.u32 	%r295, [%r377+392];
	ld.shared.f32 	%f115, [%r377+768];
	ld.shared.u32 	%r296, [%r377+772];
	ld.shared.u32 	%r297, [%r377+776];
	ld.shared.f32 	%f116, [%r377+1152];
	ld.shared.u32 	%r298, [%r377+1156];
	ld.shared.u32 	%r299, [%r377+1160];
	ld.shared.f32 	%f117, [%r377+1536];
	ld.shared.u32 	%r300, [%r377+1540];
	ld.shared.u32 	%r301, [%r377+1544];
	setp.ne.s32 	%p100, %r1, 0;
	@%p100 bra 	$L__BB41_143;
	st.volatile.shared.u32 	[_ZZN3cub18CUB_300001_SM_10006detail10merge_sort26DeviceMergeSortMergeKernelINS2_10policy_hubIN6thrust24THRUST_300001_SM_1000_NS12zip_iteratorIN4cuda3std3__45tupleIJNS6_6detail15normal_iteratorINS6_10device_ptrIfEEEENSD_INSE_IiEEEESI_EEEEEE9Policy600ESK_PNS0_8NullTypeESK_SO_m5s_ratNSB_IJfiiEEESN_EEvbT2_T3_T4_PT6_PT7_T5_PST_ST_NS1_7vsmem_tEE19static_temp_storage+15360], %r220;
$L__BB41_143:
	bar.sync 	0;
	ld.volatile.shared.u32 	%r302, [_ZZN3cub18CUB_300001_SM_10006detail10merge_sort26DeviceMergeSortMergeKernelINS2_10policy_hubIN6thrust24THRUST_300001_SM_1000_NS12zip_iteratorIN4cuda3std3__45tupleIJNS6_6detail15normal_iteratorINS6_10device_ptrIfEEEENSD_INSE_IiEEEESI_EEEEEE9Policy600ESK_PNS0_8NullTypeESK_SO_m5s_ratNSB_IJfiiEEESN_EEvbT2_T3_T4_PT6_PT7_T5_PST_ST_NS1_7vsmem_tEE19static_temp_storage+15360];
	and.b32  	%r378, %r1, 31;
	and.b32  	%r379, %r1, 992;
	mul.lo.s32 	%r380, %r379, 5;
	or.b32  	%r303, %r380, %r378;
	setp.ge.s32 	%p101, %r303, %r302;
	cvt.u64.u32 	%rd85, %r303;
	add.s64 	%rd86, %rd5, %rd85;
	mad.lo.s64 	%rd35, %rd86, 12, %rd1;
	@%p101 bra 	$L__BB41_145;
	st.global.f32 	[%rd35], %f113;
	st.global.u32 	[%rd35+4], %r292;
	st.global.u32 	[%rd35+8], %r293;
$L__BB41_145:
	add.s32 	%r381, %r303, 32;
	setp.ge.s32 	%p102, %r381, %r302;
	@%p102 bra 	$L__BB41_147;
	st.global.f32 	[%rd35+384], %f114;
	st.global.u32 	[%rd35+388], %r294;
	st.global.u32 	[%rd35+392], %r295;
$L__BB41_147:
	add.s32 	%r382, %r303, 64;
	setp.ge.s32 	%p103, %r382, %r302;
	@%p103 bra 	$L__BB41_149;
	st.global.f32 	[%rd35+768], %f115;
	st.global.u32 	[%rd35+772], %r296;
	st.global.u32 	[%rd35+776], %r297;
$L__BB41_149:
	add.s32 	%r383, %r303, 96;
	setp.ge.s32 	%p104, %r383, %r302;
	@%p104 bra 	$L__BB41_151;
	st.global.f32 	[%rd35+1152], %f116;
	st.global.u32 	[%rd35+1156], %r298;
	st.global.u32 	[%rd35+1160], %r299;
$L__BB41_151:
	add.s32 	%r384, %r303, 128;
	setp.ge.s32 	%p105, %r384, %r302;
	@%p105 bra 	$L__BB41_165;
	st.global.f32 	[%rd35+1536], %f117;
	st.global.u32 	[%rd35+1540], %r300;
	st.global.u32 	[%rd35+1544], %r301;
	bra.uni 	$L__BB41_165;
$L__BB41_153:
	// begin inline asm
	mov.u32 %r385, %laneid;
	// end inline asm
	shr.u32 	%r386, %r1, 5;
	mul.lo.s32 	%r387, %r386, 160;
	mad.lo.s32 	%r388, %r385, 5, %r387;
	mov.u32 	%r389, _ZZN3cub18CUB_300001_SM_10006detail10merge_sort26DeviceMergeSortMergeKernelINS2_10policy_hubIN6thrust24THRUST_300001_SM_1000_NS12zip_iteratorIN4cuda3std3__45tupleIJNS6_6detail15normal_iteratorINS6_10device_ptrIfEEEENSD_INSE_IiEEEESI_EEEEEE9Policy600ESK_PNS0_8NullTypeESK_SO_m5s_ratNSB_IJfiiEEESN_EEvbT2_T3_T4_PT6_PT7_T5_PST_ST_NS1_7vsmem_tEE19static_temp_storage;
	mad.lo.s32 	%r390, %r388, 12, %r389;
	st.shared.f32 	[%r390], %f92;
	st.shared.u32 	[%r390+4], %r242;
	st.shared.u32 	[%r390+8], %r243;
	st.shared.f32 	[%r390+12], %f97;
	st.shared.u32 	[%r390+16], %r254;
	st.shared.u32 	[%r390+20], %r255;
	st.shared.f32 	[%r390+24], %f102;
	st.shared.u32 	[%r390+28], %r266;
	st.shared.u32 	[%r390+32], %r267;
	st.shared.f32 	[%r390+36], %f107;
	st.shared.u32 	[%r390+40], %r278;
	st.shared.u32 	[%r390+44], %r279;
	st.shared.f32 	[%r390+48], %f112;
	st.shared.u32 	[%r390+52], %r290;
	st.shared.u32 	[%r390+56], %r291;
	bar.warp.sync 	-1;
	shl.b32 	%r391, %r385, 2;
	sub.s32 	%r392, %r388, %r391;
	mad.lo.s32 	%r393, %r392, 12, %r389;
	ld.shared.f32 	%f118, [%r393];
	ld.shared.u32 	%r304, [%r393+4];
	ld.shared.u32 	%r305, [%r393+8];
	ld.shared.f32 	%f119, [%r393+384];
	ld.shared.u32 	%r306, [%r393+388];
	ld.shared.u32 	%r307, [%r393+392];
	ld.shared.f32 	%f120, [%r393+768];
	ld.shared.u32 	%r308, [%r393+772];
	ld.shared.u32 	%r309, [%r393+776];
	ld.shared.f32 	%f121, [%r393+1152];
	ld.shared.u32 	%r310, [%r393+1156];
	ld.shared.u32 	%r311, [%r393+1160];
	ld.shared.f32 	%f122, [%r393+1536];
	ld.shared.u32 	%r312, [%r393+1540];
	ld.shared.u32 	%r313, [%r393+1544];
	setp.ne.s32 	%p106, %r1, 0;
	@%p106 bra 	$L__BB41_155;
	st.volatile.shared.u32 	[_ZZN3cub18CUB_300001_SM_10006detail10merge_sort26DeviceMergeSortMergeKernelINS2_10policy_hubIN6thrust24THRUST_300001_SM_1000_NS12zip_iteratorIN4cuda3std3__45tupleIJNS6_6detail15normal_iteratorINS6_10device_ptrIfEEEENSD_INSE_IiEEEESI_EEEEEE9Policy600ESK_PNS0_8NullTypeESK_SO_m5s_ratNSB_IJfiiEEESN_EEvbT2_T3_T4_PT6_PT7_T5_PST_ST_NS1_7vsmem_tEE19static_temp_storage+15360], %r220;
$L__BB41_155:
	bar.sync 	0;
	ld.volatile.shared.u32 	%r314, [_ZZN3cub18CUB_300001_SM_10006detail10merge_sort26DeviceMergeSortMergeKernelINS2_10policy_hubIN6thrust24THRUST_300001_SM_1000_NS12zip_iteratorIN4cuda3std3__45tupleIJNS6_6detail15normal_iteratorINS6_10device_ptrIfEEEENSD_INSE_IiEEEESI_EEEEEE9Policy600ESK_PNS0_8NullTypeESK_SO_m5s_ratNSB_IJfiiEEESN_EEvbT2_T3_T4_PT6_PT7_T5_PST_ST_NS1_7vsmem_tEE19static_temp_storage+15360];
	and.b32  	%r394, %r1, 31;
	and.b32  	%r395, %r1, 992;
	mul.lo.s32 	%r396, %r395, 5;
	cvt.u64.u32 	%rd87, %r396;
	cvt.u64.u32 	%rd88, %r394;
	or.b32  	%r315, %r396, %r394;
	add.s64 	%rd89, %rd5, %rd88;
	add.s64 	%rd90, %rd89, %rd87;
	setp.ge.s32 	%p107, %r315, %r314;
	cvta.to.global.u64 	%rd91, %rd39;
	shl.b64 	%rd92, %rd90, 2;
	add.s64 	%rd36, %rd91, %rd92;
	cvta.to.global.u64 	%rd93, %rd40;
	add.s64 	%rd37, %rd93, %rd92;
	add.s64 	%rd38, %rd3, %rd92;
	@%p107 bra 	$L__BB41_157;
	st.global.f32 	[%rd36], %f118;
	st.global.u32 	[%rd37], %r304;
	st.global.u32 	[%rd38], %r305;
$L__BB41_157:
	add.s32 	%r397, %r315, 32;
	setp.ge.s32 	%p108, %r397, %r314;
	@%p108 bra 	$L__BB41_159;
	st.global.f32 	[%rd36+128], %f119;
	st.global.u32 	[%rd37+128], %r306;
	st.global.u32 	[%rd38+128], %r307;
$L__BB41_159:
	add.s32 	%r398, %r315, 64;
	setp.ge.s32 	%p109, %r398, %r314;
	@%p109 bra 	$L__BB41_161;
	st.global.f32 	[%rd36+256], %f120;
	st.global.u32 	[%rd37+256], %r308;
	st.global.u32 	[%rd38+256], %r309;
$L__BB41_161:
	add.s32 	%r399, %r315, 96;
	setp.ge.s32 	%p110, %r399, %r314;
	@%p110 bra 	$L__BB41_163;
	st.global.f32 	[%rd36+384], %f121;
	st.global.u32 	[%rd37+384], %r310;
	st.global.u32 	[%rd38+384], %r311;
$L__BB41_163:
	add.s32 	%r400, %r315, 128;
	setp.ge.s32 	%p111, %r400, %r314;
	@%p111 bra 	$L__BB41_165;
	st.global.f32 	[%rd36+512], %f122;
	st.global.u32 	[%rd37+512], %r312;
	st.global.u32 	[%rd38+512], %r313;
$L__BB41_165:
	ret;

}
	// .globl	_ZN3cub18CUB_300001_SM_10006detail4scan23DeviceCompactInitKernelINS0_13ScanTileStateIiLb1EEEPlEEvT_iT0_
.visible .entry _ZN3cub18CUB_300001_SM_10006detail4scan23DeviceCompactInitKernelINS0_13ScanTileStateIiLb1EEEPlEEvT_iT0_(
	.param .align 8 .b8 _ZN3cub18CUB_300001_SM_10006detail4scan23DeviceCompactInitKernelINS0_13ScanTileStateIiLb1EEEPlEEvT_iT0__param_0[8],
	.param .u32 _ZN3cub18CUB_300001_SM_10006detail4scan23DeviceCompactInitKernelINS0_13ScanTileStateIiLb1EEEPlEEvT_iT0__param_1,
	.param .u64 .ptr .align 1 _ZN3cub18CUB_300001_SM_10006detail4scan23DeviceCompactInitKernelINS0_13ScanTileStateIiLb1EEEPlEEvT_iT0__param_2
)
{
	.reg .pred 	%p<6>;
	.reg .b32 	%r<11>;
	.reg .b64 	%rd<10>;

	ld.param.u64 	%rd3, [_ZN3cub18CUB_300001_SM_10006detail4scan23DeviceCompactInitKernelINS0_13ScanTileStateIiLb1EEEPlEEvT_iT0__param_0];
	ld.param.u32 	%r4, [_ZN3cub18CUB_300001_SM_10006detail4scan23DeviceCompactInitKernelINS0_13ScanTileStateIiLb1EEEPlEEvT_iT0__param_1];
	ld.param.u64 	%rd2, [_ZN3cub18CUB_300001_SM_10006detail4scan23DeviceCompactInitKernelINS0_13ScanTileStateIiLb1EEEPlEEvT_iT0__param_2];
	cvta.to.global.u64 	%rd1, %rd3;
	mov.u32 	%r1, %ctaid.x;
	mov.u32 	%r5, %ntid.x;
	mov.u32 	%r2, %tid.x;
	mad.lo.s32 	%r3, %r1, %r5, %r2;
	setp.ge.s32 	%p1, %r3, %r4;
	@%p1 bra 	$L__BB42_2;
	mul.wide.s32 	%rd4, %r3, 8;
	add.s64 	%rd5, %rd1, %rd4;
	mov.b32 	%r6, 0;
	mov.b32 	%r7, 99;
	st.global.v2.u32 	[%rd5+256], {%r7, %r6};
$L__BB42_2:
	setp.ne.s32 	%p2, %r1, 0;
	setp.gt.u32 	%p3, %r2, 31;
	or.pred  	%p4, %p2, %p3;
	@%p4 bra 	$L__BB42_4;
	mul.wide.u32 	%rd6, %r2, 8;
	add.s64 	%rd7, %rd1, %rd6;
	mov.b32 	%r9, 0;
	st.global.v2.u32 	[%rd7], {%r9, %r9};
$L__BB42_4:
	or.b32  	%r10, %r1, %r2;
	setp.ne.s32 	%p5, %r10, 0;
	@%p5 bra 	$L__BB42_6;
	cvta.to.global.u64 	%rd8, %rd2;
	mov.b64 	%rd9, 0;
	st.global.u64 	[%rd8], %rd9;
$L__BB42_6:
	ret;

}
	// .globl	_ZN3cub18CUB_300001_SM_10006detail11scan_by_key25DeviceScanByKeyInitKernelINS0_24ReduceByKeyScanTileStateIdiLb1EEEPijEEvT_T0_PN4cuda3std3__415iterator_traitsIS8_vE10value_typeET1_i
.visible .entry _ZN3cub18CUB_300001_SM_10006detail11scan_by_key25DeviceScanByKeyInitKernelINS0_24ReduceByKeyScanTileStateIdiLb1EEEPijEEvT_T0_PN4cuda3std3__415iterator_traitsIS8_vE10value_typeET1_i(
	.param .align 8 .b8 _ZN3cub18CUB_300001_SM_10006detail11scan_by_key25DeviceScanByKeyInitKernelINS0_24ReduceByKeyScanTileStateIdiLb1EEEPijEEvT_T0_PN4cuda3std3__415iterator_traitsIS8_vE10value_typeET1_i_param_0[8],
	.param .u64 .ptr .align 1 _ZN3cub18CUB_300001_SM_10006detail11scan_by_key25DeviceScanByKeyInitKernelINS0_24ReduceByKeyScanTileStateIdiLb1EEEPijEEvT_T0_PN4cuda3std3__415iterator_traitsIS8_vE10value_typeET1_i_param_1,
	.param .u64 .ptr .align 1 _ZN3cub18CUB_300001_SM_10006detail11scan_by_key25DeviceScanByKeyInitKernelINS0_24ReduceByKeyScanTileStateIdiLb1EEEPijEEvT_T0_PN4cuda3std3__415iterator_traitsIS8_vE10value_typeET1_i_param_2,
	.param .u32 _ZN3cub18CUB_300001_SM_10006detail11scan_by_key25DeviceScanByKeyInitKernelINS0_24ReduceByKeyScanTileStateIdiLb1EEEPijEEvT_T0_PN4cuda3std3__415iterator_traitsIS8_vE10value_typeET1_i_param_3,
	.param .u32 _ZN3cub18CUB_300001_SM_10006detail11scan_by_key25DeviceScanByKeyInitKernelINS0_24ReduceByKeyScanTileStateIdiLb1EEEPijEEvT_T0_PN4cuda3std3__415iterator_traitsIS8_vE10value_typeET1_i_param_4
)
{
	.reg .pred 	%p<8>;
	.reg .b32 	%r<18>;
	.reg .b64 	%rd<17>;

	ld.param.u64 	%rd4, [_ZN3cub18CUB_300001_SM_10006detail11scan_by_key25DeviceScanByKeyInitKernelINS0_24ReduceByKeyScanTileStateIdiLb1EEEPijEEvT_T0_PN4cuda3std3__415iterator_traitsIS8_vE10value_typeET1_i_param_0];
	ld.param.u64 	%rd2, [_ZN3cub18CUB_300001_SM_10006detail11scan_by_key25DeviceScanByKeyInitKernelINS0_24ReduceByKeyScanTileStateIdiLb1EEEPijEEvT_T0_PN4cuda3std3__415iterator_traitsIS8_vE10value_typeET1_i_param_1];
	ld.param.u64 	%rd3, [_ZN3cub18CUB_300001_SM_10006detail11scan_by_key25DeviceScanByKeyInitKernelINS0_24ReduceByKeyScanTileStateIdiLb1EEEPijEEvT_T0_PN4cuda3std3__415iterator_traitsIS8_vE10value_typeET1_i_param_2];
	ld.param.u32 	%r6, [_ZN3cub18CUB_300001_SM_10006detail11scan_by_key25DeviceScanByKeyInitKernelINS0_24ReduceByKeyScanTileStateIdiLb1EEEPijEEvT_T0_PN4cuda3std3__415iterator_traitsIS8_vE10value_typeET1_i_param_3];
	ld.param.u32 	%r7, [_ZN3cub18CUB_300001_SM_10006detail11scan_by_key25DeviceScanByKeyInitKernelINS0_24ReduceByKeyScanTileStateIdiLb1EEEPijEEvT_T0_PN4cuda3std3__415iterator_traitsIS8_vE10value_typeET1_i_param_4];
	cvta.to.global.u64 	%rd1, %rd4;
	mov.u32 	%r1, %ctaid.x;
	mov.u32 	%r10, %ntid.x;
	mov.u32 	%r2, %tid.x;
	mad.lo.s32 	%r3, %r1, %r10, %r2;
	setp.ge.s32 	%p1, %r3, %r7;
	@%p1 bra 	$L__BB43_2;
	mul.wide.s32 	%rd5, %r3, 16;
	add.s64 	%rd6, %rd1, %rd5;
	mov.b64 	%rd7, 99;
	mov.b64 	%rd8, 0;
	st.global.v2.u64 	[%rd6+512], {%rd8, %rd7};
$L__BB43_2:
	mov.b32 	%r17, 0;
	setp.ne.s32 	%p2, %r1, 0;
	setp.gt.u32 	%p3, %r2, 31;
	or.pred  	%p4, %p2, %p3;
	@%p4 bra 	$L__BB43_4;
	mul.wide.u32 	%rd9, %r2, 16;
	add.s64 	%rd10, %rd1, %rd9;
	st.global.v4.u32 	[%rd10], {%r17, %r17, %r17, %r17};
$L__BB43_4:
	setp.eq.s32 	%p5, %r3, 0;
	setp.ge.u32 	%p6, %r3, %r7;
	or.pred  	%p7, %p5, %p6;
	@%p7 bra 	$L__BB43_6;
	mad.lo.s32 	%r15, %r6, %r3, -1;
	cvta.to.global.u64 	%rd11, %rd2;
	mul.wide.u32 	%rd12, %r15, 4;
	add.s64 	%rd13, %rd11, %rd12;
	ld.global.u32 	%r16, [%rd13];
	cvta.to.global.u64 	%rd14, %rd3;
	mul.wide.u32 	%rd15, %r3, 4;
	add.s64 	%rd16, %rd14, %rd15;
	st.global.u32 	[%rd16], %r16;
$L__BB43_6:
	ret;

}
	// .globl	_ZN3cub18CUB_300001_SM_10006detail11scan_by_key21DeviceScanByKeyKernelINS2_10policy_hubIPidfN4cuda3std3__44plusIfEEE10Policy1000ES5_PfSD_NS0_24ReduceByKeyScanTileStateIdiLb1EEENS8_8equal_toIiEESA_djdiEEvT0_PT9_T1_T2_T3_iT4_T5_T6_T7_
.visible .entry _ZN3cub18CUB_300001_SM_10006detail11scan_by_key21DeviceScanByKeyKernelINS2_10policy_hubIPidfN4cuda3std3__44plusIfEEE10Policy1000ES5_PfSD_NS0_24ReduceByKeyScanTileStateIdiLb1EEENS8_8equal_toIiEESA_djdiEEvT0_PT9_T1_T2_T3_iT4_T5_T6_T7_(
	.param .u64 .ptr .align 1 _ZN3cub18CUB_300001_SM_10006detail11scan_by_key21DeviceScanByKeyKernelINS2_10policy_hubIPidfN4cuda3std3__44plusIfEEE10Policy1000ES5_PfSD_NS0_24ReduceByKeyScanTileStateIdiLb1EEENS8_8equal_toIiEESA_djdiEEvT0_PT9_T1_T2_T3_iT4_T5_T6_T7__param_0,
	.param .u64 .ptr .align 1 _ZN3cub18CUB_300001_SM_10006detail11scan_by_key21DeviceScanByKeyKernelINS2_10policy_hubIPidfN4cuda3std3__44plusIfEEE10Policy1000ES5_PfSD_NS0_24ReduceByKeyScanTileStateIdiLb1EEENS8_8equal_toIiEESA_djdiEEvT0_PT9_T1_T2_T3_iT4_T5_T6_T7__param_1,
	.param .u64 .ptr .align 1 _ZN3cub18CUB_300001_SM_10006detail11scan_by_key21DeviceScanByKeyKernelINS2_10policy_hubIPidfN4cuda3std3__44plusIfEEE10Policy1000ES5_PfSD_NS0_24ReduceByKeyScanTileStateIdiLb1EEENS8_8equal_toIiEESA_djdiEEvT0_PT9_T1_T2_T3_iT4_T5_T6_T7__param_2,
	.param .u64 .ptr .align 1 _ZN3cub18CUB_300001_SM_10006detail11scan_by_key21DeviceScanByKeyKernelINS2_10policy_hubIPidfN4cuda3std3__44plusIfEEE10Policy1000ES5_PfSD_NS0_24ReduceByKeyScanTileStateIdiLb1EEENS8_8equal_toIiEESA_djdiEEvT0_PT9_T1_T2_T3_iT4_T5_T6_T7__param_3,
	.param .align 8 .b8 _ZN3cub18CUB_300001_SM_10006detail11scan_by_key21DeviceScanByKeyKernelINS2_10policy_hubIPidfN4cuda3std3__44plusIfEEE10Policy1000ES5_PfSD_NS0_24ReduceByKeyScanTileStateIdiLb1EEENS8_8equal_toIiEESA_djdiEEvT0_PT9_T1_T2_T3_iT4_T5_T6_T7__param_4[8],
	.param .u32 _ZN3cub18CUB_300001_SM_10006detail11scan_by_key21DeviceScanByKeyKernelINS2_10policy_hubIPidfN4cuda3std3__44plusIfEEE10Policy1000ES5_PfSD_NS0_24ReduceByKeyScanTileStateIdiLb1EEENS8_8equal_toIiEESA_djdiEEvT0_PT9_T1_T2_T3_iT4_T5_T6_T7__param_5,
	.param .align 1 .b8 _ZN3cub18CUB_300001_SM_10006detail11scan_by_key21DeviceScanByKeyKernelINS2_10policy_hubIPidfN4cuda3std3__44plusIfEEE10Policy1000ES5_PfSD_NS0_24ReduceByKeyScanTileStateIdiLb1EEENS8_8equal_toIiEESA_djdiEEvT0_PT9_T1_T2_T3_iT4_T5_T6_T7__param_6[1],
	.param .align 1 .b8 _ZN3cub18CUB_300001_SM_10006detail11scan_by_key21DeviceScanByKeyKernelINS2_10policy_hubIPidfN4cuda3std3__44plusIfEEE10Policy1000ES5_PfSD_NS0_24ReduceByKeyScanTileStateIdiLb1EEENS8_8equal_toIiEESA_djdiEEvT0_PT9_T1_T2_T3_iT4_T5_T6_T7__param_7[1],
	.param .f64 _ZN3cub18CUB_300001_SM_10006detail11scan_by_key21DeviceScanByKeyKernelINS2_10policy_hubIPidfN4cuda3std3__44plusIfEEE10Policy1000ES5_PfSD_NS0_24ReduceByKeyScanTileStateIdiLb1EEENS8_8equal_toIiEESA_djdiEEvT0_PT9_T1_T2_T3_iT4_T5_T6_T7__param_8,
	.param .u32 _ZN3cub18CUB_300001_SM_10006detail11scan_by_key21DeviceScanByKeyKernelINS2_10policy_hubIPidfN4cuda3std3__44plusIfEEE10Policy1000ES5_PfSD_NS0_24ReduceByKeyScanTileStateIdiLb1EEENS8_8equal_toIiEESA_djdiEEvT0_PT9_T1_T2_T3_iT4_T5_T6_T7__param_9
)
.maxntid 224
{
	.reg .pred 	%p<524>;
	.reg .b32 	%r<1960>;
	.reg .b32 	%f<820>;
	.reg .b64 	%rd<249>;
	.reg .b64 	%fd<812>;
	// demoted variable
	.shared .align 16 .b8 _ZZN3cub18CUB_300001_SM_10006detail11scan_by_key21DeviceScanByKeyKernelINS2_10policy_hubIPidfN4cuda3std3__44plusIfEEE10Policy1000ES5_PfSD_NS0_24ReduceByKeyScanTileStateIdiLb1EEENS8_8equal_toIiEESA_djdiEEvT0_PT9_T1_T2_T3_iT4_T5_T6_T7_E12temp_storage[35856];
	ld.param.u64 	%rd15, [_ZN3cub18CUB_300001_SM_10006detail11scan_by_key21DeviceScanByKeyKernelINS2_10policy_hubIPidfN4cuda3std3__44plusIfEEE10Policy1000ES5_PfSD_NS0_24ReduceByKeyScanTileStateIdiLb1EEENS8_8equal_toIiEESA_djdiEEvT0_PT9_T1_T2_T3_iT4_T5_T6_T7__param_0];
	ld.param.u64 	%rd2, [_ZN3cub18CUB_300001_SM_10006detail11scan_by_key21DeviceScanByKeyKernelINS2_10policy_hubIPidfN4cuda3std3__44plusIfEEE10Policy1000ES5_PfSD_NS0_24ReduceByKeyScanTileStateIdiLb1EEENS8_8equal_toIiEESA_djdiEEvT0_PT9_T1_T2_T3_iT4_T5_T6_T7__param_4];
	ld.param.u64 	%rd16, [_ZN3cub18CUB_300001_SM_10006detail11scan_by_key21DeviceScanByKeyKernelINS2_10policy_hubIPidfN4cuda3std3__44plusIfEEE10Policy1000ES5_PfSD_NS0_24ReduceByKeyScanTileStateIdiLb1EEENS8_8equal_toIiEESA_djdiEEvT0_PT9_T1_T2_T3_iT4_T5_T6_T7__param_1];
	ld.param.u64 	%rd17, [_ZN3cub18CUB_300001_SM_10006detail11scan_by_key21DeviceScanByKeyKernelINS2_10policy_hubIPidfN4cuda3std3__44plusIfEEE10Policy1000ES5_PfSD_NS0_24ReduceByKeyScanTileStateIdiLb1EEENS8_8equal_toIiEESA_djdiEEvT0_PT9_T1_T2_T3_iT4_T5_T6_T7__param_2];
	ld.param.u32 	%r430, [_ZN3cub18CUB_300001_SM_10006detail11scan_by_key21DeviceScanByKeyKernelINS2_10policy_hubIPidfN4cuda3std3__44plusIfEEE10Policy1000ES5_PfSD_NS0_24ReduceByKeyScanTileStateIdiLb1EEENS8_8equal_toIiEESA_djdiEEvT0_PT9_T1_T2_T3_iT4_T5_T6_T7__param_9];
	cvta.to.global.u64 	%rd1, %rd16;
	mov.u32 	%r1, %ctaid.x;
	mul.lo.s32 	%r2, %r1, 4480;
	sub.s32 	%r3, %r430, %r2;
	setp.lt.u32 	%p38, %r3, 4481;
	@%p38 bra 	$L__BB44_57;
	cvt.u64.u32 	%rd172, %r2;
	mov.u32 	%r4, %tid.x;
	and.b32  	%r1261, %r4, 31;
	and.b32  	%r1262, %r4, 992;
	mul.lo.s32 	%r1263, %r1262, 20;
	or.b32  	%r1264, %r1263, %r1261;
	cvt.u64.u32 	%rd173, %r1264;
	add.s64 	%rd174, %rd173, %rd172;
	shl.b64 	%rd175, %rd174, 2;
	add.s64 	%rd132, %rd15, %rd175;
	// begin inline asm
	ld.ca.u32 %r1220, [%rd132];
	// end inline asm
	add.s64 	%rd133, %rd132, 128;
	// begin inline asm
	ld.ca.u32 %r1221, [%rd133];
	// end inline asm
	add.s64 	%rd134, %rd132, 256;
	// begin inline asm
	ld.ca.u32 %r1222, [%rd134];
	// end inline asm
	add.s64 	%rd135, %rd132, 384;
	// begin inline asm
	ld.ca.u32 %r1223, [%rd135];
	// end inline asm
	add.s64 	%rd136, %rd132, 512;
	// begin inline asm
	ld.ca.u32 %r1224, [%rd136];
	// end inline asm
	add.s64 	%rd137, %rd132, 640;
	// begin inline asm
	ld.ca.u32 %r1225, [%rd137];
	// end inline asm
	add.s64 	%rd138, %rd132, 768;
	// begin inline asm
	ld.ca.u32 %r1226, [%rd138];
	// end inline asm
	add.s64 	%rd139, %rd132, 896;
	// begin inline asm
	ld.ca.u32 %r1227, [%rd139];
	// end inline asm
	add.s64 	%rd140, %rd132, 1024;
	// begin inline asm
	ld.ca.u32 %r1228, [%rd140];
	// end inline asm
	add.s64 	%rd141, %rd132, 1152;
	// begin inline asm
	ld.ca.u32 %r1229, [%rd141];
	// end inline asm
	add.s64 	%rd142, %rd132, 1280;
	// begin inline asm
	ld.ca.u32 %r1230, [%rd142];
	// end inline asm
	add.s64 	%rd143, %rd132, 1408;
	// begin inline asm
	ld.ca.u32 %r1231, [%rd143];
	// end inline asm
	add.s64 	%rd144, %rd132, 1536;
	// begin inline asm
	ld.ca.u32 %r1232, [%rd144];
	// end inline asm
	add.s64 	%rd145, %rd132, 1664;
	// begin inline asm
	ld.ca.u32 %r1233, [%rd145];
	// end inline asm
	add.s64 	%rd146, %rd132, 1792;
	// begin inline asm
	ld.ca.u32 %r1234, [%rd146];
	// end inline asm
	add.s64 	%rd147, %rd132, 1920;
	// begin inline asm
	ld.ca.u32 %r1235, [%rd147];
	// end inline asm
	add.s64 	%rd148, %rd132, 2048;
	// begin inline asm
	ld.ca.u32 %r1236, [%rd148];
	// end inline asm
	add.s64 	%rd149, %rd132, 2176;
	// begin inline asm
	ld.ca.u32 %r1237, [%rd149];
	// end inline asm
	add.s64 	%rd150, %rd132, 2304;
	// begin inline asm
	ld.ca.u32 %r1238, [%rd150];
	// end inline asm
	add.s64 	%rd151, %rd132, 2432;
	// begin inline asm
	ld.ca.u32 %r1239, [%rd151];
	// end inline asm
	// begin inline asm
	mov.u32 %r1240, %laneid;
	// end inline asm
	shr.u32 	%r1265, %r4, 5;
	mad.lo.s32 	%r1266, %r1265, 640, %r1240;
	shl.b32 	%r1267, %r1266, 2;
	mov.u32 	%r1268, _ZZN3cub18CUB_300001_SM_10006detail11scan_by_key21DeviceScanByKeyKernelINS2_10policy_hubIPidfN4cuda3std3__44plusIfEEE10Policy1000ES5_PfSD_NS0_24ReduceByKeyScanTileStateIdiLb1EEENS8_8equal_toIiEESA_djdiEEvT0_PT9_T1_T2_T3_iT4_T5_T6_T7_E12temp_storage;
	add.s32 	%r1269, %r1268, %r1267;
	st.shared.u32 	[%r1269], %r1220;
	st.shared.u32 	[%r1269+128], %r1221;
	st.shared.u32 	[%r1269+256], %r1222;
	st.shared.u32 	[%r1269+384], %r1223;
	st.shared.u32 	[%r1269+512], %r1224;
	st.shared.u32 	[%r1269+640], %r1225;
	st.shared.u32 	[%r1269+768], %r1226;
	st.shared.u32 	[%r1269+896], %r1227;
	st.shared.u32 	[%r1269+1024], %r1228;
	st.shared.u32 	[%r1269+1152], %r1229;
	st.shared.u32 	[%r1269+1280], %r1230;
	st.shared.u32 	[%r1269+1408], %r1231;
	st.shared.u32 	[%r1269+1536], %r1232;
	st.shared.u32 	[%r1269+1664], %r1233;
	st.shared.u32 	[%r1269+1792], %r1234;
	st.shared.u32 	[%r1269+1920], %r1235;
	st.shared.u32 	[%r1269+2048], %r1236;
	st.shared.u32 	[%r1269+2176], %r1237;
	st.shared.u32 	[%r1269+2304], %r1238;
	st.shared.u32 	[%r1269+2432], %r1239;
	bar.warp.sync 	-1;
	mul.lo.s32 	%r1270, %r1240, 19;
	add.s32 	%r1271, %r1266, %r1270;
	shl.b32 	%r1272, %r1270, 2;
	add.s32 	%r1273, %r1269, %r1272;
	ld.shared.v4.u32 	{%r6, %r7, %r8, %r9}, [%r1273];
	ld.shared.v4.u32 	{%r10, %r11, %r12, %r13}, [%r1273+16];
	ld.shared.v4.u32 	{%r14, %r15, %r16, %r17}, [%r1273+32];
	ld.shared.v4.u32 	{%r18, %r19, %r20, %r21}, [%r1273+48];
	ld.shared.v4.u32 	{%r22, %r23, %r24, %r25}, [%r1273+64];
	bar.sync 	0;
	add.s64 	%rd152, %rd17, %rd175;
	// begin inline asm
	ld.ca.u32 %r1241, [%rd152];
	// end inline asm
	mov.b32 	%f400, %r1241;
	cvt.f64.f32 	%fd487, %f400;
	add.s64 	%rd153, %rd152, 128;
	// begin inline asm
	ld.ca.u32 %r1242, [%rd153];
	// end inline asm
	mov.b32 	%f401, %r1242;
	cvt.f64.f32 	%fd488, %f401;
	add.s64 	%rd154, %rd152, 256;
	// begin inline asm
	ld.ca.u32 %r1243, [%rd154];
	// end inline asm
	mov.b32 	%f402, %r1243;
	cvt.f64.f32 	%fd489, %f402;
	add.s64 	%rd155, %rd152, 384;
	// begin inline asm
	ld.ca.u32 %r1244, [%rd155];
	// end inline asm
	mov.b32 	%f403, %r1244;
	cvt.f64.f32 	%fd490, %f403;
	add.s64 	%rd156, %rd152, 512;
	// begin inline asm
	ld.ca.u32 %r1245, [%rd156];
	// end inline asm
	mov.b32 	%f404, %r1245;
	cvt.f64.f32 	%fd491, %f404;
	add.s64 	%rd157, %rd152, 640;
	// begin inline asm
	ld.ca.u32 %r1246, [%rd157];
	// end inline asm
	mov.b32 	%f405, %r1246;
	cvt.f64.f32 	%fd492, %f405;
	add.s64 	%rd158, %rd152, 768;
	// begin inline asm
	ld.ca.u32 %r1247, [%rd158];
	// end inline asm
	mov.b32 	%f406, %r1247;
	cvt.f64.f32 	%fd493, %f406;
	add.s64 	%rd159, %rd152, 896;
	// begin inline asm
	ld.ca.u32 %r1248, [%rd159];
	// end inline asm
	mov.b32 	%f407, %r1248;
	cvt.f64.f32 	%fd494, %f407;
	add.s64 	%rd160, %rd152, 1024;
	// begin inline asm
	ld.ca.u32 %r1249, [%rd160];
	// end inline asm
	mov.b32 	%f408, %r1249;
	cvt.f64.f32 	%fd495, %f408;
	add.s64 	%rd161, %rd152, 1152;
	// begin inline asm
	ld.ca.u32 %r1250, [%rd161];
	// end inline asm
	mov.b32 	%f409, %r1250;
	cvt.f64.f32 	%fd496, %f409;
	add.s64 	%rd162, %rd152, 1280;
	// begin inline asm
	ld.ca.u32 %r1251, [%rd162];
	// end inline asm
	mov.b32 	%f410, %r1251;
	cvt.f64.f32 	%fd497, %f410;
	add.s64 	%rd163, %rd152, 1408;
	// begin inline asm
	ld.ca.u32 %r1252, [%rd163];
	// end inline asm
	mov.b32 	%f411, %r1252;
	cvt.f64.f32 	%fd498, %f411;
	add.s64 	%rd164, %rd152, 1536;
	// begin inline asm
	ld.ca.u32 %r1253, [%rd164];
	// end inline asm
	mov.b32 	%f412, %r1253;
	cvt.f64.f32 	%fd499, %f412;
	add.s64 	%rd165, %rd152, 1664;
	// begin inline asm
	ld.ca.u32 %r1254, [%rd165];
	// end inline asm
	mov.b32 	%f413, %r1254;
	cvt.f64.f32 	%fd500, %f413;
	add.s64 	%rd166, %rd152, 1792;
	// begin inline asm
	ld.ca.u32 %r1255, [%rd166];
	// end inline asm
	mov.b32 	%f414, %r1255;
	cvt.f64.f32 	%fd501, %f414;
	add.s64 	%rd167, %rd152, 1920;
	// begin inline asm
	ld.ca.u32 %r1256, [%rd167];
	// end inline asm
	mov.b32 	%f415, %r1256;
	cvt.f64.f32 	%fd502, %f415;
	add.s64 	%rd168, %rd152, 2048;
	// begin inline asm
	ld.ca.u32 %r1257, [%rd168];
	// end inline asm
	mov.b32 	%f416, %r1257;
	cvt.f64.f32 	%fd503, %f416;
	add.s64 	%rd169, %rd152, 2176;
	// begin inline asm
	ld.ca.u32 %r1258, [%rd169];
	// end inline asm
	mov.b32 	%f417, %r1258;
	cvt.f64.f32 	%fd504, %f417;
	add.s64 	%rd170, %rd152, 2304;
	// begin inline asm
	ld.ca.u32 %r1259, [%rd170];
	// end inline asm
	mov.b32 	%f418, %r1259;
	cvt.f64.f32 	%fd505, %f418;
	add.s64 	%rd171, %rd152, 2432;
	// begin inline asm
	ld.ca.u32 %r1260, [%rd171];
	// end inline asm
	mov.b32 	%f419, %r1260;
	cvt.f64.f32 	%fd506, %f419;
	add.s32 	%r26, %r1269, %r1267;
	st.shared.f64 	[%r26], %fd487;
	st.shared.f64 	[%r26+256], %fd488;
	st.shared.f64 	[%r26+512], %fd489;
	st.shared.f64 	[%r26+768], %fd490;
	st.shared.f64 	[%r26+1024], %fd491;
	st.shared.f64 	[%r26+1280], %fd492;
	st.shared.f64 	[%r26+1536], %fd493;
	st.shared.f64 	[%r26+1792], %fd494;
	st.shared.f64 	[%r26+2048], %fd495;
	st.shared.f64 	[%r26+2304], %fd496;
	st.shared.f64 	[%r26+2560], %fd497;
	st.shared.f64 	[%r26+2816], %fd498;
	st.shared.f64 	[%r26+3072], %fd499;
	st.shared.f64 	[%r26+3328], %fd500;
	st.shared.f64 	[%r26+3584], %fd501;
	st.shared.f64 	[%r26+3840], %fd502;
	st.shared.f64 	[%r26+4096], %fd503;
	st.shared.f64 	[%r26+4352], %fd504;
	st.shared.f64 	[%r26+4608], %fd505;
	st.shared.f64 	[%r26+4864], %fd506;
	bar.warp.sync 	-1;
	shl.b32 	%r1274, %r1271, 2;
	add.s32 	%r27, %r1273, %r1274;
	ld.shared.v2.f64 	{%fd723, %fd2}, [%r27];
	ld.shared.v2.f64 	{%fd3, %fd4}, [%r27+16];
	ld.shared.v2.f64 	{%fd5, %fd6}, [%r27+32];
	ld.shared.v2.f64 	{%fd7, %fd8}, [%r27+48];
	ld.shared.v2.f64 	{%fd9, %fd10}, [%r27+64];
	ld.shared.v2.f64 	{%fd11, %fd12}, [%r27+80];
	ld.shared.v2.f64 	{%fd13, %fd14}, [%r27+96];
	ld.shared.v2.f64 	{%fd15, %fd16}, [%r27+112];
	ld.shared.v2.f64 	{%fd17, %fd18}, [%r27+128];
	ld.shared.v2.f64 	{%fd19, %fd20}, [%r27+144];
	bar.sync 	0;
	setp.ne.s32 	%p314, %r1, 0;
	@%p314 bra 	$L__BB44_12;
	shl.b32 	%r1671, %r4, 2;
	add.s32 	%r1673, %r1268, %r1671;
	add.s32 	%r28, %r1673, 1112;
	st.shared.u32 	[%r1673+1112], %r25;
	bar.sync 	0;
	setp.eq.s32 	%p437, %r4, 0;
	mov.b32 	%r1896, 1;
	@%p437 bra 	$L__BB44_4;
	ld.shared.u32 	%r1674, [%r28+-4];
	setp.ne.s32 	%p438, %r1674, %r6;
	selp.u32 	%r1896, 1, 0, %p438;
$L__BB44_4:
	mov.u32 	%r31, %tid.x;
	shr.u32 	%r32, %r31, 5;
	setp.ne.s32 	%p439, %r6, %r7;
	selp.u32 	%r1795, 1, 0, %p439;
	setp.ne.s32 	%p440, %r7, %r8;
	selp.u32 	%r1894, 1, 0, %p440;
	setp.ne.s32 	%p441, %r8, %r9;
	selp.u32 	%r1796, 1, 0, %p441;
	setp.ne.s32 	%p442, %r9, %r10;
	selp.u32 	%r1797, 1, 0, %p442;
	setp.ne.s32 	%p443, %r10, %r11;
	selp.u32 	%r1891, 1, 0, %p443;
	setp.ne.s32 	%p444, %r11, %r12;
	selp.u32 	%r1798, 1, 0, %p444;
	setp.ne.s32 	%p445, %r12, %r13;
	selp.u32 	%r1799, 1, 0, %p445;
	setp.ne.s32 	%p446, %r13, %r14;
	selp.u32 	%r1800, 1, 0, %p446;
	setp.ne.s32 	%p447, %r14, %r15;
	selp.u32 	%r1801, 1, 0, %p447;
	setp.ne.s32 	%p448, %r15, %r16;
	selp.u32 	%r1802, 1, 0, %p448;
	setp.ne.s32 	%p449, %r16, %r17;
	selp.u32 	%r1885, 1, 0, %p449;
	setp.ne.s32 	%p450, %r17, %r18;
	selp.u32 	%r1803, 1, 0, %p450;
	setp.ne.s32 	%p451, %r18, %r19;
	selp.u32 	%r1883, 1, 0, %p451;
	setp.ne.s32 	%p452, %r19, %r20;
	selp.u32 	%r1882, 1, 0, %p452;
	setp.ne.s32 	%p453, %r20, %r21;
	selp.u32 	%r1881, 1, 0, %p453;
	setp.ne.s32 	%p454, %r21, %r22;
	selp.u32 	%r1880, 1, 0, %p454;
	setp.ne.s32 	%p455, %r22, %r23;
	selp.u32 	%r1804, 1, 0, %p455;
	setp.ne.s32 	%p456, %r23, %r24;
	selp.u32 	%r1878, 1, 0, %p456;
	setp.ne.s32 	%p457, %r24, %r25;
	selp.u32 	%r1877, 1, 0, %p457;
	or.b32  	%r1805, %r1896, %r1795;
	cvt.rn.f32.f64 	%f609, %fd2;
	cvt.rn.f32.f64 	%f610, %fd723;
	add.f32 	%f611, %f610, %f609;
	selp.f32 	%f612, %f609, %f611, %p439;
	or.b32  	%r1806, %r1805, %r1894;
	cvt.rn.f32.f64 	%f613, %fd3;
	add.f32 	%f614, %f612, %f613;
	selp.f32 	%f615, %f613, %f614, %p440;
	or.b32  	%r1807, %r1806, %r1796;
	cvt.rn.f32.f64 	%f616, %fd4;
	add.f32 	%f617, %f615, %f616;
	selp.f32 	%f618, %f616, %f617, %p441;
	or.b32  	%r1808, %r1807, %r1797;
	cvt.rn.f32.f64 	%f619, %fd5;
	add.f32 	%f620, %f618, %f619;
	selp.f32 	%f621, %f619, %f620, %p442;
	or.b32  	%r1809, %r1808, %r1891;
	cvt.rn.f32.f64 	%f622, %fd6;
	add.f32 	%f623, %f621, %f622;
	selp.f32 	%f624, %f622, %f623, %p443;
	or.b32  	%r1810, %r1809, %r1798;
	cvt.rn.f32.f64 	%f625, %fd7;
	add.f32 	%f626, %f624, %f625;
	selp.f32 	%f627, %f625, %f626, %p444;
	or.b32  	%r1811, %r1810, %r1799;
	cvt.rn.f32.f64 	%f628, %fd8;
	add.f32 	%f629, %f627, %f628;
	selp.f32 	%f630, %f628, %f629, %p445;
	or.b32  	%r1812, %r1811, %r1800;
	cvt.rn.f32.f64 	%f631, %fd9;
	add.f32 	%f632, %f630, %f631;
	selp.f32 	%f633, %f631, %f632, %p446;
	or.b32  	%r1813, %r1812, %r1801;
	cvt.rn.f32.f64 	%f634, %fd10;
	add.f32 	%f635, %f633, %f634;
	selp.f32 	%f636, %f634, %f635, %p447;
	or.b32  	%r1814, %r1813, %r1802;
	cvt.rn.f32.f64 	%f637, %fd11;
	add.f32 	%f638, %f636, %f637;
	selp.f32 	%f639, %f637, %f638, %p448;
	or.b32  	%r1815, %r1814, %r1885;
	cvt.rn.f32.f64 	%f640, %fd12;
	add.f32 	%f641, %f639, %f640;
	selp.f32 	%f642, %f640, %f641, %p449;
	or.b32  	%r1816, %r1815, %r1803;
	cvt.rn.f32.f64 	%f643, %fd13;
	add.f32 	%f644, %f642, %f643;
	selp.f32 	%f645, %f643, %f644, %p450;
	or.b32  	%r1817, %r1816, %r1883;
	cvt.rn.f32.f64 	%f646, %fd14;
	add.f32 	%f647, %f645, %f646;
	selp.f32 	%f648, %f646, %f647, %p451;
	or.b32  	%r1818, %r1817, %r1882;
	cvt.rn.f32.f64 	%f649, %fd15;
	add.f32 	%f650, %f648, %f649;
	selp.f32 	%f651, %f649, %f650, %p452;
	or.b32  	%r1819, %r1818, %r1881;
	cvt.rn.f32.f64 	%f652, %fd16;
	add.f32 	%f653, %f651, %f652;
	selp.f32 	%f654, %f652, %f653, %p453;
	or.b32  	%r1820, %r1819, %r1880;
	cvt.rn.f32.f64 	%f655, %fd17;
	add.f32 	%f656, %f654, %f655;
	selp.f32 	%f657, %f655, %f656, %p454;
	or.b32  	%r1821, %r1820, %r1804;
	cvt.rn.f32.f64 	%f658, %fd18;
	add.f32 	%f659, %f657, %f658;
	selp.f32 	%f660, %f658, %f659, %p455;
	or.b32  	%r1822, %r1821, %r1878;
	cvt.rn.f32.f64 	%f661, %fd19;
	add.f32 	%f662, %f660, %f661;
	selp.f32 	%f663, %f661, %f662, %p456;
	or.b32  	%r1676, %r1822, %r1877;
	cvt.rn.f32.f64 	%f664, %fd20;
	add.f32 	%f665, %f663, %f664;
	cvt.f64.f32 	%fd596, %f665;
	selp.f64 	%fd597, %fd20, %fd596, %p457;
	mov.b64 	%rd225, %fd597;
	mov.b64 	{%r1686, %r1691}, %rd225;
	mov.b32 	%r1792, 1;
	mov.b32 	%r1793, 0;
	mov.b32 	%r1794, -1;
	// begin inline asm
	shfl.sync.up.b32 %r1675, %r1676, %r1792, %r1793, %r1794;
	// end inline asm
	// begin inline asm
	shfl.sync.up.b32 %r1680, %r1681, %r1792, %r1793, %r1794;
	// end inline asm
	// begin inline asm
	shfl.sync.up.b32 %r1685, %r1686, %r1792, %r1793, %r1794;
	// end inline asm
	// begin inline asm
	shfl.sync.up.b32 %r1690, %r1691, %r1792, %r1793, %r1794;
	// end inline asm
	mov.b64 	%rd226, {%r1685, %r1690};
	mov.b64 	%fd598, %rd226;
	setp.eq.s32 	%p458, %r1676, 0;
	cvt.rn.f32.f64 	%f666, %fd598;
	cvt.rn.f32.f64 	%f667, %fd597;
	add.f32 	%f668, %f667, %f666;
	cvt.f64.f32 	%fd599, %f668;
	selp.f64 	%fd600, %fd599, %fd597, %p458;
	setp.lt.s32 	%p459, %r1240, 1;
	selp.f64 	%fd601, %fd597, %fd600, %p459;
	mov.b64 	%rd227, %fd601;
	mov.b64 	{%r1706, %r1711}, %rd227;
	selp.b32 	%r1823, 0, %r1675, %p459;
	or.b32  	%r1696, %r1823, %r1676;
	mov.b32 	%r1712, 2;
	// begin inline asm
	shfl.sync.up.b32 %r1695, %r1696, %r1712, %r1793, %r1794;
	// end inline asm
	// begin inline asm
	shfl.sync.up.b32 %r1700, %r1701, %r1712, %r1793, %r1794;
	// end inline asm
	// begin inline asm
	shfl.sync.up.b32 %r1705, %r1706, %r1712, %r1793, %r1794;
	// end inline asm
	// begin inline asm
	shfl.sync.up.b32 %r1710, %r1711, %r1712, %r1793, %r1794;
	// end inline asm
	mov.b64 	%rd228, {%r1705, %r1710};
	mov.b64 	%fd602, %rd228;
	setp.eq.s32 	%p460, %r1696, 0;
	cvt.rn.f32.f64 	%f669, %fd602;
	cvt.rn.f32.f64 	%f670, %fd601;
	add.f32 	%f671, %f670, %f669;
	cvt.f64.f32 	%fd603, %f671;
	selp.f64 	%fd604, %fd603, %fd601, %p460;
	setp.lt.s32 	%p461, %r1240, 2;
	selp.f64 	%fd605, %fd601, %fd604, %p461;
	mov.b64 	%rd229, %fd605;
	mov.b64 	{%r1726, %r1731}, %rd229;
	selp.b32 	%r1824, 0, %r1695, %p461;
	or.b32  	%r1716, %r1824, %r1696;
	mov.b32 	%r1732, 4;
	// begin inline asm
	shfl.sync.up.b32 %r1715, %r1716, %r1732, %r1793, %r1794;
	// end inline asm
	// begin inline asm
	shfl.sync.up.b32 %r1720, %r1721, %r1732, %r1793, %r1794;
	// end inline asm
	// begin inline asm
	shfl.sync.up.b32 %r1725, %r1726, %r1732, %r1793, %r1794;
	// end inline asm
	// begin inline asm
	shfl.sync.up.b32 %r1730, %r1731, %r1732, %r1793, %r1794;
	// end inline asm
	mov.b64 	%rd230, {%r1725, %r1730};
	mov.b64 	%fd606, %rd230;
	setp.eq.s32 	%p462, %r1716, 0;
	cvt.rn.f32.f64 	%f672, %fd606;
	cvt.rn.f32.f64 	%f673, %fd605;
	add.f32 	%f674, %f673, %f672;
	cvt.f64.f32 	%fd607, %f674;
	selp.f64 	%fd608, %fd607, %fd605, %p462;
	setp.lt.s32 	%p463, %r1240, 4;
	selp.f64 	%fd609, %fd605, %fd608, %p463;
	mov.b64 	%rd231, %fd609;
	mov.b64 	{%r1746, %r1751}, %rd231;
	selp.b32 	%r1825, 0, %r1715, %p463;
	or.b32  	%r1736, %r1825, %r1716;
	mov.b32 	%r1752, 8;
	// begin inline asm
	shfl.sync.up.b32 %r1735, %r1736, %r1752, %r1793, %r1794;
	// end inline asm
	// begin inline asm
	shfl.sync.up.b32 %r1740, %r1741, %r1752, %r1793, %r1794;
	// end inline asm
	// begin inline asm
	shfl.sync.up.b32 %r1745, %r1746, %r1752, %r1793, %r1794;
	// end inline asm
	// begin inline asm
	shfl.sync.up.b32 %r1750, %r1751, %r1752, %r1793, %r1794;
	// end inline asm
	mov.b64 	%rd232, {%r1745, %r1750};
	mov.b64 	%fd610, %rd232;
	setp.eq.s32 	%p464, %r1736, 0;
	cvt.rn.f32.f64 	%f675, %fd610;
	cvt.rn.f32.f64 	%f676, %fd609;
	add.f32 	%f677, %f676, %f675;
	cvt.f64.f32 	%fd611, %f677;
	selp.f64 	%fd612, %fd611, %fd609, %p464;
	setp.lt.s32 	%p465, %r1240, 8;
	selp.f64 	%fd613, %fd609, %fd612, %p465;
	mov.b64 	%rd233, %fd613;
	mov.b64 	{%r1766, %r1771}, %rd233;
	selp.b32 	%r1826, 0, %r1735, %p465;
	or.b32  	%r1756, %r1826, %r1736;
	mov.b32 	%r1772, 16;
	// begin inline asm
	shfl.sync.up.b32 %r1755, %r1756, %r1772, %r1793, %r1794;
	// end inline asm
	// begin inline asm
	shfl.sync.up.b32 %r1760, %r1761, %r1772, %r1793, %r1794;
	// end inline asm
	// begin inline asm
	shfl.sync.up.b32 %r1765, %r1766, %r1772, %r1793, %r1794;
	// end inline asm
	// begin inline asm
	shfl.sync.up.b32 %r1770, %r1771, %r1772, %r1793, %r1794;
	// end inline asm
	mov.b64 	%rd234, {%r1765, %r1770};
	mov.b64 	%fd614, %rd234;
	setp.eq.s32 	%p466, %r1756, 0;
	cvt.rn.f32.f64 	%f678, %fd614;
	cvt.rn.f32.f64 	%f679, %fd613;
	add.f32 	%f680, %f679, %f678;
	cvt.f64.f32 	%fd615, %f680;
	selp.f64 	%fd21, %fd615, %fd613, %p466;
	setp.lt.s32 	%p467, %r1240, 16;
	selp.f64 	%fd616, %fd613, %fd21, %p467;
	mov.b64 	%rd235, %fd616;
	mov.b64 	{%r1786, %r1791}, %rd235;
	selp.b32 	%r1827, 0, %r1755, %p467;
	or.b32  	%r1776, %r1827, %r1756;
	// begin inline asm
	shfl.sync.up.b32 %r1775, %r1776, %r1792, %r1793, %r1794;
	// end inline asm
	// begin inline asm
	shfl.sync.up.b32 %r1780, %r1781, %r1792, %r1793, %r1794;
	// end inline asm
	// begin inline asm
	shfl.sync.up.b32 %r1785, %r1786, %r1792, %r1793, %r1794;
	// end inline asm
	// begin inline asm
	shfl.sync.up.b32 %r1790, %r1791, %r1792, %r1793, %r1794;
	// end inline asm
	mov.b64 	%rd236, {%r1785, %r1790};
	mov.b64 	%fd735, %rd236;
	setp.ne.s32 	%p468, %r1240, 31;
	@%p468 bra 	$L__BB44_6;
	shl.b32 	%r1828, %r32, 4;
	mov.u32 	%r1829, _ZZN3cub18CUB_300001_SM_10006detail11scan_by_key21DeviceScanByKeyKernelINS2_10policy_hubIPidfN4cuda3std3__44plusIfEEE10Policy1000ES5_PfSD_NS0_24ReduceByKeyScanTileStateIdiLb1EEENS8_8equal_toIiEESA_djdiEEvT0_PT9_T1_T2_T3_iT4_T5_T6_T7_E12temp_storage;
	add.s32 	%r1830, %r1829, %r1828;
	st.shared.u32 	[%r1830], %r1776;
	st.shared.f64 	[%r1830+8], %fd21;
$L__BB44_6:
	bar.sync 	0;
	ld.shared.u32 	%r1831, [_ZZN3cub18CUB_300001_SM_10006detail11scan_by_key21DeviceScanByKeyKernelINS2_10policy_hubIPidfN4cuda3std3__44plusIfEEE10Policy1000ES5_PfSD_NS0_24ReduceByKeyScanTileStateIdiLb1EEENS8_8equal_toIiEESA_djdiEEvT0_PT9_T1_T2_T3_iT4_T5_T6_T7_E12temp_storage];
	ld.shared.f64 	%fd617, [_ZZN3cub18CUB_300001_SM_10006detail11scan_by_key21DeviceScanByKeyKernelINS2_10policy_hubIPidfN4cuda3std3__44plusIfEEE10Policy1000ES5_PfSD_NS0_24ReduceByKeyScanTileStateIdiLb1EEENS8_8equal_toIiEESA_djdiEEvT0_PT9_T1_T2_T3_iT4_T5_T6_T7_E12temp_storage+8];
	ld.shared.u32 	%r1832, [_ZZN3cub18CUB_300001_SM_10006detail11scan_by_key21DeviceScanByKeyKernelINS2_10policy_hubIPidfN4cuda3std3__44plusIfEEE10Policy1000ES5_PfSD_NS0_24ReduceByKeyScanTileStateIdiLb1EEENS8_8equal_toIiEESA_djdiEEvT0_PT9_T1_T2_T3_iT4_T5_T6_T7_E12temp_storage+16];
	ld.shared.f64 	%fd618, [_ZZN3cub18CUB_300001_SM_10006detail11scan_by_key21DeviceScanByKeyKernelINS2_10policy_hubIPidfN4cuda3std3__44plusIfEEE10Policy1000ES5_PfSD_NS0_24ReduceByKeyScanTileStateIdiLb1EEENS8_8equal_toIiEESA_djdiEEvT0_PT9_T1_T2_T3_iT4_T5_T6_T7_E12temp_storage+24];
	or.b32  	%r1833, %r1832, %r1831;
	setp.eq.s32 	%p469, %r1832, 0;
	cvt.rn.f32.f64 	%f681, %fd617;
	cvt.rn.f32.f64 	%f682, %fd618;
	add.f32 	%f683, %f681, %f682;
	cvt.f64.f32 	%fd619, %f683;
	selp.f64 	%fd620, %fd619, %fd618, %p469;
	setp.eq.s32 	%p470, %r32, 2;
	selp.f64 	%fd621, %fd620, %fd617, %p470;
	ld.shared.u32 	%r1834, [_ZZN3cub18CUB_300001_SM_10006detail11scan_by_key21DeviceScanByKeyKernelINS2_10policy_hubIPidfN4cuda3std3__44plusIfEEE10Policy1000ES5_PfSD_NS0_24ReduceByKeyScanTileStateIdiLb1EEENS8_8equal_toIiEESA_djdiEEvT0_PT9_T1_T2_T3_iT4_T5_T6_T7_E12temp_storage+32];
	ld.shared.f64 	%fd622, [_ZZN3cub18CUB_300001_SM_10006detail11scan_by_key21DeviceScanByKeyKernelINS2_10policy_hubIPidfN4cuda3std3__44plusIfEEE10Policy1000ES5_PfSD_NS0_24ReduceByKeyScanTileStateIdiLb1EEENS8_8equal_toIiEESA_djdiEEvT0_PT9_T1_T2_T3_iT4_T5_T6_T7_E12temp_storage+40];
	or.b32  	%r1835, %r1833, %r1834;
	setp.eq.s32 	%p471, %r1834, 0;
	cvt.rn.f32.f64 	%f684, %fd620;
	cvt.rn.f32.f64 	%f685, %fd622;
	add.f32 	%f686, %f685, %f684;
	cvt.f64.f32 	%fd623, %f686;
	selp.f64 	%fd624, %fd623, %fd622, %p471;
	setp.eq.s32 	%p472, %r32, 3;
	selp.f64 	%fd625, %fd624, %fd621, %p472;
	ld.shared.u32 	%r1836, [_ZZN3cub18CUB_300001_SM_10006detail11scan_by_key21DeviceScanByKeyKernelINS2_10policy_hubIPidfN4cuda3std3__44plusIfEEE10Policy1000ES5_PfSD_NS0_24ReduceByKeyScanTileStateIdiLb1EEENS8_8equal_toIiEESA_djdiEEvT0_PT9_T1_T2_T3_iT4_T5_T6_T7_E12temp_storage+48];
	ld.shared.f64 	%fd626, [_ZZN3cub18CUB_300001_SM_10006detail11scan_by_key21DeviceScanByKeyKernelINS2_10policy_hubIPidfN4cuda3std3__44plusIfEEE10Policy1000ES5_PfSD_NS0_24ReduceByKeyScanTileStateIdiLb1EEENS8_8equal_toIiEESA_djdiEEvT0_PT9_T1_T2_T3_iT4_T5_T6_T7_E12temp_storage+56];
	or.b32  	%r1837, %r1835, %r1836;
	setp.eq.s32 	%p473, %r1836, 0;
	cvt.rn.f32.f64 	%f687, %fd624;
	cvt.rn.f32.f64 	%f688, %fd626;
	add.f32 	%f689, %f688, %f687;
	cvt.f64.f32 	%fd627, %f689;
	selp.f64 	%fd628, %fd627, %fd626, %p473;
	setp.eq.s32 	%p474, %r32, 4;
	selp.f64 	%fd629, %fd628, %fd625, %p474;
	ld.shared.u32 	%r1838, [_ZZN3cub18CUB_300001_SM_10006detail11scan_by_key21DeviceScanByKeyKernelINS2_10policy_hubIPidfN4cuda3std3__44plusIfEEE10Policy1000ES5_PfSD_NS0_24ReduceByKeyScanTileStateIdiLb1EEENS8_8equal_toIiEESA_djdiEEvT0_PT9_T1_T2_T3_iT4_T5_T6_T7_E12temp_storage+64];
	ld.shared.f64 	%fd630, [_ZZN3cub18CUB_300001_SM_10006detail11scan_by_key21DeviceScanByKeyKernelINS2_10policy_hubIPidfN4cuda3std3__44plusIfEEE10Policy1000ES5_PfSD_NS0_24ReduceByKeyScanTileStateIdiLb1EEENS8_8equal_toIiEESA_djdiEEvT0_PT9_T1_T2_T3_iT4_T5_T6_T7_E12temp_storage+72];
	or.b32  	%r1839, %r1837, %r1838;
	setp.eq.s32 	%p475, %r1838, 0;
	cvt.rn.f32.f64 	%f690, %fd628;
	cvt.rn.f32.f64 	%f691, %fd630;
	add.f32 	%f692, %f691, %f690;
	cvt.f64.f32 	%fd631, %f692;
	selp.f64 	%fd632, %fd631, %fd630, %p475;
	setp.eq.s32 	%p476, %r32, 5;
	selp.f64 	%fd633, %fd632, %fd629, %p476;
	ld.shared.u32 	%r1840, [_ZZN3cub18CUB_300001_SM_10006detail11scan_by_key21DeviceScanByKeyKernelINS2_10policy_hubIPidfN4cuda3std3__44plusIfEEE10Policy1000ES5_PfSD_NS0_24ReduceByKeyScanTileStateIdiLb1EEENS8_8equal_toIiEESA_djdiEEvT0_PT9_T1_T2_T3_iT4_T5_T6_T7_E12temp_storage+80];
	ld.shared.f64 	%fd634, [_ZZN3cub18CUB_300001_SM_10006detail11scan_by_key21DeviceScanByKeyKernelINS2_10policy_hubIPidfN4cuda3std3__44plusIfEEE10Policy1000ES5_PfSD_NS0_24ReduceByKeyScanTileStateIdiLb1EEENS8_8equal_toIiEESA_djdiEEvT0_PT9_T1_T2_T3_iT4_T5_T6_T7_E12temp_storage+88];
	or.b32  	%r1841, %r1839, %r1840;
	setp.eq.s32 	%p477, %r1840, 0;
	cvt.rn.f32.f64 	%f693, %fd632;
	cvt.rn.f32.f64 	%f694, %fd634;
	add.f32 	%f695, %f694, %f693;
	cvt.f64.f32 	%fd635, %f695;
	selp.f64 	%fd636, %fd635, %fd634, %p477;
	setp.eq.s32 	%p478, %r32, 6;
	selp.f64 	%fd23, %fd636, %fd633, %p478;
	ld.shared.u32 	%r1842, [_ZZN3cub18CUB_300001_SM_10006detail11scan_by_key21DeviceScanByKeyKernelINS2_10policy_hubIPidfN4cuda3std3__44plusIfEEE10Policy1000ES5_PfSD_NS0_24ReduceByKeyScanTileStateIdiLb1EEENS8_8equal_toIiEESA_djdiEEvT0_PT9_T1_T2_T3_iT4_T5_T6_T7_E12temp_storage+96];
	ld.shared.f64 	%fd637, [_ZZN3cub18CUB_300001_SM_10006detail11scan_by_key21DeviceScanByKeyKernelINS2_10policy_hubIPidfN4cuda3std3__44plusIfEEE10Policy1000ES5_PfSD_NS0_24ReduceByKeyScanTileStateIdiLb1EEENS8_8equal_toIiEESA_djdiEEvT0_PT9_T1_T2_T3_iT4_T5_T6_T7_E12temp_storage+104];
	or.b32  	%r44, %r1841, %r1842;
	setp.eq.s32 	%p479, %r1842, 0;
	cvt.rn.f32.f64 	%f696, %fd636;
	cvt.rn.f32.f64 	%f697, %fd637;
	add.f32 	%f698, %f697, %f696;
	cvt.f64.f32 	%fd638, %f698;
	selp.f64 	%fd24, %fd638, %fd637, %p479;
	setp.lt.u32 	%p480, %r31, 32;
	@%p480 bra 	$L__BB44_8;
	setp.eq.s32 	%p481, %r1775, 0;
	cvt.rn.f32.f64 	%f699, %fd23;
	cvt.rn.f32.f64 	%f700, %fd735;
	add.f32 	%f701, %f700, %f699;
	cvt.f64.f32 	%fd639, %f701;
	selp.f64 	%fd640, %fd639, %fd735, %p481;
	setp.eq.s32 	%p482, %r1240, 0;
	selp.f64 	%fd735, %fd23, %fd640, %p482;
$L__BB44_8:
	setp.eq.s32 	%p483, %r31, 0;
	@%p483 bra 	$L__BB44_10;
	setp.eq.s32 	%p484, %r1896, 0;
	cvt.rn.f32.f64 	%f702, %fd735;
	cvt.rn.f32.f64 	%f703, %fd723;
	add.f32 	%f704, %f702, %f703;
	cvt.f64.f32 	%fd641, %f704;
	selp.f64 	%fd723, %fd641, %fd723, %p484;
$L__BB44_10:
	setp.ne.s32 	%p485, %r13, %r14;
	selp.u32 	%r1888, 1, 0, %p485;
	setp.ne.s32 	%p486, %r22, %r23;
	selp.u32 	%r1879, 1, 0, %p486;
	setp.ne.s32 	%p487, %r11, %r12;
	selp.u32 	%r1890, 1, 0, %p487;
	setp.ne.s32 	%p488, %r9, %r10;
	selp.u32 	%r1892, 1, 0, %p488;
	setp.ne.s32 	%p489, %r17, %r18;
	selp.u32 	%r1884, 1, 0, %p489;
	setp.ne.s32 	%p490, %r12, %r13;
	selp.u32 	%r1889, 1, 0, %p490;
	setp.ne.s32 	%p491, %r14, %r15;
	selp.u32 	%r1887, 1, 0, %p491;
	setp.ne.s32 	%p492, %r8, %r9;
	selp.u32 	%r1893, 1, 0, %p492;
	setp.ne.s32 	%p493, %r15, %r16;
	selp.u32 	%r1886, 1, 0, %p493;
	setp.ne.s32 	%p494, %r6, %r7;
	selp.u32 	%r1895, 1, 0, %p494;
	setp.ne.s32 	%p495, %r23, %r24;
	setp.ne.s32 	%p496, %r21, %r22;
	setp.ne.s32 	%p497, %r20, %r21;
	setp.ne.s32 	%p498, %r19, %r20;
	setp.ne.s32 	%p499, %r18, %r19;
	setp.ne.s32 	%p500, %r16, %r17;
	setp.ne.s32 	%p501, %r10, %r11;
	setp.ne.s32 	%p502, %r7, %r8;
	setp.ne.s32 	%p503, %r31, 0;
	cvt.rn.f32.f64 	%f705, %fd723;
	cvt.rn.f32.f64 	%f706, %fd2;
	add.f32 	%f707, %f705, %f706;
	cvt.f64.f32 	%fd642, %f707;
	selp.f64 	%fd754, %fd2, %fd642, %p494;
	cvt.rn.f32.f64 	%f708, %fd754;
	cvt.rn.f32.f64 	%f709, %fd3;
	add.f32 	%f710, %f708, %f709;
	cvt.f64.f32 	%fd643, %f710;
	selp.f64 	%fd753, %fd3, %fd643, %p502;
	cvt.rn.f32.f64 	%f711, %fd753;
	cvt.rn.f32.f64 	%f712, %fd4;
	add.f32 	%f713, %f711, %f712;
	cvt.f64.f32 	%fd644, %f713;
	selp.f64 	%fd752, %fd4, %fd644, %p492;
	cvt.rn.f32.f64 	%f714, %fd752;
	cvt.rn.f32.f64 	%f715, %fd5;
	add.f32 	%f716, %f714, %f715;
	cvt.f64.f32 	%fd645, %f716;
	selp.f64 	%fd751, %fd5, %fd645, %p488;
	cvt.rn.f32.f64 	%f717, %fd751;
	cvt.rn.f32.f64 	%f718, %fd6;
	add.f32 	%f719, %f717, %f718;
	cvt.f64.f32 	%fd646, %f719;
	selp.f64 	%fd750, %fd6, %fd646, %p501;
	cvt.rn.f32.f64 	%f720, %fd750;
	cvt.rn.f32.f64 	%f721, %fd7;
	add.f32 	%f722, %f720, %f721;
	cvt.f64.f32 	%fd647, %f722;
	selp.f64 	%fd749, %fd7, %fd647, %p487;
	cvt.rn.f32.f64 	%f723, %fd749;
	cvt.rn.f32.f64 	%f724, %fd8;
	add.f32 	%f725, %f723, %f724;
	cvt.f64.f32 	%fd648, %f725;
	selp.f64 	%fd748, %fd8, %fd648, %p490;
	cvt.rn.f32.f64 	%f726, %fd748;
	cvt.rn.f32.f64 	%f727, %fd9;
	add.f32 	%f728, %f726, %f727;
	cvt.f64.f32 	%fd649, %f728;
	selp.f64 	%fd747, %fd9, %fd649, %p485;
	cvt.rn.f32.f64 	%f729, %fd747;
	cvt.rn.f32.f64 	%f730, %fd10;
	add.f32 	%f731, %f729, %f730;
	cvt.f64.f32 	%fd650, %f731;
	selp.f64 	%fd746, %fd10, %fd650, %p491;
	cvt.rn.f32.f64 	%f732, %fd746;
	cvt.rn.f32.f64 	%f733, %fd11;
	add.f32 	%f734, %f732, %f733;
	cvt.f64.f32 	%fd651, %f734;
	selp.f64 	%fd745, %fd11, %fd651, %p493;
	cvt.rn.f32.f64 	%f735, %fd745;
	cvt.rn.f32.f64 	%f736, %fd12;
	add.f32 	%f737, %f735, %f736;
	cvt.f64.f32 	%fd652, %f737;
	selp.f64 	%fd744, %fd12, %fd652, %p500;
	cvt.rn.f32.f64 	%f738, %fd744;
	cvt.rn.f32.f64 	%f739, %fd13;
	add.f32 	%f740, %f738, %f739;
	cvt.f64.f32 	%fd653, %f740;
	selp.f64 	%fd743, %fd13, %fd653, %p489;
	cvt.rn.f32.f64 	%f741, %fd743;
	cvt.rn.f32.f64 	%f742, %fd14;
	add.f32 	%f743, %f741, %f742;
	cvt.f64.f32 	%fd654, %f743;
	selp.f64 	%fd742, %fd14, %fd654, %p499;
	cvt.rn.f32.f64 	%f744, %fd742;
	cvt.rn.f32.f64 	%f745, %fd15;
	add.f32 	%f746, %f744, %f745;
	cvt.f64.f32 	%fd655, %f746;
	selp.f64 	%fd741, %fd15, %fd655, %p498;
	cvt.rn.f32.f64 	%f747, %fd741;
	cvt.rn.f32.f64 	%f748, %fd16;
	add.f32 	%f749, %f747, %f748;
	cvt.f64.f32 	%fd656, %f749;
	selp.f64 	%fd740, %fd16, %fd656, %p497;
	cvt.rn.f32.f64 	%f750, %fd740;
	cvt.rn.f32.f64 	%f751, %fd17;
	add.f32 	%f752, %f750, %f751;
	cvt.f64.f32 	%fd657, %f752;
	selp.f64 	%fd739, %fd17, %fd657, %p496;
	cvt.rn.f32.f64 	%f753, %fd739;
	cvt.rn.f32.f64 	%f754, %fd18;
	add.f32 	%f755, %f753, %f754;
	cvt.f64.f32 	%fd658, %f755;
	selp.f64 	%fd738, %fd18, %fd658, %p486;
	cvt.rn.f32.f64 	%f756, %fd738;
	cvt.rn.f32.f64 	%f757, %fd19;
	add.f32 	%f758, %f756, %f757;
	cvt.f64.f32 	%fd659, %f758;
	selp.f64 	%fd737, %fd19, %fd659, %p495;
	@%p503 bra 	$L__BB44_56;
	mov.b64 	%rd238, %fd24;
	mov.b32 	%r1843, 101;
	mov.b64 	%rd239, {%r1843, %r44};
	add.s64 	%rd237, %rd2, 512;
	// begin inline asm
	st.relaxed.gpu.v2.u64 [%rd237], {%rd238, %rd239};
	// end inline asm
	bra.uni 	$L__BB44_56;
$L__BB44_12:
	setp.ne.s32 	%p315, %r4, 0;
	mov.b32 	%r1856, 0;
	@%p315 bra 	$L__BB44_14;
	mul.wide.u32 	%rd176, %r1, 4;
	add.s64 	%rd177, %rd1, %rd176;
	ld.global.u32 	%r1856, [%rd177];
$L__BB44_14:
	setp.eq.s32 	%p316, %r4, 0;
	shl.b32 	%r1276, %r4, 2;
	mov.u32 	%r1277, _ZZN3cub18CUB_300001_SM_10006detail11scan_by_key21DeviceScanByKeyKernelINS2_10policy_hubIPidfN4cuda3std3__44plusIfEEE10Policy1000ES5_PfSD_NS0_24ReduceByKeyScanTileStateIdiLb1EEENS8_8equal_toIiEESA_djdiEEvT0_PT9_T1_T2_T3_iT4_T5_T6_T7_E12temp_storage;
	add.s32 	%r1278, %r1277, %r1276;
	add.s32 	%r57, %r1278, 1112;
	st.shared.u32 	[%r1278+1112], %r25;
	bar.sync 	0;
	@%p316 bra 	$L__BB44_16;
	ld.shared.u32 	%r1856, [%r57+-4];
$L__BB44_16:
	mov.u32 	%r60, %tid.x;
	shr.u32 	%r61, %r60, 5;
	setp.ne.s32 	%p317, %r1856, %r6;
	setp.ne.s32 	%p318, %r6, %r7;
	setp.ne.s32 	%p319, %r7, %r8;
	setp.ne.s32 	%p320, %r8, %r9;
	setp.ne.s32 	%p321, %r9, %r10;
	setp.ne.s32 	%p322, %r10, %r11;
	setp.ne.s32 	%p323, %r11, %r12;
	setp.ne.s32 	%p324, %r12, %r13;
	setp.ne.s32 	%p325, %r13, %r14;
	setp.ne.s32 	%p326, %r14, %r15;
	setp.ne.s32 	%p327, %r15, %r16;
	setp.ne.s32 	%p328, %r16, %r17;
	setp.ne.s32 	%p329, %r17, %r18;
	setp.ne.s32 	%p330, %r18, %r19;
	setp.ne.s32 	%p331, %r19, %r20;
	setp.ne.s32 	%p332, %r20, %r21;
	setp.ne.s32 	%p333, %r21, %r22;
	setp.ne.s32 	%p334, %r22, %r23;
	setp.ne.s32 	%p335, %r23, %r24;
	setp.ne.s32 	%p336, %r24, %r25;
	selp.u32 	%r1877, 1, 0, %p336;
	or.pred  	%p337, %p318, %p317;
	cvt.rn.f32.f64 	%f420, %fd2;
	cvt.rn.f32.f64 	%f421, %fd723;
	add.f32 	%f422, %f421, %f420;
	selp.f32 	%f423, %f420, %f422, %p318;
	or.pred  	%p338, %p337, %p319;
	cvt.rn.f32.f64 	%f424, %fd3;
	add.f32 	%f425, %f423, %f424;
	selp.f32 	%f426, %f424, %f425, %p319;
	or.pred  	%p339, %p338, %p320;
	cvt.rn.f32.f64 	%f427, %fd4;
	add.f32 	%f428, %f426, %f427;
	selp.f32 	%f429, %f427, %f428, %p320;
	or.pred  	%p340, %p339, %p321;
	cvt.rn.f32.f64 	%f430, %fd5;
	add.f32 	%f431, %f429, %f430;
	selp.f32 	%f432, %f430, %f431, %p321;
	or.pred  	%p341, %p340, %p322;
	cvt.rn.f32.f64 	%f433, %fd6;
	add.f32 	%f434, %f432, %f433;
	selp.f32 	%f435, %f433, %f434, %p322;
	or.pred  	%p342, %p341, %p323;
	cvt.rn.f32.f64 	%f436, %fd7;
	add.f32 	%f437, %f435, %f436;
	selp.f32 	%f438, %f436, %f437, %p323;
	or.pred  	%p343, %p342, %p324;
	cvt.rn.f32.f64 	%f439, %fd8;
	add.f32 	%f440, %f438, %f439;
	selp.f32 	%f441, %f439, %f440, %p324;
	or.pred  	%p344, %p343, %p325;
	cvt.rn.f32.f64 	%f442, %fd9;
	add.f32 	%f443, %f441, %f442;
	selp.f32 	%f444, %f442, %f443, %p325;
	or.pred  	%p345, %p344, %p326;
	cvt.rn.f32.f64 	%f445, %fd10;
	add.f32 	%f446, %f444, %f445;
	selp.f32 	%f447, %f445, %f446, %p326;
	or.pred  	%p346, %p345, %p327;
	cvt.rn.f32.f64 	%f448, %fd11;
	add.f32 	%f449, %f447, %f448;
	selp.f32 	%f450, %f448, %f449, %p327;
	or.pred  	%p347, %p346, %p328;
	cvt.rn.f32.f64 	%f451, %fd12;
	add.f32 	%f452, %f450, %f451;
	selp.f32 	%f453, %f451, %f452, %p328;
	or.pred  	%p348, %p347, %p329;
	cvt.rn.f32.f64 	%f454, %fd13;
	add.f32 	%f455, %f453, %f454;
	selp.f32 	%f456, %f454, %f455, %p329;
	or.pred  	%p349, %p348, %p330;
	cvt.rn.f32.f64 	%f457, %fd14;
	add.f32 	%f458, %f456, %f457;
	selp.f32 	%f459, %f457, %f458, %p330;
	or.pred  	%p350, %p349, %p331;
	cvt.rn.f32.f64 	%f460, %fd15;
	add.f32 	%f461, %f459, %f460;
	selp.f32 	%f462, %f460, %f461, %p331;
	or.pred  	%p351, %p350, %p332;
	cvt.rn.f32.f64 	%f463, %fd16;
	add.f32 	%f464, %f462, %f463;
	selp.f32 	%f465, %f463, %f464, %p332;
	or.pred  	%p352, %p351, %p333;
	cvt.rn.f32.f64 	%f466, %fd17;
	add.f32 	%f467, %f465, %f466;
	selp.f32 	%f468, %f466, %f467, %p333;
	or.pred  	%p353, %p352, %p334;
	cvt.rn.f32.f64 	%f469, %fd18;
	add.f32 	%f470, %f468, %f469;
	selp.f32 	%f471, %f469, %f470, %p334;
	or.pred  	%p354, %p353, %p335;
	cvt.rn.f32.f64 	%f472, %fd19;
	add.f32 	%f473, %f471, %f472;
	selp.f32 	%f474, %f472, %f473, %p335;
	or.pred  	%p355, %p354, %p336;
	selp.u32 	%r1280, 1, 0, %p355;
	cvt.rn.f32.f64 	%f475, %fd20;
	add.f32 	%f476, %f474, %f475;
	cvt.f64.f32 	%fd507, %f476;
	selp.f64 	%fd508, %fd20, %fd507, %p336;
	mov.b64 	%rd178, %fd508;
	mov.b64 	{%r1290, %r1295}, %rd178;
	mov.b32 	%r1396, 1;
	mov.b32 	%r1397, 0;
	mov.b32 	%r1398, -1;
	// begin inline asm
	shfl.sync.up.b32 %r1279, %r1280, %r1396, %r1397, %r1398;
	// end inline asm
	// begin inline asm
	shfl.sync.up.b32 %r1284, %r1285, %r1396, %r1397, %r1398;
	// end inline asm
	// begin inline asm
	shfl.sync.up.b32 %r1289, %r1290, %r1396, %r1397, %r1398;
	// end inline asm
	// begin inline asm
	shfl.sync.up.b32 %r1294, %r1295, %r1396, %r1397, %r1398;
	// end inline asm
	mov.b64 	%rd179, {%r1289, %r1294};
	mov.b64 	%fd509, %rd179;
	cvt.rn.f32.f64 	%f477, %fd509;
	cvt.rn.f32.f64 	%f478, %fd508;
	add.f32 	%f479, %f478, %f477;
	cvt.f64.f32 	%fd510, %f479;
	selp.f64 	%fd511, %fd508, %fd510, %p355;
	setp.lt.s32 	%p356, %r1240, 1;
	selp.b32 	%r1399, 0, %r1279, %p356;
	or.b32  	%r1300, %r1399, %r1280;
	selp.f64 	%fd512, %fd508, %fd511, %p356;
	mov.b64 	%rd180, %fd512;
	mov.b64 	{%r1310, %r1315}, %rd180;
	mov.b32 	%r1316, 2;
	// begin inline asm
	shfl.sync.up.b32 %r1299, %r1300, %r1316, %r1397, %r1398;
	// end inline asm
	// begin inline asm
	shfl.sync.up.b32 %r1304, %r1305, %r1316, %r1397, %r1398;
	// end inline asm
	// begin inline asm
	shfl.sync.up.b32 %r1309, %r1310, %r1316, %r1397, %r1398;
	// end inline asm
	// begin inline asm
	shfl.sync.up.b32 %r1314, %r1315, %r1316, %r1397, %r1398;
	// end inline asm
	mov.b64 	%rd181, {%r1309, %r1314};
	mov.b64 	%fd513, %rd181;
	setp.eq.s32 	%p357, %r1300, 0;
	cvt.rn.f32.f64 	%f480, %fd513;
	cvt.rn.f32.f64 	%f481, %fd512;
	add.f32 	%f482, %f481, %f480;
	cvt.f64.f32 	%fd514, %f482;
	selp.f64 	%fd515, %fd514, %fd512, %p357;
	setp.lt.s32 	%p358, %r1240, 2;
	selp.b32 	%r1400, 0, %r1299, %p358;
	or.b32  	%r1320, %r1400, %r1300;
	selp.f64 	%fd516, %fd512, %fd515, %p358;
	mov.b64 	%rd182, %fd516;
	mov.b64 	{%r1330, %r1335}, %rd182;
	mov.b32 	%r1336, 4;
	// begin inline asm
	shfl.sync.up.b32 %r1319, %r1320, %r1336, %r1397, %r1398;
	// end inline asm
	// begin inline asm
	shfl.sync.up.b32 %r1324, %r1325, %r1336, %r1397, %r1398;
	// end inline asm
	// begin inline asm
	shfl.sync.up.b32 %r1329, %r1330, %r1336, %r1397, %r1398;
	// end inline asm
	// begin inline asm
	shfl.sync.up.b32 %r1334, %r1335, %r1336, %r1397, %r1398;
	// end inline asm
	mov.b64 	%rd183, {%r1329, %r1334};
	mov.b64 	%fd517, %rd183;
	setp.eq.s32 	%p359, %r1320, 0;
	cvt.rn.f32.f64 	%f483, %fd517;
	cvt.rn.f32.f64 	%f484, %fd516;
	add.f32 	%f485, %f484, %f483;
	cvt.f64.f32 	%fd518, %f485;
	selp.f64 	%fd519, %fd518, %fd516, %p359;
	setp.lt.s32 	%p360, %r1240, 4;
	selp.b32 	%r1401, 0, %r1319, %p360;
	or.b32  	%r1340, %r1401, %r1320;
	selp.f64 	%fd520, %fd516, %fd519, %p360;
	mov.b64 	%rd184, %fd520;
	mov.b64 	{%r1350, %r1355}, %rd184;
	mov.b32 	%r1356, 8;
	// begin inline asm
	shfl.sync.up.b32 %r1339, %r1340, %r1356, %r1397, %r1398;
	// end inline asm
	// begin inline asm
	shfl.sync.up.b32 %r1344, %r1345, %r1356, %r1397, %r1398;
	// end inline asm
	// begin inline asm
	shfl.sync.up.b32 %r1349, %r1350, %r1356, %r1397, %r1398;
	// end inline asm
	// begin inline asm
	shfl.sync.up.b32 %r1354, %r1355, %r1356, %r1397, %r1398;
	// end inline asm
	mov.b64 	%rd185, {%r1349, %r1354};
	mov.b64 	%fd521, %rd185;
	setp.eq.s32 	%p361, %r1340, 0;
	cvt.rn.f32.f64 	%f486, %fd521;
	cvt.rn.f32.f64 	%f487, %fd520;
	add.f32 	%f488, %f487, %f486;
	cvt.f64.f32 	%fd522, %f488;
	selp.f64 	%fd523, %fd522, %fd520, %p361;
	setp.lt.s32 	%p362, %r1240, 8;
	selp.b32 	%r1402, 0, %r1339, %p362;
	or.b32  	%r1360, %r1402, %r1340;
	selp.f64 	%fd524, %fd520, %fd523, %p362;
	mov.b64 	%rd186, %fd524;
	mov.b64 	{%r1370, %r1375}, %rd186;
	mov.b32 	%r1376, 16;
	// begin inline asm
	shfl.sync.up.b32 %r1359, %r1360, %r1376, %r1397, %r1398;
	// end inline asm
	// begin inline asm
	shfl.sync.up.b32 %r1364, %r1365, %r1376, %r1397, %r1398;
	// end inline asm
	// begin inline asm
	shfl.sync.up.b32 %r1369, %r1370, %r1376, %r1397, %r1398;
	// end inline asm
	// begin inline asm
	shfl.sync.up.b32 %r1374, %r1375, %r1376, %r1397, %r1398;
	// end inline asm
	mov.b64 	%rd187, {%r1369, %r1374};
	mov.b64 	%fd525, %rd187;
	setp.eq.s32 	%p363, %r1360, 0;
	cvt.rn.f32.f64 	%f489, %fd525;
	cvt.rn.f32.f64 	%f490, %fd524;
	add.f32 	%f491, %f490, %f489;
	cvt.f64.f32 	%fd526, %f491;
	selp.f64 	%fd47, %fd526, %fd524, %p363;
	setp.lt.s32 	%p364, %r1240, 16;
	selp.b32 	%r1403, 0, %r1359, %p364;
	or.b32  	%r1380, %r1403, %r1360;
	selp.f64 	%fd527, %fd524, %fd47, %p364;
	mov.b64 	%rd188, %fd527;
	mov.b64 	{%r1390, %r1395}, %rd188;
	// begin inline asm
	shfl.sync.up.b32 %r1876, %r1380, %r1396, %r1397, %r1398;
	// end inline asm
	// begin inline asm
	shfl.sync.up.b32 %r1384, %r1385, %r1396, %r1397, %r1398;
	// end inline asm
	// begin inline asm
	shfl.sync.up.b32 %r1389, %r1390, %r1396, %r1397, %r1398;
	// end inline asm
	// begin inline asm
	shfl.sync.up.b32 %r1394, %r1395, %r1396, %r1397, %r1398;
	// end inline asm
	mov.b64 	%rd189, {%r1389, %r1394};
	mov.b64 	%fd735, %rd189;
	setp.ne.s32 	%p365, %r1240, 31;
	@%p365 bra 	$L__BB44_18;
	shl.b32 	%r1404, %r61, 4;
	mov.u32 	%r1405, _ZZN3cub18CUB_300001_SM_10006detail11scan_by_key21DeviceScanByKeyKernelINS2_10policy_hubIPidfN4cuda3std3__44plusIfEEE10Policy1000ES5_PfSD_NS0_24ReduceByKeyScanTileStateIdiLb1EEENS8_8equal_toIiEESA_djdiEEvT0_PT9_T1_T2_T3_iT4_T5_T6_T7_E12temp_storage;
	add.s32 	%r1406, %r1405, %r1404;
	st.shared.u32 	[%r1406], %r1380;
	st.shared.f64 	[%r1406+8], %fd47;
$L__BB44_18:
	bar.sync 	0;
	ld.shared.u32 	%r1407, [_ZZN3cub18CUB_300001_SM_10006detail11scan_by_key21DeviceScanByKeyKernelINS2_10policy_hubIPidfN4cuda3std3__44plusIfEEE10Policy1000ES5_PfSD_NS0_24ReduceByKeyScanTileStateIdiLb1EEENS8_8equal_toIiEESA_djdiEEvT0_PT9_T1_T2_T3_iT4_T5_T6_T7_E12temp_storage];
	ld.shared.f64 	%fd528, [_ZZN3cub18CUB_300001_SM_10006detail11scan_by_key21DeviceScanByKeyKernelINS2_10policy_hubIPidfN4cuda3std3__44plusIfEEE10Policy1000ES5_PfSD_NS0_24ReduceByKeyScanTileStateIdiLb1EEENS8_8equal_toIiEESA_djdiEEvT0_PT9_T1_T2_T3_iT4_T5_T6_T7_E12temp_storage+8];
	ld.shared.u32 	%r1408, [_ZZN3cub18CUB_300001_SM_10006detail11scan_by_key21DeviceScanByKeyKernelINS2_10policy_hubIPidfN4cuda3std3__44plusIfEEE10Policy1000ES5_PfSD_NS0_24ReduceByKeyScanTileStateIdiLb1EEENS8_8equal_toIiEESA_djdiEEvT0_PT9_T1_T2_T3_iT4_T5_T6_T7_E12temp_storage+16];
	ld.shared.f64 	%fd529, [_ZZN3cub18CUB_300001_SM_10006detail11scan_by_key21DeviceScanByKeyKernelINS2_10policy_hubIPidfN4cuda3std3__44plusIfEEE10Policy1000ES5_PfSD_NS0_24ReduceByKeyScanTileStateIdiLb1EEENS8_8equal_toIiEESA_djdiEEvT0_PT9_T1_T2_T3_iT4_T5_T6_T7_E12temp_storage+24];
	or.b32  	%r1409, %r1408, %r1407;
	setp.eq.s32 	%p366, %r1408, 0;
	cvt.rn.f32.f64 	%f492, %fd528;
	cvt.rn.f32.f64 	%f493, %fd529;
	add.f32 	%f494, %f492, %f493;
	cvt.f64.f32 	%fd530, %f494;
	selp.f64 	%fd531, %fd530, %fd529, %p366;
	setp.eq.s32 	%p367, %r61, 2;
	selp.b32 	%r1410, %r1409, %r1407, %p367;
	selp.f64 	%fd532, %fd531, %fd528, %p367;
	ld.shared.u32 	%r1411, [_ZZN3cub18CUB_300001_SM_10006detail11scan_by_key21DeviceScanByKeyKernelINS2_10policy_hubIPidfN4cuda3std3__44plusIfEEE10Policy1000ES5_PfSD_NS0_24ReduceByKeyScanTileStateIdiLb1EEENS8_8equal_toIiEESA_djdiEEvT0_PT9_T1_T2_T3_iT4_T5_T6_T7_E12temp_storage+32];
	ld.shared.f64 	%fd533, [_ZZN3cub18CUB_300001_SM_10006detail11scan_by_key21DeviceScanByKeyKernelINS2_10policy_hubIPidfN4cuda3std3__44plusIfEEE10Policy1000ES5_PfSD_NS0_24ReduceByKeyScanTileStateIdiLb1EEENS8_8equal_toIiEESA_djdiEEvT0_PT9_T1_T2_T3_iT4_T5_T6_T7_E12temp_storage+40];
	or.b32  	%r1412, %r1409, %r1411;
	setp.eq.s32 	%p368, %r1411, 0;
	cvt.rn.f32.f64 	%f495, %fd531;
	cvt.rn.f32.f64 	%f496, %fd533;
	add.f32 	%f497, %f496, %f495;
	cvt.f64.f32 	%fd534, %f497;
	selp.f64 	%fd535, %fd534, %fd533, %p368;
	setp.eq.s32 	%p369, %r61, 3;
	selp.b32 	%r1413, %r1412, %r1410, %p369;
	selp.f64 	%fd536, %fd535, %fd532, %p369;
	ld.shared.u32 	%r1414, [_ZZN3cub18CUB_300001_SM_10006detail11scan_by_key21DeviceScanByKeyKernelINS2_10policy_hubIPidfN4cuda3std3__44plusIfEEE10Policy1000ES5_PfSD_NS0_24ReduceByKeyScanTileStateIdiLb1EEENS8_8equal_toIiEESA_djdiEEvT0_PT9_T1_T2_T3_iT4_T5_T6_T7_E12temp_storage+48];
	ld.shared.f64 	%fd537, [_ZZN3cub18CUB_300001_SM_10006detail11scan_by_key21DeviceScanByKeyKernelINS2_10policy_hubIPidfN4cuda3std3__44plusIfEEE10Policy1000ES5_PfSD_NS0_24ReduceByKeyScanTileStateIdiLb1EEENS8_8equal_toIiEESA_djdiEEvT0_PT9_T1_T2_T3_iT4_T5_T6_T7_E12temp_storage+56];
	or.b32  	%r1415, %r1412, %r1414;
	setp.eq.s32 	%p370, %r1414, 0;
	cvt.rn.f32.f64 	%f498, %fd535;
	cvt.rn.f32.f64 	%f499, %fd537;
	add.f32 	%f500, %f499, %f498;
	cvt.f64.f32 	%fd538, %f500;
	selp.f64 	%fd539, %fd538, %fd537, %p370;
	setp.eq.s32 	%p371, %r61, 4;
	selp.b32 	%r1416, %r1415, %r1413, %p371;
	selp.f64 	%fd540, %fd539, %fd536, %p371;
	ld.shared.u32 	%r1417, [_ZZN3cub18CUB_300001_SM_10006detail11scan_by_key21DeviceScanByKeyKernelINS2_10policy_hubIPidfN4cuda3std3__44plusIfEEE10Policy1000ES5_PfSD_NS0_24ReduceByKeyScanTileStateIdiLb1EEENS8_8equal_toIiEESA_djdiEEvT0_PT9_T1_T2_T3_iT4_T5_T6_T7_E12temp_storage+64];
	ld.shared.f64 	%fd541, [_ZZN3cub18CUB_300001_SM_10006detail11scan_by_key21DeviceScanByKeyKernelINS2_10policy_hubIPidfN4cuda3std3__44plusIfEEE10Policy1000ES5_PfSD_NS0_24ReduceByKeyScanTileStateIdiLb1EEENS8_8equal_toIiEESA_djdiEEvT0_PT9_T1_T2_T3_iT4_T5_T6_T7_E12temp_storage+72];
	or.b32  	%r1418, %r1415, %r1417;
	setp.eq.s32 	%p372, %r1417, 0;
	cvt.rn.f32.f64 	%f501, %fd539;
	cvt.rn.f32.f64 	%f502, %fd541;
	add.f32 	%f503, %f502, %f501;
	cvt.f64.f32 	%fd542, %f503;
	selp.f64 	%fd543, %fd542, %fd541, %p372;
	setp.eq.s32 	%p373, %r61, 5;
	selp.b32 	%r1419, %r1418, %r1416, %p373;
	selp.f64 	%fd544, %fd543, %fd540, %p373;
	ld.shared.u32 	%r1420, [_ZZN3cub18CUB_300001_SM_10006detail11scan_by_key21DeviceScanByKeyKernelINS2_10policy_hubIPidfN4cuda3std3__44plusIfEEE10Policy1000ES5_PfSD_NS0_24ReduceByKeyScanTileStateIdiLb1EEENS8_8equal_toIiEESA_djdiEEvT0_PT9_T1_T2_T3_iT4_T5_T6_T7_E12temp_storage+80];
	ld.shared.f64 	%fd545, [_ZZN3cub18CUB_300001_SM_10006detail11scan_by_key21DeviceScanByKeyKernelINS2_10policy_hubIPidfN4cuda3std3__44plusIfEEE10Policy1000ES5_PfSD_NS0_24ReduceByKeyScanTileStateIdiLb1EEENS8_8equal_toIiEESA_djdiEEvT0_PT9_T1_T2_T3_iT4_T5_T6_T7_E12temp_storage+88];
	or.b32  	%r1421, %r1418, %r1420;
	setp.eq.s32 	%p374, %r1420, 0;
	cvt.rn.f32.f64 	%f504, %fd543;
	cvt.rn.f32.f64 	%f505, %fd545;
	add.f32 	%f506, %f505, %f504;
	cvt.f64.f32 	%fd546, %f506;
	selp.f64 	%fd547, %fd546, %fd545, %p374;
	setp.eq.s32 	%p375, %r61, 6;
	selp.b32 	%r65, %r1421, %r1419, %p375;
	selp.f64 	%fd49, %fd547, %fd544, %p375;
	ld.shared.u32 	%r1422, [_ZZN3cub18CUB_300001_SM_10006detail11scan_by_key21DeviceScanByKeyKernelINS2_10policy_hubIPidfN4cuda3std3__44plusIfEEE10Policy1000ES5_PfSD_NS0_24ReduceByKeyScanTileStateIdiLb1EEENS8_8equal_toIiEESA_djdiEEvT0_PT9_T1_T2_T3_iT4_T5_T6_T7_E12temp_storage+96];
	ld.shared.f64 	%fd548, [_ZZN3cub18CUB_300001_SM_10006detail11scan_by_key21DeviceScanByKeyKernelINS2_10policy_hubIPidfN4cuda3std3__44plusIfEEE10Policy1000ES5_PfSD_NS0_24ReduceByKeyScanTileStateIdiLb1EEENS8_8equal_toIiEESA_djdiEEvT0_PT9_T1_T2_T3_iT4_T5_T6_T7_E12temp_storage+104];
	or.b32  	%r66, %r1421, %r1422;
	setp.eq.s32 	%p376, %r1422, 0;
	cvt.rn.f32.f64 	%f507, %fd547;
	cvt.rn.f32.f64 	%f508, %fd548;
	add.f32 	%f509, %f508, %f507;
	cvt.f64.f32 	%fd549, %f509;
	selp.f64 	%fd50, %fd549, %fd548, %p376;
	setp.lt.u32 	%p377, %r60, 32;
	@%p377 bra 	$L__BB44_20;
	setp.eq.s32 	%p378, %r1876, 0;
	cvt.rn.f32.f64 	%f510, %fd49;
	cvt.rn.f32.f64 	%f511, %fd735;
	add.f32 	%f512, %f511, %f510;
	cvt.f64.f32 	%fd550, %f512;
	selp.f64 	%fd551, %fd550, %fd735, %p378;
	setp.eq.s32 	%p379, %r1240, 0;
	selp.b32 	%r1423, 0, %r1876, %p379;
	or.b32  	%r1876, %r65, %r1423;
	selp.f64 	%fd735, %fd49, %fd551, %p379;
	bra.uni 	$L__BB44_53;
$L__BB44_20:
	setp.ne.s32 	%p380, %r60, 0;
	mov.u32 	%r68, %ctaid.x;
	mul.wide.u32 	%rd190, %r68, 16;
	add.s64 	%rd3, %rd2, %rd190;
	@%p380 bra 	$L__BB44_22;
	st.shared.u32 	[_ZZN3cub18CUB_300001_SM_10006detail11scan_by_key21DeviceScanByKeyKernelINS2_10policy_hubIPidfN4cuda3std3__44plusIfEEE10Policy1000ES5_PfSD_NS0_24ReduceByKeyScanTileStateIdiLb1EEENS8_8equal_toIiEESA_djdiEEvT0_PT9_T1_T2_T3_iT4_T5_T6_T7_E12temp_storage+200], %r66;
	st.shared.f64 	[_ZZN3cub18CUB_300001_SM_10006detail11scan_by_key21DeviceScanByKeyKernelINS2_10policy_hubIPidfN4cuda3std3__44plusIfEEE10Policy1000ES5_PfSD_NS0_24ReduceByKeyScanTileStateIdiLb1EEENS8_8equal_toIiEESA_djdiEEvT0_PT9_T1_T2_T3_iT4_T5_T6_T7_E12temp_storage+208], %fd50;
	mov.b64 	%rd192, %fd50;
	mov.b32 	%r1424, 100;
	mov.b64 	%rd193, {%r1424, %r66};
	add.s64 	%rd191, %rd3, 512;
	// begin inline asm
	st.relaxed.gpu.v2.u64 [%rd191], {%rd192, %rd193};
	// end inline asm
$L__BB44_22:
	not.b32 	%r69, %r60;
	mov.b32 	%r1425, 280;
	// begin inline asm
	nanosleep.u32 %r1425;
	// end inline asm
	mov.b32 	%r1858, 928;
	mul.wide.s32 	%rd197, %r69, 16;
	add.s64 	%rd198, %rd3, %rd197;
	add.s64 	%rd196, %rd198, 512;
	mov.u32 	%r1865, %r68;
$L__BB44_23:
	shr.u32 	%r72, %r1858, 1;
	mul.lo.s32 	%r1428, %r1865, 16807;
	and.b32  	%r1865, %r1428, 2147483647;
	sub.s32 	%r1429, %r1858, %r72;
	add.s32 	%r1430, %r1429, 1;
	rem.u32 	%r1431, %r1865, %r1430;
	add.s32 	%r1427, %r1431, %r72;
	// begin inline asm
	nanosleep.u32 %r1427;
	// end inline asm
	// begin inline asm
	ld.relaxed.gpu.v2.u64 {%rd194, %rd195}, [%rd196];
	// end inline asm
	mov.b64 	{%r1866, %r1860}, %rd195;
	setp.eq.s32 	%p381, %r1866, 99;
	mov.b32 	%r1432, -1;
	vote.sync.any.pred 	%p382, %p381, %r1432;
	mov.u32 	%r1858, %r72;
	@%p382 bra 	$L__BB44_23;
	mov.b64 	%fd725, %rd194;
	mov.b64 	{%r1446, %r1451}, %rd194;
	setp.eq.s32 	%p383, %r1866, 101;
	mov.b32 	%r1454, -1;
	vote.sync.ballot.b32 	%r1455, %p383, %r1454;
	// begin inline asm
	mov.u32 %r1434, %lanemask_ge;
	// end inline asm
	and.b32  	%r1456, %r1455, %r1434;
	or.b32  	%r1457, %r1456, -2147483648;
	add.s32 	%r1458, %r1457, -1;
	not.b32 	%r1459, %r1457;
	and.b32  	%r1460, %r1459, %r1458;
	popc.b32 	%r77, %r1460;
	mov.b32 	%r1452, 1;
	// begin inline asm
	shfl.sync.down.b32 %r1435, %r1860, %r1452, %r77, %r1454;
	// end inline asm
	// begin inline asm
	shfl.sync.down.b32 %r1440, %r1441, %r1452, %r77, %r1454;
	// end inline asm
	// begin inline asm
	shfl.sync.down.b32 %r1445, %r1446, %r1452, %r77, %r1454;
	// end inline asm
	// begin inline asm
	shfl.sync.down.b32 %r1450, %r1451, %r1452, %r77, %r1454;
	// end inline asm
	setp.ge.s32 	%p385, %r1240, %r77;
	@%p385 bra 	$L__BB44_26;
	mov.b64 	%rd199, {%r1445, %r1450};
	mov.b64 	%fd552, %rd199;
	or.b32  	%r81, %r1435, %r1860;
	setp.eq.s32 	%p386, %r1860, 0;
	cvt.rn.f32.f64 	%f513, %fd552;
	cvt.rn.f32.f64 	%f514, %fd725;
	add.f32 	%f515, %f514, %f513;
	cvt.f64.f32 	%fd553, %f515;
	selp.f64 	%fd725, %fd553, %fd725, %p386;
	mov.u32 	%r1860, %r81;
$L__BB44_26:
	mov.b32 	%r1478, 2;
	mov.b32 	%r1480, -1;
	// begin inline asm
	shfl.sync.down.b32 %r1461, %r1860, %r1478, %r77, %r1480;
	// end inline asm
	// begin inline asm
	shfl.sync.down.b32 %r1466, %r1467, %r1478, %r77, %r1480;
	// end inline asm
	mov.b64 	%rd200, %fd725;
	mov.b64 	{%r1472, %r1477}, %rd200;
	// begin inline asm
	shfl.sync.down.b32 %r1471, %r1472, %r1478, %r77, %r1480;
	// end inline asm
	// begin inline asm
	shfl.sync.down.b32 %r1476, %r1477, %r1478, %r77, %r1480;
	// end inline asm
	add.s32 	%r1481, %r1240, 2;
	setp.gt.s32 	%p387, %r1481, %r77;
	@%p387 bra 	$L__BB44_28;
	mov.b64 	%rd201, {%r1471, %r1476};
	mov.b64 	%fd554, %rd201;
	or.b32  	%r86, %r1461, %r1860;
	setp.eq.s32 	%p388, %r1860, 0;
	cvt.rn.f32.f64 	%f516, %fd554;
	cvt.rn.f32.f64 	%f517, %fd725;
	add.f32 	%f518, %f517, %f516;
	cvt.f64.f32 	%fd555, %f518;
	selp.f64 	%fd725, %fd555, %fd725, %p388;
	mov.u32 	%r1860, %r86;
$L__BB44_28:
	mov.b32 	%r1499, 4;
	mov.b32 	%r1501, -1;
	// begin inline asm
	shfl.sync.down.b32 %r1482, %r1860, %r1499, %r77, %r1501;
	// end inline asm
	// begin inline asm
	shfl.sync.down.b32 %r1487, %r1488, %r1499, %r77, %r1501;
	// end inline asm
	mov.b64 	%rd202, %fd725;
	mov.b64 	{%r1493, %r1498}, %rd202;
	// begin inline asm
	shfl.sync.down.b32 %r1492, %r1493, %r1499, %r77, %r1501;
	// end inline asm
	// begin inline asm
	shfl.sync.down.b32 %r1497, %r1498, %r1499, %r77, %r1501;
	// end inline asm
	add.s32 	%r1502, %r1240, 4;
	setp.gt.s32 	%p389, %r1502, %r77;
	@%p389 bra 	$L__BB44_30;
	mov.b64 	%rd203, {%r1492, %r1497};
	mov.b64 	%fd556, %rd203;
	or.b32  	%r91, %r1482, %r1860;
	setp.eq.s32 	%p390, %r1860, 0;
	cvt.rn.f32.f64 	%f519, %fd556;
	cvt.rn.f32.f64 	%f520, %fd725;
	add.f32 	%f521, %f520, %f519;
	cvt.f64.f32 	%fd557, %f521;
	selp.f64 	%fd725, %fd557, %fd725, %p390;
	mov.u32 	%r1860, %r91;
$L__BB44_30:
	mov.b32 	%r1520, 8;
	mov.b32 	%r1522, -1;
	// begin inline asm
	shfl.sync.down.b32 %r1503, %r1860, %r1520, %r77, %r1522;
	// end inline asm
	// begin inline asm
	shfl.sync.down.b32 %r1508, %r1509, %r1520, %r77, %r1522;
	// end inline asm
	mov.b64 	%rd204, %fd725;
	mov.b64 	{%r1514, %r1519}, %rd204;
	// begin inline asm
	shfl.sync.down.b32 %r1513, %r1514, %r1520, %r77, %r1522;
	// end inline asm
	// begin inline asm
	shfl.sync.down.b32 %r1518, %r1519, %r1520, %r77, %r1522;
	// end inline asm
	add.s32 	%r1523, %r1240, 8;
	setp.gt.s32 	%p391, %r1523, %r77;
	@%p391 bra 	$L__BB44_32;
	mov.b64 	%rd205, {%r1513, %r1518};
	mov.b64 	%fd558, %rd205;
	or.b32  	%r96, %r1503, %r1860;
	setp.eq.s32 	%p392, %r1860, 0;
	cvt.rn.f32.f64 	%f522, %fd558;
	cvt.rn.f32.f64 	%f523, %fd725;
	add.f32 	%f524, %f523, %f522;
	cvt.f64.f32 	%fd559, %f524;
	selp.f64 	%fd725, %fd559, %fd725, %p392;
	mov.u32 	%r1860, %r96;
$L__BB44_32:
	mov.b32 	%r1541, 16;
	mov.b32 	%r1543, -1;
	// begin inline asm
	shfl.sync.down.b32 %r1524, %r1860, %r1541, %r77, %r1543;
	// end inline asm
	// begin inline asm
	shfl.sync.down.b32 %r1529, %r1530, %r1541, %r77, %r1543;
	// end inline asm
	mov.b64 	%rd206, %fd725;
	mov.b64 	{%r1535, %r1540}, %rd206;
	// begin inline asm
	shfl.sync.down.b32 %r1534, %r1535, %r1541, %r77, %r1543;
	// end inline asm
	// begin inline asm
	shfl.sync.down.b32 %r1539, %r1540, %r1541, %r77, %r1543;
	// end inline asm
	add.s32 	%r1544, %r1240, 16;
	setp.gt.s32 	%p393, %r1544, %r77;
	@%p393 bra 	$L__BB44_34;
	mov.b64 	%rd207, {%r1534, %r1539};
	mov.b64 	%fd560, %rd207;
	or.b32  	%r101, %r1524, %r1860;
	setp.eq.s32 	%p394, %r1860, 0;
	cvt.rn.f32.f64 	%f525, %fd560;
	cvt.rn.f32.f64 	%f526, %fd725;
	add.f32 	%f527, %f526, %f525;
	cvt.f64.f32 	%fd561, %f527;
	selp.f64 	%fd725, %fd561, %fd725, %p394;
	mov.u32 	%r1860, %r101;
$L__BB44_34:
	add.s64 	%rd5, %rd2, 512;
	not.b32 	%r1546, %r60;
	add.s32 	%r1868, %r68, %r1546;
	mov.b32 	%r1864, 928;
$L__BB44_35:
	setp.ne.s32 	%p395, %r1866, 101;
	mov.b32 	%r1547, -1;
	vote.sync.all.pred 	%p396, %p395, %r1547;
	not.pred 	%p397, %p396;
	@%p397 bra 	$L__BB44_49;
	shr.u32 	%r1864, %r1864, 1;
	mul.wide.s32 	%rd214, %r1868, 16;
	add.s64 	%rd215, %rd5, %rd214;
	add.s64 	%rd213, %rd215, -512;
	mov.u32 	%r1870, %r1864;
$L__BB44_37:
	shr.u32 	%r112, %r1870, 1;
	mul.lo.s32 	%r1554, %r1865, 16807;
	and.b32  	%r1865, %r1554, 2147483647;
	sub.s32 	%r1555, %r1870, %r112;
	add.s32 	%r1556, %r1555, 1;
	rem.u32 	%r1557, %r1865, %r1556;
	add.s32 	%r1553, %r1557, %r112;
	// begin inline asm
	nanosleep.u32 %r1553;
	// end inline asm
	// begin inline asm
	ld.relaxed.gpu.v2.u64 {%rd211, %rd212}, [%rd213];
	// end inline asm
	mov.b64 	{%r1866, %r1872}, %rd212;
	setp.eq.s32 	%p422, %r1866, 99;
	mov.b32 	%r1558, -1;
	vote.sync.any.pred 	%p423, %p422, %r1558;
	mov.u32 	%r1870, %r112;
	@%p423 bra 	$L__BB44_37;
	mov.b64 	%fd731, %rd211;
	mov.b64 	{%r1571, %r1576}, %rd211;
	setp.eq.s32 	%p424, %r1866, 101;
	mov.b32 	%r1579, -1;
	vote.sync.ballot.b32 	%r1580, %p424, %r1579;
	and.b32  	%r1581, %r1580, %r1434;
	or.b32  	%r1582, %r1581, -2147483648;
	add.s32 	%r1583, %r1582, -1;
	not.b32 	%r1584, %r1582;
	and.b32  	%r1585, %r1584, %r1583;
	popc.b32 	%r116, %r1585;
	mov.b32 	%r1577, 1;
	// begin inline asm
	shfl.sync.down.b32 %r1560, %r1872, %r1577, %r116, %r1579;
	// end inline asm
	// begin inline asm
	shfl.sync.down.b32 %r1565, %r1566, %r1577, %r116, %r1579;
	// end inline asm
	// begin inline asm
	shfl.sync.down.b32 %r1570, %r1571, %r1577, %r116, %r1579;
	// end inline asm
	// begin inline asm
	shfl.sync.down.b32 %r1575, %r1576, %r1577, %r116, %r1579;
	// end inline asm
	setp.ge.s32 	%p426, %r1240, %r116;
	@%p426 bra 	$L__BB44_40;
	mov.b64 	%rd216, {%r1570, %r1575};
	mov.b64 	%fd585, %rd216;
	or.b32  	%r120, %r1560, %r1872;
	setp.eq.s32 	%p427, %r1872, 0;
	cvt.rn.f32.f64 	%f591, %fd585;
	cvt.rn.f32.f64 	%f592, %fd731;
	add.f32 	%f593, %f592, %f591;
	cvt.f64.f32 	%fd586, %f593;
	selp.f64 	%fd731, %fd586, %fd731, %p427;
	mov.u32 	%r1872, %r120;
$L__BB44_40:
	mov.b32 	%r1603, 2;
	mov.b32 	%r1605, -1;
	// begin inline asm
	shfl.sync.down.b32 %r1586, %r1872, %r1603, %r116, %r1605;
	// end inline asm
	// begin inline asm
	shfl.sync.down.b32 %r1591, %r1592, %r1603, %r116, %r1605;
	// end inline asm
	mov.b64 	%rd217, %fd731;
	mov.b64 	{%r1597, %r1602}, %rd217;
	// begin inline asm
	shfl.sync.down.b32 %r1596, %r1597, %r1603, %r116, %r1605;
	// end inline asm
	// begin inline asm
	shfl.sync.down.b32 %r1601, %r1602, %r1603, %r116, %r1605;
	// end inline asm
	add.s32 	%r1606, %r1240, 2;
	setp.gt.s32 	%p428, %r1606, %r116;
	@%p428 bra 	$L__BB44_42;
	mov.b64 	%rd218, {%r1596, %r1601};
	mov.b64 	%fd587, %rd218;
	or.b32  	%r125, %r1586, %r1872;
	setp.eq.s32 	%p429, %r1872, 0;
	cvt.rn.f32.f64 	%f594, %fd587;
	cvt.rn.f32.f64 	%f595, %fd731;
	add.f32 	%f596, %f595, %f594;
	cvt.f64.f32 	%fd588, %f596;
	selp.f64 	%fd731, %fd588, %fd731, %p429;
	mov.u32 	%r1872, %r125;
$L__BB44_42:
	mov.b32 	%r1624, 4;
	mov.b32 	%r1626, -1;
	// begin inline asm
	shfl.sync.down.b32 %r1607, %r1872, %r1624, %r116, %r1626;
	// end inline asm
	// begin inline asm
	shfl.sync.down.b32 %r1612, %r1613, %r1624, %r116, %r1626;
	// end inline asm
	mov.b64 	%rd219, %fd731;
	mov.b64 	{%r1618, %r1623}, %rd219;
	// begin inline asm
	shfl.sync.down.b32 %r1617, %r1618, %r1624, %r116, %r1626;
	// end inline asm
	// begin inline asm
	shfl.sync.down.b32 %r1622, %r1623, %r1624, %r116, %r1626;
	// end inline asm
	add.s32 	%r1627, %r1240, 4;
	setp.gt.s32 	%p430, %r1627, %r116;
	@%p430 bra 	$L__BB44_44;
	mov.b64 	%rd220, {%r1617, %r1622};
	mov.b64 	%fd589, %rd220;
	or.b32  	%r130, %r1607, %r1872;
	setp.eq.s32 	%p431, %r1872, 0;
	cvt.rn.f32.f64 	%f597, %fd589;
	cvt.rn.f32.f64 	%f598, %fd731;
	add.f32 	%f599, %f598, %f597;
	cvt.f64.f32 	%fd590, %f599;
	selp.f64 	%fd731, %fd590, %fd731, %p431;
	mov.u32 	%r1872, %r130;
$L__BB44_44:
	mov.b32 	%r1645, 8;
	mov.b32 	%r1647, -1;
	// begin inline asm
	shfl.sync.down.b32 %r1628, %r1872, %r1645, %r116, %r1647;
	// end inline asm
	// begin inline asm
	shfl.sync.down.b32 %r1633, %r1634, %r1645, %r116, %r1647;
	// end inline asm
	mov.b64 	%rd221, %fd731;
	mov.b64 	{%r1639, %r1644}, %rd221;
	// begin inline asm
	shfl.sync.down.b32 %r1638, %r1639, %r1645, %r116, %r1647;
	// end inline asm
	// begin inline asm
	shfl.sync.down.b32 %r1643, %r1644, %r1645, %r116, %r1647;
	// end inline asm
	add.s32 	%r1648, %r1240, 8;
	setp.gt.s32 	%p432, %r1648, %r116;
	@%p432 bra 	$L__BB44_46;
	mov.b64 	%rd222, {%r1638, %r1643};
	mov.b64 	%fd591, %rd222;
	or.b32  	%r135, %r1628, %r1872;
	setp.eq.s32 	%p433, %r1872, 0;
	cvt.rn.f32.f64 	%f600, %fd591;
	cvt.rn.f32.f64 	%f601, %fd731;
	add.f32 	%f602, %f601, %f600;
	cvt.f64.f32 	%fd592, %f602;
	selp.f64 	%fd731, %fd592, %fd731, %p433;
	mov.u32 	%r1872, %r135;
$L__BB44_46:
	mov.b32 	%r1666, 16;
	mov.b32 	%r1668, -1;
	// begin inline asm
	shfl.sync.down.b32 %r1649, %r1872, %r1666, %r116, %r1668;
	// end inline asm
	// begin inline asm
	shfl.sync.down.b32 %r1654, %r1655, %r1666, %r116, %r1668;
	// end inline asm
	mov.b64 	%rd223, %fd731;
	mov.b64 	{%r1660, %r1665}, %rd223;
	// begin inline asm
	shfl.sync.down.b32 %r1659, %r1660, %r1666, %r116, %r1668;
	// end inline asm
	// begin inline asm
	shfl.sync.down.b32 %r1664, %r1665, %r1666, %r116, %r1668;
	// end inline asm
	add.s32 	%r1669, %r1240, 16;
	setp.gt.s32 	%p434, %r1669, %r116;
	@%p434 bra 	$L__BB44_48;
	mov.b64 	%rd224, {%r1659, %r1664};
	mov.b64 	%fd593, %rd224;
	or.b32  	%r140, %r1649, %r1872;
	setp.eq.s32 	%p435, %r1872, 0;
	cvt.rn.f32.f64 	%f603, %fd593;
	cvt.rn.f32.f64 	%f604, %fd731;
	add.f32 	%f605, %f604, %f603;
	cvt.f64.f32 	%fd594, %f605;
	selp.f64 	%fd731, %fd594, %fd731, %p435;
	mov.u32 	%r1872, %r140;
$L__BB44_48:
	or.b32  	%r142, %r1872, %r1860;
	setp.eq.s32 	%p436, %r1860, 0;
	cvt.rn.f32.f64 	%f606, %fd731;
	cvt.rn.f32.f64 	%f607, %fd725;
	add.f32 	%f608, %f607, %f606;
	cvt.f64.f32 	%fd595, %f608;
	selp.f64 	%fd725, %fd595, %fd725, %p436;
	add.s32 	%r1868, %r1868, -32;
	mov.u32 	%r1860, %r142;
	bra.uni 	$L__BB44_35;
$L__BB44_49:
	mov.u32 	%r1549, %tid.x;
	setp.ne.s32 	%p398, %r1549, 0;
	@%p398 bra 	$L__BB44_51;
	or.b32  	%r1550, %r1860, %r66;
	setp.eq.s32 	%p399, %r66, 0;
	cvt.rn.f32.f64 	%f528, %fd725;
	cvt.rn.f32.f64 	%f529, %fd50;
	add.f32 	%f530, %f529, %f528;
	cvt.f64.f32 	%fd562, %f530;
	selp.f64 	%fd563, %fd562, %fd50, %p399;
	mov.b64 	%rd209, %fd563;
	mov.b32 	%r1551, 101;
	mov.b64 	%rd210, {%r1551, %r1550};
	add.s64 	%rd208, %rd3, 512;
	// begin inline asm
	st.relaxed.gpu.v2.u64 [%rd208], {%rd209, %rd210};
	// end inline asm
	st.shared.u32 	[_ZZN3cub18CUB_300001_SM_10006detail11scan_by_key21DeviceScanByKeyKernelINS2_10policy_hubIPidfN4cuda3std3__44plusIfEEE10Policy1000ES5_PfSD_NS0_24ReduceByKeyScanTileStateIdiLb1EEENS8_8equal_toIiEESA_djdiEEvT0_PT9_T1_T2_T3_iT4_T5_T6_T7_E12temp_storage+168], %r1860;
	st.shared.f64 	[_ZZN3cub18CUB_300001_SM_10006detail11scan_by_key21DeviceScanByKeyKernelINS2_10policy_hubIPidfN4cuda3std3__44plusIfEEE10Policy1000ES5_PfSD_NS0_24ReduceByKeyScanTileStateIdiLb1EEENS8_8equal_toIiEESA_djdiEEvT0_PT9_T1_T2_T3_iT4_T5_T6_T7_E12temp_storage+176], %fd725;
	st.shared.u32 	[_ZZN3cub18CUB_300001_SM_10006detail11scan_by_key21DeviceScanByKeyKernelINS2_10policy_hubIPidfN4cuda3std3__44plusIfEEE10Policy1000ES5_PfSD_NS0_24ReduceByKeyScanTileStateIdiLb1EEENS8_8equal_toIiEESA_djdiEEvT0_PT9_T1_T2_T3_iT4_T5_T6_T7_E12temp_storage+184], %r1550;
	st.shared.f64 	[_ZZN3cub18CUB_300001_SM_10006detail11scan_by_key21DeviceScanByKeyKernelINS2_10policy_hubIPidfN4cuda3std3__44plusIfEEE10Policy1000ES5_PfSD_NS0_24ReduceByKeyScanTileStateIdiLb1EEENS8_8equal_toIiEESA_djdiEEvT0_PT9_T1_T2_T3_iT4_T5_T6_T7_E12temp_storage+192], %fd563;
$L__BB44_51:
	setp.ne.s32 	%p400, %r1240, 0;
	@%p400 bra 	$L__BB44_53;
	st.shared.u32 	[_ZZN3cub18CUB_300001_SM_10006detail11scan_by_key21DeviceScanByKeyKernelINS2_10policy_hubIPidfN4cuda3std3__44plusIfEEE10Policy1000ES5_PfSD_NS0_24ReduceByKeyScanTileStateIdiLb1EEENS8_8equal_toIiEESA_djdiEEvT0_PT9_T1_T2_T3_iT4_T5_T6_T7_E12temp_storage+120], %r1860;
	st.shared.f64 	[_ZZN3cub18CUB_300001_SM_10006detail11scan_by_key21DeviceScanByKeyKernelINS2_10policy_hubIPidfN4cuda3std3__44plusIfEEE10Policy1000ES5_PfSD_NS0_24ReduceByKeyScanTileStateIdiLb1EEENS8_8equal_toIiEESA_djdiEEvT0_PT9_T1_T2_T3_iT4_T5_T6_T7_E12temp_storage+128], %fd725;
	mov.u32 	%r1876, %r1860;
	mov.f64 	%fd735, %fd725;
$L__BB44_53:
	mov.u32 	%r1552, %tid.x;
	setp.eq.s32 	%p401, %r1552, 0;
	bar.sync 	0;
	@%p401 bra 	$L__BB44_55;
	ld.shared.f64 	%fd564, [_ZZN3cub18CUB_300001_SM_10006detail11scan_by_key21DeviceScanByKeyKernelINS2_10policy_hubIPidfN4cuda3std3__44plusIfEEE10Policy1000ES5_PfSD_NS0_24ReduceByKeyScanTileStateIdiLb1EEENS8_8equal_toIiEESA_djdiEEvT0_PT9_T1_T2_T3_iT4_T5_T6_T7_E12temp_storage+128];
	setp.eq.s32 	%p402, %r1876, 0;
	cvt.rn.f32.f64 	%f531, %fd564;
	cvt.rn.f32.f64 	%f532, %fd735;
	add.f32 	%f533, %f532, %f531;
	cvt.f64.f32 	%fd565, %f533;
	selp.f64 	%fd735, %fd565, %fd735, %p402;
$L__BB44_55:
	setp.ne.s32 	%p403, %r11, %r12;
	selp.u32 	%r1890, 1, 0, %p403;
	setp.ne.s32 	%p404, %r12, %r13;
	selp.u32 	%r1889, 1, 0, %p404;
	setp.ne.s32 	%p405, %r10, %r11;
	selp.u32 	%r1891, 1, 0, %p405;
	setp.ne.s32 	%p406, %r8, %r9;
	selp.u32 	%r1893, 1, 0, %p406;
	setp.ne.s32 	%p407, %r7, %r8;
	selp.u32 	%r1894, 1, 0, %p407;
	setp.ne.s32 	%p408, %r6, %r7;
	selp.u32 	%r1895, 1, 0, %p408;
	setp.ne.s32 	%p409, %r1856, %r6;
	selp.u32 	%r1896, 1, 0, %p409;
	setp.ne.s32 	%p410, %r19, %r20;
	selp.u32 	%r1882, 1, 0, %p410;
	setp.ne.s32 	%p411, %r9, %r10;
	selp.u32 	%r1892, 1, 0, %p411;
	setp.ne.s32 	%p412, %r23, %r24;
	selp.u32 	%r1878, 1, 0, %p412;
	setp.ne.s32 	%p413, %r21, %r22;
	selp.u32 	%r1880, 1, 0, %p413;
	setp.ne.s32 	%p414, %r22, %r23;
	selp.u32 	%r1879, 1, 0, %p414;
	setp.ne.s32 	%p415, %r20, %r21;
	selp.u32 	%r1881, 1, 0, %p415;
	setp.ne.s32 	%p416, %r18, %r19;
	selp.u32 	%r1883, 1, 0, %p416;
	setp.ne.s32 	%p417, %r17, %r18;
	selp.u32 	%r1884, 1, 0, %p417;
	setp.ne.s32 	%p418, %r16, %r17;
	selp.u32 	%r1885, 1, 0, %p418;
	setp.ne.s32 	%p419, %r15, %r16;
	selp.u32 	%r1886, 1, 0, %p419;
	setp.ne.s32 	%p420, %r14, %r15;
	selp.u32 	%r1887, 1, 0, %p420;
	setp.ne.s32 	%p421, %r13, %r14;
	selp.u32 	%r1888, 1, 0, %p421;
	cvt.rn.f32.f64 	%f534, %fd735;
	cvt.rn.f32.f64 	%f535, %fd723;
	add.f32 	%f536, %f534, %f535;
	cvt.f64.f32 	%fd566, %f536;
	selp.f64 	%fd723, %fd723, %fd566, %p409;
	cvt.rn.f32.f64 	%f537, %fd723;
	cvt.rn.f32.f64 	%f538, %fd2;
	add.f32 	%f539, %f537, %f538;
	cvt.f64.f32 	%fd567, %f539;
	selp.f64 	%fd754, %fd2, %fd567, %p408;
	cvt.rn.f32.f64 	%f540, %fd754;
	cvt.rn.f32.f64 	%f541, %fd3;
	add.f32 	%f542, %f540, %f541;
	cvt.f64.f32 	%fd568, %f542;
	selp.f64 	%fd753, %fd3, %fd568, %p407;
	cvt.rn.f32.f64 	%f543, %fd753;
	cvt.rn.f32.f64 	%f544, %fd4;
	add.f32 	%f545, %f543, %f544;
	cvt.f64.f32 	%fd569, %f545;
	selp.f64 	%fd752, %fd4, %fd569, %p406;
	cvt.rn.f32.f64 	%f546, %fd752;
	cvt.rn.f32.f64 	%f547, %fd5;
	add.f32 	%f548, %f546, %f547;
	cvt.f64.f32 	%fd570, %f548;
	selp.f64 	%fd751, %fd5, %fd570, %p411;
	cvt.rn.f32.f64 	%f549, %fd751;
	cvt.rn.f32.f64 	%f550, %fd6;
	add.f32 	%f551, %f549, %f550;
	cvt.f64.f32 	%fd571, %f551;
	selp.f64 	%fd750, %fd6, %fd571, %p405;
	cvt.rn.f32.f64 	%f552, %fd750;
	cvt.rn.f32.f64 	%f553, %fd7;
	add.f32 	%f554, %f552, %f553;
	cvt.f64.f32 	%fd572, %f554;
	selp.f64 	%fd749, %fd7, %fd572, %p403;
	cvt.rn.f32.f64 	%f555, %fd749;
	cvt.rn.f32.f64 	%f556, %fd8;
	add.f32 	%f557, %f555, %f556;
	cvt.f64.f32 	%fd573, %f557;
	selp.f64 	%fd748, %fd8, %fd573, %p404;
	cvt.rn.f32.f64 	%f558, %fd748;
	cvt.rn.f32.f64 	%f559, %fd9;
	add.f32 	%f560, %f558, %f559;
	cvt.f64.f32 	%fd574, %f560;
	selp.f64 	%fd747, %fd9, %fd574, %p421;
	cvt.rn.f32.f64 	%f561, %fd747;
	cvt.rn.f32.f64 	%f562, %fd10;
	add.f32 	%f563, %f561, %f562;
	cvt.f64.f32 	%fd575, %f563;
	selp.f64 	%fd746, %fd10, %fd575, %p420;
	cvt.rn.f32.f64 	%f564, %fd746;
	cvt.rn.f32.f64 	%f565, %fd11;
	add.f32 	%f566, %f564, %f565;
	cvt.f64.f32 	%fd576, %f566;
	selp.f64 	%fd745, %fd11, %fd576, %p419;
	cvt.rn.f32.f64 	%f567, %fd745;
	cvt.rn.f32.f64 	%f568, %fd12;
	add.f32 	%f569, %f567, %f568;
	cvt.f64.f32 	%fd577, %f569;
	selp.f64 	%fd744, %fd12, %fd577, %p418;
	cvt.rn.f32.f64 	%f570, %fd744;
	cvt.rn.f32.f64 	%f571, %fd13;
	add.f32 	%f572, %f570, %f571;
	cvt.f64.f32 	%fd578, %f572;
	selp.f64 	%fd743, %fd13, %fd578, %p417;
	cvt.rn.f32.f64 	%f573, %fd743;
	cvt.rn.f32.f64 	%f574, %fd14;
	add.f32 	%f575, %f573, %f574;
	cvt.f64.f32 	%fd579, %f575;
	selp.f64 	%fd742, %fd14, %fd579, %p416;
	cvt.rn.f32.f64 	%f576, %fd742;
	cvt.rn.f32.f64 	%f577, %fd15;
	add.f32 	%f578, %f576, %f577;
	cvt.f64.f32 	%fd580, %f578;
	selp.f64 	%fd741, %fd15, %fd580, %p410;
	cvt.rn.f32.f64 	%f579, %fd741;
	cvt.rn.f32.f64 	%f580, %fd16;
	add.f32 	%f581, %f579, %f580;
	cvt.f64.f32 	%fd581, %f581;
	selp.f64 	%fd740, %fd16, %fd581, %p415;
	cvt.rn.f32.f64 	%f582, %fd740;
	cvt.rn.f32.f64 	%f583, %fd17;
	add.f32 	%f584, %f582, %f583;
	cvt.f64.f32 	%fd582, %f584;
	selp.f64 	%fd739, %fd17, %fd582, %p413;
	cvt.rn.f32.f64 	%f585, %fd739;
	cvt.rn.f32.f64 	%f586, %fd18;
	add.f32 	%f587, %f585, %f586;
	cvt.f64.f32 	%fd583, %f587;
	selp.f64 	%fd738, %fd18, %fd583, %p414;
	cvt.rn.f32.f64 	%f588, %fd738;
	cvt.rn.f32.f64 	%f589, %fd19;
	add.f32 	%f590, %f588, %f589;
	cvt.f64.f32 	%fd584, %f590;
	selp.f64 	%fd737, %fd19, %fd584, %p412;
$L__BB44_56:
	ld.param.f64 	%fd721, [_ZN3cub18CUB_300001_SM_10006detail11scan_by_key21DeviceScanByKeyKernelINS2_10policy_hubIPidfN4cuda3std3__44plusIfEEE10Policy1000ES5_PfSD_NS0_24ReduceByKeyScanTileStateIdiLb1EEENS8_8equal_toIiEESA_djdiEEvT0_PT9_T1_T2_T3_iT4_T5_T6_T7__param_8];
	ld.param.u64 	%rd248, [_ZN3cub18CUB_300001_SM_10006detail11scan_by_key21DeviceScanByKeyKernelINS2_10policy_hubIPidfN4cuda3std3__44plusIfEEE10Policy1000ES5_PfSD_NS0_24ReduceByKeyScanTileStateIdiLb1EEENS8_8equal_toIiEESA_djdiEEvT0_PT9_T1_T2_T3_iT4_T5_T6_T7__param_3];
	bar.sync 	0;
	cvt.rn.f32.f64 	%f759, %fd721;
	setp.eq.s32 	%p504, %r1896, 0;
	cvt.rn.f32.f64 	%f760, %fd735;
	add.f32 	%f761, %f759, %f760;
	cvt.f64.f32 	%fd660, %f761;
	selp.f64 	%fd661, %fd660, %fd721, %p504;
	setp.eq.s32 	%p505, %r1895, 0;
	cvt.rn.f32.f64 	%f762, %fd723;
	add.f32 	%f763, %f759, %f762;
	cvt.f64.f32 	%fd662, %f763;
	selp.f64 	%fd663, %fd662, %fd721, %p505;
	setp.eq.s32 	%p506, %r1894, 0;
	cvt.rn.f32.f64 	%f764, %fd754;
	add.f32 	%f765, %f759, %f764;
	cvt.f64.f32 	%fd664, %f765;
	selp.f64 	%fd665, %fd664, %fd721, %p506;
	setp.eq.s32 	%p507, %r1893, 0;
	cvt.rn.f32.f64 	%f766, %fd753;
	add.f32 	%f767, %f759, %f766;
	cvt.f64.f32 	%fd666, %f767;
	selp.f64 	%fd667, %fd666, %fd721, %p507;
	setp.eq.s32 	%p508, %r1892, 0;
	cvt.rn.f32.f64 	%f768, %fd752;
	add.f32 	%f769, %f759, %f768;
	cvt.f64.f32 	%fd668, %f769;
	selp.f64 	%fd669, %fd668, %fd721, %p508;
	setp.eq.s32 	%p509, %r1891, 0;
	cvt.rn.f32.f64 	%f770, %fd751;
	add.f32 	%f771, %f759, %f770;
	cvt.f64.f32 	%fd670, %f771;
	selp.f64 	%fd671, %fd670, %fd721, %p509;
	setp.eq.s32 	%p510, %r1890, 0;
	cvt.rn.f32.f64 	%f772, %fd750;
	add.f32 	%f773, %f759, %f772;
	cvt.f64.f32 	%fd672, %f773;
	selp.f64 	%fd673, %fd672, %fd721, %p510;
	setp.eq.s32 	%p511, %r1889, 0;
	cvt.rn.f32.f64 	%f774, %fd749;
	add.f32 	%f775, %f759, %f774;
	cvt.f64.f32 	%fd674, %f775;
	selp.f64 	%fd675, %fd674, %fd721, %p511;
	setp.eq.s32 	%p512, %r1888, 0;
	cvt.rn.f32.f64 	%f776, %fd748;
	add.f32 	%f777, %f759, %f776;
	cvt.f64.f32 	%fd676, %f777;
	selp.f64 	%fd677, %fd676, %fd721, %p512;
	setp.eq.s32 	%p513, %r1887, 0;
	cvt.rn.f32.f64 	%f778, %fd747;
	add.f32 	%f779, %f759, %f778;
	cvt.f64.f32 	%fd678, %f779;
	selp.f64 	%fd679, %fd678, %fd721, %p513;
	setp.eq.s32 	%p514, %r1886, 0;
	cvt.rn.f32.f64 	%f780, %fd746;
	add.f32 	%f781, %f759, %f780;
	cvt.f64.f32 	%fd680, %f781;
	selp.f64 	%fd681, %fd680, %fd721, %p514;
	setp.eq.s32 	%p515, %r1885, 0;
	cvt.rn.f32.f64 	%f782, %fd745;
	add.f32 	%f783, %f759, %f782;
	cvt.f64.f32 	%fd682, %f783;
	selp.f64 	%fd683, %fd682, %fd721, %p515;
	setp.eq.s32 	%p516, %r1884, 0;
	cvt.rn.f32.f64 	%f784, %fd744;
	add.f32 	%f785, %f759, %f784;
	cvt.f64.f32 	%fd684, %f785;
	selp.f64 	%fd685, %fd684, %fd721, %p516;
	setp.eq.s32 	%p517, %r1883, 0;
	cvt.rn.f32.f64 	%f786, %fd743;
	add.f32 	%f787, %f759, %f786;
	cvt.f64.f32 	%fd686, %f787;
	selp.f64 	%fd687, %fd686, %fd721, %p517;
	setp.eq.s32 	%p518, %r1882, 0;
	cvt.rn.f32.f64 	%f788, %fd742;
	add.f32 	%f789, %f759, %f788;
	cvt.f64.f32 	%fd688, %f789;
	selp.f64 	%fd689, %fd688, %fd721, %p518;
	setp.eq.s32 	%p519, %r1881, 0;
	cvt.rn.f32.f64 	%f790, %fd741;
	add.f32 	%f791, %f759, %f790;
	cvt.f64.f32 	%fd690, %f791;
	selp.f64 	%fd691, %fd690, %fd721, %p519;
	setp.eq.s32 	%p520, %r1880, 0;
	cvt.rn.f32.f64 	%f792, %fd740;
	add.f32 	%f793, %f759, %f792;
	cvt.f64.f32 	%fd692, %f793;
	selp.f64 	%fd693, %fd692, %fd721, %p520;
	setp.eq.s32 	%p521, %r1879, 0;
	cvt.rn.f32.f64 	%f794, %fd739;
	add.f32 	%f795, %f759, %f794;
	cvt.f64.f32 	%fd694, %f795;
	selp.f64 	%fd695, %fd694, %fd721, %p521;
	setp.eq.s32 	%p522, %r1878, 0;
	cvt.rn.f32.f64 	%f796, %fd738;
	add.f32 	%f797, %f759, %f796;
	cvt.f64.f32 	%fd696, %f797;
	selp.f64 	%fd697, %fd696, %fd721, %p522;
	setp.eq.s32 	%p523, %r1877, 0;
	cvt.rn.f32.f64 	%f798, %fd737;
	add.f32 	%f799, %f759, %f798;
	cvt.f64.f32 	%fd698, %f799;
	selp.f64 	%fd699, %fd698, %fd721, %p523;
	st.shared.v2.f64 	[%r27], {%fd661, %fd663};
	st.shared.v2.f64 	[%r27+16], {%fd665, %fd667};
	st.shared.v2.f64 	[%r27+32], {%fd669, %fd671};
	st.shared.v2.f64 	[%r27+48], {%fd673, %fd675};
	st.shared.v2.f64 	[%r27+64], {%fd677, %fd679};
	st.shared.v2.f64 	[%r27+80], {%fd681, %fd683};
	st.shared.v2.f64 	[%r27+96], {%fd685, %fd687};
	st.shared.v2.f64 	[%r27+112], {%fd689, %fd691};
	st.shared.v2.f64 	[%r27+128], {%fd693, %fd695};
	st.shared.v2.f64 	[%r27+144], {%fd697, %fd699};
	bar.warp.sync 	-1;
	ld.shared.f64 	%fd700, [%r26];
	ld.shared.f64 	%fd701, [%r26+256];
	ld.shared.f64 	%fd702, [%r26+512];
	ld.shared.f64 	%fd703, [%r26+768];
	ld.shared.f64 	%fd704, [%r26+1024];
	ld.shared.f64 	%fd705, [%r26+1280];
	ld.shared.f64 	%fd706, [%r26+1536];
	ld.shared.f64 	%fd707, [%r26+1792];
	ld.shared.f64 	%fd708, [%r26+2048];
	ld.shared.f64 	%fd709, [%r26+2304];
	ld.shared.f64 	%fd710, [%r26+2560];
	ld.shared.f64 	%fd711, [%r26+2816];
	ld.shared.f64 	%fd712, [%r26+3072];
	ld.shared.f64 	%fd713, [%r26+3328];
	ld.shared.f64 	%fd714, [%r26+3584];
	ld.shared.f64 	%fd715, [%r26+3840];
	ld.shared.f64 	%fd716, [%r26+4096];
	ld.shared.f64 	%fd717, [%r26+4352];
	ld.shared.f64 	%fd718, [%r26+4608];
	ld.shared.f64 	%fd719, [%r26+4864];
	cvt.rn.f32.f64 	%f800, %fd700;
	cvta.to.global.u64 	%rd240, %rd248;
	mov.u32 	%r1844, %tid.x;
	and.b32  	%r1845, %r1844, 992;
	mul.lo.s32 	%r1846, %r1845, 20;
	and.b32  	%r1847, %r1844, 31;
	or.b32  	%r1848, %r1846, %r1847;
	cvt.u64.u32 	%rd241, %r1848;
	mov.u32 	%r1849, %ctaid.x;
	mul.lo.s32 	%r1850, %r1849, 4480;
	cvt.u64.u32 	%rd242, %r1850;
	add.s64 	%rd243, %rd241, %rd242;
	shl.b64 	%rd244, %rd243, 2;
	add.s64 	%rd245, %rd240, %rd244;
	st.global.f32 	[%rd245], %f800;
	cvt.rn.f32.f64 	%f801, %fd701;
	st.global.f32 	[%rd245+128], %f801;
	cvt.rn.f32.f64 	%f802, %fd702;
	st.global.f32 	[%rd245+256], %f802;
	cvt.rn.f32.f64 	%f803, %fd703;
	st.global.f32 	[%rd245+384], %f803;
	cvt.rn.f32.f64 	%f804, %fd704;
	st.global.f32 	[%rd245+512], %f804;
	cvt.rn.f32.f64 	%f805, %fd705;
	st.global.f32 	[%rd245+640], %f805;
	cvt.rn.f32.f64 	%f806, %fd706;
	st.global.f32 	[%rd245+768], %f806;
	cvt.rn.f32.f64 	%f807, %fd707;
	st.global.f32 	[%rd245+896], %f807;
	cvt.rn.f32.f64 	%f808, %fd708;
	st.global.f32 	[%rd245+1024], %f808;
	cvt.rn.f32.f64 	%f809, %fd709;
	st.global.f32 	[%rd245+1152], %f809;
	cvt.rn.f32.f64 	%f810, %fd710;
	st.global.f32 	[%rd245+1280], %f810;
	cvt.rn.f32.f64 	%f811, %fd711;
	st.global.f32 	[%rd245+1408], %f811;
	cvt.rn.f32.f64 	%f812, %fd712;
	st.global.f32 	[%rd245+1536], %f812;
	cvt.rn.f32.f64 	%f813, %fd713;
	st.global.f32 	[%rd245+1664], %f813;
	cvt.rn.f32.f64 	%f814, %fd714;
	st.global.f32 	[%rd245+1792], %f814;
	cvt.rn.f32.f64 	%f815, %fd715;
	st.global.f32 	[%rd245+1920], %f815;
	cvt.rn.f32.f64 	%f816, %fd716;
	st.global.f32 	[%rd245+2048], %f816;
	cvt.rn.f32.f64 	%f817, %fd717;
	st.global.f32 	[%rd245+2176], %f817;
	cvt.rn.f32.f64 	%f818, %fd718;
	st.global.f32 	[%rd245+2304], %f818;
	cvt.rn.f32.f64 	%f819, %fd719;
	st.global.f32 	[%rd245+2432], %f819;
	bra.uni 	$L__BB44_234;
$L__BB44_57:
	setp.eq.s32 	%p39, %r3, 0;
	@%p39 bra 	$L__BB44_234;
	cvt.u64.u32 	%rd7, %r2;
	mul.wide.u32 	%rd20, %r2, 4;
	add.s64 	%rd19, %rd15, %rd20;
	// begin inline asm
	ld.ca.u32 %r1916, [%rd19];
	// end inline asm
	mov.u32 	%r185, %tid.x;
	and.b32  	%r432, %r185, 31;
	and.b32  	%r433, %r185, 992;
	mul.lo.s32 	%r434, %r433, 20;
	or.b32  	%r186, %r434, %r432;
	setp.ge.u32 	%p40, %r186, %r3;
	shl.b32 	%r187, %r186, 2;
	cvt.u64.u32 	%rd21, %r187;
	add.s64 	%rd8, %rd19, %rd21;
	mov.u32 	%r1897, %r1916;
	@%p40 bra 	$L__BB44_60;
	// begin inline asm
	ld.ca.u32 %r1897, [%rd8];
	// end inline asm
$L__BB44_60:
	add.s32 	%r190, %r186, 32;
	setp.ge.u32 	%p41, %r190, %r3;
	mov.u32 	%r1898, %r1916;
	@%p41 bra 	$L__BB44_62;
	add.s64 	%rd23, %rd8, 128;
	// begin inline asm
	ld.ca.u32 %r1898, [%rd23];
	// end inline asm
$L__BB44_62:
	add.s32 	%r193, %r186, 64;
	setp.ge.u32 	%p42, %r193, %r3;
	mov.u32 	%r1899, %r1916;
	@%p42 bra 	$L__BB44_64;
	add.s64 	%rd24, %rd8, 256;
	// begin inline asm
	ld.ca.u32 %r1899, [%rd24];
	// end inline asm
$L__BB44_64:
	add.s32 	%r196, %r186, 96;
	setp.ge.u32 	%p43, %r196, %r3;
	mov.u32 	%r1900, %r1916;
	@%p43 bra 	$L__BB44_66;
	add.s64 	%rd25, %rd8, 384;
	// begin inline asm
	ld.ca.u32 %r1900, [%rd25];
	// end inline asm
$L__BB44_66:
	add.s32 	%r199, %r186, 128;
	setp.ge.u32 	%p44, %r199, %r3;
	mov.u32 	%r1901, %r1916;
	@%p44 bra 	$L__BB44_68;
	add.s64 	%rd26, %rd8, 512;
	// begin inline asm
	ld.ca.u32 %r1901, [%rd26];
	// end inline asm
$L__BB44_68:
	add.s32 	%r202, %r186, 160;
	setp.ge.u32 	%p45, %r202, %r3;
	mov.u32 	%r1902, %r1916;
	@%p45 bra 	$L__BB44_70;
	add.s64 	%rd27, %rd8, 640;
	// begin inline asm
	ld.ca.u32 %r1902, [%rd27];
	// end inline asm
$L__BB44_70:
	add.s32 	%r205, %r186, 192;
	setp.ge.u32 	%p46, %r205, %r3;
	mov.u32 	%r1903, %r1916;
	@%p46 bra 	$L__BB44_72;
	add.s64 	%rd28, %rd8, 768;
	// begin inline asm
	ld.ca.u32 %r1903, [%rd28];
	// end inline asm
$L__BB44_72:
	add.s32 	%r208, %r186, 224;
	setp.ge.u32 	%p47, %r208, %r3;
	mov.u32 	%r1904, %r1916;
	@%p47 bra 	$L__BB44_74;
	add.s64 	%rd29, %rd8, 896;
	// begin inline asm
	ld.ca.u32 %r1904, [%rd29];
	// end inline asm
$L__BB44_74:
	add.s32 	%r211, %r186, 256;
	setp.ge.u32 	%p48, %r211, %r3;
	mov.u32 	%r1905, %r1916;
	@%p48 bra 	$L__BB44_76;
	add.s64 	%rd30, %rd8, 1024;
	// begin inline asm
	ld.ca.u32 %r1905, [%rd30];
	// end inline asm
$L__BB44_76:
	add.s32 	%r214, %r186, 288;
	setp.ge.u32 	%p49, %r214, %r3;
	mov.u32 	%r1906, %r1916;
	@%p49 bra 	$L__BB44_78;
	add.s64 	%rd31, %rd8, 1152;
	// begin inline asm
	ld.ca.u32 %r1906, [%rd31];
	// end inline asm
$L__BB44_78:
	add.s32 	%r217, %r186, 320;
	setp.ge.u32 	%p50, %r217, %r3;
	mov.u32 	%r1907, %r1916;
	@%p50 bra 	$L__BB44_80;
	add.s64 	%rd32, %rd8, 1280;
	// begin inline asm
	ld.ca.u32 %r1907, [%rd32];
	// end inline asm
$L__BB44_80:
	add.s32 	%r220, %r186, 352;
	setp.ge.u32 	%p51, %r220, %r3;
	mov.u32 	%r1908, %r1916;
	@%p51 bra 	$L__BB44_82;
	add.s64 	%rd33, %rd8, 1408;
	// begin inline asm
	ld.ca.u32 %r1908, [%rd33];
	// end inline asm
$L__BB44_82:
	add.s32 	%r223, %r186, 384;
	setp.ge.u32 	%p52, %r223, %r3;
	mov.u32 	%r1909, %r1916;
	@%p52 bra 	$L__BB44_84;
	add.s64 	%rd34, %rd8, 1536;
	// begin inline asm
	ld.ca.u32 %r1909, [%rd34];
	// end inline asm
$L__BB44_84:
	add.s32 	%r226, %r186, 416;
	setp.ge.u32 	%p53, %r226, %r3;
	mov.u32 	%r1910, %r1916;
	@%p53 bra 	$L__BB44_86;
	add.s64 	%rd35, %rd8, 1664;
	// begin inline asm
	ld.ca.u32 %r1910, [%rd35];
	// end inline asm
$L__BB44_86:
	add.s32 	%r229, %r186, 448;
	setp.ge.u32 	%p54, %r229, %r3;
	mov.u32 	%r1911, %r1916;
	@%p54 bra 	$L__BB44_88;
	add.s64 	%rd36, %rd8, 1792;
	// begin inline asm
	ld.ca.u32 %r1911, [%rd36];
	// end inline asm
$L__BB44_88:
	add.s32 	%r232, %r186, 480;
	setp.ge.u32 	%p55, %r232, %r3;
	mov.u32 	%r1912, %r1916;
	@%p55 bra 	$L__BB44_90;
	add.s64 	%rd37, %rd8, 1920;
	// begin inline asm
	ld.ca.u32 %r1912, [%rd37];
	// end inline asm
$L__BB44_90:
	add.s32 	%r235, %r186, 512;
	setp.ge.u32 	%p56, %r235, %r3;
	mov.u32 	%r1913, %r1916;
	@%p56 bra 	$L__BB44_92;
	add.s64 	%rd38, %rd8, 2048;
	// begin inline asm
	ld.ca.u32 %r1913, [%rd38];
	// end inline asm
$L__BB44_92:
	add.s32 	%r238, %r186, 544;
	setp.ge.u32 	%p57, %r238, %r3;
	mov.u32 	%r1914, %r1916;
	@%p57 bra 	$L__BB44_94;
	add.s64 	%rd39, %rd8, 2176;
	// begin inline asm
	ld.ca.u32 %r1914, [%rd39];
	// end inline asm
$L__BB44_94:
	add.s32 	%r241, %r186, 576;
	setp.ge.u32 	%p58, %r241, %r3;
	mov.u32 	%r1915, %r1916;
	@%p58 bra 	$L__BB44_96;
	add.s64 	%rd40, %rd8, 2304;
	// begin inline asm
	ld.ca.u32 %r1915, [%rd40];
	// end inline asm
$L__BB44_96:
	add.s32 	%r244, %r186, 608;
	setp.ge.u32 	%p59, %r244, %r3;
	@%p59 bra 	$L__BB44_98;
	add.s64 	%rd41, %rd8, 2432;
	// begin inline asm
	ld.ca.u32 %r1916, [%rd41];
	// end inline asm
$L__BB44_98:
	setp.ge.u32 	%p60, %r186, %r3;
	// begin inline asm
	mov.u32 %r455, %laneid;
	// end inline asm
	shr.u32 	%r457, %r185, 5;
	mad.lo.s32 	%r248, %r457, 640, %r455;
	shl.b32 	%r458, %r248, 2;
	mov.u32 	%r459, _ZZN3cub18CUB_300001_SM_10006detail11scan_by_key21DeviceScanByKeyKernelINS2_10policy_hubIPidfN4cuda3std3__44plusIfEEE10Policy1000ES5_PfSD_NS0_24ReduceByKeyScanTileStateIdiLb1EEENS8_8equal_toIiEESA_djdiEEvT0_PT9_T1_T2_T3_iT4_T5_T6_T7_E12temp_storage;
	add.s32 	%r249, %r459, %r458;
	st.shared.u32 	[%r249], %r1897;
	st.shared.u32 	[%r249+128], %r1898;
	st.shared.u32 	[%r249+256], %r1899;
	st.shared.u32 	[%r249+384], %r1900;
	st.shared.u32 	[%r249+512], %r1901;
	st.shared.u32 	[%r249+640], %r1902;
	st.shared.u32 	[%r249+768], %r1903;
	st.shared.u32 	[%r249+896], %r1904;
	st.shared.u32 	[%r249+1024], %r1905;
	st.shared.u32 	[%r249+1152], %r1906;
	st.shared.u32 	[%r249+1280], %r1907;
	st.shared.u32 	[%r249+1408], %r1908;
	st.shared.u32 	[%r249+1536], %r1909;
	st.shared.u32 	[%r249+1664], %r1910;
	st.shared.u32 	[%r249+1792], %r1911;
	st.shared.u32 	[%r249+1920], %r1912;
	st.shared.u32 	[%r249+2048], %r1913;
	st.shared.u32 	[%r249+2176], %r1914;
	st.shared.u32 	[%r249+2304], %r1915;
	st.shared.u32 	[%r249+2432], %r1916;
	bar.warp.sync 	-1;
	mad.lo.s32 	%r250, %r455, 76, %r249;
	ld.shared.v4.u32 	{%r251, %r252, %r253, %r254}, [%r250];
	ld.shared.v4.u32 	{%r255, %r256, %r257, %r258}, [%r250+16];
	ld.shared.v4.u32 	{%r259, %r260, %r261, %r262}, [%r250+32];
	ld.shared.v4.u32 	{%r263, %r264, %r265, %r266}, [%r250+48];
	ld.shared.v4.u32 	{%r267, %r268, %r269, %r270}, [%r250+64];
	bar.sync 	0;
	shl.b64 	%rd44, %rd7, 2;
	add.s64 	%rd42, %rd17, %rd44;
	// begin inline asm
	ld.ca.u32 %r456, [%rd42];
	// end inline asm
	mov.b32 	%f20, %r456;
	cvt.f64.f32 	%fd776, %f20;
	add.s64 	%rd9, %rd42, %rd21;
	mov.f64 	%fd757, %fd776;
	@%p60 bra 	$L__BB44_100;
	// begin inline asm
	ld.ca.u32 %r460, [%rd9];
	// end inline asm
	mov.b32 	%f21, %r460;
	cvt.f64.f32 	%fd757, %f21;
$L__BB44_100:
	setp.ge.u32 	%p61, %r190, %r3;
	mov.f64 	%fd758, %fd776;
	@%p61 bra 	$L__BB44_102;
	add.s64 	%rd46, %rd9, 128;
	// begin inline asm
	ld.ca.u32 %r461, [%rd46];
	// end inline asm
	mov.b32 	%f22, %r461;
	cvt.f64.f32 	%fd758, %f22;
$L__BB44_102:
	setp.ge.u32 	%p62, %r193, %r3;
	mov.f64 	%fd759, %fd776;
	@%p62 bra 	$L__BB44_104;
	add.s64 	%rd47, %rd9, 256;
	// begin inline asm
	ld.ca.u32 %r462, [%rd47];
	// end inline asm
	mov.b32 	%f23, %r462;
	cvt.f64.f32 	%fd759, %f23;
$L__BB44_104:
	setp.ge.u32 	%p63, %r196, %r3;
	mov.f64 	%fd760, %fd776;
	@%p63 bra 	$L__BB44_106;
	add.s64 	%rd48, %rd9, 384;
	// begin inline asm
	ld.ca.u32 %r463, [%rd48];
	// end inline asm
	mov.b32 	%f24, %r463;
	cvt.f64.f32 	%fd760, %f24;
$L__BB44_106:
	setp.ge.u32 	%p64, %r199, %r3;
	mov.f64 	%fd761, %fd776;
	@%p64 bra 	$L__BB44_108;
	add.s64 	%rd49, %rd9, 512;
	// begin inline asm
	ld.ca.u32 %r464, [%rd49];
	// end inline asm
	mov.b32 	%f25, %r464;
	cvt.f64.f32 	%fd761, %f25;
$L__BB44_108:
	setp.ge.u32 	%p65, %r202, %r3;
	mov.f64 	%fd762, %fd776;
	@%p65 bra 	$L__BB44_110;
	add.s64 	%rd50, %rd9, 640;
	// begin inline asm
	ld.ca.u32 %r465, [%rd50];
	// end inline asm
	mov.b32 	%f26, %r465;
	cvt.f64.f32 	%fd762, %f26;
$L__BB44_110:
	setp.ge.u32 	%p66, %r205, %r3;
	mov.f64 	%fd763, %fd776;
	@%p66 bra 	$L__BB44_112;
	add.s64 	%rd51, %rd9, 768;
	// begin inline asm
	ld.ca.u32 %r466, [%rd51];
	// end inline asm
	mov.b32 	%f27, %r466;
	cvt.f64.f32 	%fd763, %f27;
$L__BB44_112:
	setp.ge.u32 	%p67, %r208, %r3;
	mov.f64 	%fd764, %fd776;
	@%p67 bra 	$L__BB44_114;
	add.s64 	%rd52, %rd9, 896;
	// begin inline asm
	ld.ca.u32 %r467, [%rd52];
	// end inline asm
	mov.b32 	%f28, %r467;
	cvt.f64.f32 	%fd764, %f28;
$L__BB44_114:
	setp.ge.u32 	%p68, %r211, %r3;
	mov.f64 	%fd765, %fd776;
	@%p68 bra 	$L__BB44_116;
	add.s64 	%rd53, %rd9, 1024;
	// begin inline asm
	ld.ca.u32 %r468, [%rd53];
	// end inline asm
	mov.b32 	%f29, %r468;
	cvt.f64.f32 	%fd765, %f29;
$L__BB44_116:
	setp.ge.u32 	%p69, %r214, %r3;
	mov.f64 	%fd766, %fd776;
	@%p69 bra 	$L__BB44_118;
	add.s64 	%rd54, %rd9, 1152;
	// begin inline asm
	ld.ca.u32 %r469, [%rd54];
	// end inline asm
	mov.b32 	%f30, %r469;
	cvt.f64.f32 	%fd766, %f30;
$L__BB44_118:
	setp.ge.u32 	%p70, %r217, %r3;
	mov.f64 	%fd767, %fd776;
	@%p70 bra 	$L__BB44_120;
	add.s64 	%rd55, %rd9, 1280;
	// begin inline asm
	ld.ca.u32 %r470, [%rd55];
	// end inline asm
	mov.b32 	%f31, %r470;
	cvt.f64.f32 	%fd767, %f31;
$L__BB44_120:
	setp.ge.u32 	%p71, %r220, %r3;
	mov.f64 	%fd768, %fd776;
	@%p71 bra 	$L__BB44_122;
	add.s64 	%rd56, %rd9, 1408;
	// begin inline asm
	ld.ca.u32 %r471, [%rd56];
	// end inline asm
	mov.b32 	%f32, %r471;
	cvt.f64.f32 	%fd768, %f32;
$L__BB44_122:
	setp.ge.u32 	%p72, %r223, %r3;
	mov.f64 	%fd769, %fd776;
	@%p72 bra 	$L__BB44_124;
	add.s64 	%rd57, %rd9, 1536;
	// begin inline asm
	ld.ca.u32 %r472, [%rd57];
	// end inline asm
	mov.b32 	%f33, %r472;
	cvt.f64.f32 	%fd769, %f33;
$L__BB44_124:
	setp.ge.u32 	%p73, %r226, %r3;
	mov.f64 	%fd770, %fd776;
	@%p73 bra 	$L__BB44_126;
	add.s64 	%rd58, %rd9, 1664;
	// begin inline asm
	ld.ca.u32 %r473, [%rd58];
	// end inline asm
	mov.b32 	%f34, %r473;
	cvt.f64.f32 	%fd770, %f34;
$L__BB44_126:
	setp.ge.u32 	%p74, %r229, %r3;
	mov.f64 	%fd771, %fd776;
	@%p74 bra 	$L__BB44_128;
	add.s64 	%rd59, %rd9, 1792;
	// begin inline asm
	ld.ca.u32 %r474, [%rd59];
	// end inline asm
	mov.b32 	%f35, %r474;
	cvt.f64.f32 	%fd771, %f35;
$L__BB44_128:
	setp.ge.u32 	%p75, %r232, %r3;
	mov.f64 	%fd772, %fd776;
	@%p75 bra 	$L__BB44_130;
	add.s64 	%rd60, %rd9, 1920;
	// begin inline asm
	ld.ca.u32 %r475, [%rd60];
	// end inline asm
	mov.b32 	%f36, %r475;
	cvt.f64.f32 	%fd772, %f36;
$L__BB44_130:
	setp.ge.u32 	%p76, %r235, %r3;
	mov.f64 	%fd773, %fd776;
	@%p76 bra 	$L__BB44_132;
	add.s64 	%rd61, %rd9, 2048;
	// begin inline asm
	ld.ca.u32 %r476, [%rd61];
	// end inline asm
	mov.b32 	%f37, %r476;
	cvt.f64.f32 	%fd773, %f37;
$L__BB44_132:
	setp.ge.u32 	%p77, %r238, %r3;
	mov.f64 	%fd774, %fd776;
	@%p77 bra 	$L__BB44_134;
	add.s64 	%rd62, %rd9, 2176;
	// begin inline asm
	ld.ca.u32 %r477, [%rd62];
	// end inline asm
	mov.b32 	%f38, %r477;
	cvt.f64.f32 	%fd774, %f38;
$L__BB44_134:
	setp.ge.u32 	%p78, %r241, %r3;
	mov.f64 	%fd775, %fd776;
	@%p78 bra 	$L__BB44_136;
	add.s64 	%rd63, %rd9, 2304;
	// begin inline asm
	ld.ca.u32 %r478, [%rd63];
	// end inline asm
	mov.b32 	%f39, %r478;
	cvt.f64.f32 	%fd775, %f39;
$L__BB44_136:
	setp.ge.u32 	%p79, %r244, %r3;
	@%p79 bra 	$L__BB44_138;
	add.s64 	%rd64, %rd9, 2432;
	// begin inline asm
	ld.ca.u32 %r479, [%rd64];
	// end inline asm
	mov.b32 	%f40, %r479;
	cvt.f64.f32 	%fd776, %f40;
$L__BB44_138:
	shl.b32 	%r480, %r248, 2;
	add.s32 	%r271, %r249, %r480;
	st.shared.f64 	[%r271], %fd757;
	st.shared.f64 	[%r271+256], %fd758;
	st.shared.f64 	[%r271+512], %fd759;
	st.shared.f64 	[%r271+768], %fd760;
	st.shared.f64 	[%r271+1024], %fd761;
	st.shared.f64 	[%r271+1280], %fd762;
	st.shared.f64 	[%r271+1536], %fd763;
	st.shared.f64 	[%r271+1792], %fd764;
	st.shared.f64 	[%r271+2048], %fd765;
	st.shared.f64 	[%r271+2304], %fd766;
	st.shared.f64 	[%r271+2560], %fd767;
	st.shared.f64 	[%r271+2816], %fd768;
	st.shared.f64 	[%r271+3072], %fd769;
	st.shared.f64 	[%r271+3328], %fd770;
	st.shared.f64 	[%r271+3584], %fd771;
	st.shared.f64 	[%r271+3840], %fd772;
	st.shared.f64 	[%r271+4096], %fd773;
	st.shared.f64 	[%r271+4352], %fd774;
	st.shared.f64 	[%r271+4608], %fd775;
	st.shared.f64 	[%r271+4864], %fd776;
	bar.warp.sync 	-1;
	mad.lo.s32 	%r481, %r455, 19, %r248;
	shl.b32 	%r482, %r481, 2;
	add.s32 	%r272, %r250, %r482;
	ld.shared.v2.f64 	{%fd778, %fd160}, [%r272];
	ld.shared.v2.f64 	{%fd161, %fd162}, [%r272+16];
	ld.shared.v2.f64 	{%fd163, %fd164}, [%r272+32];
	ld.shared.v2.f64 	{%fd165, %fd166}, [%r272+48];
	ld.shared.v2.f64 	{%fd167, %fd168}, [%r272+64];
	ld.shared.v2.f64 	{%fd169, %fd170}, [%r272+80];
	ld.shared.v2.f64 	{%fd171, %fd172}, [%r272+96];
	ld.shared.v2.f64 	{%fd173, %fd174}, [%r272+112];
	ld.shared.v2.f64 	{%fd175, %fd176}, [%r272+128];
	ld.shared.v2.f64 	{%fd177, %fd178}, [%r272+144];
	bar.sync 	0;
	setp.ne.s32 	%p80, %r1, 0;
	@%p80 bra 	$L__BB44_148;
	shl.b32 	%r900, %r185, 2;
	mov.u32 	%r901, _ZZN3cub18CUB_300001_SM_10006detail11scan_by_key21DeviceScanByKeyKernelINS2_10policy_hubIPidfN4cuda3std3__44plusIfEEE10Policy1000ES5_PfSD_NS0_24ReduceByKeyScanTileStateIdiLb1EEENS8_8equal_toIiEESA_djdiEEvT0_PT9_T1_T2_T3_iT4_T5_T6_T7_E12temp_storage;
	add.s32 	%r902, %r901, %r900;
	add.s32 	%r273, %r902, 1112;
	st.shared.u32 	[%r902+1112], %r270;
	bar.sync 	0;
	setp.eq.s32 	%p205, %r185, 0;
	mov.b32 	%r1917, 1;
	@%p205 bra 	$L__BB44_141;
	ld.shared.u32 	%r903, [%r273+-4];
	setp.ne.s32 	%p206, %r903, %r251;
	selp.u32 	%r1917, 1, 0, %p206;
$L__BB44_141:
	ld.param.u32 	%r1852, [_ZN3cub18CUB_300001_SM_10006detail11scan_by_key21DeviceScanByKeyKernelINS2_10policy_hubIPidfN4cuda3std3__44plusIfEEE10Policy1000ES5_PfSD_NS0_24ReduceByKeyScanTileStateIdiLb1EEENS8_8equal_toIiEESA_djdiEEvT0_PT9_T1_T2_T3_iT4_T5_T6_T7__param_9];
	mov.u32 	%r276, %tid.x;
	shr.u32 	%r277, %r276, 5;
	setp.ne.s32 	%p207, %r251, %r252;
	setp.ne.s32 	%p208, %r252, %r253;
	setp.ne.s32 	%p209, %r253, %r254;
	setp.ne.s32 	%p210, %r254, %r255;
	setp.ne.s32 	%p211, %r255, %r256;
	setp.ne.s32 	%p212, %r256, %r257;
	setp.ne.s32 	%p213, %r257, %r258;
	setp.ne.s32 	%p214, %r258, %r259;
	setp.ne.s32 	%p215, %r259, %r260;
	setp.ne.s32 	%p216, %r260, %r261;
	setp.ne.s32 	%p217, %r261, %r262;
	setp.ne.s32 	%p218, %r262, %r263;
	setp.ne.s32 	%p219, %r263, %r264;
	setp.ne.s32 	%p220, %r264, %r265;
	setp.ne.s32 	%p221, %r265, %r266;
	setp.ne.s32 	%p222, %r266, %r267;
	setp.ne.s32 	%p223, %r267, %r268;
	setp.ne.s32 	%p224, %r268, %r269;
	setp.ne.s32 	%p225, %r269, %r270;
	mul.lo.s32 	%r1024, %r276, 20;
	mov.u32 	%r1025, %ctaid.x;
	mul.lo.s32 	%r1026, %r1025, 4480;
	sub.s32 	%r1027, %r1852, %r1026;
	setp.eq.s32 	%p226, %r1024, %r1027;
	selp.b32 	%r1940, 1, %r1917, %p226;
	or.b32  	%r1028, %r1024, 1;
	setp.eq.s32 	%p227, %r1028, %r1027;
	or.pred  	%p1, %p227, %p207;
	selp.u32 	%r1941, 1, 0, %p1;
	or.b32  	%r1029, %r1024, 2;
	setp.eq.s32 	%p228, %r1029, %r1027;
	or.pred  	%p2, %p228, %p208;
	selp.u32 	%r1030, 1, 0, %p2;
	or.b32  	%r1031, %r1024, 3;
	setp.eq.s32 	%p229, %r1031, %r1027;
	or.pred  	%p3, %p229, %p209;
	selp.u32 	%r1032, 1, 0, %p3;
	add.s32 	%r1033, %r1024, 4;
	setp.eq.s32 	%p230, %r1033, %r1027;
	or.pred  	%p4, %p230, %p210;
	selp.u32 	%r1034, 1, 0, %p4;
	add.s32 	%r1035, %r1024, 5;
	setp.eq.s32 	%p231, %r1035, %r1027;
	or.pred  	%p5, %p231, %p211;
	selp.u32 	%r1036, 1, 0, %p5;
	add.s32 	%r1037, %r1024, 6;
	setp.eq.s32 	%p232, %r1037, %r1027;
	or.pred  	%p6, %p232, %p212;
	selp.u32 	%r1038, 1, 0, %p6;
	add.s32 	%r1039, %r1024, 7;
	setp.eq.s32 	%p233, %r1039, %r1027;
	or.pred  	%p7, %p233, %p213;
	selp.u32 	%r1040, 1, 0, %p7;
	add.s32 	%r1041, %r1024, 8;
	setp.eq.s32 	%p234, %r1041, %r1027;
	or.pred  	%p8, %p234, %p214;
	selp.u32 	%r1042, 1, 0, %p8;
	add.s32 	%r1043, %r1024, 9;
	setp.eq.s32 	%p235, %r1043, %r1027;
	or.pred  	%p9, %p235, %p215;
	selp.u32 	%r1044, 1, 0, %p9;
	add.s32 	%r1045, %r1024, 10;
	setp.eq.s32 	%p236, %r1045, %r1027;
	or.pred  	%p10, %p236, %p216;
	selp.u32 	%r1046, 1, 0, %p10;
	add.s32 	%r1047, %r1024, 11;
	setp.eq.s32 	%p237, %r1047, %r1027;
	or.pred  	%p11, %p237, %p217;
	selp.u32 	%r1048, 1, 0, %p11;
	add.s32 	%r1049, %r1024, 12;
	setp.eq.s32 	%p238, %r1049, %r1027;
	or.pred  	%p12, %p238, %p218;
	selp.u32 	%r1050, 1, 0, %p12;
	add.s32 	%r1051, %r1024, 13;
	setp.eq.s32 	%p239, %r1051, %r1027;
	or.pred  	%p13, %p239, %p219;
	selp.u32 	%r1052, 1, 0, %p13;
	add.s32 	%r1053, %r1024, 14;
	setp.eq.s32 	%p240, %r1053, %r1027;
	or.pred  	%p14, %p240, %p220;
	selp.u32 	%r1054, 1, 0, %p14;
	add.s32 	%r1055, %r1024, 15;
	setp.eq.s32 	%p241, %r1055, %r1027;
	or.pred  	%p15, %p241, %p221;
	selp.u32 	%r1056, 1, 0, %p15;
	add.s32 	%r1057, %r1024, 16;
	setp.eq.s32 	%p242, %r1057, %r1027;
	or.pred  	%p16, %p242, %p222;
	selp.u32 	%r1058, 1, 0, %p16;
	add.s32 	%r1059, %r1024, 17;
	setp.eq.s32 	%p243, %r1059, %r1027;
	or.pred  	%p17, %p243, %p223;
	selp.u32 	%r1060, 1, 0, %p17;
	add.s32 	%r1061, %r1024, 18;
	setp.eq.s32 	%p244, %r1061, %r1027;
	or.pred  	%p18, %p244, %p224;
	selp.u32 	%r1062, 1, 0, %p18;
	add.s32 	%r1063, %r1024, 19;
	setp.eq.s32 	%p245, %r1063, %r1027;
	or.pred  	%p246, %p245, %p225;
	selp.u32 	%r1959, 1, 0, %p246;
	or.b32  	%r1064, %r1940, %r1941;
	cvt.rn.f32.f64 	%f1, %fd160;
	cvt.rn.f32.f64 	%f2, %fd778;
	add.f32 	%f230, %f2, %f1;
	selp.f32 	%f231, %f1, %f230, %p1;
	or.b32  	%r1065, %r1064, %r1030;
	cvt.rn.f32.f64 	%f3, %fd161;
	add.f32 	%f232, %f231, %f3;
	selp.f32 	%f233, %f3, %f232, %p2;
	or.b32  	%r1066, %r1065, %r1032;
	cvt.rn.f32.f64 	%f4, %fd162;
	add.f32 	%f234, %f233, %f4;
	selp.f32 	%f235, %f4, %f234, %p3;
	or.b32  	%r1067, %r1066, %r1034;
	cvt.rn.f32.f64 	%f5, %fd163;
	add.f32 	%f236, %f235, %f5;
	selp.f32 	%f237, %f5, %f236, %p4;
	or.b32  	%r1068, %r1067, %r1036;
	cvt.rn.f32.f64 	%f6, %fd164;
	add.f32 	%f238, %f237, %f6;
	selp.f32 	%f239, %f6, %f238, %p5;
	or.b32  	%r1069, %r1068, %r1038;
	cvt.rn.f32.f64 	%f7, %fd165;
	add.f32 	%f240, %f239, %f7;
	selp.f32 	%f241, %f7, %f240, %p6;
	or.b32  	%r1070, %r1069, %r1040;
	cvt.rn.f32.f64 	%f8, %fd166;
	add.f32 	%f242, %f241, %f8;
	selp.f32 	%f243, %f8, %f242, %p7;
	or.b32  	%r1071, %r1070, %r1042;
	cvt.rn.f32.f64 	%f9, %fd167;
	add.f32 	%f244, %f243, %f9;
	selp.f32 	%f245, %f9, %f244, %p8;
	or.b32  	%r1072, %r1071, %r1044;
	cvt.rn.f32.f64 	%f10, %fd168;
	add.f32 	%f246, %f245, %f10;
	selp.f32 	%f247, %f10, %f246, %p9;
	or.b32  	%r1073, %r1072, %r1046;
	cvt.rn.f32.f64 	%f11, %fd169;
	add.f32 	%f248, %f247, %f11;
	selp.f32 	%f249, %f11, %f248, %p10;
	or.b32  	%r1074, %r1073, %r1048;
	cvt.rn.f32.f64 	%f12, %fd170;
	add.f32 	%f250, %f249, %f12;
	selp.f32 	%f251, %f12, %f250, %p11;
	or.b32  	%r1075, %r1074, %r1050;
	cvt.rn.f32.f64 	%f13, %fd171;
	add.f32 	%f252, %f251, %f13;
	selp.f32 	%f253, %f13, %f252, %p12;
	or.b32  	%r1076, %r1075, %r1052;
	cvt.rn.f32.f64 	%f14, %fd172;
	add.f32 	%f254, %f253, %f14;
	selp.f32 	%f255, %f14, %f254, %p13;
	or.b32  	%r1077, %r1076, %r1054;
	cvt.rn.f32.f64 	%f15, %fd173;
	add.f32 	%f256, %f255, %f15;
	selp.f32 	%f257, %f15, %f256, %p14;
	or.b32  	%r1078, %r1077, %r1056;
	cvt.rn.f32.f64 	%f16, %fd174;
	add.f32 	%f258, %f257, %f16;
	selp.f32 	%f259, %f16, %f258, %p15;
	or.b32  	%r1079, %r1078, %r1058;
	cvt.rn.f32.f64 	%f17, %fd175;
	add.f32 	%f260, %f259, %f17;
	selp.f32 	%f261, %f17, %f260, %p16;
	or.b32  	%r1080, %r1079, %r1060;
	cvt.rn.f32.f64 	%f18, %fd176;
	add.f32 	%f262, %f261, %f18;
	selp.f32 	%f263, %f18, %f262, %p17;
	or.b32  	%r1081, %r1080, %r1062;
	cvt.rn.f32.f64 	%f19, %fd177;
	add.f32 	%f264, %f263, %f19;
	selp.f32 	%f265, %f19, %f264, %p18;
	or.b32  	%r905, %r1081, %r1959;
	cvt.rn.f32.f64 	%f266, %fd178;
	add.f32 	%f267, %f265, %f266;
	cvt.f64.f32 	%fd384, %f267;
	selp.f64 	%fd385, %fd178, %fd384, %p246;
	mov.b64 	%rd115, %fd385;
	mov.b64 	{%r915, %r920}, %rd115;
	mov.b32 	%r1021, 1;
	mov.b32 	%r1022, 0;
	mov.b32 	%r1023, -1;
	// begin inline asm
	shfl.sync.up.b32 %r904, %r905, %r1021, %r1022, %r1023;
	// end inline asm
	// begin inline asm
	shfl.sync.up.b32 %r909, %r910, %r1021, %r1022, %r1023;
	// end inline asm
	// begin inline asm
	shfl.sync.up.b32 %r914, %r915, %r1021, %r1022, %r1023;
	// end inline asm
	// begin inline asm
	shfl.sync.up.b32 %r919, %r920, %r1021, %r1022, %r1023;
	// end inline asm
	mov.b64 	%rd116, {%r914, %r919};
	mov.b64 	%fd386, %rd116;
	setp.eq.s32 	%p247, %r905, 0;
	cvt.rn.f32.f64 	%f268, %fd386;
	cvt.rn.f32.f64 	%f269, %fd385;
	add.f32 	%f270, %f269, %f268;
	cvt.f64.f32 	%fd387, %f270;
	selp.f64 	%fd388, %fd387, %fd385, %p247;
	setp.lt.s32 	%p248, %r455, 1;
	selp.b32 	%r1082, 0, %r904, %p248;
	or.b32  	%r925, %r1082, %r905;
	selp.f64 	%fd389, %fd385, %fd388, %p248;
	mov.b64 	%rd117, %fd389;
	mov.b64 	{%r935, %r940}, %rd117;
	mov.b32 	%r941, 2;
	// begin inline asm
	shfl.sync.up.b32 %r924, %r925, %r941, %r1022, %r1023;
	// end inline asm
	// begin inline asm
	shfl.sync.up.b32 %r929, %r930, %r941, %r1022, %r1023;
	// end inline asm
	// begin inline asm
	shfl.sync.up.b32 %r934, %r935, %r941, %r1022, %r1023;
	// end inline asm
	// begin inline asm
	shfl.sync.up.b32 %r939, %r940, %r941, %r1022, %r1023;
	// end inline asm
	mov.b64 	%rd118, {%r934, %r939};
	mov.b64 	%fd390, %rd118;
	setp.eq.s32 	%p249, %r925, 0;
	cvt.rn.f32.f64 	%f271, %fd390;
	cvt.rn.f32.f64 	%f272, %fd389;
	add.f32 	%f273, %f272, %f271;
	cvt.f64.f32 	%fd391, %f273;
	selp.f64 	%fd392, %fd391, %fd389, %p249;
	setp.lt.s32 	%p250, %r455, 2;
	selp.b32 	%r1083, 0, %r924, %p250;
	or.b32  	%r945, %r1083, %r925;
	selp.f64 	%fd393, %fd389, %fd392, %p250;
	mov.b64 	%rd119, %fd393;
	mov.b64 	{%r955, %r960}, %rd119;
	mov.b32 	%r961, 4;
	// begin inline asm
	shfl.sync.up.b32 %r944, %r945, %r961, %r1022, %r1023;
	// end inline asm
	// begin inline asm
	shfl.sync.up.b32 %r949, %r950, %r961, %r1022, %r1023;
	// end inline asm
	// begin inline asm
	shfl.sync.up.b32 %r954, %r955, %r961, %r1022, %r1023;
	// end inline asm
	// begin inline asm
	shfl.sync.up.b32 %r959, %r960, %r961, %r1022, %r1023;
	// end inline asm
	mov.b64 	%rd120, {%r954, %r959};
	mov.b64 	%fd394, %rd120;
	setp.eq.s32 	%p251, %r945, 0;
	cvt.rn.f32.f64 	%f274, %fd394;
	cvt.rn.f32.f64 	%f275, %fd393;
	add.f32 	%f276, %f275, %f274;
	cvt.f64.f32 	%fd395, %f276;
	selp.f64 	%fd396, %fd395, %fd393, %p251;
	setp.lt.s32 	%p252, %r455, 4;
	selp.b32 	%r1084, 0, %r944, %p252;
	or.b32  	%r965, %r1084, %r945;
	selp.f64 	%fd397, %fd393, %fd396, %p252;
	mov.b64 	%rd121, %fd397;
	mov.b64 	{%r975, %r980}, %rd121;
	mov.b32 	%r981, 8;
	// begin inline asm
	shfl.sync.up.b32 %r964, %r965, %r981, %r1022, %r1023;
	// end inline asm
	// begin inline asm
	shfl.sync.up.b32 %r969, %r970, %r981, %r1022, %r1023;
	// end inline asm
	// begin inline asm
	shfl.sync.up.b32 %r974, %r975, %r981, %r1022, %r1023;
	// end inline asm
	// begin inline asm
	shfl.sync.up.b32 %r979, %r980, %r981, %r1022, %r1023;
	// end inline asm
	mov.b64 	%rd122, {%r974, %r979};
	mov.b64 	%fd398, %rd122;
	setp.eq.s32 	%p253, %r965, 0;
	cvt.rn.f32.f64 	%f277, %fd398;
	cvt.rn.f32.f64 	%f278, %fd397;
	add.f32 	%f279, %f278, %f277;
	cvt.f64.f32 	%fd399, %f279;
	selp.f64 	%fd400, %fd399, %fd397, %p253;
	setp.lt.s32 	%p254, %r455, 8;
	selp.b32 	%r1085, 0, %r964, %p254;
	or.b32  	%r985, %r1085, %r965;
	selp.f64 	%fd401, %fd397, %fd400, %p254;
	mov.b64 	%rd123, %fd401;
	mov.b64 	{%r995, %r1000}, %rd123;
	mov.b32 	%r1001, 16;
	// begin inline asm
	shfl.sync.up.b32 %r984, %r985, %r1001, %r1022, %r1023;
	// end inline asm
	// begin inline asm
	shfl.sync.up.b32 %r989, %r990, %r1001, %r1022, %r1023;
	// end inline asm
	// begin inline asm
	shfl.sync.up.b32 %r994, %r995, %r1001, %r1022, %r1023;
	// end inline asm
	// begin inline asm
	shfl.sync.up.b32 %r999, %r1000, %r1001, %r1022, %r1023;
	// end inline asm
	mov.b64 	%rd124, {%r994, %r999};
	mov.b64 	%fd402, %rd124;
	setp.eq.s32 	%p255, %r985, 0;
	cvt.rn.f32.f64 	%f280, %fd402;
	cvt.rn.f32.f64 	%f281, %fd401;
	add.f32 	%f282, %f281, %f280;
	cvt.f64.f32 	%fd403, %f282;
	selp.f64 	%fd179, %fd403, %fd401, %p255;
	setp.lt.s32 	%p256, %r455, 16;
	selp.b32 	%r1086, 0, %r984, %p256;
	or.b32  	%r1005, %r1086, %r985;
	selp.f64 	%fd404, %fd401, %fd179, %p256;
	mov.b64 	%rd125, %fd404;
	mov.b64 	{%r1015, %r1020}, %rd125;
	// begin inline asm
	shfl.sync.up.b32 %r1004, %r1005, %r1021, %r1022, %r1023;
	// end inline asm
	// begin inline asm
	shfl.sync.up.b32 %r1009, %r1010, %r1021, %r1022, %r1023;
	// end inline asm
	// begin inline asm
	shfl.sync.up.b32 %r1014, %r1015, %r1021, %r1022, %r1023;
	// end inline asm
	// begin inline asm
	shfl.sync.up.b32 %r1019, %r1020, %r1021, %r1022, %r1023;
	// end inline asm
	mov.b64 	%rd126, {%r1014, %r1019};
	mov.b64 	%fd790, %rd126;
	setp.ne.s32 	%p257, %r455, 31;
	@%p257 bra 	$L__BB44_143;
	shl.b32 	%r1087, %r277, 4;
	mov.u32 	%r1088, _ZZN3cub18CUB_300001_SM_10006detail11scan_by_key21DeviceScanByKeyKernelINS2_10policy_hubIPidfN4cuda3std3__44plusIfEEE10Policy1000ES5_PfSD_NS0_24ReduceByKeyScanTileStateIdiLb1EEENS8_8equal_toIiEESA_djdiEEvT0_PT9_T1_T2_T3_iT4_T5_T6_T7_E12temp_storage;
	add.s32 	%r1089, %r1088, %r1087;
	st.shared.u32 	[%r1089], %r1005;
	st.shared.f64 	[%r1089+8], %fd179;
$L__BB44_143:
	bar.sync 	0;
	setp.lt.u32 	%p258, %r276, 32;
	@%p258 bra 	$L__BB44_145;
	ld.shared.f64 	%fd405, [_ZZN3cub18CUB_300001_SM_10006detail11scan_by_key21DeviceScanByKeyKernelINS2_10policy_hubIPidfN4cuda3std3__44plusIfEEE10Policy1000ES5_PfSD_NS0_24ReduceByKeyScanTileStateIdiLb1EEENS8_8equal_toIiEESA_djdiEEvT0_PT9_T1_T2_T3_iT4_T5_T6_T7_E12temp_storage+8];
	ld.shared.u32 	%r1090, [_ZZN3cub18CUB_300001_SM_10006detail11scan_by_key21DeviceScanByKeyKernelINS2_10policy_hubIPidfN4cuda3std3__44plusIfEEE10Policy1000ES5_PfSD_NS0_24ReduceByKeyScanTileStateIdiLb1EEENS8_8equal_toIiEESA_djdiEEvT0_PT9_T1_T2_T3_iT4_T5_T6_T7_E12temp_storage+16];
	ld.shared.f64 	%fd406, [_ZZN3cub18CUB_300001_SM_10006detail11scan_by_key21DeviceScanByKeyKernelINS2_10policy_hubIPidfN4cuda3std3__44plusIfEEE10Policy1000ES5_PfSD_NS0_24ReduceByKeyScanTileStateIdiLb1EEENS8_8equal_toIiEESA_djdiEEvT0_PT9_T1_T2_T3_iT4_T5_T6_T7_E12temp_storage+24];
	cvt.rn.f32.f64 	%f283, %fd406;
	cvt.rn.f32.f64 	%f284, %fd405;
	add.f32 	%f285, %f284, %f283;
	cvt.f64.f32 	%fd407, %f285;
	setp.eq.s32 	%p259, %r1090, 0;
	selp.f64 	%fd408, %fd407, %fd406, %p259;
	ld.shared.u32 	%r1091, [_ZZN3cub18CUB_300001_SM_10006detail11scan_by_key21DeviceScanByKeyKernelINS2_10policy_hubIPidfN4cuda3std3__44plusIfEEE10Policy1000ES5_PfSD_NS0_24ReduceByKeyScanTileStateIdiLb1EEENS8_8equal_toIiEESA_djdiEEvT0_PT9_T1_T2_T3_iT4_T5_T6_T7_E12temp_storage+32];
	ld.shared.f64 	%fd409, [_ZZN3cub18CUB_300001_SM_10006detail11scan_by_key21DeviceScanByKeyKernelINS2_10policy_hubIPidfN4cuda3std3__44plusIfEEE10Policy1000ES5_PfSD_NS0_24ReduceByKeyScanTileStateIdiLb1EEENS8_8equal_toIiEESA_djdiEEvT0_PT9_T1_T2_T3_iT4_T5_T6_T7_E12temp_storage+40];
	cvt.rn.f32.f64 	%f286, %fd409;
	cvt.rn.f32.f64 	%f287, %fd408;
	add.f32 	%f288, %f286, %f287;
	cvt.f64.f32 	%fd410, %f288;
	setp.eq.s32 	%p260, %r1091, 0;
	selp.f64 	%fd411, %fd410, %fd409, %p260;
	ld.shared.u32 	%r1092, [_ZZN3cub18CUB_300001_SM_10006detail11scan_by_key21DeviceScanByKeyKernelINS2_10policy_hubIPidfN4cuda3std3__44plusIfEEE10Policy1000ES5_PfSD_NS0_24ReduceByKeyScanTileStateIdiLb1EEENS8_8equal_toIiEESA_djdiEEvT0_PT9_T1_T2_T3_iT4_T5_T6_T7_E12temp_storage+48];
	ld.shared.f64 	%fd412, [_ZZN3cub18CUB_300001_SM_10006detail11scan_by_key21DeviceScanByKeyKernelINS2_10policy_hubIPidfN4cuda3std3__44plusIfEEE10Policy1000ES5_PfSD_NS0_24ReduceByKeyScanTileStateIdiLb1EEENS8_8equal_toIiEESA_djdiEEvT0_PT9_T1_T2_T3_iT4_T5_T6_T7_E12temp_storage+56];
	cvt.rn.f32.f64 	%f289, %fd412;
	cvt.rn.f32.f64 	%f290, %fd411;
	add.f32 	%f291, %f289, %f290;
	cvt.f64.f32 	%fd413, %f291;
	setp.eq.s32 	%p261, %r1092, 0;
	selp.f64 	%fd414, %fd413, %fd412, %p261;
	ld.shared.u32 	%r1093, [_ZZN3cub18CUB_300001_SM_10006detail11scan_by_key21DeviceScanByKeyKernelINS2_10policy_hubIPidfN4cuda3std3__44plusIfEEE10Policy1000ES5_PfSD_NS0_24ReduceByKeyScanTileStateIdiLb1EEENS8_8equal_toIiEESA_djdiEEvT0_PT9_T1_T2_T3_iT4_T5_T6_T7_E12temp_storage+64];
	ld.shared.f64 	%fd415, [_ZZN3cub18CUB_300001_SM_10006detail11scan_by_key21DeviceScanByKeyKernelINS2_10policy_hubIPidfN4cuda3std3__44plusIfEEE10Policy1000ES5_PfSD_NS0_24ReduceByKeyScanTileStateIdiLb1EEENS8_8equal_toIiEESA_djdiEEvT0_PT9_T1_T2_T3_iT4_T5_T6_T7_E12temp_storage+72];
	cvt.rn.f32.f64 	%f292, %fd415;
	cvt.rn.f32.f64 	%f293, %fd414;
	add.f32 	%f294, %f292, %f293;
	cvt.f64.f32 	%fd416, %f294;
	setp.eq.s32 	%p262, %r1093, 0;
	selp.f64 	%fd417, %fd416, %fd415, %p262;
	ld.shared.u32 	%r1094, [_ZZN3cub18CUB_300001_SM_10006detail11scan_by_key21DeviceScanByKeyKernelINS2_10policy_hubIPidfN4cuda3std3__44plusIfEEE10Policy1000ES5_PfSD_NS0_24ReduceByKeyScanTileStateIdiLb1EEENS8_8equal_toIiEESA_djdiEEvT0_PT9_T1_T2_T3_iT4_T5_T6_T7_E12temp_storage+80];
	ld.shared.f64 	%fd418, [_ZZN3cub18CUB_300001_SM_10006detail11scan_by_key21DeviceScanByKeyKernelINS2_10policy_hubIPidfN4cuda3std3__44plusIfEEE10Policy1000ES5_PfSD_NS0_24ReduceByKeyScanTileStateIdiLb1EEENS8_8equal_toIiEESA_djdiEEvT0_PT9_T1_T2_T3_iT4_T5_T6_T7_E12temp_storage+88];
	setp.eq.s32 	%p263, %r277, 6;
	cvt.rn.f32.f64 	%f295, %fd418;
	cvt.rn.f32.f64 	%f296, %fd417;
	add.f32 	%f297, %f295, %f296;
	cvt.f64.f32 	%fd419, %f297;
	setp.eq.s32 	%p264, %r1094, 0;
	selp.f64 	%fd420, %fd419, %fd418, %p264;
	setp.eq.s32 	%p265, %r277, 5;
	setp.eq.s32 	%p266, %r277, 4;
	setp.eq.s32 	%p267, %r277, 3;
	setp.eq.s32 	%p268, %r277, 2;
	selp.f64 	%fd421, %fd408, %fd405, %p268;
	selp.f64 	%fd422, %fd411, %fd421, %p267;
	selp.f64 	%fd423, %fd414, %fd422, %p266;
	selp.f64 	%fd424, %fd417, %fd423, %p265;
	selp.f64 	%fd425, %fd420, %fd424, %p263;
	setp.eq.s32 	%p269, %r1004, 0;
	cvt.rn.f32.f64 	%f298, %fd425;
	cvt.rn.f32.f64 	%f299, %fd790;
	add.f32 	%f300, %f299, %f298;
	cvt.f64.f32 	%fd426, %f300;
	selp.f64 	%fd427, %fd426, %fd790, %p269;
	setp.eq.s32 	%p270, %r455, 0;
	selp.f64 	%fd790, %fd425, %fd427, %p270;
$L__BB44_145:
	setp.eq.s32 	%p271, %r276, 0;
	@%p271 bra 	$L__BB44_147;
	setp.eq.s32 	%p272, %r1940, 0;
	cvt.rn.f32.f64 	%f301, %fd790;
	add.f32 	%f302, %f301, %f2;
	cvt.f64.f32 	%fd428, %f302;
	selp.f64 	%fd778, %fd428, %fd778, %p272;
$L__BB44_147:
	selp.u32 	%r1946, 1, 0, %p6;
	selp.u32 	%r1945, 1, 0, %p5;
	selp.u32 	%r1949, 1, 0, %p9;
	selp.u32 	%r1950, 1, 0, %p10;
	selp.u32 	%r1951, 1, 0, %p11;
	selp.u32 	%r1953, 1, 0, %p13;
	selp.u32 	%r1955, 1, 0, %p15;
	selp.u32 	%r1942, 1, 0, %p2;
	selp.u32 	%r1957, 1, 0, %p17;
	selp.u32 	%r1944, 1, 0, %p4;
	selp.u32 	%r1948, 1, 0, %p8;
	selp.u32 	%r1954, 1, 0, %p14;
	selp.u32 	%r1956, 1, 0, %p16;
	selp.u32 	%r1958, 1, 0, %p18;
	selp.u32 	%r1943, 1, 0, %p3;
	selp.u32 	%r1952, 1, 0, %p12;
	selp.u32 	%r1947, 1, 0, %p7;
	cvt.rn.f32.f64 	%f303, %fd778;
	add.f32 	%f304, %f303, %f1;
	cvt.f64.f32 	%fd429, %f304;
	selp.f64 	%fd799, %fd160, %fd429, %p1;
	cvt.rn.f32.f64 	%f305, %fd799;
	add.f32 	%f306, %f305, %f3;
	cvt.f64.f32 	%fd430, %f306;
	selp.f64 	%fd798, %fd161, %fd430, %p2;
	cvt.rn.f32.f64 	%f307, %fd798;
	add.f32 	%f308, %f307, %f4;
	cvt.f64.f32 	%fd431, %f308;
	selp.f64 	%fd796, %fd162, %fd431, %p3;
	cvt.rn.f32.f64 	%f309, %fd796;
	add.f32 	%f310, %f309, %f5;
	cvt.f64.f32 	%fd432, %f310;
	selp.f64 	%fd795, %fd163, %fd432, %p4;
	cvt.rn.f32.f64 	%f311, %fd795;
	add.f32 	%f312, %f311, %f6;
	cvt.f64.f32 	%fd433, %f312;
	selp.f64 	%fd793, %fd164, %fd433, %p5;
	cvt.rn.f32.f64 	%f313, %fd793;
	add.f32 	%f314, %f313, %f7;
	cvt.f64.f32 	%fd434, %f314;
	selp.f64 	%fd792, %fd165, %fd434, %p6;
	cvt.rn.f32.f64 	%f315, %fd792;
	add.f32 	%f316, %f315, %f8;
	cvt.f64.f32 	%fd435, %f316;
	selp.f64 	%fd794, %fd166, %fd435, %p7;
	cvt.rn.f32.f64 	%f317, %fd794;
	add.f32 	%f318, %f317, %f9;
	cvt.f64.f32 	%fd436, %f318;
	selp.f64 	%fd797, %fd167, %fd436, %p8;
	cvt.rn.f32.f64 	%f319, %fd797;
	add.f32 	%f320, %f319, %f10;
	cvt.f64.f32 	%fd437, %f320;
	selp.f64 	%fd800, %fd168, %fd437, %p9;
	cvt.rn.f32.f64 	%f321, %fd800;
	add.f32 	%f322, %f321, %f11;
	cvt.f64.f32 	%fd438, %f322;
	selp.f64 	%fd803, %fd169, %fd438, %p10;
	cvt.rn.f32.f64 	%f323, %fd803;
	add.f32 	%f324, %f323, %f12;
	cvt.f64.f32 	%fd439, %f324;
	selp.f64 	%fd804, %fd170, %fd439, %p11;
	cvt.rn.f32.f64 	%f325, %fd804;
	add.f32 	%f326, %f325, %f13;
	cvt.f64.f32 	%fd440, %f326;
	selp.f64 	%fd805, %fd171, %fd440, %p12;
	cvt.rn.f32.f64 	%f327, %fd805;
	add.f32 	%f328, %f327, %f14;
	cvt.f64.f32 	%fd441, %f328;
	selp.f64 	%fd806, %fd172, %fd441, %p13;
	cvt.rn.f32.f64 	%f329, %fd806;
	add.f32 	%f330, %f329, %f15;
	cvt.f64.f32 	%fd442, %f330;
	selp.f64 	%fd807, %fd173, %fd442, %p14;
	cvt.rn.f32.f64 	%f331, %fd807;
	add.f32 	%f332, %f331, %f16;
	cvt.f64.f32 	%fd443, %f332;
	selp.f64 	%fd808, %fd174, %fd443, %p15;
	cvt.rn.f32.f64 	%f333, %fd808;
	add.f32 	%f334, %f333, %f17;
	cvt.f64.f32 	%fd444, %f334;
	selp.f64 	%fd809, %fd175, %fd444, %p16;
	cvt.rn.f32.f64 	%f335, %fd809;
	add.f32 	%f336, %f335, %f18;
	cvt.f64.f32 	%fd445, %f336;
	selp.f64 	%fd810, %fd176, %fd445, %p17;
	cvt.rn.f32.f64 	%f337, %fd810;
	add.f32 	%f338, %f337, %f19;
	cvt.f64.f32 	%fd446, %f338;
	selp.f64 	%fd811, %fd177, %fd446, %p18;
	bra.uni 	$L__BB44_192;
$L__BB44_148:
	setp.ne.s32 	%p81, %r185, 0;
	mov.b32 	%r1919, 0;
	@%p81 bra 	$L__BB44_150;
	ld.param.u64 	%rd246, [_ZN3cub18CUB_300001_SM_10006detail11scan_by_key21DeviceScanByKeyKernelINS2_10policy_hubIPidfN4cuda3std3__44plusIfEEE10Policy1000ES5_PfSD_NS0_24ReduceByKeyScanTileStateIdiLb1EEENS8_8equal_toIiEESA_djdiEEvT0_PT9_T1_T2_T3_iT4_T5_T6_T7__param_1];
	cvta.to.global.u64 	%rd65, %rd246;
	mul.wide.u32 	%rd66, %r1, 4;
	add.s64 	%rd67, %rd65, %rd66;
	ld.global.u32 	%r1919, [%rd67];
$L__BB44_150:
	setp.eq.s32 	%p82, %r185, 0;
	shl.b32 	%r484, %r185, 2;
	mov.u32 	%r485, _ZZN3cub18CUB_300001_SM_10006detail11scan_by_key21DeviceScanByKeyKernelINS2_10policy_hubIPidfN4cuda3std3__44plusIfEEE10Policy1000ES5_PfSD_NS0_24ReduceByKeyScanTileStateIdiLb1EEENS8_8equal_toIiEESA_djdiEEvT0_PT9_T1_T2_T3_iT4_T5_T6_T7_E12temp_storage;
	add.s32 	%r486, %r485, %r484;
	add.s32 	%r302, %r486, 1112;
	st.shared.u32 	[%r486+1112], %r270;
	bar.sync 	0;
	@%p82 bra 	$L__BB44_152;
	ld.shared.u32 	%r1919, [%r302+-4];
$L__BB44_152:
	ld.param.u32 	%r1851, [_ZN3cub18CUB_300001_SM_10006detail11scan_by_key21DeviceScanByKeyKernelINS2_10policy_hubIPidfN4cuda3std3__44plusIfEEE10Policy1000ES5_PfSD_NS0_24ReduceByKeyScanTileStateIdiLb1EEENS8_8equal_toIiEESA_djdiEEvT0_PT9_T1_T2_T3_iT4_T5_T6_T7__param_9];
	mov.u32 	%r305, %tid.x;
	shr.u32 	%r306, %r305, 5;
	setp.ne.s32 	%p83, %r1919, %r251;
	setp.ne.s32 	%p84, %r251, %r252;
	setp.ne.s32 	%p85, %r252, %r253;
	setp.ne.s32 	%p86, %r253, %r254;
	setp.ne.s32 	%p87, %r254, %r255;
	setp.ne.s32 	%p88, %r255, %r256;
	setp.ne.s32 	%p89, %r256, %r257;
	setp.ne.s32 	%p90, %r257, %r258;
	setp.ne.s32 	%p91, %r258, %r259;
	setp.ne.s32 	%p92, %r259, %r260;
	setp.ne.s32 	%p93, %r260, %r261;
	setp.ne.s32 	%p94, %r261, %r262;
	setp.ne.s32 	%p95, %r262, %r263;
	setp.ne.s32 	%p96, %r263, %r264;
	setp.ne.s32 	%p97, %r264, %r265;
	setp.ne.s32 	%p98, %r265, %r266;
	setp.ne.s32 	%p99, %r266, %r267;
	setp.ne.s32 	%p100, %r267, %r268;
	setp.ne.s32 	%p101, %r268, %r269;
	setp.ne.s32 	%p102, %r269, %r270;
	mul.lo.s32 	%r607, %r305, 20;
	mov.u32 	%r608, %ctaid.x;
	mul.lo.s32 	%r609, %r608, 4480;
	sub.s32 	%r610, %r1851, %r609;
	setp.eq.s32 	%p103, %r607, %r610;
	or.pred  	%p19, %p103, %p83;
	or.b32  	%r611, %r607, 1;
	setp.eq.s32 	%p104, %r611, %r610;
	or.pred  	%p20, %p104, %p84;
	or.b32  	%r612, %r607, 2;
	setp.eq.s32 	%p105, %r612, %r610;
	or.pred  	%p21, %p105, %p85;
	or.b32  	%r613, %r607, 3;
	setp.eq.s32 	%p106, %r613, %r610;
	or.pred  	%p22, %p106, %p86;
	add.s32 	%r614, %r607, 4;
	setp.eq.s32 	%p107, %r614, %r610;
	or.pred  	%p23, %p107, %p87;
	add.s32 	%r615, %r607, 5;
	setp.eq.s32 	%p108, %r615, %r610;
	or.pred  	%p24, %p108, %p88;
	add.s32 	%r616, %r607, 6;
	setp.eq.s32 	%p109, %r616, %r610;
	or.pred  	%p25, %p109, %p89;
	add.s32 	%r617, %r607, 7;
	setp.eq.s32 	%p110, %r617, %r610;
	or.pred  	%p26, %p110, %p90;
	add.s32 	%r618, %r607, 8;
	setp.eq.s32 	%p111, %r618, %r610;
	or.pred  	%p27, %p111, %p91;
	add.s32 	%r619, %r607, 9;
	setp.eq.s32 	%p112, %r619, %r610;
	or.pred  	%p28, %p112, %p92;
	add.s32 	%r620, %r607, 10;
	setp.eq.s32 	%p113, %r620, %r610;
	or.pred  	%p29, %p113, %p93;
	add.s32 	%r621, %r607, 11;
	setp.eq.s32 	%p114, %r621, %r610;
	or.pred  	%p30, %p114, %p94;
	add.s32 	%r622, %r607, 12;
	setp.eq.s32 	%p115, %r622, %r610;
	or.pred  	%p31, %p115, %p95;
	add.s32 	%r623, %r607, 13;
	setp.eq.s32 	%p116, %r623, %r610;
	or.pred  	%p32, %p116, %p96;
	add.s32 	%r624, %r607, 14;
	setp.eq.s32 	%p117, %r624, %r610;
	or.pred  	%p33, %p117, %p97;
	add.s32 	%r625, %r607, 15;
	setp.eq.s32 	%p118, %r625, %r610;
	or.pred  	%p34, %p118, %p98;
	add.s32 	%r626, %r607, 16;
	setp.eq.s32 	%p119, %r626, %r610;
	or.pred  	%p35, %p119, %p99;
	add.s32 	%r627, %r607, 17;
	setp.eq.s32 	%p120, %r627, %r610;
	or.pred  	%p36, %p120, %p100;
	add.s32 	%r628, %r607, 18;
	setp.eq.s32 	%p121, %r628, %r610;
	or.pred  	%p37, %p121, %p101;
	add.s32 	%r629, %r607, 19;
	setp.eq.s32 	%p122, %r629, %r610;
	or.pred  	%p123, %p122, %p102;
	selp.u32 	%r1959, 1, 0, %p123;
	or.pred  	%p124, %p20, %p19;
	cvt.rn.f32.f64 	%f41, %fd160;
	cvt.rn.f32.f64 	%f42, %fd778;
	add.f32 	%f43, %f42, %f41;
	selp.f32 	%f44, %f41, %f43, %p20;
	or.pred  	%p125, %p124, %p21;
	cvt.rn.f32.f64 	%f45, %fd161;
	add.f32 	%f46, %f44, %f45;
	selp.f32 	%f47, %f45, %f46, %p21;
	or.pred  	%p126, %p125, %p22;
	cvt.rn.f32.f64 	%f48, %fd162;
	add.f32 	%f49, %f47, %f48;
	selp.f32 	%f50, %f48, %f49, %p22;
	or.pred  	%p127, %p126, %p23;
	cvt.rn.f32.f64 	%f51, %fd163;
	add.f32 	%f52, %f50, %f51;
	selp.f32 	%f53, %f51, %f52, %p23;
	or.pred  	%p128, %p127, %p24;
	cvt.rn.f32.f64 	%f54, %fd164;
	add.f32 	%f55, %f53, %f54;
	selp.f32 	%f56, %f54, %f55, %p24;
	or.pred  	%p129, %p128, %p25;
	cvt.rn.f32.f64 	%f57, %fd165;
	add.f32 	%f58, %f56, %f57;
	selp.f32 	%f59, %f57, %f58, %p25;
	or.pred  	%p130, %p129, %p26;
	cvt.rn.f32.f64 	%f60, %fd166;
	add.f32 	%f61, %f59, %f60;
	selp.f32 	%f62, %f60, %f61, %p26;
	or.pred  	%p131, %p130, %p27;
	cvt.rn.f32.f64 	%f63, %fd167;
	add.f32 	%f64, %f62, %f63;
	selp.f32 	%f65, %f63, %f64, %p27;
	or.pred  	%p132, %p131, %p28;
	cvt.rn.f32.f64 	%f66, %fd168;
	add.f32 	%f67, %f65, %f66;
	selp.f32 	%f68, %f66, %f67, %p28;
	or.pred  	%p133, %p132, %p29;
	cvt.rn.f32.f64 	%f69, %fd169;
	add.f32 	%f70, %f68, %f69;
	selp.f32 	%f71, %f69, %f70, %p29;
	or.pred  	%p134, %p133, %p30;
	cvt.rn.f32.f64 	%f72, %fd170;
	add.f32 	%f73, %f71, %f72;
	selp.f32 	%f74, %f72, %f73, %p30;
	or.pred  	%p135, %p134, %p31;
	cvt.rn.f32.f64 	%f75, %fd171;
	add.f32 	%f76, %f74, %f75;
	selp.f32 	%f77, %f75, %f76, %p31;
	or.pred  	%p136, %p135, %p32;
	cvt.rn.f32.f64 	%f78, %fd172;
	add.f32 	%f79, %f77, %f78;
	selp.f32 	%f80, %f78, %f79, %p32;
	or.pred  	%p137, %p136, %p33;
	cvt.rn.f32.f64 	%f81, %fd173;
	add.f32 	%f82, %f80, %f81;
	selp.f32 	%f83, %f81, %f82, %p33;
	or.pred  	%p138, %p137, %p34;
	cvt.rn.f32.f64 	%f84, %fd174;
	add.f32 	%f85, %f83, %f84;
	selp.f32 	%f86, %f84, %f85, %p34;
	or.pred  	%p139, %p138, %p35;
	cvt.rn.f32.f64 	%f87, %fd175;
	add.f32 	%f88, %f86, %f87;
	selp.f32 	%f89, %f87, %f88, %p35;
	or.pred  	%p140, %p139, %p36;
	cvt.rn.f32.f64 	%f90, %fd176;
	add.f32 	%f91, %f89, %f90;
	selp.f32 	%f92, %f90, %f91, %p36;
	or.pred  	%p141, %p140, %p37;
	cvt.rn.f32.f64 	%f93, %fd177;
	add.f32 	%f94, %f92, %f93;
	selp.f32 	%f95, %f93, %f94, %p37;
	or.pred  	%p142, %p141, %p123;
	selp.u32 	%r488, 1, 0, %p142;
	cvt.rn.f32.f64 	%f96, %fd178;
	add.f32 	%f97, %f95, %f96;
	cvt.f64.f32 	%fd295, %f97;
	selp.f64 	%fd296, %fd178, %fd295, %p123;
	mov.b64 	%rd68, %fd296;
	mov.b64 	{%r498, %r503}, %rd68;
	mov.b32 	%r604, 1;
	mov.b32 	%r605, 0;
	mov.b32 	%r606, -1;
	// begin inline asm
	shfl.sync.up.b32 %r487, %r488, %r604, %r605, %r606;
	// end inline asm
	// begin inline asm
	shfl.sync.up.b32 %r492, %r493, %r604, %r605, %r606;
	// end inline asm
	// begin inline asm
	shfl.sync.up.b32 %r497, %r498, %r604, %r605, %r606;
	// end inline asm
	// begin inline asm
	shfl.sync.up.b32 %r502, %r503, %r604, %r605, %r606;
	// end inline asm
	mov.b64 	%rd69, {%r497, %r502};
	mov.b64 	%fd297, %rd69;
	cvt.rn.f32.f64 	%f98, %fd297;
	cvt.rn.f32.f64 	%f99, %fd296;
	add.f32 	%f100, %f99, %f98;
	cvt.f64.f32 	%fd298, %f100;
	selp.f64 	%fd299, %fd296, %fd298, %p142;
	setp.lt.s32 	%p143, %r455, 1;
	selp.b32 	%r630, 0, %r487, %p143;
	or.b32  	%r508, %r630, %r488;
	selp.f64 	%fd300, %fd296, %fd299, %p143;
	mov.b64 	%rd70, %fd300;
	mov.b64 	{%r518, %r523}, %rd70;
	mov.b32 	%r524, 2;
	// begin inline asm
	shfl.sync.up.b32 %r507, %r508, %r524, %r605, %r606;
	// end inline asm
	// begin inline asm
	shfl.sync.up.b32 %r512, %r513, %r524, %r605, %r606;
	// end inline asm
	// begin inline asm
	shfl.sync.up.b32 %r517, %r518, %r524, %r605, %r606;
	// end inline asm
	// begin inline asm
	shfl.sync.up.b32 %r522, %r523, %r524, %r605, %r606;
	// end inline asm
	mov.b64 	%rd71, {%r517, %r522};
	mov.b64 	%fd301, %rd71;
	setp.eq.s32 	%p144, %r508, 0;
	cvt.rn.f32.f64 	%f101, %fd301;
	cvt.rn.f32.f64 	%f102, %fd300;
	add.f32 	%f103, %f102, %f101;
	cvt.f64.f32 	%fd302, %f103;
	selp.f64 	%fd303, %fd302, %fd300, %p144;
	setp.lt.s32 	%p145, %r455, 2;
	selp.b32 	%r631, 0, %r507, %p145;
	or.b32  	%r528, %r631, %r508;
	selp.f64 	%fd304, %fd300, %fd303, %p145;
	mov.b64 	%rd72, %fd304;
	mov.b64 	{%r538, %r543}, %rd72;
	mov.b32 	%r544, 4;
	// begin inline asm
	shfl.sync.up.b32 %r527, %r528, %r544, %r605, %r606;
	// end inline asm
	// begin inline asm
	shfl.sync.up.b32 %r532, %r533, %r544, %r605, %r606;
	// end inline asm
	// begin inline asm
	shfl.sync.up.b32 %r537, %r538, %r544, %r605, %r606;
	// end inline asm
	// begin inline asm
	shfl.sync.up.b32 %r542, %r543, %r544, %r605, %r606;
	// end inline asm
	mov.b64 	%rd73, {%r537, %r542};
	mov.b64 	%fd305, %rd73;
	setp.eq.s32 	%p146, %r528, 0;
	cvt.rn.f32.f64 	%f104, %fd305;
	cvt.rn.f32.f64 	%f105, %fd304;
	add.f32 	%f106, %f105, %f104;
	cvt.f64.f32 	%fd306, %f106;
	selp.f64 	%fd307, %fd306, %fd304, %p146;
	setp.lt.s32 	%p147, %r455, 4;
	selp.b32 	%r632, 0, %r527, %p147;
	or.b32  	%r548, %r632, %r528;
	selp.f64 	%fd308, %fd304, %fd307, %p147;
	mov.b64 	%rd74, %fd308;
	mov.b64 	{%r558, %r563}, %rd74;
	mov.b32 	%r564, 8;
	// begin inline asm
	shfl.sync.up.b32 %r547, %r548, %r564, %r605, %r606;
	// end inline asm
	// begin inline asm
	shfl.sync.up.b32 %r552, %r553, %r564, %r605, %r606;
	// end inline asm
	// begin inline asm
	shfl.sync.up.b32 %r557, %r558, %r564, %r605, %r606;
	// end inline asm
	// begin inline asm
	shfl.sync.up.b32 %r562, %r563, %r564, %r605, %r606;
	// end inline asm
	mov.b64 	%rd75, {%r557, %r562};
	mov.b64 	%fd309, %rd75;
	setp.eq.s32 	%p148, %r548, 0;
	cvt.rn.f32.f64 	%f107, %fd309;
	cvt.rn.f32.f64 	%f108, %fd308;
	add.f32 	%f109, %f108, %f107;
	cvt.f64.f32 	%fd310, %f109;
	selp.f64 	%fd311, %fd310, %fd308, %p148;
	setp.lt.s32 	%p149, %r455, 8;
	selp.b32 	%r633, 0, %r547, %p149;
	or.b32  	%r568, %r633, %r548;
	selp.f64 	%fd312, %fd308, %fd311, %p149;
	mov.b64 	%rd76, %fd312;
	mov.b64 	{%r578, %r583}, %rd76;
	mov.b32 	%r584, 16;
	// begin inline asm
	shfl.sync.up.b32 %r567, %r568, %r584, %r605, %r606;
	// end inline asm
	// begin inline asm
	shfl.sync.up.b32 %r572, %r573, %r584, %r605, %r606;
	// end inline asm
	// begin inline asm
	shfl.sync.up.b32 %r577, %r578, %r584, %r605, %r606;
	// end inline asm
	// begin inline asm
	shfl.sync.up.b32 %r582, %r583, %r584, %r605, %r606;
	// end inline asm
	mov.b64 	%rd77, {%r577, %r582};
	mov.b64 	%fd313, %rd77;
	setp.eq.s32 	%p150, %r568, 0;
	cvt.rn.f32.f64 	%f110, %fd313;
	cvt.rn.f32.f64 	%f111, %fd312;
	add.f32 	%f112, %f111, %f110;
	cvt.f64.f32 	%fd314, %f112;
	selp.f64 	%fd203, %fd314, %fd312, %p150;
	setp.lt.s32 	%p151, %r455, 16;
	selp.b32 	%r634, 0, %r567, %p151;
	or.b32  	%r588, %r634, %r568;
	selp.f64 	%fd315, %fd312, %fd203, %p151;
	mov.b64 	%rd78, %fd315;
	mov.b64 	{%r598, %r603}, %rd78;
	// begin inline asm
	shfl.sync.up.b32 %r1939, %r588, %r604, %r605, %r606;
	// end inline asm
	// begin inline asm
	shfl.sync.up.b32 %r592, %r593, %r604, %r605, %r606;
	// end inline asm
	// begin inline asm
	shfl.sync.up.b32 %r597, %r598, %r604, %r605, %r606;
	// end inline asm
	// begin inline asm
	shfl.sync.up.b32 %r602, %r603, %r604, %r605, %r606;
	// end inline asm
	mov.b64 	%rd79, {%r597, %r602};
	mov.b64 	%fd790, %rd79;
	setp.ne.s32 	%p152, %r455, 31;
	@%p152 bra 	$L__BB44_154;
	shl.b32 	%r635, %r306, 4;
	mov.u32 	%r636, _ZZN3cub18CUB_300001_SM_10006detail11scan_by_key21DeviceScanByKeyKernelINS2_10policy_hubIPidfN4cuda3std3__44plusIfEEE10Policy1000ES5_PfSD_NS0_24ReduceByKeyScanTileStateIdiLb1EEENS8_8equal_toIiEESA_djdiEEvT0_PT9_T1_T2_T3_iT4_T5_T6_T7_E12temp_storage;
	add.s32 	%r637, %r636, %r635;
	st.shared.u32 	[%r637], %r588;
	st.shared.f64 	[%r637+8], %fd203;
$L__BB44_154:
	bar.sync 	0;
	ld.shared.u32 	%r638, [_ZZN3cub18CUB_300001_SM_10006detail11scan_by_key21DeviceScanByKeyKernelINS2_10policy_hubIPidfN4cuda3std3__44plusIfEEE10Policy1000ES5_PfSD_NS0_24ReduceByKeyScanTileStateIdiLb1EEENS8_8equal_toIiEESA_djdiEEvT0_PT9_T1_T2_T3_iT4_T5_T6_T7_E12temp_storage];
	ld.shared.f64 	%fd316, [_ZZN3cub18CUB_300001_SM_10006detail11scan_by_key21DeviceScanByKeyKernelINS2_10policy_hubIPidfN4cuda3std3__44plusIfEEE10Policy1000ES5_PfSD_NS0_24ReduceByKeyScanTileStateIdiLb1EEENS8_8equal_toIiEESA_djdiEEvT0_PT9_T1_T2_T3_iT4_T5_T6_T7_E12temp_storage+8];
	ld.shared.u32 	%r639, [_ZZN3cub18CUB_300001_SM_10006detail11scan_by_key21DeviceScanByKeyKernelINS2_10policy_hubIPidfN4cuda3std3__44plusIfEEE10Policy1000ES5_PfSD_NS0_24ReduceByKeyScanTileStateIdiLb1EEENS8_8equal_toIiEESA_djdiEEvT0_PT9_T1_T2_T3_iT4_T5_T6_T7_E12temp_storage+16];
	ld.shared.f64 	%fd317, [_ZZN3cub18CUB_300001_SM_10006detail11scan_by_key21DeviceScanByKeyKernelINS2_10policy_hubIPidfN4cuda3std3__44plusIfEEE10Policy1000ES5_PfSD_NS0_24ReduceByKeyScanTileStateIdiLb1EEENS8_8equal_toIiEESA_djdiEEvT0_PT9_T1_T2_T3_iT4_T5_T6_T7_E12temp_storage+24];
	or.b32  	%r640, %r639, %r638;
	setp.eq.s32 	%p153, %r639, 0;
	cvt.rn.f32.f64 	%f113, %fd316;
	cvt.rn.f32.f64 	%f114, %fd317;
	add.f32 	%f115, %f113, %f114;
	cvt.f64.f32 	%fd318, %f115;
	selp.f64 	%fd319, %fd318, %fd317, %p153;
	setp.eq.s32 	%p154, %r306, 2;
	selp.b32 	%r641, %r640, %r638, %p154;
	selp.f64 	%fd320, %fd319, %fd316, %p154;
	ld.shared.u32 	%r642, [_ZZN3cub18CUB_300001_SM_10006detail11scan_by_key21DeviceScanByKeyKernelINS2_10policy_hubIPidfN4cuda3std3__44plusIfEEE10Policy1000ES5_PfSD_NS0_24ReduceByKeyScanTileStateIdiLb1EEENS8_8equal_toIiEESA_djdiEEvT0_PT9_T1_T2_T3_iT4_T5_T6_T7_E12temp_storage+32];
	ld.shared.f64 	%fd321, [_ZZN3cub18CUB_300001_SM_10006detail11scan_by_key21DeviceScanByKeyKernelINS2_10policy_hubIPidfN4cuda3std3__44plusIfEEE10Policy1000ES5_PfSD_NS0_24ReduceByKeyScanTileStateIdiLb1EEENS8_8equal_toIiEESA_djdiEEvT0_PT9_T1_T2_T3_iT4_T5_T6_T7_E12temp_storage+40];
	or.b32  	%r643, %r640, %r642;
	setp.eq.s32 	%p155, %r642, 0;
	cvt.rn.f32.f64 	%f116, %fd319;
	cvt.rn.f32.f64 	%f117, %fd321;
	add.f32 	%f118, %f117, %f116;
	cvt.f64.f32 	%fd322, %f118;
	selp.f64 	%fd323, %fd322, %fd321, %p155;
	setp.eq.s32 	%p156, %r306, 3;
	selp.b32 	%r644, %r643, %r641, %p156;
	selp.f64 	%fd324, %fd323, %fd320, %p156;
	ld.shared.u32 	%r645, [_ZZN3cub18CUB_300001_SM_10006detail11scan_by_key21DeviceScanByKeyKernelINS2_10policy_hubIPidfN4cuda3std3__44plusIfEEE10Policy1000ES5_PfSD_NS0_24ReduceByKeyScanTileStateIdiLb1EEENS8_8equal_toIiEESA_djdiEEvT0_PT9_T1_T2_T3_iT4_T5_T6_T7_E12temp_storage+48];
	ld.shared.f64 	%fd325, [_ZZN3cub18CUB_300001_SM_10006detail11scan_by_key21DeviceScanByKeyKernelINS2_10policy_hubIPidfN4cuda3std3__44plusIfEEE10Policy1000ES5_PfSD_NS0_24ReduceByKeyScanTileStateIdiLb1EEENS8_8equal_toIiEESA_djdiEEvT0_PT9_T1_T2_T3_iT4_T5_T6_T7_E12temp_storage+56];
	or.b32  	%r646, %r643, %r645;
	setp.eq.s32 	%p157, %r645, 0;
	cvt.rn.f32.f64 	%f119, %fd323;
	cvt.rn.f32.f64 	%f120, %fd325;
	add.f32 	%f121, %f120, %f119;
	cvt.f64.f32 	%fd326, %f121;
	selp.f64 	%fd327, %fd326, %fd325, %p157;
	setp.eq.s32 	%p158, %r306, 4;
	selp.b32 	%r647, %r646, %r644, %p158;
	selp.f64 	%fd328, %fd327, %fd324, %p158;
	ld.shared.u32 	%r648, [_ZZN3cub18CUB_300001_SM_10006detail11scan_by_key21DeviceScanByKeyKernelINS2_10policy_hubIPidfN4cuda3std3__44plusIfEEE10Policy1000ES5_PfSD_NS0_24ReduceByKeyScanTileStateIdiLb1EEENS8_8equal_toIiEESA_djdiEEvT0_PT9_T1_T2_T3_iT4_T5_T6_T7_E12temp_storage+64];
	ld.shared.f64 	%fd329, [_ZZN3cub18CUB_300001_SM_10006detail11scan_by_key21DeviceScanByKeyKernelINS2_10policy_hubIPidfN4cuda3std3__44plusIfEEE10Policy1000ES5_PfSD_NS0_24ReduceByKeyScanTileStateIdiLb1EEENS8_8equal_toIiEESA_djdiEEvT0_PT9_T1_T2_T3_iT4_T5_T6_T7_E12temp_storage+72];
	or.b32  	%r649, %r646, %r648;
	setp.eq.s32 	%p159, %r648, 0;
	cvt.rn.f32.f64 	%f122, %fd327;
	cvt.rn.f32.f64 	%f123, %fd329;
	add.f32 	%f124, %f123, %f122;
	cvt.f64.f32 	%fd330, %f124;
	selp.f64 	%fd331, %fd330, %fd329, %p159;
	setp.eq.s32 	%p160, %r306, 5;
	selp.b32 	%r650, %r649, %r647, %p160;
	selp.f64 	%fd332, %fd331, %fd328, %p160;
	ld.shared.u32 	%r651, [_ZZN3cub18CUB_300001_SM_10006detail11scan_by_key21DeviceScanByKeyKernelINS2_10policy_hubIPidfN4cuda3std3__44plusIfEEE10Policy1000ES5_PfSD_NS0_24ReduceByKeyScanTileStateIdiLb1EEENS8_8equal_toIiEESA_djdiEEvT0_PT9_T1_T2_T3_iT4_T5_T6_T7_E12temp_storage+80];
	ld.shared.f64 	%fd333, [_ZZN3cub18CUB_300001_SM_10006detail11scan_by_key21DeviceScanByKeyKernelINS2_10policy_hubIPidfN4cuda3std3__44plusIfEEE10Policy1000ES5_PfSD_NS0_24ReduceByKeyScanTileStateIdiLb1EEENS8_8equal_toIiEESA_djdiEEvT0_PT9_T1_T2_T3_iT4_T5_T6_T7_E12temp_storage+88];
	or.b32  	%r652, %r649, %r651;
	setp.eq.s32 	%p161, %r651, 0;
	cvt.rn.f32.f64 	%f125, %fd331;
	cvt.rn.f32.f64 	%f126, %fd333;
	add.f32 	%f127, %f126, %f125;
	cvt.f64.f32 	%fd334, %f127;
	selp.f64 	%fd335, %fd334, %fd333, %p161;
	setp.eq.s32 	%p162, %r306, 6;
	selp.b32 	%r310, %r652, %r650, %p162;
	selp.f64 	%fd205, %fd335, %fd332, %p162;
	ld.shared.u32 	%r653, [_ZZN3cub18CUB_300001_SM_10006detail11scan_by_key21DeviceScanByKeyKernelINS2_10policy_hubIPidfN4cuda3std3__44plusIfEEE10Policy1000ES5_PfSD_NS0_24ReduceByKeyScanTileStateIdiLb1EEENS8_8equal_toIiEESA_djdiEEvT0_PT9_T1_T2_T3_iT4_T5_T6_T7_E12temp_storage+96];
	ld.shared.f64 	%fd336, [_ZZN3cub18CUB_300001_SM_10006detail11scan_by_key21DeviceScanByKeyKernelINS2_10policy_hubIPidfN4cuda3std3__44plusIfEEE10Policy1000ES5_PfSD_NS0_24ReduceByKeyScanTileStateIdiLb1EEENS8_8equal_toIiEESA_djdiEEvT0_PT9_T1_T2_T3_iT4_T5_T6_T7_E12temp_storage+104];
	or.b32  	%r311, %r652, %r653;
	setp.eq.s32 	%p163, %r653, 0;
	cvt.rn.f32.f64 	%f128, %fd335;
	cvt.rn.f32.f64 	%f129, %fd336;
	add.f32 	%f130, %f129, %f128;
	cvt.f64.f32 	%fd337, %f130;
	selp.f64 	%fd206, %fd337, %fd336, %p163;
	setp.lt.u32 	%p164, %r305, 32;
	@%p164 bra 	$L__BB44_156;
	setp.eq.s32 	%p165, %r1939, 0;
	cvt.rn.f32.f64 	%f131, %fd205;
	cvt.rn.f32.f64 	%f132, %fd790;
	add.f32 	%f133, %f132, %f131;
	cvt.f64.f32 	%fd338, %f133;
	selp.f64 	%fd339, %fd338, %fd790, %p165;
	setp.eq.s32 	%p166, %r455, 0;
	selp.b32 	%r654, 0, %r1939, %p166;
	or.b32  	%r1939, %r310, %r654;
	selp.f64 	%fd790, %fd205, %fd339, %p166;
	bra.uni 	$L__BB44_189;
$L__BB44_156:
	setp.ne.s32 	%p167, %r305, 0;
	mov.u32 	%r313, %ctaid.x;
	mul.wide.u32 	%rd80, %r313, 16;
	add.s64 	%rd10, %rd2, %rd80;
	@%p167 bra 	$L__BB44_158;
	st.shared.u32 	[_ZZN3cub18CUB_300001_SM_10006detail11scan_by_key21DeviceScanByKeyKernelINS2_10policy_hubIPidfN4cuda3std3__44plusIfEEE10Policy1000ES5_PfSD_NS0_24ReduceByKeyScanTileStateIdiLb1EEENS8_8equal_toIiEESA_djdiEEvT0_PT9_T1_T2_T3_iT4_T5_T6_T7_E12temp_storage+200], %r311;
	st.shared.f64 	[_ZZN3cub18CUB_300001_SM_10006detail11scan_by_key21DeviceScanByKeyKernelINS2_10policy_hubIPidfN4cuda3std3__44plusIfEEE10Policy1000ES5_PfSD_NS0_24ReduceByKeyScanTileStateIdiLb1EEENS8_8equal_toIiEESA_djdiEEvT0_PT9_T1_T2_T3_iT4_T5_T6_T7_E12temp_storage+208], %fd206;
	mov.b64 	%rd82, %fd206;
	mov.b32 	%r655, 100;
	mov.b64 	%rd83, {%r655, %r311};
	add.s64 	%rd81, %rd10, 512;
	// begin inline asm
	st.relaxed.gpu.v2.u64 [%rd81], {%rd82, %rd83};
	// end inline asm
$L__BB44_158:
	not.b32 	%r314, %r305;
	mov.b32 	%r656, 280;
	// begin inline asm
	nanosleep.u32 %r656;
	// end inline asm
	mov.b32 	%r1921, 928;
	mul.wide.s32 	%rd87, %r314, 16;
	add.s64 	%rd88, %rd10, %rd87;
	add.s64 	%rd86, %rd88, 512;
	mov.u32 	%r1928, %r313;
$L__BB44_159:
	shr.u32 	%r317, %r1921, 1;
	mul.lo.s32 	%r659, %r1928, 16807;
	and.b32  	%r1928, %r659, 2147483647;
	sub.s32 	%r660, %r1921, %r317;
	add.s32 	%r661, %r660, 1;
	rem.u32 	%r662, %r1928, %r661;
	add.s32 	%r658, %r662, %r317;
	// begin inline asm
	nanosleep.u32 %r658;
	// end inline asm
	// begin inline asm
	ld.relaxed.gpu.v2.u64 {%rd84, %rd85}, [%rd86];
	// end inline asm
	mov.b64 	{%r1930, %r1923}, %rd85;
	setp.eq.s32 	%p168, %r1930, 99;
	mov.b32 	%r663, -1;
	vote.sync.any.pred 	%p169, %p168, %r663;
	mov.u32 	%r1921, %r317;
	@%p169 bra 	$L__BB44_159;
	mov.b64 	%fd780, %rd84;
	mov.b64 	{%r677, %r682}, %rd84;
	setp.eq.s32 	%p170, %r1930, 101;
	mov.b32 	%r685, -1;
	vote.sync.ballot.b32 	%r686, %p170, %r685;
	// begin inline asm
	mov.u32 %r665, %lanemask_ge;
	// end inline asm
	and.b32  	%r687, %r686, %r665;
	or.b32  	%r688, %r687, -2147483648;
	add.s32 	%r689, %r688, -1;
	not.b32 	%r690, %r688;
	and.b32  	%r691, %r690, %r689;
	popc.b32 	%r322, %r691;
	mov.b32 	%r683, 1;
	// begin inline asm
	shfl.sync.down.b32 %r666, %r1923, %r683, %r322, %r685;
	// end inline asm
	// begin inline asm
	shfl.sync.down.b32 %r671, %r672, %r683, %r322, %r685;
	// end inline asm
	// begin inline asm
	shfl.sync.down.b32 %r676, %r677, %r683, %r322, %r685;
	// end inline asm
	// begin inline asm
	shfl.sync.down.b32 %r681, %r682, %r683, %r322, %r685;
	// end inline asm
	setp.ge.s32 	%p172, %r455, %r322;
	@%p172 bra 	$L__BB44_162;
	mov.b64 	%rd89, {%r676, %r681};
	mov.b64 	%fd340, %rd89;
	or.b32  	%r326, %r666, %r1923;
	setp.eq.s32 	%p173, %r1923, 0;
	cvt.rn.f32.f64 	%f134, %fd340;
	cvt.rn.f32.f64 	%f135, %fd780;
	add.f32 	%f136, %f135, %f134;
	cvt.f64.f32 	%fd341, %f136;
	selp.f64 	%fd780, %fd341, %fd780, %p173;
	mov.u32 	%r1923, %r326;
$L__BB44_162:
	mov.b32 	%r709, 2;
	mov.b32 	%r711, -1;
	// begin inline asm
	shfl.sync.down.b32 %r692, %r1923, %r709, %r322, %r711;
	// end inline asm
	// begin inline asm
	shfl.sync.down.b32 %r697, %r698, %r709, %r322, %r711;
	// end inline asm
	mov.b64 	%rd90, %fd780;
	mov.b64 	{%r703, %r708}, %rd90;
	// begin inline asm
	shfl.sync.down.b32 %r702, %r703, %r709, %r322, %r711;
	// end inline asm
	// begin inline asm
	shfl.sync.down.b32 %r707, %r708, %r709, %r322, %r711;
	// end inline asm
	add.s32 	%r712, %r455, 2;
	setp.gt.s32 	%p174, %r712, %r322;
	@%p174 bra 	$L__BB44_164;
	mov.b64 	%rd91, {%r702, %r707};
	mov.b64 	%fd342, %rd91;
	or.b32  	%r331, %r692, %r1923;
	setp.eq.s32 	%p175, %r1923, 0;
	cvt.rn.f32.f64 	%f137, %fd342;
	cvt.rn.f32.f64 	%f138, %fd780;
	add.f32 	%f139, %f138, %f137;
	cvt.f64.f32 	%fd343, %f139;
	selp.f64 	%fd780, %fd343, %fd780, %p175;
	mov.u32 	%r1923, %r331;
$L__BB44_164:
	mov.b32 	%r730, 4;
	mov.b32 	%r732, -1;
	// begin inline asm
	shfl.sync.down.b32 %r713, %r1923, %r730, %r322, %r732;
	// end inline asm
	// begin inline asm
	shfl.sync.down.b32 %r718, %r719, %r730, %r322, %r732;
	// end inline asm
	mov.b64 	%rd92, %fd780;
	mov.b64 	{%r724, %r729}, %rd92;
	// begin inline asm
	shfl.sync.down.b32 %r723, %r724, %r730, %r322, %r732;
	// end inline asm
	// begin inline asm
	shfl.sync.down.b32 %r728, %r729, %r730, %r322, %r732;
	// end inline asm
	add.s32 	%r733, %r455, 4;
	setp.gt.s32 	%p176, %r733, %r322;
	@%p176 bra 	$L__BB44_166;
	mov.b64 	%rd93, {%r723, %r728};
	mov.b64 	%fd344, %rd93;
	or.b32  	%r336, %r713, %r1923;
	setp.eq.s32 	%p177, %r1923, 0;
	cvt.rn.f32.f64 	%f140, %fd344;
	cvt.rn.f32.f64 	%f141, %fd780;
	add.f32 	%f142, %f141, %f140;
	cvt.f64.f32 	%fd345, %f142;
	selp.f64 	%fd780, %fd345, %fd780, %p177;
	mov.u32 	%r1923, %r336;
$L__BB44_166:
	mov.b32 	%r751, 8;
	mov.b32 	%r753, -1;
	// begin inline asm
	shfl.sync.down.b32 %r734, %r1923, %r751, %r322, %r753;
	// end inline asm
	// begin inline asm
	shfl.sync.down.b32 %r739, %r740, %r751, %r322, %r753;
	// end inline asm
	mov.b64 	%rd94, %fd780;
	mov.b64 	{%r745, %r750}, %rd94;
	// begin inline asm
	shfl.sync.down.b32 %r744, %r745, %r751, %r322, %r753;
	// end inline asm
	// begin inline asm
	shfl.sync.down.b32 %r749, %r750, %r751, %r322, %r753;
	// end inline asm
	add.s32 	%r754, %r455, 8;
	setp.gt.s32 	%p178, %r754, %r322;
	@%p178 bra 	$L__BB44_168;
	mov.b64 	%rd95, {%r744, %r749};
	mov.b64 	%fd346, %rd95;
	or.b32  	%r341, %r734, %r1923;
	setp.eq.s32 	%p179, %r1923, 0;
	cvt.rn.f32.f64 	%f143, %fd346;
	cvt.rn.f32.f64 	%f144, %fd780;
	add.f32 	%f145, %f144, %f143;
	cvt.f64.f32 	%fd347, %f145;
	selp.f64 	%fd780, %fd347, %fd780, %p179;
	mov.u32 	%r1923, %r341;
$L__BB44_168:
	mov.b32 	%r772, 16;
	mov.b32 	%r774, -1;
	// begin inline asm
	shfl.sync.down.b32 %r755, %r1923, %r772, %r322, %r774;
	// end inline asm
	// begin inline asm
	shfl.sync.down.b32 %r760, %r761, %r772, %r322, %r774;
	// end inline asm
	mov.b64 	%rd96, %fd780;
	mov.b64 	{%r766, %r771}, %rd96;
	// begin inline asm
	shfl.sync.down.b32 %r765, %r766, %r772, %r322, %r774;
	// end inline asm
	// begin inline asm
	shfl.sync.down.b32 %r770, %r771, %r772, %r322, %r774;
	// end inline asm
	add.s32 	%r775, %r455, 16;
	setp.gt.s32 	%p180, %r775, %r322;
	@%p180 bra 	$L__BB44_170;
	mov.b64 	%rd97, {%r765, %r770};
	mov.b64 	%fd348, %rd97;
	or.b32  	%r346, %r755, %r1923;
	setp.eq.s32 	%p181, %r1923, 0;
	cvt.rn.f32.f64 	%f146, %fd348;
	cvt.rn.f32.f64 	%f147, %fd780;
	add.f32 	%f148, %f147, %f146;
	cvt.f64.f32 	%fd349, %f148;
	selp.f64 	%fd780, %fd349, %fd780, %p181;
	mov.u32 	%r1923, %r346;
$L__BB44_170:
	add.s64 	%rd12, %rd2, 512;
	not.b32 	%r777, %r305;
	add.s32 	%r1931, %r313, %r777;
	mov.b32 	%r1927, 928;
$L__BB44_171:
	setp.ne.s32 	%p182, %r1930, 101;
	mov.b32 	%r778, -1;
	vote.sync.all.pred 	%p183, %p182, %r778;
	not.pred 	%p184, %p183;
	@%p184 bra 	$L__BB44_185;
	shr.u32 	%r1927, %r1927, 1;
	mul.wide.s32 	%rd104, %r1931, 16;
	add.s64 	%rd105, %rd12, %rd104;
	add.s64 	%rd103, %rd105, -512;
	mov.u32 	%r1933, %r1927;
$L__BB44_173:
	shr.u32 	%r357, %r1933, 1;
	mul.lo.s32 	%r783, %r1928, 16807;
	and.b32  	%r1928, %r783, 2147483647;
	sub.s32 	%r784, %r1933, %r357;
	add.s32 	%r785, %r784, 1;
	rem.u32 	%r786, %r1928, %r785;
	add.s32 	%r782, %r786, %r357;
	// begin inline asm
	nanosleep.u32 %r782;
	// end inline asm
	// begin inline asm
	ld.relaxed.gpu.v2.u64 {%rd101, %rd102}, [%rd103];
	// end inline asm
	mov.b64 	{%r1930, %r1935}, %rd102;
	setp.eq.s32 	%p190, %r1930, 99;
	mov.b32 	%r787, -1;
	vote.sync.any.pred 	%p191, %p190, %r787;
	mov.u32 	%r1933, %r357;
	@%p191 bra 	$L__BB44_173;
	mov.b64 	%fd786, %rd101;
	mov.b64 	{%r800, %r805}, %rd101;
	setp.eq.s32 	%p192, %r1930, 101;
	mov.b32 	%r808, -1;
	vote.sync.ballot.b32 	%r809, %p192, %r808;
	and.b32  	%r810, %r809, %r665;
	or.b32  	%r811, %r810, -2147483648;
	add.s32 	%r812, %r811, -1;
	not.b32 	%r813, %r811;
	and.b32  	%r814, %r813, %r812;
	popc.b32 	%r361, %r814;
	mov.b32 	%r806, 1;
	// begin inline asm
	shfl.sync.down.b32 %r789, %r1935, %r806, %r361, %r808;
	// end inline asm
	// begin inline asm
	shfl.sync.down.b32 %r794, %r795, %r806, %r361, %r808;
	// end inline asm
	// begin inline asm
	shfl.sync.down.b32 %r799, %r800, %r806, %r361, %r808;
	// end inline asm
	// begin inline asm
	shfl.sync.down.b32 %r804, %r805, %r806, %r361, %r808;
	// end inline asm
	setp.ge.s32 	%p194, %r455, %r361;
	@%p194 bra 	$L__BB44_176;
	mov.b64 	%rd106, {%r799, %r804};
	mov.b64 	%fd373, %rd106;
	or.b32  	%r365, %r789, %r1935;
	setp.eq.s32 	%p195, %r1935, 0;
	cvt.rn.f32.f64 	%f212, %fd373;
	cvt.rn.f32.f64 	%f213, %fd786;
	add.f32 	%f214, %f213, %f212;
	cvt.f64.f32 	%fd374, %f214;
	selp.f64 	%fd786, %fd374, %fd786, %p195;
	mov.u32 	%r1935, %r365;
$L__BB44_176:
	mov.b32 	%r832, 2;
	mov.b32 	%r834, -1;
	// begin inline asm
	shfl.sync.down.b32 %r815, %r1935, %r832, %r361, %r834;
	// end inline asm
	// begin inline asm
	shfl.sync.down.b32 %r820, %r821, %r832, %r361, %r834;
	// end inline asm
	mov.b64 	%rd107, %fd786;
	mov.b64 	{%r826, %r831}, %rd107;
	// begin inline asm
	shfl.sync.down.b32 %r825, %r826, %r832, %r361, %r834;
	// end inline asm
	// begin inline asm
	shfl.sync.down.b32 %r830, %r831, %r832, %r361, %r834;
	// end inline asm
	add.s32 	%r835, %r455, 2;
	setp.gt.s32 	%p196, %r835, %r361;
	@%p196 bra 	$L__BB44_178;
	mov.b64 	%rd108, {%r825, %r830};
	mov.b64 	%fd375, %rd108;
	or.b32  	%r370, %r815, %r1935;
	setp.eq.s32 	%p197, %r1935, 0;
	cvt.rn.f32.f64 	%f215, %fd375;
	cvt.rn.f32.f64 	%f216, %fd786;
	add.f32 	%f217, %f216, %f215;
	cvt.f64.f32 	%fd376, %f217;
	selp.f64 	%fd786, %fd376, %fd786, %p197;
	mov.u32 	%r1935, %r370;
$L__BB44_178:
	mov.b32 	%r853, 4;
	mov.b32 	%r855, -1;
	// begin inline asm
	shfl.sync.down.b32 %r836, %r1935, %r853, %r361, %r855;
	// end inline asm
	// begin inline asm
	shfl.sync.down.b32 %r841, %r842, %r853, %r361, %r855;
	// end inline asm
	mov.b64 	%rd109, %fd786;
	mov.b64 	{%r847, %r852}, %rd109;
	// begin inline asm
	shfl.sync.down.b32 %r846, %r847, %r853, %r361, %r855;
	// end inline asm
	// begin inline asm
	shfl.sync.down.b32 %r851, %r852, %r853, %r361, %r855;
	// end inline asm
	add.s32 	%r856, %r455, 4;
	setp.gt.s32 	%p198, %r856, %r361;
	@%p198 bra 	$L__BB44_180;
	mov.b64 	%rd110, {%r846, %r851};
	mov.b64 	%fd377, %rd110;
	or.b32  	%r375, %r836, %r1935;
	setp.eq.s32 	%p199, %r1935, 0;
	cvt.rn.f32.f64 	%f218, %fd377;
	cvt.rn.f32.f64 	%f219, %fd786;
	add.f32 	%f220, %f219, %f218;
	cvt.f64.f32 	%fd378, %f220;
	selp.f64 	%fd786, %fd378, %fd786, %p199;
	mov.u32 	%r1935, %r375;
$L__BB44_180:
	mov.b32 	%r874, 8;
	mov.b32 	%r876, -1;
	// begin inline asm
	shfl.sync.down.b32 %r857, %r1935, %r874, %r361, %r876;
	// end inline asm
	// begin inline asm
	shfl.sync.down.b32 %r862, %r863, %r874, %r361, %r876;
	// end inline asm
	mov.b64 	%rd111, %fd786;
	mov.b64 	{%r868, %r873}, %rd111;
	// begin inline asm
	shfl.sync.down.b32 %r867, %r868, %r874, %r361, %r876;
	// end inline asm
	// begin inline asm
	shfl.sync.down.b32 %r872, %r873, %r874, %r361, %r876;
	// end inline asm
	add.s32 	%r877, %r455, 8;
	setp.gt.s32 	%p200, %r877, %r361;
	@%p200 bra 	$L__BB44_182;
	mov.b64 	%rd112, {%r867, %r872};
	mov.b64 	%fd379, %rd112;
	or.b32  	%r380, %r857, %r1935;
	setp.eq.s32 	%p201, %r1935, 0;
	cvt.rn.f32.f64 	%f221, %fd379;
	cvt.rn.f32.f64 	%f222, %fd786;
	add.f32 	%f223, %f222, %f221;
	cvt.f64.f32 	%fd380, %f223;
	selp.f64 	%fd786, %fd380, %fd786, %p201;
	mov.u32 	%r1935, %r380;
$L__BB44_182:
	mov.b32 	%r895, 16;
	mov.b32 	%r897, -1;
	// begin inline asm
	shfl.sync.down.b32 %r878, %r1935, %r895, %r361, %r897;
	// end inline asm
	// begin inline asm
	shfl.sync.down.b32 %r883, %r884, %r895, %r361, %r897;
	// end inline asm
	mov.b64 	%rd113, %fd786;
	mov.b64 	{%r889, %r894}, %rd113;
	// begin inline asm
	shfl.sync.down.b32 %r888, %r889, %r895, %r361, %r897;
	// end inline asm
	// begin inline asm
	shfl.sync.down.b32 %r893, %r894, %r895, %r361, %r897;
	// end inline asm
	add.s32 	%r898, %r455, 16;
	setp.gt.s32 	%p202, %r898, %r361;
	@%p202 bra 	$L__BB44_184;
	mov.b64 	%rd114, {%r888, %r893};
	mov.b64 	%fd381, %rd114;
	or.b32  	%r385, %r878, %r1935;
	setp.eq.s32 	%p203, %r1935, 0;
	cvt.rn.f32.f64 	%f224, %fd381;
	cvt.rn.f32.f64 	%f225, %fd786;
	add.f32 	%f226, %f225, %f224;
	cvt.f64.f32 	%fd382, %f226;
	selp.f64 	%fd786, %fd382, %fd786, %p203;
	mov.u32 	%r1935, %r385;
$L__BB44_184:
	or.b32  	%r387, %r1935, %r1923;
	setp.eq.s32 	%p204, %r1923, 0;
	cvt.rn.f32.f64 	%f227, %fd786;
	cvt.rn.f32.f64 	%f228, %fd780;
	add.f32 	%f229, %f228, %f227;
	cvt.f64.f32 	%fd383, %f229;
	selp.f64 	%fd780, %fd383, %fd780, %p204;
	add.s32 	%r1931, %r1931, -32;
	mov.u32 	%r1923, %r387;
	bra.uni 	$L__BB44_171;
$L__BB44_185:
	setp.ne.s32 	%p185, %r305, 0;
	@%p185 bra 	$L__BB44_187;
	or.b32  	%r780, %r1923, %r311;
	setp.eq.s32 	%p186, %r311, 0;
	cvt.rn.f32.f64 	%f149, %fd780;
	cvt.rn.f32.f64 	%f150, %fd206;
	add.f32 	%f151, %f150, %f149;
	cvt.f64.f32 	%fd350, %f151;
	selp.f64 	%fd351, %fd350, %fd206, %p186;
	mov.b64 	%rd99, %fd351;
	mov.b32 	%r781, 101;
	mov.b64 	%rd100, {%r781, %r780};
	add.s64 	%rd98, %rd10, 512;
	// begin inline asm
	st.relaxed.gpu.v2.u64 [%rd98], {%rd99, %rd100};
	// end inline asm
	st.shared.u32 	[_ZZN3cub18CUB_300001_SM_10006detail11scan_by_key21DeviceScanByKeyKernelINS2_10policy_hubIPidfN4cuda3std3__44plusIfEEE10Policy1000ES5_PfSD_NS0_24ReduceByKeyScanTileStateIdiLb1EEENS8_8equal_toIiEESA_djdiEEvT0_PT9_T1_T2_T3_iT4_T5_T6_T7_E12temp_storage+168], %r1923;
	st.shared.f64 	[_ZZN3cub18CUB_300001_SM_10006detail11scan_by_key21DeviceScanByKeyKernelINS2_10policy_hubIPidfN4cuda3std3__44plusIfEEE10Policy1000ES5_PfSD_NS0_24ReduceByKeyScanTileStateIdiLb1EEENS8_8equal_toIiEESA_djdiEEvT0_PT9_T1_T2_T3_iT4_T5_T6_T7_E12temp_storage+176], %fd780;
	st.shared.u32 	[_ZZN3cub18CUB_300001_SM_10006detail11scan_by_key21DeviceScanByKeyKernelINS2_10policy_hubIPidfN4cuda3std3__44plusIfEEE10Policy1000ES5_PfSD_NS0_24ReduceByKeyScanTileStateIdiLb1EEENS8_8equal_toIiEESA_djdiEEvT0_PT9_T1_T2_T3_iT4_T5_T6_T7_E12temp_storage+184], %r780;
	st.shared.f64 	[_ZZN3cub18CUB_300001_SM_10006detail11scan_by_key21DeviceScanByKeyKernelINS2_10policy_hubIPidfN4cuda3std3__44plusIfEEE10Policy1000ES5_PfSD_NS0_24ReduceByKeyScanTileStateIdiLb1EEENS8_8equal_toIiEESA_djdiEEvT0_PT9_T1_T2_T3_iT4_T5_T6_T7_E12temp_storage+192], %fd351;
$L__BB44_187:
	setp.ne.s32 	%p187, %r455, 0;
	@%p187 bra 	$L__BB44_189;
	st.shared.u32 	[_ZZN3cub18CUB_300001_SM_10006detail11scan_by_key21DeviceScanByKeyKernelINS2_10policy_hubIPidfN4cuda3std3__44plusIfEEE10Policy1000ES5_PfSD_NS0_24ReduceByKeyScanTileStateIdiLb1EEENS8_8equal_toIiEESA_djdiEEvT0_PT9_T1_T2_T3_iT4_T5_T6_T7_E12temp_storage+120], %r1923;
	st.shared.f64 	[_ZZN3cub18CUB_300001_SM_10006detail11scan_by_key21DeviceScanByKeyKernelINS2_10policy_hubIPidfN4cuda3std3__44plusIfEEE10Policy1000ES5_PfSD_NS0_24ReduceByKeyScanTileStateIdiLb1EEENS8_8equal_toIiEESA_djdiEEvT0_PT9_T1_T2_T3_iT4_T5_T6_T7_E12temp_storage+128], %fd780;
	mov.u32 	%r1939, %r1923;
	mov.f64 	%fd790, %fd780;
$L__BB44_189:
	setp.eq.s32 	%p188, %r305, 0;
	bar.sync 	0;
	@%p188 bra 	$L__BB44_191;
	ld.shared.f64 	%fd352, [_ZZN3cub18CUB_300001_SM_10006detail11scan_by_key21DeviceScanByKeyKernelINS2_10policy_hubIPidfN4cuda3std3__44plusIfEEE10Policy1000ES5_PfSD_NS0_24ReduceByKeyScanTileStateIdiLb1EEENS8_8equal_toIiEESA_djdiEEvT0_PT9_T1_T2_T3_iT4_T5_T6_T7_E12temp_storage+128];
	setp.eq.s32 	%p189, %r1939, 0;
	cvt.rn.f32.f64 	%f152, %fd352;
	cvt.rn.f32.f64 	%f153, %fd790;
	add.f32 	%f154, %f153, %f152;
	cvt.f64.f32 	%fd353, %f154;
	selp.f64 	%fd790, %fd353, %fd790, %p189;
$L__BB44_191:
	selp.u32 	%r1942, 1, 0, %p21;
	selp.u32 	%r1943, 1, 0, %p22;
	selp.u32 	%r1941, 1, 0, %p20;
	selp.u32 	%r1946, 1, 0, %p25;
	selp.u32 	%r1947, 1, 0, %p26;
	selp.u32 	%r1945, 1, 0, %p24;
	selp.u32 	%r1951, 1, 0, %p30;
	selp.u32 	%r1950, 1, 0, %p29;
	selp.u32 	%r1954, 1, 0, %p33;
	selp.u32 	%r1955, 1, 0, %p34;
	selp.u32 	%r1953, 1, 0, %p32;
	selp.u32 	%r1949, 1, 0, %p28;
	selp.u32 	%r1958, 1, 0, %p37;
	selp.u32 	%r1957, 1, 0, %p36;
	selp.u32 	%r1952, 1, 0, %p31;
	selp.u32 	%r1940, 1, 0, %p19;
	selp.u32 	%r1944, 1, 0, %p23;
	selp.u32 	%r1956, 1, 0, %p35;
	selp.u32 	%r1948, 1, 0, %p27;
	cvt.rn.f32.f64 	%f155, %fd790;
	cvt.rn.f32.f64 	%f156, %fd778;
	add.f32 	%f157, %f155, %f156;
	cvt.f64.f32 	%fd354, %f157;
	selp.f64 	%fd778, %fd778, %fd354, %p19;
	cvt.rn.f32.f64 	%f158, %fd778;
	cvt.rn.f32.f64 	%f159, %fd160;
	add.f32 	%f160, %f158, %f159;
	cvt.f64.f32 	%fd355, %f160;
	selp.f64 	%fd799, %fd160, %fd355, %p20;
	cvt.rn.f32.f64 	%f161, %fd799;
	cvt.rn.f32.f64 	%f162, %fd161;
	add.f32 	%f163, %f161, %f162;
	cvt.f64.f32 	%fd356, %f163;
	selp.f64 	%fd798, %fd161, %fd356, %p21;
	cvt.rn.f32.f64 	%f164, %fd798;
	cvt.rn.f32.f64 	%f165, %fd162;
	add.f32 	%f166, %f164, %f165;
	cvt.f64.f32 	%fd357, %f166;
	selp.f64 	%fd796, %fd162, %fd357, %p22;
	cvt.rn.f32.f64 	%f167, %fd796;
	cvt.rn.f32.f64 	%f168, %fd163;
	add.f32 	%f169, %f167, %f168;
	cvt.f64.f32 	%fd358, %f169;
	selp.f64 	%fd795, %fd163, %fd358, %p23;
	cvt.rn.f32.f64 	%f170, %fd795;
	cvt.rn.f32.f64 	%f171, %fd164;
	add.f32 	%f172, %f170, %f171;
	cvt.f64.f32 	%fd359, %f172;
	selp.f64 	%fd793, %fd164, %fd359, %p24;
	cvt.rn.f32.f64 	%f173, %fd793;
	cvt.rn.f32.f64 	%f174, %fd165;
	add.f32 	%f175, %f173, %f174;
	cvt.f64.f32 	%fd360, %f175;
	selp.f64 	%fd792, %fd165, %fd360, %p25;
	cvt.rn.f32.f64 	%f176, %fd792;
	cvt.rn.f32.f64 	%f177, %fd166;
	add.f32 	%f178, %f176, %f177;
	cvt.f64.f32 	%fd361, %f178;
	selp.f64 	%fd794, %fd166, %fd361, %p26;
	cvt.rn.f32.f64 	%f179, %fd794;
	cvt.rn.f32.f64 	%f180, %fd167;
	add.f32 	%f181, %f179, %f180;
	cvt.f64.f32 	%fd362, %f181;
	selp.f64 	%fd797, %fd167, %fd362, %p27;
	cvt.rn.f32.f64 	%f182, %fd797;
	cvt.rn.f32.f64 	%f183, %fd168;
	add.f32 	%f184, %f182, %f183;
	cvt.f64.f32 	%fd363, %f184;
	selp.f64 	%fd800, %fd168, %fd363, %p28;
	cvt.rn.f32.f64 	%f185, %fd800;
	cvt.rn.f32.f64 	%f186, %fd169;
	add.f32 	%f187, %f185, %f186;
	cvt.f64.f32 	%fd364, %f187;
	selp.f64 	%fd803, %fd169, %fd364, %p29;
	cvt.rn.f32.f64 	%f188, %fd803;
	cvt.rn.f32.f64 	%f189, %fd170;
	add.f32 	%f190, %f188, %f189;
	cvt.f64.f32 	%fd365, %f190;
	selp.f64 	%fd804, %fd170, %fd365, %p30;
	cvt.rn.f32.f64 	%f191, %fd804;
	cvt.rn.f32.f64 	%f192, %fd171;
	add.f32 	%f193, %f191, %f192;
	cvt.f64.f32 	%fd366, %f193;
	selp.f64 	%fd805, %fd171, %fd366, %p31;
	cvt.rn.f32.f64 	%f194, %fd805;
	cvt.rn.f32.f64 	%f195, %fd172;
	add.f32 	%f196, %f194, %f195;
	cvt.f64.f32 	%fd367, %f196;
	selp.f64 	%fd806, %fd172, %fd367, %p32;
	cvt.rn.f32.f64 	%f197, %fd806;
	cvt.rn.f32.f64 	%f198, %fd173;
	add.f32 	%f199, %f197, %f198;
	cvt.f64.f32 	%fd368, %f199;
	selp.f64 	%fd807, %fd173, %fd368, %p33;
	cvt.rn.f32.f64 	%f200, %fd807;
	cvt.rn.f32.f64 	%f201, %fd174;
	add.f32 	%f202, %f200, %f201;
	cvt.f64.f32 	%fd369, %f202;
	selp.f64 	%fd808, %fd174, %fd369, %p34;
	cvt.rn.f32.f64 	%f203, %fd808;
	cvt.rn.f32.f64 	%f204, %fd175;
	add.f32 	%f205, %f203, %f204;
	cvt.f64.f32 	%fd370, %f205;
	selp.f64 	%fd809, %fd175, %fd370, %p35;
	cvt.rn.f32.f64 	%f206, %fd809;
	cvt.rn.f32.f64 	%f207, %fd176;
	add.f32 	%f208, %f206, %f207;
	cvt.f64.f32 	%fd371, %f208;
	selp.f64 	%fd810, %fd176, %fd371, %p36;
	cvt.rn.f32.f64 	%f209, %fd810;
	cvt.rn.f32.f64 	%f210, %fd177;
	add.f32 	%f211, %f209, %f210;
	cvt.f64.f32 	%fd372, %f211;
	selp.f64 	%fd811, %fd177, %fd372, %p37;
$L__BB44_192:
	ld.param.f64 	%fd720, [_ZN3cub18CUB_300001_SM_10006detail11scan_by_key21DeviceScanByKeyKernelINS2_10policy_hubIPidfN4cuda3std3__44plusIfEEE10Policy1000ES5_PfSD_NS0_24ReduceByKeyScanTileStateIdiLb1EEENS8_8equal_toIiEESA_djdiEEvT0_PT9_T1_T2_T3_iT4_T5_T6_T7__param_8];
	bar.sync 	0;
	cvt.rn.f32.f64 	%f339, %fd720;
	setp.eq.s32 	%p273, %r1940, 0;
	cvt.rn.f32.f64 	%f340, %fd790;
	add.f32 	%f341, %f339, %f340;
	cvt.f64.f32 	%fd447, %f341;
	selp.f64 	%fd448, %fd447, %fd720, %p273;
	setp.eq.s32 	%p274, %r1941, 0;
	cvt.rn.f32.f64 	%f342, %fd778;
	add.f32 	%f343, %f339, %f342;
	cvt.f64.f32 	%fd449, %f343;
	selp.f64 	%fd450, %fd449, %fd720, %p274;
	setp.eq.s32 	%p275, %r1942, 0;
	cvt.rn.f32.f64 	%f344, %fd799;
	add.f32 	%f345, %f339, %f344;
	cvt.f64.f32 	%fd451, %f345;
	selp.f64 	%fd452, %fd451, %fd720, %p275;
	setp.eq.s32 	%p276, %r1943, 0;
	cvt.rn.f32.f64 	%f346, %fd798;
	add.f32 	%f347, %f339, %f346;
	cvt.f64.f32 	%fd453, %f347;
	selp.f64 	%fd454, %fd453, %fd720, %p276;
	setp.eq.s32 	%p277, %r1944, 0;
	cvt.rn.f32.f64 	%f348, %fd796;
	add.f32 	%f349, %f339, %f348;
	cvt.f64.f32 	%fd455, %f349;
	selp.f64 	%fd456, %fd455, %fd720, %p277;
	setp.eq.s32 	%p278, %r1945, 0;
	cvt.rn.f32.f64 	%f350, %fd795;
	add.f32 	%f351, %f339, %f350;
	cvt.f64.f32 	%fd457, %f351;
	selp.f64 	%fd458, %fd457, %fd720, %p278;
	setp.eq.s32 	%p279, %r1946, 0;
	cvt.rn.f32.f64 	%f352, %fd793;
	add.f32 	%f353, %f339, %f352;
	cvt.f64.f32 	%fd459, %f353;
	selp.f64 	%fd460, %fd459, %fd720, %p279;
	setp.eq.s32 	%p280, %r1947, 0;
	cvt.rn.f32.f64 	%f354, %fd792;
	add.f32 	%f355, %f339, %f354;
	cvt.f64.f32 	%fd461, %f355;
	selp.f64 	%fd462, %fd461, %fd720, %p280;
	setp.eq.s32 	%p281, %r1948, 0;
	cvt.rn.f32.f64 	%f356, %fd794;
	add.f32 	%f357, %f339, %f356;
	cvt.f64.f32 	%fd463, %f357;
	selp.f64 	%fd464, %fd463, %fd720, %p281;
	setp.eq.s32 	%p282, %r1949, 0;
	cvt.rn.f32.f64 	%f358, %fd797;
	add.f32 	%f359, %f339, %f358;
	cvt.f64.f32 	%fd465, %f359;
	selp.f64 	%fd466, %fd465, %fd720, %p282;
	setp.eq.s32 	%p283, %r1950, 0;
	cvt.rn.f32.f64 	%f360, %fd800;
	add.f32 	%f361, %f339, %f360;
	cvt.f64.f32 	%fd467, %f361;
	selp.f64 	%fd468, %fd467, %fd720, %p283;
	setp.eq.s32 	%p284, %r1951, 0;
	cvt.rn.f32.f64 	%f362, %fd803;
	add.f32 	%f363, %f339, %f362;
	cvt.f64.f32 	%fd469, %f363;
	selp.f64 	%fd470, %fd469, %fd720, %p284;
	setp.eq.s32 	%p285, %r1952, 0;
	cvt.rn.f32.f64 	%f364, %fd804;
	add.f32 	%f365, %f339, %f364;
	cvt.f64.f32 	%fd471, %f365;
	selp.f64 	%fd472, %fd471, %fd720, %p285;
	setp.eq.s32 	%p286, %r1953, 0;
	cvt.rn.f32.f64 	%f366, %fd805;
	add.f32 	%f367, %f339, %f366;
	cvt.f64.f32 	%fd473, %f367;
	selp.f64 	%fd474, %fd473, %fd720, %p286;
	setp.eq.s32 	%p287, %r1954, 0;
	cvt.rn.f32.f64 	%f368, %fd806;
	add.f32 	%f369, %f339, %f368;
	cvt.f64.f32 	%fd475, %f369;
	selp.f64 	%fd476, %fd475, %fd720, %p287;
	setp.eq.s32 	%p288, %r1955, 0;
	cvt.rn.f32.f64 	%f370, %fd807;
	add.f32 	%f371, %f339, %f370;
	cvt.f64.f32 	%fd477, %f371;
	selp.f64 	%fd478, %fd477, %fd720, %p288;
	setp.eq.s32 	%p289, %r1956, 0;
	cvt.rn.f32.f64 	%f372, %fd808;
	add.f32 	%f373, %f339, %f372;
	cvt.f64.f32 	%fd479, %f373;
	selp.f64 	%fd480, %fd479, %fd720, %p289;
	setp.eq.s32 	%p290, %r1957, 0;
	cvt.rn.f32.f64 	%f374, %fd809;
	add.f32 	%f375, %f339, %f374;
	cvt.f64.f32 	%fd481, %f375;
	selp.f64 	%fd482, %fd481, %fd720, %p290;
	setp.eq.s32 	%p291, %r1958, 0;
	cvt.rn.f32.f64 	%f376, %fd810;
	add.f32 	%f377, %f339, %f376;
	cvt.f64.f32 	%fd483, %f377;
	selp.f64 	%fd484, %fd483, %fd720, %p291;
	setp.eq.s32 	%p292, %r1959, 0;
	cvt.rn.f32.f64 	%f378, %fd811;
	add.f32 	%f379, %f339, %f378;
	cvt.f64.f32 	%fd485, %f379;
	selp.f64 	%fd486, %fd485, %fd720, %p292;
	st.shared.v2.f64 	[%r272], {%fd448, %fd450};
	st.shared.v2.f64 	[%r272+16], {%fd452, %fd454};
	st.shared.v2.f64 	[%r272+32], {%fd456, %fd458};
	st.shared.v2.f64 	[%r272+48], {%fd460, %fd462};
	st.shared.v2.f64 	[%r272+64], {%fd464, %fd466};
	st.shared.v2.f64 	[%r272+80], {%fd468, %fd470};
	st.shared.v2.f64 	[%r272+96], {%fd472, %fd474};
	st.shared.v2.f64 	[%r272+112], {%fd476, %fd478};
	st.shared.v2.f64 	[%r272+128], {%fd480, %fd482};
	st.shared.v2.f64 	[%r272+144], {%fd484, %fd486};
	bar.warp.sync 	-1;
	ld.shared.f64 	%fd274, [%r271];
	ld.shared.f64 	%fd275, [%r271+256];
	ld.shared.f64 	%fd276, [%r271+512];
	ld.shared.f64 	%fd277, [%r271+768];
	ld.shared.f64 	%fd278, [%r271+1024];
	ld.shared.f64 	%fd279, [%r271+1280];
	ld.shared.f64 	%fd280, [%r271+1536];
	ld.shared.f64 	%fd281, [%r271+1792];
	ld.shared.f64 	%fd282, [%r271+2048];
	ld.shared.f64 	%fd283, [%r271+2304];
	ld.shared.f64 	%fd284, [%r271+2560];
	ld.shared.f64 	%fd285, [%r271+2816];
	ld.shared.f64 	%fd286, [%r271+3072];
	ld.shared.f64 	%fd287, [%r271+3328];
	ld.shared.f64 	%fd288, [%r271+3584];
	ld.shared.f64 	%fd289, [%r271+3840];
	ld.shared.f64 	%fd290, [%r271+4096];
	ld.shared.f64 	%fd291, [%r271+4352];
	ld.shared.f64 	%fd292, [%r271+4608];
	ld.shared.f64 	%fd293, [%r271+4864];
	mov.u32 	%r1095, %tid.x;
	setp.ne.s32 	%p293, %r1095, 0;
	@%p293 bra 	$L__BB44_194;
	ld.param.u32 	%r1853, [_ZN3cub18CUB_300001_SM_10006detail11scan_by_key21DeviceScanByKeyKernelINS2_10policy_hubIPidfN4cuda3std3__44plusIfEEE10Policy1000ES5_PfSD_NS0_24ReduceByKeyScanTileStateIdiLb1EEENS8_8equal_toIiEESA_djdiEEvT0_PT9_T1_T2_T3_iT4_T5_T6_T7__param_9];
	mov.u32 	%r1096, %ctaid.x;
	mul.lo.s32 	%r1097, %r1096, 4480;
	sub.s32 	%r1098, %r1853, %r1097;
	st.volatile.shared.u32 	[_ZZN3cub18CUB_300001_SM_10006detail11scan_by_key21DeviceScanByKeyKernelINS2_10policy_hubIPidfN4cuda3std3__44plusIfEEE10Policy1000ES5_PfSD_NS0_24ReduceByKeyScanTileStateIdiLb1EEENS8_8equal_toIiEESA_djdiEEvT0_PT9_T1_T2_T3_iT4_T5_T6_T7_E12temp_storage+35840], %r1098;
$L__BB44_194:
	ld.param.u64 	%rd247, [_ZN3cub18CUB_300001_SM_10006detail11scan_by_key21DeviceScanByKeyKernelINS2_10policy_hubIPidfN4cuda3std3__44plusIfEEE10Policy1000ES5_PfSD_NS0_24ReduceByKeyScanTileStateIdiLb1EEENS8_8equal_toIiEESA_djdiEEvT0_PT9_T1_T2_T3_iT4_T5_T6_T7__param_3];
	bar.sync 	0;
	ld.volatile.shared.u32 	%r429, [_ZZN3cub18CUB_300001_SM_10006detail11scan_by_key21DeviceScanByKeyKernelINS2_10policy_hubIPidfN4cuda3std3__44plusIfEEE10Policy1000ES5_PfSD_NS0_24ReduceByKeyScanTileStateIdiLb1EEENS8_8equal_toIiEESA_djdiEEvT0_PT9_T1_T2_T3_iT4_T5_T6_T7_E12temp_storage+35840];
	and.b32  	%r1100, %r1095, 992;
	mul.lo.s32 	%r1101, %r1100, 20;
	and.b32  	%r1102, %r1095, 31;
	or.b32  	%r1103, %r1101, %r1102;
	setp.ge.s32 	%p294, %r1103, %r429;
	cvt.u64.u32 	%rd127, %r1103;
	mov.u32 	%r1104, %ctaid.x;
	mul.lo.s32 	%r1105, %r1104, 4480;
	cvt.u64.u32 	%rd128, %r1105;
	add.s64 	%rd129, %rd127, %rd128;
	cvta.to.global.u64 	%rd130, %rd247;
	shl.b64 	%rd131, %rd129, 2;
	add.s64 	%rd14, %rd130, %rd131;
	@%p294 bra 	$L__BB44_196;
	cvt.rn.f32.f64 	%f380, %fd274;
	st.global.f32 	[%rd14], %f380;
$L__BB44_196:
	or.b32  	%r1111, %r1103, 32;
	setp.ge.s32 	%p295, %r1111, %r429;
	@%p295 bra 	$L__BB44_198;
	cvt.rn.f32.f64 	%f381, %fd275;
	st.global.f32 	[%rd14+128], %f381;
$L__BB44_198:
	or.b32  	%r1117, %r1103, 64;
	setp.ge.s32 	%p296, %r1117, %r429;
	@%p296 bra 	$L__BB44_200;
	cvt.rn.f32.f64 	%f382, %fd276;
	st.global.f32 	[%rd14+256], %f382;
$L__BB44_200:
	or.b32  	%r1123, %r1103, 96;
	setp.ge.s32 	%p297, %r1123, %r429;
	@%p297 bra 	$L__BB44_202;
	cvt.rn.f32.f64 	%f383, %fd277;
	st.global.f32 	[%rd14+384], %f383;
$L__BB44_202:
	add.s32 	%r1129, %r1103, 128;
	setp.ge.s32 	%p298, %r1129, %r429;
	@%p298 bra 	$L__BB44_204;
	cvt.rn.f32.f64 	%f384, %fd278;
	st.global.f32 	[%rd14+512], %f384;
$L__BB44_204:
	add.s32 	%r1135, %r1103, 160;
	setp.ge.s32 	%p299, %r1135, %r429;
	@%p299 bra 	$L__BB44_206;
	cvt.rn.f32.f64 	%f385, %fd279;
	st.global.f32 	[%rd14+640], %f385;
$L__BB44_206:
	add.s32 	%r1141, %r1103, 192;
	setp.ge.s32 	%p300, %r1141, %r429;
	@%p300 bra 	$L__BB44_208;
	cvt.rn.f32.f64 	%f386, %fd280;
	st.global.f32 	[%rd14+768], %f386;
$L__BB44_208:
	add.s32 	%r1147, %r1103, 224;
	setp.ge.s32 	%p301, %r1147, %r429;
	@%p301 bra 	$L__BB44_210;
	cvt.rn.f32.f64 	%f387, %fd281;
	st.global.f32 	[%rd14+896], %f387;
$L__BB44_210:
	add.s32 	%r1153, %r1103, 256;
	setp.ge.s32 	%p302, %r1153, %r429;
	@%p302 bra 	$L__BB44_212;
	cvt.rn.f32.f64 	%f388, %fd282;
	st.global.f32 	[%rd14+1024], %f388;
$L__BB44_212:
	add.s32 	%r1159, %r1103, 288;
	setp.ge.s32 	%p303, %r1159, %r429;
	@%p303 bra 	$L__BB44_214;
	cvt.rn.f32.f64 	%f389, %fd283;
	st.global.f32 	[%rd14+1152], %f389;
$L__BB44_214:
	add.s32 	%r1165, %r1103, 320;
	setp.ge.s32 	%p304, %r1165, %r429;
	@%p304 bra 	$L__BB44_216;
	cvt.rn.f32.f64 	%f390, %fd284;
	st.global.f32 	[%rd14+1280], %f390;
$L__BB44_216:
	add.s32 	%r1171, %r1103, 352;
	setp.ge.s32 	%p305, %r1171, %r429;
	@%p305 bra 	$L__BB44_218;
	cvt.rn.f32.f64 	%f391, %fd285;
	st.global.f32 	[%rd14+1408], %f391;
$L__BB44_218:
	add.s32 	%r1177, %r1103, 384;
	setp.ge.s32 	%p306, %r1177, %r429;
	@%p306 bra 	$L__BB44_220;
	cvt.rn.f32.f64 	%f392, %fd286;
	st.global.f32 	[%rd14+1536], %f392;
$L__BB44_220:
	add.s32 	%r1183, %r1103, 416;
	setp.ge.s32 	%p307, %r1183, %r429;
	@%p307 bra 	$L__BB44_222;
	cvt.rn.f32.f64 	%f393, %fd287;
	st.global.f32 	[%rd14+1664], %f393;
$L__BB44_222:
	add.s32 	%r1189, %r1103, 448;
	setp.ge.s32 	%p308, %r1189, %r429;
	@%p308 bra 	$L__BB44_224;
	cvt.rn.f32.f64 	%f394, %fd288;
	st.global.f32 	[%rd14+1792], %f394;
$L__BB44_224:
	add.s32 	%r1195, %r1103, 480;
	setp.ge.s32 	%p309, %r1195, %r429;
	@%p309 bra 	$L__BB44_226;
	cvt.rn.f32.f64 	%f395, %fd289;
	st.global.f32 	[%rd14+1920], %f395;
$L__BB44_226:
	add.s32 	%r1201, %r1103, 512;
	setp.ge.s32 	%p310, %r1201, %r429;
	@%p310 bra 	$L__BB44_228;
	cvt.rn.f32.f64 	%f396, %fd290;
	st.global.f32 	[%rd14+2048], %f396;
$L__BB44_228:
	add.s32 	%r1207, %r1103, 544;
	setp.ge.s32 	%p311, %r1207, %r429;
	@%p311 bra 	$L__BB44_230;
	cvt.rn.f32.f64 	%f397, %fd291;
	st.global.f32 	[%rd14+2176], %f397;
$L__BB44_230:
	add.s32 	%r1213, %r1103, 576;
	setp.ge.s32 	%p312, %r1213, %r429;
	@%p312 bra 	$L__BB44_232;
	cvt.rn.f32.f64 	%f398, %fd292;
	st.global.f32 	[%rd14+2304], %f398;
$L__BB44_232:
	add.s32 	%r1219, %r1103, 608;
	setp.ge.s32 	%p313, %r1219, %r429;
	@%p313 bra 	$L__BB44_234;
	cvt.rn.f32.f64 	%f399, %fd293;
	st.global.f32 	[%rd14+2432], %f399;
$L__BB44_234:
	ret;

}
	// .globl	_ZN3cub18CUB_300001_SM_10006detail11scan_by_key25DeviceScanByKeyInitKernelINS0_24ReduceByKeyScanTileStateIdiLb1EEEPimEEvT_T0_PN4cuda3std3__415iterator_traitsIS8_vE10value_typeET1_i
.visible .entry _ZN3cub18CUB_300001_SM_10006detail11scan_by_key25DeviceScanByKeyInitKernelINS0_24ReduceByKeyScanTileStateIdiLb1EEEPimEEvT_T0_PN4cuda3std3__415iterator_traitsIS8_vE10value_typeET1_i(
	.param .align 8 .b8 _ZN3cub18CUB_300001_SM_10006detail11scan_by_key25DeviceScanByKeyInitKernelINS0_24ReduceByKeyScanTileStateIdiLb1EEEPimEEvT_T0_PN4cuda3std3__415iterator_traitsIS8_vE10value_typeET1_i_param_0[8],
	.param .u64 .ptr .align 1 _ZN3cub18CUB_300001_SM_10006detail11scan_by_key25DeviceScanByKeyInitKernelINS0_24ReduceByKeyScanTileStateIdiLb1EEEPimEEvT_T0_PN4cuda3std3__415iterator_traitsIS8_vE10value_typeET1_i_param_1,
	.param .u64 .ptr .align 1 _ZN3cub18CUB_300001_SM_10006detail11scan_by_key25DeviceScanByKeyInitKernelINS0_24ReduceByKeyScanTileStateIdiLb1EEEPimEEvT_T0_PN4cuda3std3__415iterator_traitsIS8_vE10value_typeET1_i_param_2,
	.param .u64 _ZN3cub18CUB_300001_SM_10006detail11scan_by_key25DeviceScanByKeyInitKernelINS0_24ReduceByKeyScanTileStateIdiLb1EEEPimEEvT_T0_PN4cuda3std3__415iterator_traitsIS8_vE10value_typeET1_i_param_3,
	.param .u32 _ZN3cub18CUB_300001_SM_10006detail11scan_by_key25DeviceScanByKeyInitKernelINS0_24ReduceByKeyScanTileStateIdiLb1EEEPimEEvT_T0_PN4cuda3std3__415iterator_traitsIS8_vE10value_typeET1_i_param_4
)
{
	.reg .pred 	%p<8>;
	.reg .b32 	%r<16>;
	.reg .b64 	%rd<20>;

	ld.param.u64 	%rd5, [_ZN3cub18CUB_300001_SM_10006detail11scan_by_key25DeviceScanByKeyInitKernelINS0_24ReduceByKeyScanTileStateIdiLb1EEEPimEEvT_T0_PN4cuda3std3__415iterator_traitsIS8_vE10value_typeET1_i_param_0];
	ld.param.u64 	%rd2, [_ZN3cub18CUB_300001_SM_10006detail11scan_by_key25DeviceScanByKeyInitKernelINS0_24ReduceByKeyScanTileStateIdiLb1EEEPimEEvT_T0_PN4cuda3std3__415iterator_traitsIS8_vE10value_typeET1_i_param_1];
	ld.param.u64 	%rd3, [_ZN3cub18CUB_300001_SM_10006detail11scan_by_key25DeviceScanByKeyInitKernelINS0_24ReduceByKeyScanTileStateIdiLb1EEEPimEEvT_T0_PN4cuda3std3__415iterator_traitsIS8_vE10value_typeET1_i_param_2];
	ld.param.u64 	%rd4, [_ZN3cub18CUB_300001_SM_10006detail11scan_by_key25DeviceScanByKeyInitKernelINS0_24ReduceByKeyScanTileStateIdiLb1EEEPimEEvT_T0_PN4cuda3std3__415iterator_traitsIS8_vE10value_typeET1_i_param_3];
	ld.param.u32 	%r6, [_ZN3cub18CUB_300001_SM_10006detail11scan_by_key25DeviceScanByKeyInitKernelINS0_24ReduceByKeyScanTileStateIdiLb1EEEPimEEvT_T0_PN4cuda3std3__415iterator_traitsIS8_vE10value_typeET1_i_param_4];
	cvta.to.global.u64 	%rd1, %rd5;
	mov.u32 	%r1, %ctaid.x;
	mov.u32 	%r9, %ntid.x;
	mov.u32 	%r2, %tid.x;
	mad.lo.s32 	%r3, %r1, %r9, %r2;
	setp.ge.s32 	%p1, %r3, %r6;
	@%p1 bra 	$L__BB45_2;
	mul.wide.s32 	%rd6, %r3, 16;
	add.s64 	%rd7, %rd1, %rd6;
	mov.b64 	%rd8, 99;
	mov.b64 	%rd9, 0;
	st.global.v2.u64 	[%rd7+512], {%rd9, %rd8};
$L__BB45_2:
	mov.b32 	%r15, 0;
	setp.ne.s32 	%p2, %r1, 0;
	setp.gt.u32 	%p3, %r2, 31;
	or.pred  	%p4, %p2, %p3;
	@%p4 bra 	$L__BB45_4;
	mul.wide.u32 	%rd10, %r2, 16;
	add.s64 	%rd11, %rd1, %rd10;
	st.global.v4.u32 	[%rd11], {%r15, %r15, %r15, %r15};
$L__BB45_4:
	setp.eq.s32 	%p5, %r3, 0;
	setp.ge.u32 	%p6, %r3, %r6;
	or.pred  	%p7, %p5, %p6;
	@%p7 bra 	$L__BB45_6;
	cvt.u64.u32 	%rd12, %r3;
	cvta.to.global.u64 	%rd13, %rd2;
	mul.lo.s64 	%rd14, %rd4, %rd12;
	shl.b64 	%rd15, %rd14, 2;
	add.s64 	%rd16, %rd13, %rd15;
	ld.global.u32 	%r14, [%rd16+-4];
	cvta.to.global.u64 	%rd17, %rd3;
	mul.wide.u32 	%rd18, %r3, 4;
	add.s64 	%rd19, %rd17, %rd18;
	st.global.u32 	[%rd19], %r14;
$L__BB45_6:
	ret;

}
	// .globl	_ZN3cub18CUB_300001_SM_10006detail11scan_by_key21DeviceScanByKeyKernelINS2_10policy_hubIPidfN4cuda3std3__44plusIfEEE10Policy1000ES5_PfSD_NS0_24ReduceByKeyScanTileStateIdiLb1EEENS8_8equal_toIiEESA_dmdiEEvT0_PT9_T1_T2_T3_iT4_T5_T6_T7_
.visible .entry _ZN3cub18CUB_300001_SM_10006detail11scan_by_key21DeviceScanByKeyKernelINS2_10policy_hubIPidfN4cuda3std3__44plusIfEEE10Policy1000ES5_PfSD_NS0_24ReduceByKeyScanTileStateIdiLb1EEENS8_8equal_toIiEESA_dmdiEEvT0_PT9_T1_T2_T3_iT4_T5_T6_T7_(
	.param .u64 .ptr .align 1 _ZN3cub18CUB_300001_SM_10006detail11scan_by_key21DeviceScanByKeyKernelINS2_10policy_hubIPidfN4cuda3std3__44plusIfEEE10Policy1000ES5_PfSD_NS0_24ReduceByKeyScanTileStateIdiLb1EEENS8_8equal_toIiEESA_dmdiEEvT0_PT9_T1_T2_T3_iT4_T5_T6_T7__param_0,
	.param .u64 .ptr .align 1 _ZN3cub18CUB_300001_SM_10006detail11scan_by_key21DeviceScanByKeyKernelINS2_10policy_hubIPidfN4cuda3std3__44plusIfEEE10Policy1000ES5_PfSD_NS0_24ReduceByKeyScanTileStateIdiLb1EEENS8_8equal_toIiEESA_dmdiEEvT0_PT9_T1_T2_T3_iT4_T5_T6_T7__param_1,
	.param .u64 .ptr .align 1 _ZN3cub18CUB_300001_SM_10006detail11scan_by_key21DeviceScanByKeyKernelINS2_10policy_hubIPidfN4cuda3std3__44plusIfEEE10Policy1000ES5_PfSD_NS0_24ReduceByKeyScanTileStateIdiLb1EEENS8_8equal_toIiEESA_dmdiEEvT0_PT9_T1_T2_T3_iT4_T5_T6_T7__param_2,
	.param .u64 .ptr .align 1 _ZN3cub18CUB_300001_SM_10006detail11scan_by_key21DeviceScanByKeyKernelINS2_10policy_hubIPidfN4cuda3std3__44plusIfEEE10Policy1000ES5_PfSD_NS0_24ReduceByKeyScanTileStateIdiLb1EEENS8_8equal_toIiEESA_dmdiEEvT0_PT9_T1_T2_T3_iT4_T5_T6_T7__param_3,
	.param .align 8 .b8 _ZN3cub18CUB_300001_SM_10006detail11scan_by_key21DeviceScanByKeyKernelINS2_10policy_hubIPidfN4cuda3std3__44plusIfEEE10Policy1000ES5_PfSD_NS0_24ReduceByKeyScanTileStateIdiLb1EEENS8_8equal_toIiEESA_dmdiEEvT0_PT9_T1_T2_T3_iT4_T5_T6_T7__param_4[8],
	.param .u32 _ZN3cub18CUB_300001_SM_10006detail11scan_by_key21DeviceScanByKeyKernelINS2_10policy_hubIPidfN4cuda3std3__44plusIfEEE10Policy1000ES5_PfSD_NS0_24ReduceByKeyScanTileStateIdiLb1EEENS8_8equal_toIiEESA_dmdiEEvT0_PT9_T1_T2_T3_iT4_T5_T6_T7__param_5,
	.param .align 1 .b8 _ZN3cub18CUB_300001_SM_10006detail11scan_by_key21DeviceScanByKeyKernelINS2_10policy_hubIPidfN4cuda3std3__44plusIfEEE10Policy1000ES5_PfSD_NS0_24ReduceByKeyScanTileStateIdiLb1EEENS8_8equal_toIiEESA_dmdiEEvT0_PT9_T1_T2_T3_iT4_T5_T6_T7__param_6[1],
	.param .align 1 .b8 _ZN3cub18CUB_300001_SM_10006detail11scan_by_key21DeviceScanByKeyKernelINS2_10policy_hubIPidfN4cuda3std3__44plusIfEEE10Policy1000ES5_PfSD_NS0_24ReduceByKeyScanTileStateIdiLb1EEENS8_8equal_toIiEESA_dmdiEEvT0_PT9_T1_T2_T3_iT4_T5_T6_T7__param_7[1],
	.param .f64 _ZN3cub18CUB_300001_SM_10006detail11scan_by_key21DeviceScanByKeyKernelINS2_10policy_hubIPidfN4cuda3std3__44plusIfEEE10Policy1000ES5_PfSD_NS0_24ReduceByKeyScanTileStateIdiLb1EEENS8_8equal_toIiEESA_dmdiEEvT0_PT9_T1_T2_T3_iT4_T5_T6_T7__param_8,
	.param .u64 _ZN3cub18CUB_300001_SM_10006detail11scan_by_key21DeviceScanByKeyKernelINS2_10policy_hubIPidfN4cuda3std3__44plusIfEEE10Policy1000ES5_PfSD_NS0_24ReduceByKeyScanTileStateIdiLb1EEENS8_8equal_toIiEESA_dmdiEEvT0_PT9_T1_T2_T3_iT4_T5_T6_T7__param_9
)
.maxntid 224
{
	.reg .pred 	%p<526>;
	.reg .b32 	%r<1605>;
	.reg .b32 	%f<763>;
	.reg .b64 	%rd<430>;
	.reg .b64 	%fd<812>;
	// demoted variable
	.shared .align 16 .b8 _ZZN3cub18CUB_300001_SM_10006detail11scan_by_key21DeviceScanByKeyKernelINS2_10policy_hubIPidfN4cuda3std3__44plusIfEEE10Policy1000ES5_PfSD_NS0_24ReduceByKeyScanTileStateIdiLb1EEENS8_8equal_toIiEESA_dmdiEEvT0_PT9_T1_T2_T3_iT4_T5_T6_T7_E12temp_storage[35856];
	ld.param.u64 	%rd86, [_ZN3cub18CUB_300001_SM_10006detail11scan_by_key21DeviceScanByKeyKernelINS2_10policy_hubIPidfN4cuda3std3__44plusIfEEE10Policy1000ES5_PfSD_NS0_24ReduceByKeyScanTileStateIdiLb1EEENS8_8equal_toIiEESA_dmdiEEvT0_PT9_T1_T2_T3_iT4_T5_T6_T7__param_0];
	ld.param.u64 	%rd3, [_ZN3cub18CUB_300001_SM_10006detail11scan_by_key21DeviceScanByKeyKernelINS2_10policy_hubIPidfN4cuda3std3__44plusIfEEE10Policy1000ES5_PfSD_NS0_24ReduceByKeyScanTileStateIdiLb1EEENS8_8equal_toIiEESA_dmdiEEvT0_PT9_T1_T2_T3_iT4_T5_T6_T7__param_4];
	ld.param.u64 	%rd89, [_ZN3cub18CUB_300001_SM_10006detail11scan_by_key21DeviceScanByKeyKernelINS2_10policy_hubIPidfN4cuda3std3__44plusIfEEE10Policy1000ES5_PfSD_NS0_24ReduceByKeyScanTileStateIdiLb1EEENS8_8equal_toIiEESA_dmdiEEvT0_PT9_T1_T2_T3_iT4_T5_T6_T7__param_1];
	ld.param.u64 	%rd87, [_ZN3cub18CUB_300001_SM_10006detail11scan_by_key21DeviceScanByKeyKernelINS2_10policy_hubIPidfN4cuda3std3__44plusIfEEE10Policy1000ES5_PfSD_NS0_24ReduceByKeyScanTileStateIdiLb1EEENS8_8equal_toIiEESA_dmdiEEvT0_PT9_T1_T2_T3_iT4_T5_T6_T7__param_2];
	ld.param.u64 	%rd88, [_ZN3cub18CUB_300001_SM_10006detail11scan_by_key21DeviceScanByKeyKernelINS2_10policy_hubIPidfN4cuda3std3__44plusIfEEE10Policy1000ES5_PfSD_NS0_24ReduceByKeyScanTileStateIdiLb1EEENS8_8equal_toIiEESA_dmdiEEvT0_PT9_T1_T2_T3_iT4_T5_T6_T7__param_3];
	ld.param.u64 	%rd90, [_ZN3cub18CUB_300001_SM_10006detail11scan_by_key21DeviceScanByKeyKernelINS2_10policy_hubIPidfN4cuda3std3__44plusIfEEE10Policy1000ES5_PfSD_NS0_24ReduceByKeyScanTileStateIdiLb1EEENS8_8equal_toIiEESA_dmdiEEvT0_PT9_T1_T2_T3_iT4_T5_T6_T7__param_9];
	cvta.to.global.u64 	%rd1, %rd88;
	cvta.to.global.u64 	%rd2, %rd89;
	mov.u32 	%r1, %ctaid.x;
	mul.wide.u32 	%rd4, %r1, 4480;
	sub.s64 	%rd5, %rd90, %rd4;
	setp.lt.u64 	%p95, %rd5, 4481;
	@%p95 bra 	$L__BB46_57;
	mov.u32 	%r2, %tid.x;
	and.b32  	%r961, %r2, 31;
	and.b32  	%r962, %r2, 992;
	mul.lo.s32 	%r963, %r962, 20;
	or.b32  	%r964, %r963, %r961;
	cvt.u64.u32 	%rd336, %r964;
	add.s64 	%rd6, %rd4, %rd336;
	shl.b64 	%rd337, %rd6, 2;
	add.s64 	%rd296, %rd86, %rd337;
	// begin inline asm
	ld.ca.u32 %r920, [%rd296];
	// end inline asm
	add.s64 	%rd297, %rd296, 128;
	// begin inline asm
	ld.ca.u32 %r921, [%rd297];
	// end inline asm
	add.s64 	%rd298, %rd296, 256;
	// begin inline asm
	ld.ca.u32 %r922, [%rd298];
	// end inline asm
	add.s64 	%rd299, %rd296, 384;
	// begin inline asm
	ld.ca.u32 %r923, [%rd299];
	// end inline asm
	add.s64 	%rd300, %rd296, 512;
	// begin inline asm
	ld.ca.u32 %r924, [%rd300];
	// end inline asm
	add.s64 	%rd301, %rd296, 640;
	// begin inline asm
	ld.ca.u32 %r925, [%rd301];
	// end inline asm
	add.s64 	%rd302, %rd296, 768;
	// begin inline asm
	ld.ca.u32 %r926, [%rd302];
	// end inline asm
	add.s64 	%rd303, %rd296, 896;
	// begin inline asm
	ld.ca.u32 %r927, [%rd303];
	// end inline asm
	add.s64 	%rd304, %rd296, 1024;
	// begin inline asm
	ld.ca.u32 %r928, [%rd304];
	// end inline asm
	add.s64 	%rd305, %rd296, 1152;
	// begin inline asm
	ld.ca.u32 %r929, [%rd305];
	// end inline asm
	add.s64 	%rd306, %rd296, 1280;
	// begin inline asm
	ld.ca.u32 %r930, [%rd306];
	// end inline asm
	add.s64 	%rd307, %rd296, 1408;
	// begin inline asm
	ld.ca.u32 %r931, [%rd307];
	// end inline asm
	add.s64 	%rd308, %rd296, 1536;
	// begin inline asm
	ld.ca.u32 %r932, [%rd308];
	// end inline asm
	add.s64 	%rd309, %rd296, 1664;
	// begin inline asm
	ld.ca.u32 %r933, [%rd309];
	// end inline asm
	add.s64 	%rd310, %rd296, 1792;
	// begin inline asm
	ld.ca.u32 %r934, [%rd310];
	// end inline asm
	add.s64 	%rd311, %rd296, 1920;
	// begin inline asm
	ld.ca.u32 %r935, [%rd311];
	// end inline asm
	add.s64 	%rd312, %rd296, 2048;
	// begin inline asm
	ld.ca.u32 %r936, [%rd312];
	// end inline asm
	add.s64 	%rd313, %rd296, 2176;
	// begin inline asm
	ld.ca.u32 %r937, [%rd313];
	// end inline asm
	add.s64 	%rd314, %rd296, 2304;
	// begin inline asm
	ld.ca.u32 %r938, [%rd314];
	// end inline asm
	add.s64 	%rd315, %rd296, 2432;
	// begin inline asm
	ld.ca.u32 %r939, [%rd315];
	// end inline asm
	// begin inline asm
	mov.u32 %r940, %laneid;
	// end inline asm
	shr.u32 	%r4, %r2, 5;
	mad.lo.s32 	%r965, %r4, 640, %r940;
	shl.b32 	%r966, %r965, 2;
	mov.u32 	%r967, _ZZN3cub18CUB_300001_SM_10006detail11scan_by_key21DeviceScanByKeyKernelINS2_10policy_hubIPidfN4cuda3std3__44plusIfEEE10Policy1000ES5_PfSD_NS0_24ReduceByKeyScanTileStateIdiLb1EEENS8_8equal_toIiEESA_dmdiEEvT0_PT9_T1_T2_T3_iT4_T5_T6_T7_E12temp_storage;
	add.s32 	%r968, %r967, %r966;
	st.shared.u32 	[%r968], %r920;
	st.shared.u32 	[%r968+128], %r921;
	st.shared.u32 	[%r968+256], %r922;
	st.shared.u32 	[%r968+384], %r923;
	st.shared.u32 	[%r968+512], %r924;
	st.shared.u32 	[%r968+640], %r925;
	st.shared.u32 	[%r968+768], %r926;
	st.shared.u32 	[%r968+896], %r927;
	st.shared.u32 	[%r968+1024], %r928;
	st.shared.u32 	[%r968+1152], %r929;
	st.shared.u32 	[%r968+1280], %r930;
	st.shared.u32 	[%r968+1408], %r931;
	st.shared.u32 	[%r968+1536], %r932;
	st.shared.u32 	[%r968+1664], %r933;
	st.shared.u32 	[%r968+1792], %r934;
	st.shared.u32 	[%r968+1920], %r935;
	st.shared.u32 	[%r968+2048], %r936;
	st.shared.u32 	[%r968+2176], %r937;
	st.shared.u32 	[%r968+2304], %r938;
	st.shared.u32 	[%r968+2432], %r939;
	bar.warp.sync 	-1;
	mul.lo.s32 	%r969, %r940, 19;
	add.s32 	%r970, %r965, %r969;
	shl.b32 	%r971, %r969, 2;
	add.s32 	%r972, %r968, %r971;
	ld.shared.v4.u32 	{%r5, %r6, %r7, %r8}, [%r972];
	ld.shared.v4.u32 	{%r9, %r10, %r11, %r12}, [%r972+16];
	ld.shared.v4.u32 	{%r13, %r14, %r15, %r16}, [%r972+32];
	ld.shared.v4.u32 	{%r17, %r18, %r19, %r20}, [%r972+48];
	ld.shared.v4.u32 	{%r21, %r22, %r23, %r24}, [%r972+64];
	bar.sync 	0;
	add.s64 	%rd316, %rd87, %rd337;
	// begin inline asm
	ld.ca.u32 %r941, [%rd316];
	// end inline asm
	mov.b32 	%f419, %r941;
	cvt.f64.f32 	%fd487, %f419;
	add.s64 	%rd317, %rd316, 128;
	// begin inline asm
	ld.ca.u32 %r942, [%rd317];
	// end inline asm
	mov.b32 	%f420, %r942;
	cvt.f64.f32 	%fd488, %f420;
	add.s64 	%rd318, %rd316, 256;
	// begin inline asm
	ld.ca.u32 %r943, [%rd318];
	// end inline asm
	mov.b32 	%f421, %r943;
	cvt.f64.f32 	%fd489, %f421;
	add.s64 	%rd319, %rd316, 384;
	// begin inline asm
	ld.ca.u32 %r944, [%rd319];
	// end inline asm
	mov.b32 	%f422, %r944;
	cvt.f64.f32 	%fd490, %f422;
	add.s64 	%rd320, %rd316, 512;
	// begin inline asm
	ld.ca.u32 %r945, [%rd320];
	// end inline asm
	mov.b32 	%f423, %r945;
	cvt.f64.f32 	%fd491, %f423;
	add.s64 	%rd321, %rd316, 640;
	// begin inline asm
	ld.ca.u32 %r946, [%rd321];
	// end inline asm
	mov.b32 	%f424, %r946;
	cvt.f64.f32 	%fd492, %f424;
	add.s64 	%rd322, %rd316, 768;
	// begin inline asm
	ld.ca.u32 %r947, [%rd322];
	// end inline asm
	mov.b32 	%f425, %r947;
	cvt.f64.f32 	%fd493, %f425;
	add.s64 	%rd323, %rd316, 896;
	// begin inline asm
	ld.ca.u32 %r948, [%rd323];
	// end inline asm
	mov.b32 	%f426, %r948;
	cvt.f64.f32 	%fd494, %f426;
	add.s64 	%rd324, %rd316, 1024;
	// begin inline asm
	ld.ca.u32 %r949, [%rd324];
	// end inline asm
	mov.b32 	%f427, %r949;
	cvt.f64.f32 	%fd495, %f427;
	add.s64 	%rd325, %rd316, 1152;
	// begin inline asm
	ld.ca.u32 %r950, [%rd325];
	// end inline asm
	mov.b32 	%f428, %r950;
	cvt.f64.f32 	%fd496, %f428;
	add.s64 	%rd326, %rd316, 1280;
	// begin inline asm
	ld.ca.u32 %r951, [%rd326];
	// end inline asm
	mov.b32 	%f429, %r951;
	cvt.f64.f32 	%fd497, %f429;
	add.s64 	%rd327, %rd316, 1408;
	// begin inline asm
	ld.ca.u32 %r952, [%rd327];
	// end inline asm
	mov.b32 	%f430, %r952;
	cvt.f64.f32 	%fd498, %f430;
	add.s64 	%rd328, %rd316, 1536;
	// begin inline asm
	ld.ca.u32 %r953, [%rd328];
	// end inline asm
	mov.b32 	%f431, %r953;
	cvt.f64.f32 	%fd499, %f431;
	add.s64 	%rd329, %rd316, 1664;
	// begin inline asm
	ld.ca.u32 %r954, [%rd329];
	// end inline asm
	mov.b32 	%f432, %r954;
	cvt.f64.f32 	%fd500, %f432;
	add.s64 	%rd330, %rd316, 1792;
	// begin inline asm
	ld.ca.u32 %r955, [%rd330];
	// end inline asm
	mov.b32 	%f433, %r955;
	cvt.f64.f32 	%fd501, %f433;
	add.s64 	%rd331, %rd316, 1920;
	// begin inline asm
	ld.ca.u32 %r956, [%rd331];
	// end inline asm
	mov.b32 	%f434, %r956;
	cvt.f64.f32 	%fd502, %f434;
	add.s64 	%rd332, %rd316, 2048;
	// begin inline asm
	ld.ca.u32 %r957, [%rd332];
	// end inline asm
	mov.b32 	%f435, %r957;
	cvt.f64.f32 	%fd503, %f435;
	add.s64 	%rd333, %rd316, 2176;
	// begin inline asm
	ld.ca.u32 %r958, [%rd333];
	// end inline asm
	mov.b32 	%f436, %r958;
	cvt.f64.f32 	%fd504, %f436;
	add.s64 	%rd334, %rd316, 2304;
	// begin inline asm
	ld.ca.u32 %r959, [%rd334];
	// end inline asm
	mov.b32 	%f437, %r959;
	cvt.f64.f32 	%fd505, %f437;
	add.s64 	%rd335, %rd316, 2432;
	// begin inline asm
	ld.ca.u32 %r960, [%rd335];
	// end inline asm
	mov.b32 	%f438, %r960;
	cvt.f64.f32 	%fd506, %f438;
	add.s32 	%r25, %r968, %r966;
	st.shared.f64 	[%r25], %fd487;
	st.shared.f64 	[%r25+256], %fd488;
	st.shared.f64 	[%r25+512], %fd489;
	st.shared.f64 	[%r25+768], %fd490;
	st.shared.f64 	[%r25+1024], %fd491;
	st.shared.f64 	[%r25+1280], %fd492;
	st.shared.f64 	[%r25+1536], %fd493;
	st.shared.f64 	[%r25+1792], %fd494;
	st.shared.f64 	[%r25+2048], %fd495;
	st.shared.f64 	[%r25+2304], %fd496;
	st.shared.f64 	[%r25+2560], %fd497;
	st.shared.f64 	[%r25+2816], %fd498;
	st.shared.f64 	[%r25+3072], %fd499;
	st.shared.f64 	[%r25+3328], %fd500;
	st.shared.f64 	[%r25+3584], %fd501;
	st.shared.f64 	[%r25+3840], %fd502;
	st.shared.f64 	[%r25+4096], %fd503;
	st.shared.f64 	[%r25+4352], %fd504;
	st.shared.f64 	[%r25+4608], %fd505;
	st.shared.f64 	[%r25+4864], %fd506;
	bar.warp.sync 	-1;
	shl.b32 	%r973, %r970, 2;
	add.s32 	%r26, %r972, %r973;
	ld.shared.v2.f64 	{%fd723, %fd2}, [%r26];
	ld.shared.v2.f64 	{%fd3, %fd4}, [%r26+16];
	ld.shared.v2.f64 	{%fd5, %fd6}, [%r26+32];
	ld.shared.v2.f64 	{%fd7, %fd8}, [%r26+48];
	ld.shared.v2.f64 	{%fd9, %fd10}, [%r26+64];
	ld.shared.v2.f64 	{%fd11, %fd12}, [%r26+80];
	ld.shared.v2.f64 	{%fd13, %fd14}, [%r26+96];
	ld.shared.v2.f64 	{%fd15, %fd16}, [%r26+112];
	ld.shared.v2.f64 	{%fd17, %fd18}, [%r26+128];
	ld.shared.v2.f64 	{%fd19, %fd20}, [%r26+144];
	bar.sync 	0;
	setp.ne.s32 	%p353, %r1, 0;
	@%p353 bra 	$L__BB46_12;
	shl.b32 	%r1358, %r2, 2;
	add.s32 	%r1360, %r967, %r1358;
	add.s32 	%r27, %r1360, 1112;
	st.shared.u32 	[%r1360+1112], %r24;
	bar.sync 	0;
	setp.eq.s32 	%p458, %r2, 0;
	mov.b64 	%rd408, 1;
	@%p458 bra 	$L__BB46_4;
	ld.shared.u32 	%r1361, [%r27+-4];
	setp.ne.s32 	%p459, %r1361, %r5;
	selp.u64 	%rd408, 1, 0, %p459;
$L__BB46_4:
	setp.ne.s32 	%p525, %r5, %r6;
	setp.ne.s32 	%p524, %r6, %r7;
	setp.ne.s32 	%p523, %r7, %r8;
	setp.ne.s32 	%p522, %r8, %r9;
	setp.ne.s32 	%p521, %r9, %r10;
	setp.ne.s32 	%p520, %r10, %r11;
	setp.ne.s32 	%p519, %r11, %r12;
	setp.ne.s32 	%p518, %r12, %r13;
	setp.ne.s32 	%p517, %r13, %r14;
	setp.ne.s32 	%p516, %r14, %r15;
	setp.ne.s32 	%p515, %r15, %r16;
	setp.ne.s32 	%p514, %r16, %r17;
	setp.ne.s32 	%p513, %r17, %r18;
	setp.ne.s32 	%p512, %r18, %r19;
	setp.ne.s32 	%p511, %r19, %r20;
	setp.ne.s32 	%p510, %r20, %r21;
	setp.ne.s32 	%p509, %r21, %r22;
	setp.ne.s32 	%p508, %r22, %r23;
	setp.ne.s32 	%p507, %r23, %r24;
	cvt.u32.u64 	%r1482, %rd408;
	selp.u32 	%r1483, 1, 0, %p525;
	selp.u32 	%r1484, 1, 0, %p524;
	selp.u32 	%r1485, 1, 0, %p523;
	selp.u32 	%r1486, 1, 0, %p522;
	selp.u32 	%r1487, 1, 0, %p521;
	selp.u32 	%r1488, 1, 0, %p520;
	selp.u32 	%r1489, 1, 0, %p519;
	selp.u32 	%r1490, 1, 0, %p518;
	selp.u32 	%r1491, 1, 0, %p517;
	selp.u32 	%r1492, 1, 0, %p516;
	selp.u32 	%r1493, 1, 0, %p515;
	selp.u32 	%r1494, 1, 0, %p514;
	selp.u32 	%r1495, 1, 0, %p513;
	selp.u32 	%r1496, 1, 0, %p512;
	selp.u32 	%r1497, 1, 0, %p511;
	selp.u32 	%r1498, 1, 0, %p510;
	selp.u32 	%r1499, 1, 0, %p509;
	selp.u32 	%r1500, 1, 0, %p508;
	selp.u32 	%r1501, 1, 0, %p507;
	cvt.rn.f32.f64 	%f1, %fd2;
	cvt.rn.f32.f64 	%f2, %fd723;
	add.f32 	%f590, %f2, %f1;
	selp.f32 	%f591, %f1, %f590, %p525;
	cvt.rn.f32.f64 	%f3, %fd3;
	add.f32 	%f592, %f591, %f3;
	selp.f32 	%f593, %f3, %f592, %p524;
	cvt.rn.f32.f64 	%f4, %fd4;
	add.f32 	%f594, %f593, %f4;
	selp.f32 	%f595, %f4, %f594, %p523;
	cvt.rn.f32.f64 	%f5, %fd5;
	add.f32 	%f596, %f595, %f5;
	selp.f32 	%f597, %f5, %f596, %p522;
	cvt.rn.f32.f64 	%f6, %fd6;
	add.f32 	%f598, %f597, %f6;
	selp.f32 	%f599, %f6, %f598, %p521;
	cvt.rn.f32.f64 	%f7, %fd7;
	add.f32 	%f600, %f599, %f7;
	selp.f32 	%f601, %f7, %f600, %p520;
	cvt.rn.f32.f64 	%f8, %fd8;
	add.f32 	%f602, %f601, %f8;
	selp.f32 	%f603, %f8, %f602, %p519;
	cvt.rn.f32.f64 	%f9, %fd9;
	add.f32 	%f604, %f603, %f9;
	selp.f32 	%f605, %f9, %f604, %p518;
	cvt.rn.f32.f64 	%f10, %fd10;
	add.f32 	%f606, %f605, %f10;
	selp.f32 	%f607, %f10, %f606, %p517;
	cvt.rn.f32.f64 	%f11, %fd11;
	add.f32 	%f608, %f607, %f11;
	selp.f32 	%f609, %f11, %f608, %p516;
	cvt.rn.f32.f64 	%f12, %fd12;
	add.f32 	%f610, %f609, %f12;
	selp.f32 	%f611, %f12, %f610, %p515;
	cvt.rn.f32.f64 	%f13, %fd13;
	add.f32 	%f612, %f611, %f13;
	selp.f32 	%f613, %f13, %f612, %p514;
	cvt.rn.f32.f64 	%f14, %fd14;
	add.f32 	%f614, %f613, %f14;
	selp.f32 	%f615, %f14, %f614, %p513;
	cvt.rn.f32.f64 	%f15, %fd15;
	add.f32 	%f616, %f615, %f15;
	selp.f32 	%f617, %f15, %f616, %p512;
	cvt.rn.f32.f64 	%f16, %fd16;
	add.f32 	%f618, %f617, %f16;
	selp.f32 	%f619, %f16, %f618, %p511;
	cvt.rn.f32.f64 	%f17, %fd17;
	add.f32 	%f620, %f619, %f17;
	selp.f32 	%f621, %f17, %f620, %p510;
	cvt.rn.f32.f64 	%f18, %fd18;
	add.f32 	%f622, %f621, %f18;
	selp.f32 	%f623, %f18, %f622, %p509;
	cvt.rn.f32.f64 	%f19, %fd19;
	add.f32 	%f624, %f623, %f19;
	selp.f32 	%f625, %f19, %f624, %p508;
	or.b32  	%r1502, %r1482, %r1501;
	or.b32  	%r1503, %r1502, %r1483;
	or.b32  	%r1504, %r1503, %r1484;
	or.b32  	%r1505, %r1504, %r1485;
	or.b32  	%r1506, %r1505, %r1486;
	or.b32  	%r1507, %r1506, %r1487;
	or.b32  	%r1508, %r1507, %r1488;
	or.b32  	%r1509, %r1508, %r1489;
	or.b32  	%r1510, %r1509, %r1490;
	or.b32  	%r1511, %r1510, %r1491;
	or.b32  	%r1512, %r1511, %r1492;
	or.b32  	%r1513, %r1512, %r1493;
	or.b32  	%r1514, %r1513, %r1494;
	or.b32  	%r1515, %r1514, %r1495;
	or.b32  	%r1516, %r1515, %r1496;
	or.b32  	%r1517, %r1516, %r1497;
	or.b32  	%r1518, %r1517, %r1498;
	or.b32  	%r1519, %r1518, %r1499;
	or.b32  	%r1363, %r1519, %r1500;
	cvt.rn.f32.f64 	%f626, %fd20;
	add.f32 	%f627, %f625, %f626;
	cvt.f64.f32 	%fd596, %f627;
	selp.f64 	%fd597, %fd20, %fd596, %p507;
	mov.b64 	%rd389, %fd597;
	mov.b64 	{%r1373, %r1378}, %rd389;
	mov.b32 	%r1479, 1;
	mov.b32 	%r1480, 0;
	mov.b32 	%r1481, -1;
	// begin inline asm
	shfl.sync.up.b32 %r1362, %r1363, %r1479, %r1480, %r1481;
	// end inline asm
	// begin inline asm
	shfl.sync.up.b32 %r1367, %r1368, %r1479, %r1480, %r1481;
	// end inline asm
	// begin inline asm
	shfl.sync.up.b32 %r1372, %r1373, %r1479, %r1480, %r1481;
	// end inline asm
	// begin inline asm
	shfl.sync.up.b32 %r1377, %r1378, %r1479, %r1480, %r1481;
	// end inline asm
	mov.b64 	%rd390, {%r1372, %r1377};
	mov.b64 	%fd598, %rd390;
	setp.eq.s32 	%p460, %r1363, 0;
	cvt.rn.f32.f64 	%f628, %fd598;
	cvt.rn.f32.f64 	%f629, %fd597;
	add.f32 	%f630, %f629, %f628;
	cvt.f64.f32 	%fd599, %f630;
	selp.f64 	%fd600, %fd599, %fd597, %p460;
	setp.lt.s32 	%p461, %r940, 1;
	selp.f64 	%fd601, %fd597, %fd600, %p461;
	mov.b64 	%rd391, %fd601;
	mov.b64 	{%r1393, %r1398}, %rd391;
	selp.b32 	%r1520, 0, %r1362, %p461;
	or.b32  	%r1383, %r1520, %r1363;
	mov.b32 	%r1399, 2;
	// begin inline asm
	shfl.sync.up.b32 %r1382, %r1383, %r1399, %r1480, %r1481;
	// end inline asm
	// begin inline asm
	shfl.sync.up.b32 %r1387, %r1388, %r1399, %r1480, %r1481;
	// end inline asm
	// begin inline asm
	shfl.sync.up.b32 %r1392, %r1393, %r1399, %r1480, %r1481;
	// end inline asm
	// begin inline asm
	shfl.sync.up.b32 %r1397, %r1398, %r1399, %r1480, %r1481;
	// end inline asm
	mov.b64 	%rd392, {%r1392, %r1397};
	mov.b64 	%fd602, %rd392;
	setp.eq.s32 	%p462, %r1383, 0;
	cvt.rn.f32.f64 	%f631, %fd602;
	cvt.rn.f32.f64 	%f632, %fd601;
	add.f32 	%f633, %f632, %f631;
	cvt.f64.f32 	%fd603, %f633;
	selp.f64 	%fd604, %fd603, %fd601, %p462;
	setp.lt.s32 	%p463, %r940, 2;
	selp.f64 	%fd605, %fd601, %fd604, %p463;
	mov.b64 	%rd393, %fd605;
	mov.b64 	{%r1413, %r1418}, %rd393;
	selp.b32 	%r1521, 0, %r1382, %p463;
	or.b32  	%r1403, %r1521, %r1383;
	mov.b32 	%r1419, 4;
	// begin inline asm
	shfl.sync.up.b32 %r1402, %r1403, %r1419, %r1480, %r1481;
	// end inline asm
	// begin inline asm
	shfl.sync.up.b32 %r1407, %r1408, %r1419, %r1480, %r1481;
	// end inline asm
	// begin inline asm
	shfl.sync.up.b32 %r1412, %r1413, %r1419, %r1480, %r1481;
	// end inline asm
	// begin inline asm
	shfl.sync.up.b32 %r1417, %r1418, %r1419, %r1480, %r1481;
	// end inline asm
	mov.b64 	%rd394, {%r1412, %r1417};
	mov.b64 	%fd606, %rd394;
	setp.eq.s32 	%p464, %r1403, 0;
	cvt.rn.f32.f64 	%f634, %fd606;
	cvt.rn.f32.f64 	%f635, %fd605;
	add.f32 	%f636, %f635, %f634;
	cvt.f64.f32 	%fd607, %f636;
	selp.f64 	%fd608, %fd607, %fd605, %p464;
	setp.lt.s32 	%p465, %r940, 4;
	selp.f64 	%fd609, %fd605, %fd608, %p465;
	mov.b64 	%rd395, %fd609;
	mov.b64 	{%r1433, %r1438}, %rd395;
	selp.b32 	%r1522, 0, %r1402, %p465;
	or.b32  	%r1423, %r1522, %r1403;
	mov.b32 	%r1439, 8;
	// begin inline asm
	shfl.sync.up.b32 %r1422, %r1423, %r1439, %r1480, %r1481;
	// end inline asm
	// begin inline asm
	shfl.sync.up.b32 %r1427, %r1428, %r1439, %r1480, %r1481;
	// end inline asm
	// begin inline asm
	shfl.sync.up.b32 %r1432, %r1433, %r1439, %r1480, %r1481;
	// end inline asm
	// begin inline asm
	shfl.sync.up.b32 %r1437, %r1438, %r1439, %r1480, %r1481;
	// end inline asm
	mov.b64 	%rd396, {%r1432, %r1437};
	mov.b64 	%fd610, %rd396;
	setp.eq.s32 	%p466, %r1423, 0;
	cvt.rn.f32.f64 	%f637, %fd610;
	cvt.rn.f32.f64 	%f638, %fd609;
	add.f32 	%f639, %f638, %f637;
	cvt.f64.f32 	%fd611, %f639;
	selp.f64 	%fd612, %fd611, %fd609, %p466;
	setp.lt.s32 	%p467, %r940, 8;
	selp.f64 	%fd613, %fd609, %fd612, %p467;
	mov.b64 	%rd397, %fd613;
	mov.b64 	{%r1453, %r1458}, %rd397;
	selp.b32 	%r1523, 0, %r1422, %p467;
	or.b32  	%r1443, %r1523, %r1423;
	mov.b32 	%r1459, 16;
	// begin inline asm
	shfl.sync.up.b32 %r1442, %r1443, %r1459, %r1480, %r1481;
	// end inline asm
	// begin inline asm
	shfl.sync.up.b32 %r1447, %r1448, %r1459, %r1480, %r1481;
	// end inline asm
	// begin inline asm
	shfl.sync.up.b32 %r1452, %r1453, %r1459, %r1480, %r1481;
	// end inline asm
	// begin inline asm
	shfl.sync.up.b32 %r1457, %r1458, %r1459, %r1480, %r1481;
	// end inline asm
	mov.b64 	%rd398, {%r1452, %r1457};
	mov.b64 	%fd614, %rd398;
	setp.eq.s32 	%p468, %r1443, 0;
	cvt.rn.f32.f64 	%f640, %fd614;
	cvt.rn.f32.f64 	%f641, %fd613;
	add.f32 	%f642, %f641, %f640;
	cvt.f64.f32 	%fd615, %f642;
	selp.f64 	%fd21, %fd615, %fd613, %p468;
	setp.lt.s32 	%p469, %r940, 16;
	selp.f64 	%fd616, %fd613, %fd21, %p469;
	mov.b64 	%rd399, %fd616;
	mov.b64 	{%r1473, %r1478}, %rd399;
	selp.b32 	%r1524, 0, %r1442, %p469;
	or.b32  	%r1463, %r1524, %r1443;
	// begin inline asm
	shfl.sync.up.b32 %r1462, %r1463, %r1479, %r1480, %r1481;
	// end inline asm
	// begin inline asm
	shfl.sync.up.b32 %r1467, %r1468, %r1479, %r1480, %r1481;
	// end inline asm
	// begin inline asm
	shfl.sync.up.b32 %r1472, %r1473, %r1479, %r1480, %r1481;
	// end inline asm
	// begin inline asm
	shfl.sync.up.b32 %r1477, %r1478, %r1479, %r1480, %r1481;
	// end inline asm
	mov.b64 	%rd400, {%r1472, %r1477};
	mov.b64 	%fd735, %rd400;
	setp.ne.s32 	%p470, %r940, 31;
	@%p470 bra 	$L__BB46_6;
	shl.b32 	%r1525, %r4, 4;
	mov.u32 	%r1526, _ZZN3cub18CUB_300001_SM_10006detail11scan_by_key21DeviceScanByKeyKernelINS2_10policy_hubIPidfN4cuda3std3__44plusIfEEE10Policy1000ES5_PfSD_NS0_24ReduceByKeyScanTileStateIdiLb1EEENS8_8equal_toIiEESA_dmdiEEvT0_PT9_T1_T2_T3_iT4_T5_T6_T7_E12temp_storage;
	add.s32 	%r1527, %r1526, %r1525;
	st.shared.u32 	[%r1527], %r1463;
	st.shared.f64 	[%r1527+8], %fd21;
$L__BB46_6:
	bar.sync 	0;
	ld.shared.u32 	%r1528, [_ZZN3cub18CUB_300001_SM_10006detail11scan_by_key21DeviceScanByKeyKernelINS2_10policy_hubIPidfN4cuda3std3__44plusIfEEE10Policy1000ES5_PfSD_NS0_24ReduceByKeyScanTileStateIdiLb1EEENS8_8equal_toIiEESA_dmdiEEvT0_PT9_T1_T2_T3_iT4_T5_T6_T7_E12temp_storage];
	ld.shared.f64 	%fd617, [_ZZN3cub18CUB_300001_SM_10006detail11scan_by_key21DeviceScanByKeyKernelINS2_10policy_hubIPidfN4cuda3std3__44plusIfEEE10Policy1000ES5_PfSD_NS0_24ReduceByKeyScanTileStateIdiLb1EEENS8_8equal_toIiEESA_dmdiEEvT0_PT9_T1_T2_T3_iT4_T5_T6_T7_E12temp_storage+8];
	ld.shared.u32 	%r1529, [_ZZN3cub18CUB_300001_SM_10006detail11scan_by_key21DeviceScanByKeyKernelINS2_10policy_hubIPidfN4cuda3std3__44plusIfEEE10Policy1000ES5_PfSD_NS0_24ReduceByKeyScanTileStateIdiLb1EEENS8_8equal_toIiEESA_dmdiEEvT0_PT9_T1_T2_T3_iT4_T5_T6_T7_E12temp_storage+16];
	ld.shared.f64 	%fd618, [_ZZN3cub18CUB_300001_SM_10006detail11scan_by_key21DeviceScanByKeyKernelINS2_10policy_hubIPidfN4cuda3std3__44plusIfEEE10Policy1000ES5_PfSD_NS0_24ReduceByKeyScanTileStateIdiLb1EEENS8_8equal_toIiEESA_dmdiEEvT0_PT9_T1_T2_T3_iT4_T5_T6_T7_E12temp_storage+24];
	or.b32  	%r1530, %r1529, %r1528;
	setp.eq.s32 	%p471, %r1529, 0;
	cvt.rn.f32.f64 	%f643, %fd617;
	cvt.rn.f32.f64 	%f644, %fd618;
	add.f32 	%f645, %f643, %f644;
	cvt.f64.f32 	%fd619, %f645;
	selp.f64 	%fd620, %fd619, %fd618, %p471;
	setp.eq.s32 	%p472, %r4, 2;
	selp.f64 	%fd621, %fd620, %fd617, %p472;
	ld.shared.u32 	%r1531, [_ZZN3cub18CUB_300001_SM_10006detail11scan_by_key21DeviceScanByKeyKernelINS2_10policy_hubIPidfN4cuda3std3__44plusIfEEE10Policy1000ES5_PfSD_NS0_24ReduceByKeyScanTileStateIdiLb1EEENS8_8equal_toIiEESA_dmdiEEvT0_PT9_T1_T2_T3_iT4_T5_T6_T7_E12temp_storage+32];
	ld.shared.f64 	%fd622, [_ZZN3cub18CUB_300001_SM_10006detail11scan_by_key21DeviceScanByKeyKernelINS2_10policy_hubIPidfN4cuda3std3__44plusIfEEE10Policy1000ES5_PfSD_NS0_24ReduceByKeyScanTileStateIdiLb1EEENS8_8equal_toIiEESA_dmdiEEvT0_PT9_T1_T2_T3_iT4_T5_T6_T7_E12temp_storage+40];
	or.b32  	%r1532, %r1530, %r1531;
	setp.eq.s32 	%p473, %r1531, 0;
	cvt.rn.f32.f64 	%f646, %fd620;
	cvt.rn.f32.f64 	%f647, %fd622;
	add.f32 	%f648, %f647, %f646;
	cvt.f64.f32 	%fd623, %f648;
	selp.f64 	%fd624, %fd623, %fd622, %p473;
	setp.eq.s32 	%p474, %r4, 3;
	selp.f64 	%fd625, %fd624, %fd621, %p474;
	ld.shared.u32 	%r1533, [_ZZN3cub18CUB_300001_SM_10006detail11scan_by_key21DeviceScanByKeyKernelINS2_10policy_hubIPidfN4cuda3std3__44plusIfEEE10Policy1000ES5_PfSD_NS0_24ReduceByKeyScanTileStateIdiLb1EEENS8_8equal_toIiEESA_dmdiEEvT0_PT9_T1_T2_T3_iT4_T5_T6_T7_E12temp_storage+48];
	ld.shared.f64 	%fd626, [_ZZN3cub18CUB_300001_SM_10006detail11scan_by_key21DeviceScanByKeyKernelINS2_10policy_hubIPidfN4cuda3std3__44plusIfEEE10Policy1000ES5_PfSD_NS0_24ReduceByKeyScanTileStateIdiLb1EEENS8_8equal_toIiEESA_dmdiEEvT0_PT9_T1_T2_T3_iT4_T5_T6_T7_E12temp_storage+56];
	or.b32  	%r1534, %r1532, %r1533;
	setp.eq.s32 	%p475, %r1533, 0;
	cvt.rn.f32.f64 	%f649, %fd624;
	cvt.rn.f32.f64 	%f650, %fd626;
	add.f32 	%f651, %f650, %f649;
	cvt.f64.f32 	%fd627, %f651;
	selp.f64 	%fd628, %fd627, %fd626, %p475;
	setp.eq.s32 	%p476, %r4, 4;
	selp.f64 	%fd629, %fd628, %fd625, %p476;
	ld.shared.u32 	%r1535, [_ZZN3cub18CUB_300001_SM_10006detail11scan_by_key21DeviceScanByKeyKernelINS2_10policy_hubIPidfN4cuda3std3__44plusIfEEE10Policy1000ES5_PfSD_NS0_24ReduceByKeyScanTileStateIdiLb1EEENS8_8equal_toIiEESA_dmdiEEvT0_PT9_T1_T2_T3_iT4_T5_T6_T7_E12temp_storage+64];
	ld.shared.f64 	%fd630, [_ZZN3cub18CUB_300001_SM_10006detail11scan_by_key21DeviceScanByKeyKernelINS2_10policy_hubIPidfN4cuda3std3__44plusIfEEE10Policy1000ES5_PfSD_NS0_24ReduceByKeyScanTileStateIdiLb1EEENS8_8equal_toIiEESA_dmdiEEvT0_PT9_T1_T2_T3_iT4_T5_T6_T7_E12temp_storage+72];
	or.b32  	%r1536, %r1534, %r1535;
	setp.eq.s32 	%p477, %r1535, 0;
	cvt.rn.f32.f64 	%f652, %fd628;
	cvt.rn.f32.f64 	%f653, %fd630;
	add.f32 	%f654, %f653, %f652;
	cvt.f64.f32 	%fd631, %f654;
	selp.f64 	%fd632, %fd631, %fd630, %p477;
	setp.eq.s32 	%p478, %r4, 5;
	selp.f64 	%fd633, %fd632, %fd629, %p478;
	ld.shared.u32 	%r1537, [_ZZN3cub18CUB_300001_SM_10006detail11scan_by_key21DeviceScanByKeyKernelINS2_10policy_hubIPidfN4cuda3std3__44plusIfEEE10Policy1000ES5_PfSD_NS0_24ReduceByKeyScanTileStateIdiLb1EEENS8_8equal_toIiEESA_dmdiEEvT0_PT9_T1_T2_T3_iT4_T5_T6_T7_E12temp_storage+80];
	ld.shared.f64 	%fd634, [_ZZN3cub18CUB_300001_SM_10006detail11scan_by_key21DeviceScanByKeyKernelINS2_10policy_hubIPidfN4cuda3std3__44plusIfEEE10Policy1000ES5_PfSD_NS0_24ReduceByKeyScanTileStateIdiLb1EEENS8_8equal_toIiEESA_dmdiEEvT0_PT9_T1_T2_T3_iT4_T5_T6_T7_E12temp_storage+88];
	or.b32  	%r1538, %r1536, %r1537;
	setp.eq.s32 	%p479, %r1537, 0;
	cvt.rn.f32.f64 	%f655, %fd632;
	cvt.rn.f32.f64 	%f656, %fd634;
	add.f32 	%f657, %f656, %f655;
	cvt.f64.f32 	%fd635, %f657;
	selp.f64 	%fd636, %fd635, %fd634, %p479;
	setp.eq.s32 	%p480, %r4, 6;
	selp.f64 	%fd23, %fd636, %fd633, %p480;
	ld.shared.u32 	%r1539, [_ZZN3cub18CUB_300001_SM_10006detail11scan_by_key21DeviceScanByKeyKernelINS2_10policy_hubIPidfN4cuda3std3__44plusIfEEE10Policy1000ES5_PfSD_NS0_24ReduceByKeyScanTileStateIdiLb1EEENS8_8equal_toIiEESA_dmdiEEvT0_PT9_T1_T2_T3_iT4_T5_T6_T7_E12temp_storage+96];
	ld.shared.f64 	%fd637, [_ZZN3cub18CUB_300001_SM_10006detail11scan_by_key21DeviceScanByKeyKernelINS2_10policy_hubIPidfN4cuda3std3__44plusIfEEE10Policy1000ES5_PfSD_NS0_24ReduceByKeyScanTileStateIdiLb1EEENS8_8equal_toIiEESA_dmdiEEvT0_PT9_T1_T2_T3_iT4_T5_T6_T7_E12temp_storage+104];
	or.b32  	%r30, %r1538, %r1539;
	setp.eq.s32 	%p481, %r1539, 0;
	cvt.rn.f32.f64 	%f658, %fd636;
	cvt.rn.f32.f64 	%f659, %fd637;
	add.f32 	%f660, %f659, %f658;
	cvt.f64.f32 	%fd638, %f660;
	selp.f64 	%fd24, %fd638, %fd637, %p481;
	setp.lt.u32 	%p482, %r2, 32;
	@%p482 bra 	$L__BB46_8;
	setp.eq.s32 	%p483, %r1462, 0;
	cvt.rn.f32.f64 	%f661, %fd23;
	cvt.rn.f32.f64 	%f662, %fd735;
	add.f32 	%f663, %f662, %f661;
	cvt.f64.f32 	%fd639, %f663;
	selp.f64 	%fd640, %fd639, %fd735, %p483;
	setp.eq.s32 	%p484, %r940, 0;
	selp.f64 	%fd735, %fd23, %fd640, %p484;
$L__BB46_8:
	setp.eq.s32 	%p485, %r2, 0;
	@%p485 bra 	$L__BB46_10;
	setp.eq.s64 	%p486, %rd408, 0;
	cvt.rn.f32.f64 	%f664, %fd735;
	add.f32 	%f665, %f664, %f2;
	cvt.f64.f32 	%fd641, %f665;
	selp.f64 	%fd723, %fd641, %fd723, %p486;
$L__BB46_10:
	setp.ne.s32 	%p487, %r22, %r23;
	setp.ne.s32 	%p488, %r21, %r22;
	setp.ne.s32 	%p489, %r20, %r21;
	setp.ne.s32 	%p490, %r19, %r20;
	setp.ne.s32 	%p491, %r18, %r19;
	setp.ne.s32 	%p492, %r17, %r18;
	setp.ne.s32 	%p493, %r16, %r17;
	setp.ne.s32 	%p494, %r15, %r16;
	setp.ne.s32 	%p495, %r14, %r15;
	setp.ne.s32 	%p496, %r13, %r14;
	setp.ne.s32 	%p497, %r12, %r13;
	setp.ne.s32 	%p498, %r11, %r12;
	setp.ne.s32 	%p499, %r10, %r11;
	setp.ne.s32 	%p500, %r9, %r10;
	setp.ne.s32 	%p501, %r8, %r9;
	setp.ne.s32 	%p502, %r7, %r8;
	setp.ne.s32 	%p503, %r6, %r7;
	setp.ne.s32 	%p504, %r5, %r6;
	setp.ne.s32 	%p505, %r2, 0;
	cvt.rn.f32.f64 	%f666, %fd723;
	add.f32 	%f667, %f666, %f1;
	cvt.f64.f32 	%fd642, %f667;
	selp.f64 	%fd754, %fd2, %fd642, %p504;
	cvt.rn.f32.f64 	%f668, %fd754;
	add.f32 	%f669, %f668, %f3;
	cvt.f64.f32 	%fd643, %f669;
	selp.f64 	%fd753, %fd3, %fd643, %p503;
	cvt.rn.f32.f64 	%f670, %fd753;
	add.f32 	%f671, %f670, %f4;
	cvt.f64.f32 	%fd644, %f671;
	selp.f64 	%fd752, %fd4, %fd644, %p502;
	cvt.rn.f32.f64 	%f672, %fd752;
	add.f32 	%f673, %f672, %f5;
	cvt.f64.f32 	%fd645, %f673;
	selp.f64 	%fd751, %fd5, %fd645, %p501;
	cvt.rn.f32.f64 	%f674, %fd751;
	add.f32 	%f675, %f674, %f6;
	cvt.f64.f32 	%fd646, %f675;
	selp.f64 	%fd750, %fd6, %fd646, %p500;
	cvt.rn.f32.f64 	%f676, %fd750;
	add.f32 	%f677, %f676, %f7;
	cvt.f64.f32 	%fd647, %f677;
	selp.f64 	%fd749, %fd7, %fd647, %p499;
	cvt.rn.f32.f64 	%f678, %fd749;
	add.f32 	%f679, %f678, %f8;
	cvt.f64.f32 	%fd648, %f679;
	selp.f64 	%fd748, %fd8, %fd648, %p498;
	cvt.rn.f32.f64 	%f680, %fd748;
	add.f32 	%f681, %f680, %f9;
	cvt.f64.f32 	%fd649, %f681;
	selp.f64 	%fd747, %fd9, %fd649, %p497;
	cvt.rn.f32.f64 	%f682, %fd747;
	add.f32 	%f683, %f682, %f10;
	cvt.f64.f32 	%fd650, %f683;
	selp.f64 	%fd746, %fd10, %fd650, %p496;
	cvt.rn.f32.f64 	%f684, %fd746;
	add.f32 	%f685, %f684, %f11;
	cvt.f64.f32 	%fd651, %f685;
	selp.f64 	%fd745, %fd11, %fd651, %p495;
	cvt.rn.f32.f64 	%f686, %fd745;
	add.f32 	%f687, %f686, %f12;
	cvt.f64.f32 	%fd652, %f687;
	selp.f64 	%fd744, %fd12, %fd652, %p494;
	cvt.rn.f32.f64 	%f688, %fd744;
	add.f32 	%f689, %f688, %f13;
	cvt.f64.f32 	%fd653, %f689;
	selp.f64 	%fd743, %fd13, %fd653, %p493;
	cvt.rn.f32.f64 	%f690, %fd743;
	add.f32 	%f691, %f690, %f14;
	cvt.f64.f32 	%fd654, %f691;
	selp.f64 	%fd742, %fd14, %fd654, %p492;
	cvt.rn.f32.f64 	%f692, %fd742;
	add.f32 	%f693, %f692, %f15;
	cvt.f64.f32 	%fd655, %f693;
	selp.f64 	%fd741, %fd15, %fd655, %p491;
	cvt.rn.f32.f64 	%f694, %fd741;
	add.f32 	%f695, %f694, %f16;
	cvt.f64.f32 	%fd656, %f695;
	selp.f64 	%fd740, %fd16, %fd656, %p490;
	cvt.rn.f32.f64 	%f696, %fd740;
	add.f32 	%f697, %f696, %f17;
	cvt.f64.f32 	%fd657, %f697;
	selp.f64 	%fd739, %fd17, %fd657, %p489;
	cvt.rn.f32.f64 	%f698, %fd739;
	add.f32 	%f699, %f698, %f18;
	cvt.f64.f32 	%fd658, %f699;
	selp.f64 	%fd738, %fd18, %fd658, %p488;
	cvt.rn.f32.f64 	%f700, %fd738;
	add.f32 	%f701, %f700, %f19;
	cvt.f64.f32 	%fd659, %f701;
	selp.f64 	%fd737, %fd19, %fd659, %p487;
	@%p505 bra 	$L__BB46_56;
	mov.b64 	%rd402, %fd24;
	mov.b32 	%r1540, 101;
	mov.b64 	%rd403, {%r1540, %r30};
	add.s64 	%rd401, %rd3, 512;
	// begin inline asm
	st.relaxed.gpu.v2.u64 [%rd401], {%rd402, %rd403};
	// end inline asm
	bra.uni 	$L__BB46_56;
$L__BB46_12:
	setp.ne.s32 	%p354, %r2, 0;
	mov.b32 	%r1542, 0;
	@%p354 bra 	$L__BB46_14;
	mul.wide.u32 	%rd338, %r1, 4;
	add.s64 	%rd339, %rd2, %rd338;
	ld.global.u32 	%r1542, [%rd339];
$L__BB46_14:
	setp.eq.s32 	%p355, %r2, 0;
	shl.b32 	%r975, %r2, 2;
	add.s32 	%r977, %r967, %r975;
	add.s32 	%r33, %r977, 1112;
	st.shared.u32 	[%r977+1112], %r24;
	bar.sync 	0;
	@%p355 bra 	$L__BB46_16;
	ld.shared.u32 	%r1542, [%r33+-4];
$L__BB46_16:
	setp.ne.s32 	%p356, %r1542, %r5;
	selp.u64 	%rd408, 1, 0, %p356;
	setp.ne.s32 	%p357, %r5, %r6;
	setp.ne.s32 	%p358, %r6, %r7;
	setp.ne.s32 	%p359, %r7, %r8;
	setp.ne.s32 	%p360, %r8, %r9;
	setp.ne.s32 	%p361, %r9, %r10;
	setp.ne.s32 	%p362, %r10, %r11;
	setp.ne.s32 	%p363, %r11, %r12;
	setp.ne.s32 	%p364, %r12, %r13;
	setp.ne.s32 	%p365, %r13, %r14;
	setp.ne.s32 	%p366, %r14, %r15;
	setp.ne.s32 	%p367, %r15, %r16;
	setp.ne.s32 	%p368, %r16, %r17;
	setp.ne.s32 	%p369, %r17, %r18;
	setp.ne.s32 	%p370, %r18, %r19;
	setp.ne.s32 	%p371, %r19, %r20;
	setp.ne.s32 	%p372, %r20, %r21;
	setp.ne.s32 	%p373, %r21, %r22;
	setp.ne.s32 	%p374, %r22, %r23;
	setp.ne.s32 	%p507, %r23, %r24;
	cvt.rn.f32.f64 	%f20, %fd2;
	cvt.rn.f32.f64 	%f21, %fd723;
	add.f32 	%f439, %f21, %f20;
	selp.f32 	%f440, %f20, %f439, %p357;
	cvt.rn.f32.f64 	%f22, %fd3;
	add.f32 	%f441, %f440, %f22;
	selp.f32 	%f442, %f22, %f441, %p358;
	cvt.rn.f32.f64 	%f23, %fd4;
	add.f32 	%f443, %f442, %f23;
	selp.f32 	%f444, %f23, %f443, %p359;
	cvt.rn.f32.f64 	%f24, %fd5;
	add.f32 	%f445, %f444, %f24;
	selp.f32 	%f446, %f24, %f445, %p360;
	cvt.rn.f32.f64 	%f25, %fd6;
	add.f32 	%f447, %f446, %f25;
	selp.f32 	%f448, %f25, %f447, %p361;
	cvt.rn.f32.f64 	%f26, %fd7;
	add.f32 	%f449, %f448, %f26;
	selp.f32 	%f450, %f26, %f449, %p362;
	cvt.rn.f32.f64 	%f27, %fd8;
	add.f32 	%f451, %f450, %f27;
	selp.f32 	%f452, %f27, %f451, %p363;
	cvt.rn.f32.f64 	%f28, %fd9;
	add.f32 	%f453, %f452, %f28;
	selp.f32 	%f454, %f28, %f453, %p364;
	cvt.rn.f32.f64 	%f29, %fd10;
	add.f32 	%f455, %f454, %f29;
	selp.f32 	%f456, %f29, %f455, %p365;
	cvt.rn.f32.f64 	%f30, %fd11;
	add.f32 	%f457, %f456, %f30;
	selp.f32 	%f458, %f30, %f457, %p366;
	cvt.rn.f32.f64 	%f31, %fd12;
	add.f32 	%f459, %f458, %f31;
	selp.f32 	%f460, %f31, %f459, %p367;
	cvt.rn.f32.f64 	%f32, %fd13;
	add.f32 	%f461, %f460, %f32;
	selp.f32 	%f462, %f32, %f461, %p368;
	cvt.rn.f32.f64 	%f33, %fd14;
	add.f32 	%f463, %f462, %f33;
	selp.f32 	%f464, %f33, %f463, %p369;
	cvt.rn.f32.f64 	%f34, %fd15;
	add.f32 	%f465, %f464, %f34;
	selp.f32 	%f466, %f34, %f465, %p370;
	cvt.rn.f32.f64 	%f35, %fd16;
	add.f32 	%f467, %f466, %f35;
	selp.f32 	%f468, %f35, %f467, %p371;
	cvt.rn.f32.f64 	%f36, %fd17;
	add.f32 	%f469, %f468, %f36;
	selp.f32 	%f470, %f36, %f469, %p372;
	cvt.rn.f32.f64 	%f37, %fd18;
	add.f32 	%f471, %f470, %f37;
	selp.f32 	%f472, %f37, %f471, %p373;
	cvt.rn.f32.f64 	%f38, %fd19;
	add.f32 	%f473, %f472, %f38;
	selp.f32 	%f474, %f38, %f473, %p374;
	or.pred  	%p375, %p356, %p507;
	or.pred  	%p376, %p375, %p357;
	or.pred  	%p377, %p376, %p358;
	or.pred  	%p378, %p377, %p359;
	or.pred  	%p379, %p378, %p360;
	or.pred  	%p380, %p379, %p361;
	or.pred  	%p381, %p380, %p362;
	or.pred  	%p382, %p381, %p363;
	or.pred  	%p383, %p382, %p364;
	or.pred  	%p384, %p383, %p365;
	or.pred  	%p385, %p384, %p366;
	or.pred  	%p386, %p385, %p367;
	or.pred  	%p387, %p386, %p368;
	or.pred  	%p388, %p387, %p369;
	or.pred  	%p389, %p388, %p370;
	or.pred  	%p390, %p389, %p371;
	or.pred  	%p391, %p390, %p372;
	or.pred  	%p392, %p391, %p373;
	or.pred  	%p393, %p392, %p374;
	selp.u32 	%r979, 1, 0, %p393;
	cvt.rn.f32.f64 	%f475, %fd20;
	add.f32 	%f476, %f474, %f475;
	cvt.f64.f32 	%fd507, %f476;
	selp.f64 	%fd508, %fd20, %fd507, %p507;
	mov.b64 	%rd340, %fd508;
	mov.b64 	{%r989, %r994}, %rd340;
	mov.b32 	%r1095, 1;
	mov.b32 	%r1096, 0;
	mov.b32 	%r1097, -1;
	// begin inline asm
	shfl.sync.up.b32 %r978, %r979, %r1095, %r1096, %r1097;
	// end inline asm
	// begin inline asm
	shfl.sync.up.b32 %r983, %r984, %r1095, %r1096, %r1097;
	// end inline asm
	// begin inline asm
	shfl.sync.up.b32 %r988, %r989, %r1095, %r1096, %r1097;
	// end inline asm
	// begin inline asm
	shfl.sync.up.b32 %r993, %r994, %r1095, %r1096, %r1097;
	// end inline asm
	mov.b64 	%rd341, {%r988, %r993};
	mov.b64 	%fd509, %rd341;
	cvt.rn.f32.f64 	%f477, %fd509;
	cvt.rn.f32.f64 	%f478, %fd508;
	add.f32 	%f479, %f478, %f477;
	cvt.f64.f32 	%fd510, %f479;
	setp.lt.s32 	%p395, %r940, 1;
	selp.b32 	%r1098, 0, %r978, %p395;
	or.b32  	%r999, %r1098, %r979;
	selp.f64 	%fd511, %fd508, %fd510, %p393;
	selp.f64 	%fd512, %fd508, %fd511, %p395;
	mov.b64 	%rd342, %fd512;
	mov.b64 	{%r1009, %r1014}, %rd342;
	mov.b32 	%r1015, 2;
	// begin inline asm
	shfl.sync.up.b32 %r998, %r999, %r1015, %r1096, %r1097;
	// end inline asm
	// begin inline asm
	shfl.sync.up.b32 %r1003, %r1004, %r1015, %r1096, %r1097;
	// end inline asm
	// begin inline asm
	shfl.sync.up.b32 %r1008, %r1009, %r1015, %r1096, %r1097;
	// end inline asm
	// begin inline asm
	shfl.sync.up.b32 %r1013, %r1014, %r1015, %r1096, %r1097;
	// end inline asm
	mov.b64 	%rd343, {%r1008, %r1013};
	mov.b64 	%fd513, %rd343;
	setp.eq.s32 	%p396, %r999, 0;
	cvt.rn.f32.f64 	%f480, %fd513;
	cvt.rn.f32.f64 	%f481, %fd512;
	add.f32 	%f482, %f481, %f480;
	cvt.f64.f32 	%fd514, %f482;
	selp.f64 	%fd515, %fd514, %fd512, %p396;
	setp.lt.s32 	%p397, %r940, 2;
	selp.b32 	%r1099, 0, %r998, %p397;
	or.b32  	%r1019, %r1099, %r999;
	selp.f64 	%fd516, %fd512, %fd515, %p397;
	mov.b64 	%rd344, %fd516;
	mov.b64 	{%r1029, %r1034}, %rd344;
	mov.b32 	%r1035, 4;
	// begin inline asm
	shfl.sync.up.b32 %r1018, %r1019, %r1035, %r1096, %r1097;
	// end inline asm
	// begin inline asm
	shfl.sync.up.b32 %r1023, %r1024, %r1035, %r1096, %r1097;
	// end inline asm
	// begin inline asm
	shfl.sync.up.b32 %r1028, %r1029, %r1035, %r1096, %r1097;
	// end inline asm
	// begin inline asm
	shfl.sync.up.b32 %r1033, %r1034, %r1035, %r1096, %r1097;
	// end inline asm
	mov.b64 	%rd345, {%r1028, %r1033};
	mov.b64 	%fd517, %rd345;
	setp.eq.s32 	%p398, %r1019, 0;
	cvt.rn.f32.f64 	%f483, %fd517;
	cvt.rn.f32.f64 	%f484, %fd516;
	add.f32 	%f485, %f484, %f483;
	cvt.f64.f32 	%fd518, %f485;
	selp.f64 	%fd519, %fd518, %fd516, %p398;
	setp.lt.s32 	%p399, %r940, 4;
	selp.b32 	%r1100, 0, %r1018, %p399;
	or.b32  	%r1039, %r1100, %r1019;
	selp.f64 	%fd520, %fd516, %fd519, %p399;
	mov.b64 	%rd346, %fd520;
	mov.b64 	{%r1049, %r1054}, %rd346;
	mov.b32 	%r1055, 8;
	// begin inline asm
	shfl.sync.up.b32 %r1038, %r1039, %r1055, %r1096, %r1097;
	// end inline asm
	// begin inline asm
	shfl.sync.up.b32 %r1043, %r1044, %r1055, %r1096, %r1097;
	// end inline asm
	// begin inline asm
	shfl.sync.up.b32 %r1048, %r1049, %r1055, %r1096, %r1097;
	// end inline asm
	// begin inline asm
	shfl.sync.up.b32 %r1053, %r1054, %r1055, %r1096, %r1097;
	// end inline asm
	mov.b64 	%rd347, {%r1048, %r1053};
	mov.b64 	%fd521, %rd347;
	setp.eq.s32 	%p400, %r1039, 0;
	cvt.rn.f32.f64 	%f486, %fd521;
	cvt.rn.f32.f64 	%f487, %fd520;
	add.f32 	%f488, %f487, %f486;
	cvt.f64.f32 	%fd522, %f488;
	selp.f64 	%fd523, %fd522, %fd520, %p400;
	setp.lt.s32 	%p401, %r940, 8;
	selp.b32 	%r1101, 0, %r1038, %p401;
	or.b32  	%r1059, %r1101, %r1039;
	selp.f64 	%fd524, %fd520, %fd523, %p401;
	mov.b64 	%rd348, %fd524;
	mov.b64 	{%r1069, %r1074}, %rd348;
	mov.b32 	%r1075, 16;
	// begin inline asm
	shfl.sync.up.b32 %r1058, %r1059, %r1075, %r1096, %r1097;
	// end inline asm
	// begin inline asm
	shfl.sync.up.b32 %r1063, %r1064, %r1075, %r1096, %r1097;
	// end inline asm
	// begin inline asm
	shfl.sync.up.b32 %r1068, %r1069, %r1075, %r1096, %r1097;
	// end inline asm
	// begin inline asm
	shfl.sync.up.b32 %r1073, %r1074, %r1075, %r1096, %r1097;
	// end inline asm
	mov.b64 	%rd349, {%r1068, %r1073};
	mov.b64 	%fd525, %rd349;
	setp.eq.s32 	%p402, %r1059, 0;
	cvt.rn.f32.f64 	%f489, %fd525;
	cvt.rn.f32.f64 	%f490, %fd524;
	add.f32 	%f491, %f490, %f489;
	cvt.f64.f32 	%fd526, %f491;
	selp.f64 	%fd47, %fd526, %fd524, %p402;
	setp.lt.s32 	%p403, %r940, 16;
	selp.b32 	%r1102, 0, %r1058, %p403;
	or.b32  	%r1079, %r1102, %r1059;
	selp.f64 	%fd527, %fd524, %fd47, %p403;
	mov.b64 	%rd350, %fd527;
	mov.b64 	{%r1089, %r1094}, %rd350;
	// begin inline asm
	shfl.sync.up.b32 %r1562, %r1079, %r1095, %r1096, %r1097;
	// end inline asm
	// begin inline asm
	shfl.sync.up.b32 %r1083, %r1084, %r1095, %r1096, %r1097;
	// end inline asm
	// begin inline asm
	shfl.sync.up.b32 %r1088, %r1089, %r1095, %r1096, %r1097;
	// end inline asm
	// begin inline asm
	shfl.sync.up.b32 %r1093, %r1094, %r1095, %r1096, %r1097;
	// end inline asm
	mov.b64 	%rd351, {%r1088, %r1093};
	mov.b64 	%fd735, %rd351;
	setp.ne.s32 	%p404, %r940, 31;
	@%p404 bra 	$L__BB46_18;
	shl.b32 	%r1103, %r4, 4;
	mov.u32 	%r1104, _ZZN3cub18CUB_300001_SM_10006detail11scan_by_key21DeviceScanByKeyKernelINS2_10policy_hubIPidfN4cuda3std3__44plusIfEEE10Policy1000ES5_PfSD_NS0_24ReduceByKeyScanTileStateIdiLb1EEENS8_8equal_toIiEESA_dmdiEEvT0_PT9_T1_T2_T3_iT4_T5_T6_T7_E12temp_storage;
	add.s32 	%r1105, %r1104, %r1103;
	st.shared.u32 	[%r1105], %r1079;
	st.shared.f64 	[%r1105+8], %fd47;
$L__BB46_18:
	bar.sync 	0;
	ld.shared.u32 	%r1106, [_ZZN3cub18CUB_300001_SM_10006detail11scan_by_key21DeviceScanByKeyKernelINS2_10policy_hubIPidfN4cuda3std3__44plusIfEEE10Policy1000ES5_PfSD_NS0_24ReduceByKeyScanTileStateIdiLb1EEENS8_8equal_toIiEESA_dmdiEEvT0_PT9_T1_T2_T3_iT4_T5_T6_T7_E12temp_storage];
	ld.shared.f64 	%fd528, [_ZZN3cub18CUB_300001_SM_10006detail11scan_by_key21DeviceScanByKeyKernelINS2_10policy_hubIPidfN4cuda3std3__44plusIfEEE10Policy1000ES5_PfSD_NS0_24ReduceByKeyScanTileStateIdiLb1EEENS8_8equal_toIiEESA_dmdiEEvT0_PT9_T1_T2_T3_iT4_T5_T6_T7_E12temp_storage+8];
	ld.shared.u32 	%r1107, [_ZZN3cub18CUB_300001_SM_10006detail11scan_by_key21DeviceScanByKeyKernelINS2_10policy_hubIPidfN4cuda3std3__44plusIfEEE10Policy1000ES5_PfSD_NS0_24ReduceByKeyScanTileStateIdiLb1EEENS8_8equal_toIiEESA_dmdiEEvT0_PT9_T1_T2_T3_iT4_T5_T6_T7_E12temp_storage+16];
	ld.shared.f64 	%fd529, [_ZZN3cub18CUB_300001_SM_10006detail11scan_by_key21DeviceScanByKeyKernelINS2_10policy_hubIPidfN4cuda3std3__44plusIfEEE10Policy1000ES5_PfSD_NS0_24ReduceByKeyScanTileStateIdiLb1EEENS8_8equal_toIiEESA_dmdiEEvT0_PT9_T1_T2_T3_iT4_T5_T6_T7_E12temp_storage+24];
	or.b32  	%r1108, %r1107, %r1106;
	setp.eq.s32 	%p405, %r1107, 0;
	cvt.rn.f32.f64 	%f492, %fd528;
	cvt.rn.f32.f64 	%f493, %fd529;
	add.f32 	%f494, %f492, %f493;
	cvt.f64.f32 	%fd530, %f494;
	selp.f64 	%fd531, %fd530, %fd529, %p405;
	setp.eq.s32 	%p406, %r4, 2;
	selp.b32 	%r1109, %r1108, %r1106, %p406;
	selp.f64 	%fd532, %fd531, %fd528, %p406;
	ld.shared.u32 	%r1110, [_ZZN3cub18CUB_300001_SM_10006detail11scan_by_key21DeviceScanByKeyKernelINS2_10policy_hubIPidfN4cuda3std3__44plusIfEEE10Policy1000ES5_PfSD_NS0_24ReduceByKeyScanTileStateIdiLb1EEENS8_8equal_toIiEESA_dmdiEEvT0_PT9_T1_T2_T3_iT4_T5_T6_T7_E12temp_storage+32];
	ld.shared.f64 	%fd533, [_ZZN3cub18CUB_300001_SM_10006detail11scan_by_key21DeviceScanByKeyKernelINS2_10policy_hubIPidfN4cuda3std3__44plusIfEEE10Policy1000ES5_PfSD_NS0_24ReduceByKeyScanTileStateIdiLb1EEENS8_8equal_toIiEESA_dmdiEEvT0_PT9_T1_T2_T3_iT4_T5_T6_T7_E12temp_storage+40];
	or.b32  	%r1111, %r1108, %r1110;
	setp.eq.s32 	%p407, %r1110, 0;
	cvt.rn.f32.f64 	%f495, %fd531;
	cvt.rn.f32.f64 	%f496, %fd533;
	add.f32 	%f497, %f496, %f495;
	cvt.f64.f32 	%fd534, %f497;
	selp.f64 	%fd535, %fd534, %fd533, %p407;
	setp.eq.s32 	%p408, %r4, 3;
	selp.b32 	%r1112, %r1111, %r1109, %p408;
	selp.f64 	%fd536, %fd535, %fd532, %p408;
	ld.shared.u32 	%r1113, [_ZZN3cub18CUB_300001_SM_10006detail11scan_by_key21DeviceScanByKeyKernelINS2_10policy_hubIPidfN4cuda3std3__44plusIfEEE10Policy1000ES5_PfSD_NS0_24ReduceByKeyScanTileStateIdiLb1EEENS8_8equal_toIiEESA_dmdiEEvT0_PT9_T1_T2_T3_iT4_T5_T6_T7_E12temp_storage+48];
	ld.shared.f64 	%fd537, [_ZZN3cub18CUB_300001_SM_10006detail11scan_by_key21DeviceScanByKeyKernelINS2_10policy_hubIPidfN4cuda3std3__44plusIfEEE10Policy1000ES5_PfSD_NS0_24ReduceByKeyScanTileStateIdiLb1EEENS8_8equal_toIiEESA_dmdiEEvT0_PT9_T1_T2_T3_iT4_T5_T6_T7_E12temp_storage+56];
	or.b32  	%r1114, %r1111, %r1113;
	setp.eq.s32 	%p409, %r1113, 0;
	cvt.rn.f32.f64 	%f498, %fd535;
	cvt.rn.f32.f64 	%f499, %fd537;
	add.f32 	%f500, %f499, %f498;
	cvt.f64.f32 	%fd538, %f500;
	selp.f64 	%fd539, %fd538, %fd537, %p409;
	setp.eq.s32 	%p410, %r4, 4;
	selp.b32 	%r1115, %r1114, %r1112, %p410;
	selp.f64 	%fd540, %fd539, %fd536, %p410;
	ld.shared.u32 	%r1116, [_ZZN3cub18CUB_300001_SM_10006detail11scan_by_key21DeviceScanByKeyKernelINS2_10policy_hubIPidfN4cuda3std3__44plusIfEEE10Policy1000ES5_PfSD_NS0_24ReduceByKeyScanTileStateIdiLb1EEENS8_8equal_toIiEESA_dmdiEEvT0_PT9_T1_T2_T3_iT4_T5_T6_T7_E12temp_storage+64];
	ld.shared.f64 	%fd541, [_ZZN3cub18CUB_300001_SM_10006detail11scan_by_key21DeviceScanByKeyKernelINS2_10policy_hubIPidfN4cuda3std3__44plusIfEEE10Policy1000ES5_PfSD_NS0_24ReduceByKeyScanTileStateIdiLb1EEENS8_8equal_toIiEESA_dmdiEEvT0_PT9_T1_T2_T3_iT4_T5_T6_T7_E12temp_storage+72];
	or.b32  	%r1117, %r1114, %r1116;
	setp.eq.s32 	%p411, %r1116, 0;
	cvt.rn.f32.f64 	%f501, %fd539;
	cvt.rn.f32.f64 	%f502, %fd541;
	add.f32 	%f503, %f502, %f501;
	cvt.f64.f32 	%fd542, %f503;
	selp.f64 	%fd543, %fd542, %fd541, %p411;
	setp.eq.s32 	%p412, %r4, 5;
	selp.b32 	%r1118, %r1117, %r1115, %p412;
	selp.f64 	%fd544, %fd543, %fd540, %p412;
	ld.shared.u32 	%r1119, [_ZZN3cub18CUB_300001_SM_10006detail11scan_by_key21DeviceScanByKeyKernelINS2_10policy_hubIPidfN4cuda3std3__44plusIfEEE10Policy1000ES5_PfSD_NS0_24ReduceByKeyScanTileStateIdiLb1EEENS8_8equal_toIiEESA_dmdiEEvT0_PT9_T1_T2_T3_iT4_T5_T6_T7_E12temp_storage+80];
	ld.shared.f64 	%fd545, [_ZZN3cub18CUB_300001_SM_10006detail11scan_by_key21DeviceScanByKeyKernelINS2_10policy_hubIPidfN4cuda3std3__44plusIfEEE10Policy1000ES5_PfSD_NS0_24ReduceByKeyScanTileStateIdiLb1EEENS8_8equal_toIiEESA_dmdiEEvT0_PT9_T1_T2_T3_iT4_T5_T6_T7_E12temp_storage+88];
	or.b32  	%r1120, %r1117, %r1119;
	setp.eq.s32 	%p413, %r1119, 0;
	cvt.rn.f32.f64 	%f504, %fd543;
	cvt.rn.f32.f64 	%f505, %fd545;
	add.f32 	%f506, %f505, %f504;
	cvt.f64.f32 	%fd546, %f506;
	selp.f64 	%fd547, %fd546, %fd545, %p413;
	setp.eq.s32 	%p414, %r4, 6;
	selp.b32 	%r38, %r1120, %r1118, %p414;
	selp.f64 	%fd49, %fd547, %fd544, %p414;
	ld.shared.u32 	%r1121, [_ZZN3cub18CUB_300001_SM_10006detail11scan_by_key21DeviceScanByKeyKernelINS2_10policy_hubIPidfN4cuda3std3__44plusIfEEE10Policy1000ES5_PfSD_NS0_24ReduceByKeyScanTileStateIdiLb1EEENS8_8equal_toIiEESA_dmdiEEvT0_PT9_T1_T2_T3_iT4_T5_T6_T7_E12temp_storage+96];
	ld.shared.f64 	%fd548, [_ZZN3cub18CUB_300001_SM_10006detail11scan_by_key21DeviceScanByKeyKernelINS2_10policy_hubIPidfN4cuda3std3__44plusIfEEE10Policy1000ES5_PfSD_NS0_24ReduceByKeyScanTileStateIdiLb1EEENS8_8equal_toIiEESA_dmdiEEvT0_PT9_T1_T2_T3_iT4_T5_T6_T7_E12temp_storage+104];
	or.b32  	%r39, %r1120, %r1121;
	setp.eq.s32 	%p415, %r1121, 0;
	cvt.rn.f32.f64 	%f507, %fd547;
	cvt.rn.f32.f64 	%f508, %fd548;
	add.f32 	%f509, %f508, %f507;
	cvt.f64.f32 	%fd549, %f509;
	selp.f64 	%fd50, %fd549, %fd548, %p415;
	setp.lt.u32 	%p416, %r2, 32;
	@%p416 bra 	$L__BB46_20;
	setp.eq.s32 	%p417, %r1562, 0;
	cvt.rn.f32.f64 	%f510, %fd49;
	cvt.rn.f32.f64 	%f511, %fd735;
	add.f32 	%f512, %f511, %f510;
	cvt.f64.f32 	%fd550, %f512;
	selp.f64 	%fd551, %fd550, %fd735, %p417;
	setp.eq.s32 	%p418, %r940, 0;
	selp.b32 	%r1122, 0, %r1562, %p418;
	or.b32  	%r1562, %r38, %r1122;
	selp.f64 	%fd735, %fd49, %fd551, %p418;
	bra.uni 	$L__BB46_53;
$L__BB46_20:
	setp.ne.s32 	%p419, %r2, 0;
	mul.wide.u32 	%rd352, %r1, 16;
	add.s64 	%rd10, %rd3, %rd352;
	@%p419 bra 	$L__BB46_22;
	st.shared.u32 	[_ZZN3cub18CUB_300001_SM_10006detail11scan_by_key21DeviceScanByKeyKernelINS2_10policy_hubIPidfN4cuda3std3__44plusIfEEE10Policy1000ES5_PfSD_NS0_24ReduceByKeyScanTileStateIdiLb1EEENS8_8equal_toIiEESA_dmdiEEvT0_PT9_T1_T2_T3_iT4_T5_T6_T7_E12temp_storage+200], %r39;
	st.shared.f64 	[_ZZN3cub18CUB_300001_SM_10006detail11scan_by_key21DeviceScanByKeyKernelINS2_10policy_hubIPidfN4cuda3std3__44plusIfEEE10Policy1000ES5_PfSD_NS0_24ReduceByKeyScanTileStateIdiLb1EEENS8_8equal_toIiEESA_dmdiEEvT0_PT9_T1_T2_T3_iT4_T5_T6_T7_E12temp_storage+208], %fd50;
	mov.b64 	%rd354, %fd50;
	mov.b32 	%r1123, 100;
	mov.b64 	%rd355, {%r1123, %r39};
	add.s64 	%rd353, %rd10, 512;
	// begin inline asm
	st.relaxed.gpu.v2.u64 [%rd353], {%rd354, %rd355};
	// end inline asm
$L__BB46_22:
	not.b32 	%r41, %r2;
	mov.b32 	%r1124, 280;
	// begin inline asm
	nanosleep.u32 %r1124;
	// end inline asm
	mul.wide.u32 	%rd356, %r2, 16;
	xor.b64  	%rd357, %rd356, -16;
	add.s64 	%rd358, %rd10, %rd357;
	add.s64 	%rd11, %rd358, 512;
	mov.b32 	%r1544, 928;
	mov.u32 	%r1551, %r1;
$L__BB46_23:
	shr.u32 	%r44, %r1544, 1;
	mul.lo.s32 	%r1127, %r1551, 16807;
	and.b32  	%r1551, %r1127, 2147483647;
	sub.s32 	%r1128, %r1544, %r44;
	add.s32 	%r1129, %r1128, 1;
	rem.u32 	%r1130, %r1551, %r1129;
	add.s32 	%r1126, %r1130, %r44;
	// begin inline asm
	nanosleep.u32 %r1126;
	// end inline asm
	// begin inline asm
	ld.relaxed.gpu.v2.u64 {%rd359, %rd360}, [%rd11];
	// end inline asm
	mov.b64 	{%r1552, %r1546}, %rd360;
	setp.eq.s32 	%p420, %r1552, 99;
	mov.b32 	%r1131, -1;
	vote.sync.any.pred 	%p421, %p420, %r1131;
	mov.u32 	%r1544, %r44;
	@%p421 bra 	$L__BB46_23;
	mov.b64 	%fd725, %rd359;
	mov.b64 	{%r1145, %r1150}, %rd359;
	setp.eq.s32 	%p422, %r1552, 101;
	mov.b32 	%r1153, -1;
	vote.sync.ballot.b32 	%r1154, %p422, %r1153;
	// begin inline asm
	mov.u32 %r1133, %lanemask_ge;
	// end inline asm
	and.b32  	%r1155, %r1154, %r1133;
	or.b32  	%r1156, %r1155, -2147483648;
	add.s32 	%r1157, %r1156, -1;
	not.b32 	%r1158, %r1156;
	and.b32  	%r1159, %r1158, %r1157;
	popc.b32 	%r49, %r1159;
	mov.b32 	%r1151, 1;
	// begin inline asm
	shfl.sync.down.b32 %r1134, %r1546, %r1151, %r49, %r1153;
	// end inline asm
	// begin inline asm
	shfl.sync.down.b32 %r1139, %r1140, %r1151, %r49, %r1153;
	// end inline asm
	// begin inline asm
	shfl.sync.down.b32 %r1144, %r1145, %r1151, %r49, %r1153;
	// end inline asm
	// begin inline asm
	shfl.sync.down.b32 %r1149, %r1150, %r1151, %r49, %r1153;
	// end inline asm
	setp.ge.s32 	%p424, %r940, %r49;
	@%p424 bra 	$L__BB46_26;
	mov.b64 	%rd362, {%r1144, %r1149};
	mov.b64 	%fd552, %rd362;
	or.b32  	%r53, %r1134, %r1546;
	setp.eq.s32 	%p425, %r1546, 0;
	cvt.rn.f32.f64 	%f513, %fd552;
	cvt.rn.f32.f64 	%f514, %fd725;
	add.f32 	%f515, %f514, %f513;
	cvt.f64.f32 	%fd553, %f515;
	selp.f64 	%fd725, %fd553, %fd725, %p425;
	mov.u32 	%r1546, %r53;
$L__BB46_26:
	mov.b32 	%r1177, 2;
	mov.b32 	%r1179, -1;
	// begin inline asm
	shfl.sync.down.b32 %r1160, %r1546, %r1177, %r49, %r1179;
	// end inline asm
	// begin inline asm
	shfl.sync.down.b32 %r1165, %r1166, %r1177, %r49, %r1179;
	// end inline asm
	mov.b64 	%rd363, %fd725;
	mov.b64 	{%r1171, %r1176}, %rd363;
	// begin inline asm
	shfl.sync.down.b32 %r1170, %r1171, %r1177, %r49, %r1179;
	// end inline asm
	// begin inline asm
	shfl.sync.down.b32 %r1175, %r1176, %r1177, %r49, %r1179;
	// end inline asm
	add.s32 	%r58, %r940, 2;
	setp.gt.s32 	%p426, %r58, %r49;
	@%p426 bra 	$L__BB46_28;
	mov.b64 	%rd364, {%r1170, %r1175};
	mov.b64 	%fd554, %rd364;
	or.b32  	%r59, %r1160, %r1546;
	setp.eq.s32 	%p427, %r1546, 0;
	cvt.rn.f32.f64 	%f516, %fd554;
	cvt.rn.f32.f64 	%f517, %fd725;
	add.f32 	%f518, %f517, %f516;
	cvt.f64.f32 	%fd555, %f518;
	selp.f64 	%fd725, %fd555, %fd725, %p427;
	mov.u32 	%r1546, %r59;
$L__BB46_28:
	mov.b32 	%r1197, 4;
	mov.b32 	%r1199, -1;
	// begin inline asm
	shfl.sync.down.b32 %r1180, %r1546, %r1197, %r49, %r1199;
	// end inline asm
	// begin inline asm
	shfl.sync.down.b32 %r1185, %r1186, %r1197, %r49, %r1199;
	// end inline asm
	mov.b64 	%rd365, %fd725;
	mov.b64 	{%r1191, %r1196}, %rd365;
	// begin inline asm
	shfl.sync.down.b32 %r1190, %r1191, %r1197, %r49, %r1199;
	// end inline asm
	// begin inline asm
	shfl.sync.down.b32 %r1195, %r1196, %r1197, %r49, %r1199;
	// end inline asm
	add.s32 	%r64, %r940, 4;
	setp.gt.s32 	%p428, %r64, %r49;
	@%p428 bra 	$L__BB46_30;
	mov.b64 	%rd366, {%r1190, %r1195};
	mov.b64 	%fd556, %rd366;
	or.b32  	%r65, %r1180, %r1546;
	setp.eq.s32 	%p429, %r1546, 0;
	cvt.rn.f32.f64 	%f519, %fd556;
	cvt.rn.f32.f64 	%f520, %fd725;
	add.f32 	%f521, %f520, %f519;
	cvt.f64.f32 	%fd557, %f521;
	selp.f64 	%fd725, %fd557, %fd725, %p429;
	mov.u32 	%r1546, %r65;
$L__BB46_30:
	mov.b32 	%r1217, 8;
	mov.b32 	%r1219, -1;
	// begin inline asm
	shfl.sync.down.b32 %r1200, %r1546, %r1217, %r49, %r1219;
	// end inline asm
	// begin inline asm
	shfl.sync.down.b32 %r1205, %r1206, %r1217, %r49, %r1219;
	// end inline asm
	mov.b64 	%rd367, %fd725;
	mov.b64 	{%r1211, %r1216}, %rd367;
	// begin inline asm
	shfl.sync.down.b32 %r1210, %r1211, %r1217, %r49, %r1219;
	// end inline asm
	// begin inline asm
	shfl.sync.down.b32 %r1215, %r1216, %r1217, %r49, %r1219;
	// end inline asm
	add.s32 	%r70, %r940, 8;
	setp.gt.s32 	%p430, %r70, %r49;
	@%p430 bra 	$L__BB46_32;
	mov.b64 	%rd368, {%r1210, %r1215};
	mov.b64 	%fd558, %rd368;
	or.b32  	%r71, %r1200, %r1546;
	setp.eq.s32 	%p431, %r1546, 0;
	cvt.rn.f32.f64 	%f522, %fd558;
	cvt.rn.f32.f64 	%f523, %fd725;
	add.f32 	%f524, %f523, %f522;
	cvt.f64.f32 	%fd559, %f524;
	selp.f64 	%fd725, %fd559, %fd725, %p431;
	mov.u32 	%r1546, %r71;
$L__BB46_32:
	mov.b32 	%r1237, 16;
	mov.b32 	%r1239, -1;
	// begin inline asm
	shfl.sync.down.b32 %r1220, %r1546, %r1237, %r49, %r1239;
	// end inline asm
	// begin inline asm
	shfl.sync.down.b32 %r1225, %r1226, %r1237, %r49, %r1239;
	// end inline asm
	mov.b64 	%rd369, %fd725;
	mov.b64 	{%r1231, %r1236}, %rd369;
	// begin inline asm
	shfl.sync.down.b32 %r1230, %r1231, %r1237, %r49, %r1239;
	// end inline asm
	// begin inline asm
	shfl.sync.down.b32 %r1235, %r1236, %r1237, %r49, %r1239;
	// end inline asm
	add.s32 	%r76, %r940, 16;
	setp.gt.s32 	%p432, %r76, %r49;
	@%p432 bra 	$L__BB46_34;
	mov.b64 	%rd370, {%r1230, %r1235};
	mov.b64 	%fd560, %rd370;
	or.b32  	%r77, %r1220, %r1546;
	setp.eq.s32 	%p433, %r1546, 0;
	cvt.rn.f32.f64 	%f525, %fd560;
	cvt.rn.f32.f64 	%f526, %fd725;
	add.f32 	%f527, %f526, %f525;
	cvt.f64.f32 	%fd561, %f527;
	selp.f64 	%fd725, %fd561, %fd725, %p433;
	mov.u32 	%r1546, %r77;
$L__BB46_34:
	add.s64 	%rd13, %rd3, 512;
	add.s32 	%r1554, %r1, %r41;
	mov.b32 	%r1550, 928;
$L__BB46_35:
	setp.ne.s32 	%p434, %r1552, 101;
	mov.b32 	%r1241, -1;
	vote.sync.all.pred 	%p435, %p434, %r1241;
	not.pred 	%p436, %p435;
	@%p436 bra 	$L__BB46_49;
	shr.u32 	%r1550, %r1550, 1;
	mul.wide.s32 	%rd374, %r1554, 16;
	add.s64 	%rd375, %rd13, %rd374;
	add.s64 	%rd14, %rd375, -512;
	mov.u32 	%r1556, %r1550;
$L__BB46_37:
	shr.u32 	%r88, %r1556, 1;
	mul.lo.s32 	%r1246, %r1551, 16807;
	and.b32  	%r1551, %r1246, 2147483647;
	sub.s32 	%r1247, %r1556, %r88;
	add.s32 	%r1248, %r1247, 1;
	rem.u32 	%r1249, %r1551, %r1248;
	add.s32 	%r1245, %r1249, %r88;
	// begin inline asm
	nanosleep.u32 %r1245;
	// end inline asm
	// begin inline asm
	ld.relaxed.gpu.v2.u64 {%rd376, %rd377}, [%rd14];
	// end inline asm
	mov.b64 	{%r1552, %r1558}, %rd377;
	setp.eq.s32 	%p443, %r1552, 99;
	mov.b32 	%r1250, -1;
	vote.sync.any.pred 	%p444, %p443, %r1250;
	mov.u32 	%r1556, %r88;
	@%p444 bra 	$L__BB46_37;
	mov.b64 	%fd731, %rd376;
	mov.b64 	{%r1263, %r1268}, %rd376;
	setp.eq.s32 	%p445, %r1552, 101;
	mov.b32 	%r1271, -1;
	vote.sync.ballot.b32 	%r1272, %p445, %r1271;
	and.b32  	%r1273, %r1272, %r1133;
	or.b32  	%r1274, %r1273, -2147483648;
	add.s32 	%r1275, %r1274, -1;
	not.b32 	%r1276, %r1274;
	and.b32  	%r1277, %r1276, %r1275;
	popc.b32 	%r92, %r1277;
	mov.b32 	%r1269, 1;
	// begin inline asm
	shfl.sync.down.b32 %r1252, %r1558, %r1269, %r92, %r1271;
	// end inline asm
	// begin inline asm
	shfl.sync.down.b32 %r1257, %r1258, %r1269, %r92, %r1271;
	// end inline asm
	// begin inline asm
	shfl.sync.down.b32 %r1262, %r1263, %r1269, %r92, %r1271;
	// end inline asm
	// begin inline asm
	shfl.sync.down.b32 %r1267, %r1268, %r1269, %r92, %r1271;
	// end inline asm
	setp.ge.s32 	%p447, %r940, %r92;
	@%p447 bra 	$L__BB46_40;
	mov.b64 	%rd379, {%r1262, %r1267};
	mov.b64 	%fd585, %rd379;
	or.b32  	%r96, %r1252, %r1558;
	setp.eq.s32 	%p448, %r1558, 0;
	cvt.rn.f32.f64 	%f572, %fd585;
	cvt.rn.f32.f64 	%f573, %fd731;
	add.f32 	%f574, %f573, %f572;
	cvt.f64.f32 	%fd586, %f574;
	selp.f64 	%fd731, %fd586, %fd731, %p448;
	mov.u32 	%r1558, %r96;
$L__BB46_40:
	mov.b32 	%r1295, 2;
	mov.b32 	%r1297, -1;
	// begin inline asm
	shfl.sync.down.b32 %r1278, %r1558, %r1295, %r92, %r1297;
	// end inline asm
	// begin inline asm
	shfl.sync.down.b32 %r1283, %r1284, %r1295, %r92, %r1297;
	// end inline asm
	mov.b64 	%rd380, %fd731;
	mov.b64 	{%r1289, %r1294}, %rd380;
	// begin inline asm
	shfl.sync.down.b32 %r1288, %r1289, %r1295, %r92, %r1297;
	// end inline asm
	// begin inline asm
	shfl.sync.down.b32 %r1293, %r1294, %r1295, %r92, %r1297;
	// end inline asm
	setp.gt.s32 	%p449, %r58, %r92;
	@%p449 bra 	$L__BB46_42;
	mov.b64 	%rd381, {%r1288, %r1293};
	mov.b64 	%fd587, %rd381;
	or.b32  	%r101, %r1278, %r1558;
	setp.eq.s32 	%p450, %r1558, 0;
	cvt.rn.f32.f64 	%f575, %fd587;
	cvt.rn.f32.f64 	%f576, %fd731;
	add.f32 	%f577, %f576, %f575;
	cvt.f64.f32 	%fd588, %f577;
	selp.f64 	%fd731, %fd588, %fd731, %p450;
	mov.u32 	%r1558, %r101;
$L__BB46_42:
	mov.b32 	%r1315, 4;
	mov.b32 	%r1317, -1;
	// begin inline asm
	shfl.sync.down.b32 %r1298, %r1558, %r1315, %r92, %r1317;
	// end inline asm
	// begin inline asm
	shfl.sync.down.b32 %r1303, %r1304, %r1315, %r92, %r1317;
	// end inline asm
	mov.b64 	%rd382, %fd731;
	mov.b64 	{%r1309, %r1314}, %rd382;
	// begin inline asm
	shfl.sync.down.b32 %r1308, %r1309, %r1315, %r92, %r1317;
	// end inline asm
	// begin inline asm
	shfl.sync.down.b32 %r1313, %r1314, %r1315, %r92, %r1317;
	// end inline asm
	setp.gt.s32 	%p451, %r64, %r92;
	@%p451 bra 	$L__BB46_44;
	mov.b64 	%rd383, {%r1308, %r1313};
	mov.b64 	%fd589, %rd383;
	or.b32  	%r106, %r1298, %r1558;
	setp.eq.s32 	%p452, %r1558, 0;
	cvt.rn.f32.f64 	%f578, %fd589;
	cvt.rn.f32.f64 	%f579, %fd731;
	add.f32 	%f580, %f579, %f578;
	cvt.f64.f32 	%fd590, %f580;
	selp.f64 	%fd731, %fd590, %fd731, %p452;
	mov.u32 	%r1558, %r106;
$L__BB46_44:
	mov.b32 	%r1335, 8;
	mov.b32 	%r1337, -1;
	// begin inline asm
	shfl.sync.down.b32 %r1318, %r1558, %r1335, %r92, %r1337;
	// end inline asm
	// begin inline asm
	shfl.sync.down.b32 %r1323, %r1324, %r1335, %r92, %r1337;
	// end inline asm
	mov.b64 	%rd384, %fd731;
	mov.b64 	{%r1329, %r1334}, %rd384;
	// begin inline asm
	shfl.sync.down.b32 %r1328, %r1329, %r1335, %r92, %r1337;
	// end inline asm
	// begin inline asm
	shfl.sync.down.b32 %r1333, %r1334, %r1335, %r92, %r1337;
	// end inline asm
	setp.gt.s32 	%p453, %r70, %r92;
	@%p453 bra 	$L__BB46_46;
	mov.b64 	%rd385, {%r1328, %r1333};
	mov.b64 	%fd591, %rd385;
	or.b32  	%r111, %r1318, %r1558;
	setp.eq.s32 	%p454, %r1558, 0;
	cvt.rn.f32.f64 	%f581, %fd591;
	cvt.rn.f32.f64 	%f582, %fd731;
	add.f32 	%f583, %f582, %f581;
	cvt.f64.f32 	%fd592, %f583;
	selp.f64 	%fd731, %fd592, %fd731, %p454;
	mov.u32 	%r1558, %r111;
$L__BB46_46:
	mov.b32 	%r1355, 16;
	mov.b32 	%r1357, -1;
	// begin inline asm
	shfl.sync.down.b32 %r1338, %r1558, %r1355, %r92, %r1357;
	// end inline asm
	// begin inline asm
	shfl.sync.down.b32 %r1343, %r1344, %r1355, %r92, %r1357;
	// end inline asm
	mov.b64 	%rd386, %fd731;
	mov.b64 	{%r1349, %r1354}, %rd386;
	// begin inline asm
	shfl.sync.down.b32 %r1348, %r1349, %r1355, %r92, %r1357;
	// end inline asm
	// begin inline asm
	shfl.sync.down.b32 %r1353, %r1354, %r1355, %r92, %r1357;
	// end inline asm
	setp.gt.s32 	%p455, %r76, %r92;
	@%p455 bra 	$L__BB46_48;
	mov.b64 	%rd387, {%r1348, %r1353};
	mov.b64 	%fd593, %rd387;
	or.b32  	%r116, %r1338, %r1558;
	setp.eq.s32 	%p456, %r1558, 0;
	cvt.rn.f32.f64 	%f584, %fd593;
	cvt.rn.f32.f64 	%f585, %fd731;
	add.f32 	%f586, %f585, %f584;
	cvt.f64.f32 	%fd594, %f586;
	selp.f64 	%fd731, %fd594, %fd731, %p456;
	mov.u32 	%r1558, %r116;
$L__BB46_48:
	or.b32  	%r118, %r1558, %r1546;
	setp.eq.s32 	%p457, %r1546, 0;
	cvt.rn.f32.f64 	%f587, %fd731;
	cvt.rn.f32.f64 	%f588, %fd725;
	add.f32 	%f589, %f588, %f587;
	cvt.f64.f32 	%fd595, %f589;
	selp.f64 	%fd725, %fd595, %fd725, %p457;
	add.s32 	%r1554, %r1554, -32;
	mov.u32 	%r1546, %r118;
	bra.uni 	$L__BB46_35;
$L__BB46_49:
	@%p419 bra 	$L__BB46_51;
	or.b32  	%r1243, %r1546, %r39;
	setp.eq.s32 	%p438, %r39, 0;
	cvt.rn.f32.f64 	%f528, %fd725;
	cvt.rn.f32.f64 	%f529, %fd50;
	add.f32 	%f530, %f529, %f528;
	cvt.f64.f32 	%fd562, %f530;
	selp.f64 	%fd563, %fd562, %fd50, %p438;
	mov.b64 	%rd372, %fd563;
	mov.b32 	%r1244, 101;
	mov.b64 	%rd373, {%r1244, %r1243};
	add.s64 	%rd371, %rd10, 512;
	// begin inline asm
	st.relaxed.gpu.v2.u64 [%rd371], {%rd372, %rd373};
	// end inline asm
	st.shared.u32 	[_ZZN3cub18CUB_300001_SM_10006detail11scan_by_key21DeviceScanByKeyKernelINS2_10policy_hubIPidfN4cuda3std3__44plusIfEEE10Policy1000ES5_PfSD_NS0_24ReduceByKeyScanTileStateIdiLb1EEENS8_8equal_toIiEESA_dmdiEEvT0_PT9_T1_T2_T3_iT4_T5_T6_T7_E12temp_storage+168], %r1546;
	st.shared.f64 	[_ZZN3cub18CUB_300001_SM_10006detail11scan_by_key21DeviceScanByKeyKernelINS2_10policy_hubIPidfN4cuda3std3__44plusIfEEE10Policy1000ES5_PfSD_NS0_24ReduceByKeyScanTileStateIdiLb1EEENS8_8equal_toIiEESA_dmdiEEvT0_PT9_T1_T2_T3_iT4_T5_T6_T7_E12temp_storage+176], %fd725;
	st.shared.u32 	[_ZZN3cub18CUB_300001_SM_10006detail11scan_by_key21DeviceScanByKeyKernelINS2_10policy_hubIPidfN4cuda3std3__44plusIfEEE10Policy1000ES5_PfSD_NS0_24ReduceByKeyScanTileStateIdiLb1EEENS8_8equal_toIiEESA_dmdiEEvT0_PT9_T1_T2_T3_iT4_T5_T6_T7_E12temp_storage+184], %r1243;
	st.shared.f64 	[_ZZN3cub18CUB_300001_SM_10006detail11scan_by_key21DeviceScanByKeyKernelINS2_10policy_hubIPidfN4cuda3std3__44plusIfEEE10Policy1000ES5_PfSD_NS0_24ReduceByKeyScanTileStateIdiLb1EEENS8_8equal_toIiEESA_dmdiEEvT0_PT9_T1_T2_T3_iT4_T5_T6_T7_E12temp_storage+192], %fd563;
$L__BB46_51:
	setp.ne.s32 	%p439, %r940, 0;
	@%p439 bra 	$L__BB46_53;
	st.shared.u32 	[_ZZN3cub18CUB_300001_SM_10006detail11scan_by_key21DeviceScanByKeyKernelINS2_10policy_hubIPidfN4cuda3std3__44plusIfEEE10Policy1000ES5_PfSD_NS0_24ReduceByKeyScanTileStateIdiLb1EEENS8_8equal_toIiEESA_dmdiEEvT0_PT9_T1_T2_T3_iT4_T5_T6_T7_E12temp_storage+120], %r1546;
	st.shared.f64 	[_ZZN3cub18CUB_300001_SM_10006detail11scan_by_key21DeviceScanByKeyKernelINS2_10policy_hubIPidfN4cuda3std3__44plusIfEEE10Policy1000ES5_PfSD_NS0_24ReduceByKeyScanTileStateIdiLb1EEENS8_8equal_toIiEESA_dmdiEEvT0_PT9_T1_T2_T3_iT4_T5_T6_T7_E12temp_storage+128], %fd725;
	mov.u32 	%r1562, %r1546;
	mov.f64 	%fd735, %fd725;
$L__BB46_53:
	setp.eq.s32 	%p440, %r2, 0;
	bar.sync 	0;
	@%p440 bra 	$L__BB46_55;
	ld.shared.f64 	%fd564, [_ZZN3cub18CUB_300001_SM_10006detail11scan_by_key21DeviceScanByKeyKernelINS2_10policy_hubIPidfN4cuda3std3__44plusIfEEE10Policy1000ES5_PfSD_NS0_24ReduceByKeyScanTileStateIdiLb1EEENS8_8equal_toIiEESA_dmdiEEvT0_PT9_T1_T2_T3_iT4_T5_T6_T7_E12temp_storage+128];
	setp.eq.s32 	%p441, %r1562, 0;
	cvt.rn.f32.f64 	%f531, %fd564;
	cvt.rn.f32.f64 	%f532, %fd735;
	add.f32 	%f533, %f532, %f531;
	cvt.f64.f32 	%fd565, %f533;
	selp.f64 	%fd735, %fd565, %fd735, %p441;
$L__BB46_55:
	setp.ne.s32 	%p522, %r8, %r9;
	setp.ne.s32 	%p521, %r9, %r10;
	setp.ne.s32 	%p520, %r10, %r11;
	setp.ne.s32 	%p524, %r6, %r7;
	setp.ne.s32 	%p525, %r5, %r6;
	setp.ne.s32 	%p523, %r7, %r8;
	setp.ne.s32 	%p519, %r11, %r12;
	setp.ne.s32 	%p510, %r20, %r21;
	setp.ne.s32 	%p509, %r21, %r22;
	setp.ne.s32 	%p514, %r16, %r17;
	setp.ne.s32 	%p513, %r17, %r18;
	setp.ne.s32 	%p512, %r18, %r19;
	setp.ne.s32 	%p516, %r14, %r15;
	setp.ne.s32 	%p518, %r12, %r13;
	setp.ne.s32 	%p517, %r13, %r14;
	setp.ne.s32 	%p515, %r15, %r16;
	setp.ne.s32 	%p511, %r19, %r20;
	setp.ne.s32 	%p508, %r22, %r23;
	setp.ne.s32 	%p442, %r1542, %r5;
	cvt.rn.f32.f64 	%f534, %fd735;
	add.f32 	%f535, %f534, %f21;
	cvt.f64.f32 	%fd566, %f535;
	selp.f64 	%fd723, %fd723, %fd566, %p442;
	cvt.rn.f32.f64 	%f536, %fd723;
	add.f32 	%f537, %f536, %f20;
	cvt.f64.f32 	%fd567, %f537;
	selp.f64 	%fd754, %fd2, %fd567, %p525;
	cvt.rn.f32.f64 	%f538, %fd754;
	add.f32 	%f539, %f538, %f22;
	cvt.f64.f32 	%fd568, %f539;
	selp.f64 	%fd753, %fd3, %fd568, %p524;
	cvt.rn.f32.f64 	%f540, %fd753;
	add.f32 	%f541, %f540, %f23;
	cvt.f64.f32 	%fd569, %f541;
	selp.f64 	%fd752, %fd4, %fd569, %p523;
	cvt.rn.f32.f64 	%f542, %fd752;
	add.f32 	%f543, %f542, %f24;
	cvt.f64.f32 	%fd570, %f543;
	selp.f64 	%fd751, %fd5, %fd570, %p522;
	cvt.rn.f32.f64 	%f544, %fd751;
	add.f32 	%f545, %f544, %f25;
	cvt.f64.f32 	%fd571, %f545;
	selp.f64 	%fd750, %fd6, %fd571, %p521;
	cvt.rn.f32.f64 	%f546, %fd750;
	add.f32 	%f547, %f546, %f26;
	cvt.f64.f32 	%fd572, %f547;
	selp.f64 	%fd749, %fd7, %fd572, %p520;
	cvt.rn.f32.f64 	%f548, %fd749;
	add.f32 	%f549, %f548, %f27;
	cvt.f64.f32 	%fd573, %f549;
	selp.f64 	%fd748, %fd8, %fd573, %p519;
	cvt.rn.f32.f64 	%f550, %fd748;
	add.f32 	%f551, %f550, %f28;
	cvt.f64.f32 	%fd574, %f551;
	selp.f64 	%fd747, %fd9, %fd574, %p518;
	cvt.rn.f32.f64 	%f552, %fd747;
	add.f32 	%f553, %f552, %f29;
	cvt.f64.f32 	%fd575, %f553;
	selp.f64 	%fd746, %fd10, %fd575, %p517;
	cvt.rn.f32.f64 	%f554, %fd746;
	add.f32 	%f555, %f554, %f30;
	cvt.f64.f32 	%fd576, %f555;
	selp.f64 	%fd745, %fd11, %fd576, %p516;
	cvt.rn.f32.f64 	%f556, %fd745;
	add.f32 	%f557, %f556, %f31;
	cvt.f64.f32 	%fd577, %f557;
	selp.f64 	%fd744, %fd12, %fd577, %p515;
	cvt.rn.f32.f64 	%f558, %fd744;
	add.f32 	%f559, %f558, %f32;
	cvt.f64.f32 	%fd578, %f559;
	selp.f64 	%fd743, %fd13, %fd578, %p514;
	cvt.rn.f32.f64 	%f560, %fd743;
	add.f32 	%f561, %f560, %f33;
	cvt.f64.f32 	%fd579, %f561;
	selp.f64 	%fd742, %fd14, %fd579, %p513;
	cvt.rn.f32.f64 	%f562, %fd742;
	add.f32 	%f563, %f562, %f34;
	cvt.f64.f32 	%fd580, %f563;
	selp.f64 	%fd741, %fd15, %fd580, %p512;
	cvt.rn.f32.f64 	%f564, %fd741;
	add.f32 	%f565, %f564, %f35;
	cvt.f64.f32 	%fd581, %f565;
	selp.f64 	%fd740, %fd16, %fd581, %p511;
	cvt.rn.f32.f64 	%f566, %fd740;
	add.f32 	%f567, %f566, %f36;
	cvt.f64.f32 	%fd582, %f567;
	selp.f64 	%fd739, %fd17, %fd582, %p510;
	cvt.rn.f32.f64 	%f568, %fd739;
	add.f32 	%f569, %f568, %f37;
	cvt.f64.f32 	%fd583, %f569;
	selp.f64 	%fd738, %fd18, %fd583, %p509;
	cvt.rn.f32.f64 	%f570, %fd738;
	add.f32 	%f571, %f570, %f38;
	cvt.f64.f32 	%fd584, %f571;
	selp.f64 	%fd737, %fd19, %fd584, %p508;
$L__BB46_56:
	ld.param.f64 	%fd721, [_ZN3cub18CUB_300001_SM_10006detail11scan_by_key21DeviceScanByKeyKernelINS2_10policy_hubIPidfN4cuda3std3__44plusIfEEE10Policy1000ES5_PfSD_NS0_24ReduceByKeyScanTileStateIdiLb1EEENS8_8equal_toIiEESA_dmdiEEvT0_PT9_T1_T2_T3_iT4_T5_T6_T7__param_8];
	bar.sync 	0;
	cvt.rn.f32.f64 	%f702, %fd721;
	setp.eq.s64 	%p506, %rd408, 0;
	cvt.rn.f32.f64 	%f703, %fd735;
	add.f32 	%f704, %f702, %f703;
	cvt.f64.f32 	%fd660, %f704;
	selp.f64 	%fd661, %fd660, %fd721, %p506;
	cvt.rn.f32.f64 	%f705, %fd723;
	add.f32 	%f706, %f702, %f705;
	cvt.f64.f32 	%fd662, %f706;
	selp.f64 	%fd663, %fd721, %fd662, %p525;
	cvt.rn.f32.f64 	%f707, %fd754;
	add.f32 	%f708, %f702, %f707;
	cvt.f64.f32 	%fd664, %f708;
	selp.f64 	%fd665, %fd721, %fd664, %p524;
	cvt.rn.f32.f64 	%f709, %fd753;
	add.f32 	%f710, %f702, %f709;
	cvt.f64.f32 	%fd666, %f710;
	selp.f64 	%fd667, %fd721, %fd666, %p523;
	cvt.rn.f32.f64 	%f711, %fd752;
	add.f32 	%f712, %f702, %f711;
	cvt.f64.f32 	%fd668, %f712;
	selp.f64 	%fd669, %fd721, %fd668, %p522;
	cvt.rn.f32.f64 	%f713, %fd751;
	add.f32 	%f714, %f702, %f713;
	cvt.f64.f32 	%fd670, %f714;
	selp.f64 	%fd671, %fd721, %fd670, %p521;
	cvt.rn.f32.f64 	%f715, %fd750;
	add.f32 	%f716, %f702, %f715;
	cvt.f64.f32 	%fd672, %f716;
	selp.f64 	%fd673, %fd721, %fd672, %p520;
	cvt.rn.f32.f64 	%f717, %fd749;
	add.f32 	%f718, %f702, %f717;
	cvt.f64.f32 	%fd674, %f718;
	selp.f64 	%fd675, %fd721, %fd674, %p519;
	cvt.rn.f32.f64 	%f719, %fd748;
	add.f32 	%f720, %f702, %f719;
	cvt.f64.f32 	%fd676, %f720;
	selp.f64 	%fd677, %fd721, %fd676, %p518;
	cvt.rn.f32.f64 	%f721, %fd747;
	add.f32 	%f722, %f702, %f721;
	cvt.f64.f32 	%fd678, %f722;
	selp.f64 	%fd679, %fd721, %fd678, %p517;
	cvt.rn.f32.f64 	%f723, %fd746;
	add.f32 	%f724, %f702, %f723;
	cvt.f64.f32 	%fd680, %f724;
	selp.f64 	%fd681, %fd721, %fd680, %p516;
	cvt.rn.f32.f64 	%f725, %fd745;
	add.f32 	%f726, %f702, %f725;
	cvt.f64.f32 	%fd682, %f726;
	selp.f64 	%fd683, %fd721, %fd682, %p515;
	cvt.rn.f32.f64 	%f727, %fd744;
	add.f32 	%f728, %f702, %f727;
	cvt.f64.f32 	%fd684, %f728;
	selp.f64 	%fd685, %fd721, %fd684, %p514;
	cvt.rn.f32.f64 	%f729, %fd743;
	add.f32 	%f730, %f702, %f729;
	cvt.f64.f32 	%fd686, %f730;
	selp.f64 	%fd687, %fd721, %fd686, %p513;
	cvt.rn.f32.f64 	%f731, %fd742;
	add.f32 	%f732, %f702, %f731;
	cvt.f64.f32 	%fd688, %f732;
	selp.f64 	%fd689, %fd721, %fd688, %p512;
	cvt.rn.f32.f64 	%f733, %fd741;
	add.f32 	%f734, %f702, %f733;
	cvt.f64.f32 	%fd690, %f734;
	selp.f64 	%fd691, %fd721, %fd690, %p511;
	cvt.rn.f32.f64 	%f735, %fd740;
	add.f32 	%f736, %f702, %f735;
	cvt.f64.f32 	%fd692, %f736;
	selp.f64 	%fd693, %fd721, %fd692, %p510;
	cvt.rn.f32.f64 	%f737, %fd739;
	add.f32 	%f738, %f702, %f737;
	cvt.f64.f32 	%fd694, %f738;
	selp.f64 	%fd695, %fd721, %fd694, %p509;
	cvt.rn.f32.f64 	%f739, %fd738;
	add.f32 	%f740, %f702, %f739;
	cvt.f64.f32 	%fd696, %f740;
	selp.f64 	%fd697, %fd721, %fd696, %p508;
	cvt.rn.f32.f64 	%f741, %fd737;
	add.f32 	%f742, %f702, %f741;
	cvt.f64.f32 	%fd698, %f742;
	selp.f64 	%fd699, %fd721, %fd698, %p507;
	st.shared.v2.f64 	[%r26], {%fd661, %fd663};
	st.shared.v2.f64 	[%r26+16], {%fd665, %fd667};
	st.shared.v2.f64 	[%r26+32], {%fd669, %fd671};
	st.shared.v2.f64 	[%r26+48], {%fd673, %fd675};
	st.shared.v2.f64 	[%r26+64], {%fd677, %fd679};
	st.shared.v2.f64 	[%r26+80], {%fd681, %fd683};
	st.shared.v2.f64 	[%r26+96], {%fd685, %fd687};
	st.shared.v2.f64 	[%r26+112], {%fd689, %fd691};
	st.shared.v2.f64 	[%r26+128], {%fd693, %fd695};
	st.shared.v2.f64 	[%r26+144], {%fd697, %fd699};
	bar.warp.sync 	-1;
	ld.shared.f64 	%fd700, [%r25];
	ld.shared.f64 	%fd701, [%r25+256];
	ld.shared.f64 	%fd702, [%r25+512];
	ld.shared.f64 	%fd703, [%r25+768];
	ld.shared.f64 	%fd704, [%r25+1024];
	ld.shared.f64 	%fd705, [%r25+1280];
	ld.shared.f64 	%fd706, [%r25+1536];
	ld.shared.f64 	%fd707, [%r25+1792];
	ld.shared.f64 	%fd708, [%r25+2048];
	ld.shared.f64 	%fd709, [%r25+2304];
	ld.shared.f64 	%fd710, [%r25+2560];
	ld.shared.f64 	%fd711, [%r25+2816];
	ld.shared.f64 	%fd712, [%r25+3072];
	ld.shared.f64 	%fd713, [%r25+3328];
	ld.shared.f64 	%fd714, [%r25+3584];
	ld.shared.f64 	%fd715, [%r25+3840];
	ld.shared.f64 	%fd716, [%r25+4096];
	ld.shared.f64 	%fd717, [%r25+4352];
	ld.shared.f64 	%fd718, [%r25+4608];
	ld.shared.f64 	%fd719, [%r25+4864];
	cvt.rn.f32.f64 	%f743, %fd700;
	add.s64 	%rd405, %rd1, %rd337;
	st.global.f32 	[%rd405], %f743;
	cvt.rn.f32.f64 	%f744, %fd701;
	st.global.f32 	[%rd405+128], %f744;
	cvt.rn.f32.f64 	%f745, %fd702;
	st.global.f32 	[%rd405+256], %f745;
	cvt.rn.f32.f64 	%f746, %fd703;
	st.global.f32 	[%rd405+384], %f746;
	cvt.rn.f32.f64 	%f747, %fd704;
	st.global.f32 	[%rd405+512], %f747;
	cvt.rn.f32.f64 	%f748, %fd705;
	st.global.f32 	[%rd405+640], %f748;
	cvt.rn.f32.f64 	%f749, %fd706;
	st.global.f32 	[%rd405+768], %f749;
	cvt.rn.f32.f64 	%f750, %fd707;
	st.global.f32 	[%rd405+896], %f750;
	cvt.rn.f32.f64 	%f751, %fd708;
	st.global.f32 	[%rd405+1024], %f751;
	cvt.rn.f32.f64 	%f752, %fd709;
	st.global.f32 	[%rd405+1152], %f752;
	cvt.rn.f32.f64 	%f753, %fd710;
	st.global.f32 	[%rd405+1280], %f753;
	cvt.rn.f32.f64 	%f754, %fd711;
	st.global.f32 	[%rd405+1408], %f754;
	cvt.rn.f32.f64 	%f755, %fd712;
	st.global.f32 	[%rd405+1536], %f755;
	cvt.rn.f32.f64 	%f756, %fd713;
	st.global.f32 	[%rd405+1664], %f756;
	cvt.rn.f32.f64 	%f757, %fd714;
	st.global.f32 	[%rd405+1792], %f757;
	cvt.rn.f32.f64 	%f758, %fd715;
	st.global.f32 	[%rd405+1920], %f758;
	cvt.rn.f32.f64 	%f759, %fd716;
	st.global.f32 	[%rd405+2048], %f759;
	cvt.rn.f32.f64 	%f760, %fd717;
	st.global.f32 	[%rd405+2176], %f760;
	cvt.rn.f32.f64 	%f761, %fd718;
	st.global.f32 	[%rd405+2304], %f761;
	cvt.rn.f32.f64 	%f762, %fd719;
	st.global.f32 	[%rd405+2432], %f762;
	bra.uni 	$L__BB46_234;
$L__BB46_57:
	setp.eq.s64 	%p96, %rd5, 0;
	@%p96 bra 	$L__BB46_234;
	cvt.u32.u64 	%r121, %rd5;
	shl.b64 	%rd92, %rd4, 2;
	add.s64 	%rd91, %rd86, %rd92;
	// begin inline asm
	ld.ca.u32 %r1582, [%rd91];
	// end inline asm
	mov.u32 	%r123, %tid.x;
	and.b32  	%r308, %r123, 31;
	and.b32  	%r309, %r123, 992;
	mul.lo.s32 	%r310, %r309, 20;
	or.b32  	%r124, %r310, %r308;
	setp.ge.u32 	%p97, %r124, %r121;
	shl.b32 	%r125, %r124, 2;
	cvt.u64.u32 	%rd93, %r125;
	add.s64 	%rd17, %rd91, %rd93;
	mov.u32 	%r1563, %r1582;
	@%p97 bra 	$L__BB46_60;
	// begin inline asm
	ld.ca.u32 %r1563, [%rd17];
	// end inline asm
$L__BB46_60:
	add.s32 	%r128, %r124, 32;
	setp.ge.u32 	%p98, %r128, %r121;
	mov.u32 	%r1564, %r1582;
	@%p98 bra 	$L__BB46_62;
	add.s64 	%rd95, %rd17, 128;
	// begin inline asm
	ld.ca.u32 %r1564, [%rd95];
	// end inline asm
$L__BB46_62:
	add.s32 	%r131, %r124, 64;
	setp.ge.u32 	%p99, %r131, %r121;
	mov.u32 	%r1565, %r1582;
	@%p99 bra 	$L__BB46_64;
	add.s64 	%rd96, %rd17, 256;
	// begin inline asm
	ld.ca.u32 %r1565, [%rd96];
	// end inline asm
$L__BB46_64:
	add.s32 	%r134, %r124, 96;
	setp.ge.u32 	%p100, %r134, %r121;
	mov.u32 	%r1566, %r1582;
	@%p100 bra 	$L__BB46_66;
	add.s64 	%rd97, %rd17, 384;
	// begin inline asm
	ld.ca.u32 %r1566, [%rd97];
	// end inline asm
$L__BB46_66:
	add.s32 	%r137, %r124, 128;
	setp.ge.u32 	%p101, %r137, %r121;
	mov.u32 	%r1567, %r1582;
	@%p101 bra 	$L__BB46_68;
	add.s64 	%rd98, %rd17, 512;
	// begin inline asm
	ld.ca.u32 %r1567, [%rd98];
	// end inline asm
$L__BB46_68:
	add.s32 	%r140, %r124, 160;
	setp.ge.u32 	%p102, %r140, %r121;
	mov.u32 	%r1568, %r1582;
	@%p102 bra 	$L__BB46_70;
	add.s64 	%rd99, %rd17, 640;
	// begin inline asm
	ld.ca.u32 %r1568, [%rd99];
	// end inline asm
$L__BB46_70:
	add.s32 	%r143, %r124, 192;
	setp.ge.u32 	%p103, %r143, %r121;
	mov.u32 	%r1569, %r1582;
	@%p103 bra 	$L__BB46_72;
	add.s64 	%rd100, %rd17, 768;
	// begin inline asm
	ld.ca.u32 %r1569, [%rd100];
	// end inline asm
$L__BB46_72:
	add.s32 	%r146, %r124, 224;
	setp.ge.u32 	%p104, %r146, %r121;
	mov.u32 	%r1570, %r1582;
	@%p104 bra 	$L__BB46_74;
	add.s64 	%rd101, %rd17, 896;
	// begin inline asm
	ld.ca.u32 %r1570, [%rd101];
	// end inline asm
$L__BB46_74:
	add.s32 	%r149, %r124, 256;
	setp.ge.u32 	%p105, %r149, %r121;
	mov.u32 	%r1571, %r1582;
	@%p105 bra 	$L__BB46_76;
	add.s64 	%rd102, %rd17, 1024;
	// begin inline asm
	ld.ca.u32 %r1571, [%rd102];
	// end inline asm
$L__BB46_76:
	add.s32 	%r152, %r124, 288;
	setp.ge.u32 	%p106, %r152, %r121;
	mov.u32 	%r1572, %r1582;
	@%p106 bra 	$L__BB46_78;
	add.s64 	%rd103, %rd17, 1152;
	// begin inline asm
	ld.ca.u32 %r1572, [%rd103];
	// end inline asm
$L__BB46_78:
	add.s32 	%r155, %r124, 320;
	setp.ge.u32 	%p107, %r155, %r121;
	mov.u32 	%r1573, %r1582;
	@%p107 bra 	$L__BB46_80;
	add.s64 	%rd104, %rd17, 1280;
	// begin inline asm
	ld.ca.u32 %r1573, [%rd104];
	// end inline asm
$L__BB46_80:
	add.s32 	%r158, %r124, 352;
	setp.ge.u32 	%p108, %r158, %r121;
	mov.u32 	%r1574, %r1582;
	@%p108 bra 	$L__BB46_82;
	add.s64 	%rd105, %rd17, 1408;
	// begin inline asm
	ld.ca.u32 %r1574, [%rd105];
	// end inline asm
$L__BB46_82:
	add.s32 	%r161, %r124, 384;
	setp.ge.u32 	%p109, %r161, %r121;
	mov.u32 	%r1575, %r1582;
	@%p109 bra 	$L__BB46_84;
	add.s64 	%rd106, %rd17, 1536;
	// begin inline asm
	ld.ca.u32 %r1575, [%rd106];
	// end inline asm
$L__BB46_84:
	add.s32 	%r164, %r124, 416;
	setp.ge.u32 	%p110, %r164, %r121;
	mov.u32 	%r1576, %r1582;
	@%p110 bra 	$L__BB46_86;
	add.s64 	%rd107, %rd17, 1664;
	// begin inline asm
	ld.ca.u32 %r1576, [%rd107];
	// end inline asm
$L__BB46_86:
	add.s32 	%r167, %r124, 448;
	setp.ge.u32 	%p111, %r167, %r121;
	mov.u32 	%r1577, %r1582;
	@%p111 bra 	$L__BB46_88;
	add.s64 	%rd108, %rd17, 1792;
	// begin inline asm
	ld.ca.u32 %r1577, [%rd108];
	// end inline asm
$L__BB46_88:
	add.s32 	%r170, %r124, 480;
	setp.ge.u32 	%p112, %r170, %r121;
	mov.u32 	%r1578, %r1582;
	@%p112 bra 	$L__BB46_90;
	add.s64 	%rd109, %rd17, 1920;
	// begin inline asm
	ld.ca.u32 %r1578, [%rd109];
	// end inline asm
$L__BB46_90:
	add.s32 	%r173, %r124, 512;
	setp.ge.u32 	%p113, %r173, %r121;
	mov.u32 	%r1579, %r1582;
	@%p113 bra 	$L__BB46_92;
	add.s64 	%rd110, %rd17, 2048;
	// begin inline asm
	ld.ca.u32 %r1579, [%rd110];
	// end inline asm
$L__BB46_92:
	add.s32 	%r176, %r124, 544;
	setp.ge.u32 	%p114, %r176, %r121;
	mov.u32 	%r1580, %r1582;
	@%p114 bra 	$L__BB46_94;
	add.s64 	%rd111, %rd17, 2176;
	// begin inline asm
	ld.ca.u32 %r1580, [%rd111];
	// end inline asm
$L__BB46_94:
	add.s32 	%r179, %r124, 576;
	setp.ge.u32 	%p115, %r179, %r121;
	mov.u32 	%r1581, %r1582;
	@%p115 bra 	$L__BB46_96;
	add.s64 	%rd112, %rd17, 2304;
	// begin inline asm
	ld.ca.u32 %r1581, [%rd112];
	// end inline asm
$L__BB46_96:
	add.s32 	%r182, %r124, 608;
	setp.ge.u32 	%p116, %r182, %r121;
	@%p116 bra 	$L__BB46_98;
	add.s64 	%rd113, %rd17, 2432;
	// begin inline asm
	ld.ca.u32 %r1582, [%rd113];
	// end inline asm
$L__BB46_98:
	setp.ge.u32 	%p117, %r124, %r121;
	// begin inline asm
	mov.u32 %r331, %laneid;
	// end inline asm
	shr.u32 	%r186, %r123, 5;
	mad.lo.s32 	%r187, %r186, 640, %r331;
	shl.b32 	%r333, %r187, 2;
	mov.u32 	%r334, _ZZN3cub18CUB_300001_SM_10006detail11scan_by_key21DeviceScanByKeyKernelINS2_10policy_hubIPidfN4cuda3std3__44plusIfEEE10Policy1000ES5_PfSD_NS0_24ReduceByKeyScanTileStateIdiLb1EEENS8_8equal_toIiEESA_dmdiEEvT0_PT9_T1_T2_T3_iT4_T5_T6_T7_E12temp_storage;
	add.s32 	%r188, %r334, %r333;
	st.shared.u32 	[%r188], %r1563;
	st.shared.u32 	[%r188+128], %r1564;
	st.shared.u32 	[%r188+256], %r1565;
	st.shared.u32 	[%r188+384], %r1566;
	st.shared.u32 	[%r188+512], %r1567;
	st.shared.u32 	[%r188+640], %r1568;
	st.shared.u32 	[%r188+768], %r1569;
	st.shared.u32 	[%r188+896], %r1570;
	st.shared.u32 	[%r188+1024], %r1571;
	st.shared.u32 	[%r188+1152], %r1572;
	st.shared.u32 	[%r188+1280], %r1573;
	st.shared.u32 	[%r188+1408], %r1574;
	st.shared.u32 	[%r188+1536], %r1575;
	st.shared.u32 	[%r188+1664], %r1576;
	st.shared.u32 	[%r188+1792], %r1577;
	st.shared.u32 	[%r188+1920], %r1578;
	st.shared.u32 	[%r188+2048], %r1579;
	st.shared.u32 	[%r188+2176], %r1580;
	st.shared.u32 	[%r188+2304], %r1581;
	st.shared.u32 	[%r188+2432], %r1582;
	bar.warp.sync 	-1;
	mul.lo.s32 	%r189, %r331, 19;
	shl.b32 	%r335, %r189, 2;
	add.s32 	%r190, %r188, %r335;
	ld.shared.v4.u32 	{%r191, %r192, %r193, %r194}, [%r190];
	ld.shared.v4.u32 	{%r195, %r196, %r197, %r198}, [%r190+16];
	ld.shared.v4.u32 	{%r199, %r200, %r201, %r202}, [%r190+32];
	ld.shared.v4.u32 	{%r203, %r204, %r205, %r206}, [%r190+48];
	ld.shared.v4.u32 	{%r207, %r208, %r209, %r210}, [%r190+64];
	bar.sync 	0;
	add.s64 	%rd114, %rd87, %rd92;
	// begin inline asm
	ld.ca.u32 %r332, [%rd114];
	// end inline asm
	mov.b32 	%f77, %r332;
	cvt.f64.f32 	%fd776, %f77;
	add.s64 	%rd18, %rd114, %rd93;
	mov.f64 	%fd757, %fd776;
	@%p117 bra 	$L__BB46_100;
	// begin inline asm
	ld.ca.u32 %r336, [%rd18];
	// end inline asm
	mov.b32 	%f78, %r336;
	cvt.f64.f32 	%fd757, %f78;
$L__BB46_100:
	setp.ge.u32 	%p118, %r128, %r121;
	mov.f64 	%fd758, %fd776;
	@%p118 bra 	$L__BB46_102;
	add.s64 	%rd118, %rd18, 128;
	// begin inline asm
	ld.ca.u32 %r337, [%rd118];
	// end inline asm
	mov.b32 	%f79, %r337;
	cvt.f64.f32 	%fd758, %f79;
$L__BB46_102:
	setp.ge.u32 	%p119, %r131, %r121;
	mov.f64 	%fd759, %fd776;
	@%p119 bra 	$L__BB46_104;
	add.s64 	%rd119, %rd18, 256;
	// begin inline asm
	ld.ca.u32 %r338, [%rd119];
	// end inline asm
	mov.b32 	%f80, %r338;
	cvt.f64.f32 	%fd759, %f80;
$L__BB46_104:
	setp.ge.u32 	%p120, %r134, %r121;
	mov.f64 	%fd760, %fd776;
	@%p120 bra 	$L__BB46_106;
	add.s64 	%rd120, %rd18, 384;
	// begin inline asm
	ld.ca.u32 %r339, [%rd120];
	// end inline asm
	mov.b32 	%f81, %r339;
	cvt.f64.f32 	%fd760, %f81;
$L__BB46_106:
	setp.ge.u32 	%p121, %r137, %r121;
	mov.f64 	%fd761, %fd776;
	@%p121 bra 	$L__BB46_108;
	add.s64 	%rd121, %rd18, 512;
	// begin inline asm
	ld.ca.u32 %r340, [%rd121];
	// end inline asm
	mov.b32 	%f82, %r340;
	cvt.f64.f32 	%fd761, %f82;
$L__BB46_108:
	setp.ge.u32 	%p122, %r140, %r121;
	mov.f64 	%fd762, %fd776;
	@%p122 bra 	$L__BB46_110;
	add.s64 	%rd122, %rd18, 640;
	// begin inline asm
	ld.ca.u32 %r341, [%rd122];
	// end inline asm
	mov.b32 	%f83, %r341;
	cvt.f64.f32 	%fd762, %f83;
$L__BB46_110:
	setp.ge.u32 	%p123, %r143, %r121;
	mov.f64 	%fd763, %fd776;
	@%p123 bra 	$L__BB46_112;
	add.s64 	%rd123, %rd18, 768;
	// begin inline asm
	ld.ca.u32 %r342, [%rd123];
	// end inline asm
	mov.b32 	%f84, %r342;
	cvt.f64.f32 	%fd763, %f84;
$L__BB46_112:
	setp.ge.u32 	%p124, %r146, %r121;
	mov.f64 	%fd764, %fd776;
	@%p124 bra 	$L__BB46_114;
	add.s64 	%rd124, %rd18, 896;
	// begin inline asm
	ld.ca.u32 %r343, [%rd124];
	// end inline asm
	mov.b32 	%f85, %r343;
	cvt.f64.f32 	%fd764, %f85;
$L__BB46_114:
	setp.ge.u32 	%p125, %r149, %r121;
	mov.f64 	%fd765, %fd776;
	@%p125 bra 	$L__BB46_116;
	add.s64 	%rd125, %rd18, 1024;
	// begin inline asm
	ld.ca.u32 %r344, [%rd125];
	// end inline asm
	mov.b32 	%f86, %r344;
	cvt.f64.f32 	%fd765, %f86;
$L__BB46_116:
	setp.ge.u32 	%p126, %r152, %r121;
	mov.f64 	%fd766, %fd776;
	@%p126 bra 	$L__BB46_118;
	add.s64 	%rd126, %rd18, 1152;
	// begin inline asm
	ld.ca.u32 %r345, [%rd126];
	// end inline asm
	mov.b32 	%f87, %r345;
	cvt.f64.f32 	%fd766, %f87;
$L__BB46_118:
	setp.ge.u32 	%p127, %r155, %r121;
	mov.f64 	%fd767, %fd776;
	@%p127 bra 	$L__BB46_120;
	add.s64 	%rd127, %rd18, 1280;
	// begin inline asm
	ld.ca.u32 %r346, [%rd127];
	// end inline asm
	mov.b32 	%f88, %r346;
	cvt.f64.f32 	%fd767, %f88;
$L__BB46_120:
	setp.ge.u32 	%p128, %r158, %r121;
	mov.f64 	%fd768, %fd776;
	@%p128 bra 	$L__BB46_122;
	add.s64 	%rd128, %rd18, 1408;
	// begin inline asm
	ld.ca.u32 %r347, [%rd128];
	// end inline asm
	mov.b32 	%f89, %r347;
	cvt.f64.f32 	%fd768, %f89;
$L__BB46_122:
	setp.ge.u32 	%p129, %r161, %r121;
	mov.f64 	%fd769, %fd776;
	@%p129 bra 	$L__BB46_124;
	add.s64 	%rd129, %rd18, 1536;
	// begin inline asm
	ld.ca.u32 %r348, [%rd129];
	// end inline asm
	mov.b32 	%f90, %r348;
	cvt.f64.f32 	%fd769, %f90;
$L__BB46_124:
	setp.ge.u32 	%p130, %r164, %r121;
	mov.f64 	%fd770, %fd776;
	@%p130 bra 	$L__BB46_126;
	add.s64 	%rd130, %rd18, 1664;
	// begin inline asm
	ld.ca.u32 %r349, [%rd130];
	// end inline asm
	mov.b32 	%f91, %r349;
	cvt.f64.f32 	%fd770, %f91;
$L__BB46_126:
	setp.ge.u32 	%p131, %r167, %r121;
	mov.f64 	%fd771, %fd776;
	@%p131 bra 	$L__BB46_128;
	add.s64 	%rd131, %rd18, 1792;
	// begin inline asm
	ld.ca.u32 %r350, [%rd131];
	// end inline asm
	mov.b32 	%f92, %r350;
	cvt.f64.f32 	%fd771, %f92;
$L__BB46_128:
	setp.ge.u32 	%p132, %r170, %r121;
	mov.f64 	%fd772, %fd776;
	@%p132 bra 	$L__BB46_130;
	add.s64 	%rd132, %rd18, 1920;
	// begin inline asm
	ld.ca.u32 %r351, [%rd132];
	// end inline asm
	mov.b32 	%f93, %r351;
	cvt.f64.f32 	%fd772, %f93;
$L__BB46_130:
	setp.ge.u32 	%p133, %r173, %r121;
	mov.f64 	%fd773, %fd776;
	@%p133 bra 	$L__BB46_132;
	add.s64 	%rd133, %rd18, 2048;
	// begin inline asm
	ld.ca.u32 %r352, [%rd133];
	// end inline asm
	mov.b32 	%f94, %r352;
	cvt.f64.f32 	%fd773, %f94;
$L__BB46_132:
	setp.ge.u32 	%p134, %r176, %r121;
	mov.f64 	%fd774, %fd776;
	@%p134 bra 	$L__BB46_134;
	add.s64 	%rd134, %rd18, 2176;
	// begin inline asm
	ld.ca.u32 %r353, [%rd134];
	// end inline asm
	mov.b32 	%f95, %r353;
	cvt.f64.f32 	%fd774, %f95;
$L__BB46_134:
	setp.ge.u32 	%p135, %r179, %r121;
	mov.f64 	%fd775, %fd776;
	@%p135 bra 	$L__BB46_136;
	add.s64 	%rd135, %rd18, 2304;
	// begin inline asm
	ld.ca.u32 %r354, [%rd135];
	// end inline asm
	mov.b32 	%f96, %r354;
	cvt.f64.f32 	%fd775, %f96;
$L__BB46_136:
	setp.ge.u32 	%p136, %r182, %r121;
	@%p136 bra 	$L__BB46_138;
	add.s64 	%rd136, %rd18, 2432;
	// begin inline asm
	ld.ca.u32 %r355, [%rd136];
	// end inline asm
	mov.b32 	%f97, %r355;
	cvt.f64.f32 	%fd776, %f97;
$L__BB46_138:
	shl.b32 	%r356, %r187, 2;
	add.s32 	%r211, %r188, %r356;
	st.shared.f64 	[%r211], %fd757;
	st.shared.f64 	[%r211+256], %fd758;
	st.shared.f64 	[%r211+512], %fd759;
	st.shared.f64 	[%r211+768], %fd760;
	st.shared.f64 	[%r211+1024], %fd761;
	st.shared.f64 	[%r211+1280], %fd762;
	st.shared.f64 	[%r211+1536], %fd763;
	st.shared.f64 	[%r211+1792], %fd764;
	st.shared.f64 	[%r211+2048], %fd765;
	st.shared.f64 	[%r211+2304], %fd766;
	st.shared.f64 	[%r211+2560], %fd767;
	st.shared.f64 	[%r211+2816], %fd768;
	st.shared.f64 	[%r211+3072], %fd769;
	st.shared.f64 	[%r211+3328], %fd770;
	st.shared.f64 	[%r211+3584], %fd771;
	st.shared.f64 	[%r211+3840], %fd772;
	st.shared.f64 	[%r211+4096], %fd773;
	st.shared.f64 	[%r211+4352], %fd774;
	st.shared.f64 	[%r211+4608], %fd775;
	st.shared.f64 	[%r211+4864], %fd776;
	bar.warp.sync 	-1;
	add.s32 	%r357, %r187, %r189;
	shl.b32 	%r358, %r357, 2;
	add.s32 	%r212, %r190, %r358;
	ld.shared.v2.f64 	{%fd778, %fd160}, [%r212];
	ld.shared.v2.f64 	{%fd161, %fd162}, [%r212+16];
	ld.shared.v2.f64 	{%fd163, %fd164}, [%r212+32];
	ld.shared.v2.f64 	{%fd165, %fd166}, [%r212+48];
	ld.shared.v2.f64 	{%fd167, %fd168}, [%r212+64];
	ld.shared.v2.f64 	{%fd169, %fd170}, [%r212+80];
	ld.shared.v2.f64 	{%fd171, %fd172}, [%r212+96];
	ld.shared.v2.f64 	{%fd173, %fd174}, [%r212+112];
	ld.shared.v2.f64 	{%fd175, %fd176}, [%r212+128];
	ld.shared.v2.f64 	{%fd177, %fd178}, [%r212+144];
	bar.sync 	0;
	setp.ne.s32 	%p137, %r1, 0;
	@%p137 bra 	$L__BB46_148;
	shl.b32 	%r763, %r123, 2;
	mov.u32 	%r764, _ZZN3cub18CUB_300001_SM_10006detail11scan_by_key21DeviceScanByKeyKernelINS2_10policy_hubIPidfN4cuda3std3__44plusIfEEE10Policy1000ES5_PfSD_NS0_24ReduceByKeyScanTileStateIdiLb1EEENS8_8equal_toIiEESA_dmdiEEvT0_PT9_T1_T2_T3_iT4_T5_T6_T7_E12temp_storage;
	add.s32 	%r765, %r764, %r763;
	add.s32 	%r213, %r765, 1112;
	st.shared.u32 	[%r765+1112], %r210;
	bar.sync 	0;
	setp.eq.s32 	%p244, %r123, 0;
	mov.b64 	%rd409, 1;
	@%p244 bra 	$L__BB46_141;
	ld.shared.u32 	%r766, [%r213+-4];
	setp.ne.s32 	%p245, %r766, %r191;
	selp.u64 	%rd409, 1, 0, %p245;
$L__BB46_141:
	setp.ne.s32 	%p246, %r191, %r192;
	setp.ne.s32 	%p247, %r192, %r193;
	setp.ne.s32 	%p248, %r193, %r194;
	setp.ne.s32 	%p249, %r194, %r195;
	setp.ne.s32 	%p250, %r195, %r196;
	setp.ne.s32 	%p251, %r196, %r197;
	setp.ne.s32 	%p252, %r197, %r198;
	setp.ne.s32 	%p253, %r198, %r199;
	setp.ne.s32 	%p254, %r199, %r200;
	setp.ne.s32 	%p255, %r200, %r201;
	setp.ne.s32 	%p256, %r201, %r202;
	setp.ne.s32 	%p257, %r202, %r203;
	setp.ne.s32 	%p258, %r203, %r204;
	setp.ne.s32 	%p259, %r204, %r205;
	setp.ne.s32 	%p260, %r205, %r206;
	setp.ne.s32 	%p261, %r206, %r207;
	setp.ne.s32 	%p262, %r207, %r208;
	setp.ne.s32 	%p263, %r208, %r209;
	setp.ne.s32 	%p264, %r209, %r210;
	mul.lo.s32 	%r887, %r123, 20;
	cvt.u64.u32 	%rd241, %r887;
	setp.eq.s64 	%p265, %rd5, %rd241;
	selp.b64 	%rd410, 1, %rd409, %p265;
	or.b32  	%r888, %r887, 1;
	cvt.u64.u32 	%rd242, %r888;
	setp.eq.s64 	%p266, %rd5, %rd242;
	or.pred  	%p58, %p266, %p246;
	selp.u64 	%rd411, 1, 0, %p58;
	or.b32  	%r889, %r887, 2;
	cvt.u64.u32 	%rd243, %r889;
	setp.eq.s64 	%p267, %rd5, %rd243;
	or.pred  	%p59, %p267, %p247;
	selp.u64 	%rd412, 1, 0, %p59;
	or.b32  	%r890, %r887, 3;
	cvt.u64.u32 	%rd244, %r890;
	setp.eq.s64 	%p268, %rd5, %rd244;
	or.pred  	%p60, %p268, %p248;
	selp.u64 	%rd413, 1, 0, %p60;
	add.s32 	%r891, %r887, 4;
	cvt.u64.u32 	%rd245, %r891;
	setp.eq.s64 	%p269, %rd5, %rd245;
	or.pred  	%p61, %p269, %p249;
	selp.u64 	%rd414, 1, 0, %p61;
	add.s32 	%r892, %r887, 5;
	cvt.u64.u32 	%rd246, %r892;
	setp.eq.s64 	%p270, %rd5, %rd246;
	or.pred  	%p62, %p270, %p250;
	selp.u64 	%rd415, 1, 0, %p62;
	add.s32 	%r893, %r887, 6;
	cvt.u64.u32 	%rd247, %r893;
	setp.eq.s64 	%p271, %rd5, %rd247;
	or.pred  	%p63, %p271, %p251;
	selp.u64 	%rd416, 1, 0, %p63;
	add.s32 	%r894, %r887, 7;
	cvt.u64.u32 	%rd248, %r894;
	setp.eq.s64 	%p272, %rd5, %rd248;
	or.pred  	%p64, %p272, %p252;
	selp.u64 	%rd417, 1, 0, %p64;
	add.s32 	%r895, %r887, 8;
	cvt.u64.u32 	%rd249, %r895;
	setp.eq.s64 	%p273, %rd5, %rd249;
	or.pred  	%p65, %p273, %p253;
	selp.u64 	%rd418, 1, 0, %p65;
	add.s32 	%r896, %r887, 9;
	cvt.u64.u32 	%rd250, %r896;
	setp.eq.s64 	%p274, %rd5, %rd250;
	or.pred  	%p66, %p274, %p254;
	selp.u64 	%rd419, 1, 0, %p66;
	add.s32 	%r897, %r887, 10;
	cvt.u64.u32 	%rd251, %r897;
	setp.eq.s64 	%p275, %rd5, %rd251;
	or.pred  	%p67, %p275, %p255;
	selp.u64 	%rd420, 1, 0, %p67;
	add.s32 	%r898, %r887, 11;
	cvt.u64.u32 	%rd252, %r898;
	setp.eq.s64 	%p276, %rd5, %rd252;
	or.pred  	%p68, %p276, %p256;
	selp.u64 	%rd421, 1, 0, %p68;
	add.s32 	%r899, %r887, 12;
	cvt.u64.u32 	%rd253, %r899;
	setp.eq.s64 	%p277, %rd5, %rd253;
	or.pred  	%p69, %p277, %p257;
	selp.u64 	%rd422, 1, 0, %p69;
	add.s32 	%r900, %r887, 13;
	cvt.u64.u32 	%rd254, %r900;
	setp.eq.s64 	%p278, %rd5, %rd254;
	or.pred  	%p70, %p278, %p258;
	selp.u64 	%rd423, 1, 0, %p70;
	add.s32 	%r901, %r887, 14;
	cvt.u64.u32 	%rd255, %r901;
	setp.eq.s64 	%p279, %rd5, %rd255;
	or.pred  	%p71, %p279, %p259;
	selp.u64 	%rd424, 1, 0, %p71;
	add.s32 	%r902, %r887, 15;
	cvt.u64.u32 	%rd256, %r902;
	setp.eq.s64 	%p280, %rd5, %rd256;
	or.pred  	%p72, %p280, %p260;
	selp.u64 	%rd425, 1, 0, %p72;
	add.s32 	%r903, %r887, 16;
	cvt.u64.u32 	%rd257, %r903;
	setp.eq.s64 	%p281, %rd5, %rd257;
	or.pred  	%p73, %p281, %p261;
	selp.u64 	%rd426, 1, 0, %p73;
	add.s32 	%r904, %r887, 17;
	cvt.u64.u32 	%rd258, %r904;
	setp.eq.s64 	%p282, %rd5, %rd258;
	or.pred  	%p74, %p282, %p262;
	selp.u64 	%rd427, 1, 0, %p74;
	add.s32 	%r905, %r887, 18;
	cvt.u64.u32 	%rd259, %r905;
	setp.eq.s64 	%p283, %rd5, %rd259;
	or.pred  	%p75, %p283, %p263;
	selp.u64 	%rd428, 1, 0, %p75;
	add.s32 	%r906, %r887, 19;
	cvt.u64.u32 	%rd260, %r906;
	setp.eq.s64 	%p284, %rd5, %rd260;
	or.pred  	%p285, %p284, %p264;
	selp.u64 	%rd429, 1, 0, %p285;
	cvt.rn.f32.f64 	%f39, %fd160;
	cvt.rn.f32.f64 	%f40, %fd778;
	add.f32 	%f249, %f40, %f39;
	selp.f32 	%f250, %f39, %f249, %p58;
	cvt.rn.f32.f64 	%f41, %fd161;
	add.f32 	%f251, %f250, %f41;
	selp.f32 	%f252, %f41, %f251, %p59;
	cvt.rn.f32.f64 	%f42, %fd162;
	add.f32 	%f253, %f252, %f42;
	selp.f32 	%f254, %f42, %f253, %p60;
	cvt.rn.f32.f64 	%f43, %fd163;
	add.f32 	%f255, %f254, %f43;
	selp.f32 	%f256, %f43, %f255, %p61;
	cvt.rn.f32.f64 	%f44, %fd164;
	add.f32 	%f257, %f256, %f44;
	selp.f32 	%f258, %f44, %f257, %p62;
	cvt.rn.f32.f64 	%f45, %fd165;
	add.f32 	%f259, %f258, %f45;
	selp.f32 	%f260, %f45, %f259, %p63;
	cvt.rn.f32.f64 	%f46, %fd166;
	add.f32 	%f261, %f260, %f46;
	selp.f32 	%f262, %f46, %f261, %p64;
	cvt.rn.f32.f64 	%f47, %fd167;
	add.f32 	%f263, %f262, %f47;
	selp.f32 	%f264, %f47, %f263, %p65;
	cvt.rn.f32.f64 	%f48, %fd168;
	add.f32 	%f265, %f264, %f48;
	selp.f32 	%f266, %f48, %f265, %p66;
	cvt.rn.f32.f64 	%f49, %fd169;
	add.f32 	%f267, %f266, %f49;
	selp.f32 	%f268, %f49, %f267, %p67;
	cvt.rn.f32.f64 	%f50, %fd170;
	add.f32 	%f269, %f268, %f50;
	selp.f32 	%f270, %f50, %f269, %p68;
	cvt.rn.f32.f64 	%f51, %fd171;
	add.f32 	%f271, %f270, %f51;
	selp.f32 	%f272, %f51, %f271, %p69;
	cvt.rn.f32.f64 	%f52, %fd172;
	add.f32 	%f273, %f272, %f52;
	selp.f32 	%f274, %f52, %f273, %p70;
	cvt.rn.f32.f64 	%f53, %fd173;
	add.f32 	%f275, %f274, %f53;
	selp.f32 	%f276, %f53, %f275, %p71;
	cvt.rn.f32.f64 	%f54, %fd174;
	add.f32 	%f277, %f276, %f54;
	selp.f32 	%f278, %f54, %f277, %p72;
	cvt.rn.f32.f64 	%f55, %fd175;
	add.f32 	%f279, %f278, %f55;
	selp.f32 	%f280, %f55, %f279, %p73;
	cvt.rn.f32.f64 	%f56, %fd176;
	add.f32 	%f281, %f280, %f56;
	selp.f32 	%f282, %f56, %f281, %p74;
	cvt.rn.f32.f64 	%f57, %fd177;
	add.f32 	%f283, %f282, %f57;
	selp.f32 	%f284, %f57, %f283, %p75;
	or.b64  	%rd261, %rd410, %rd429;
	or.b64  	%rd262, %rd261, %rd411;
	or.b64  	%rd263, %rd262, %rd412;
	or.b64  	%rd264, %rd263, %rd413;
	or.b64  	%rd265, %rd264, %rd414;
	or.b64  	%rd266, %rd265, %rd415;
	or.b64  	%rd267, %rd266, %rd416;
	or.b64  	%rd268, %rd267, %rd417;
	or.b64  	%rd269, %rd268, %rd418;
	or.b64  	%rd270, %rd269, %rd419;
	or.b64  	%rd271, %rd270, %rd420;
	or.b64  	%rd272, %rd271, %rd421;
	or.b64  	%rd273, %rd272, %rd422;
	or.b64  	%rd274, %rd273, %rd423;
	or.b64  	%rd275, %rd274, %rd424;
	or.b64  	%rd276, %rd275, %rd425;
	or.b64  	%rd277, %rd276, %rd426;
	or.b64  	%rd278, %rd277, %rd427;
	or.b64  	%rd279, %rd278, %rd428;
	cvt.u32.u64 	%r768, %rd279;
	cvt.rn.f32.f64 	%f285, %fd178;
	add.f32 	%f286, %f284, %f285;
	cvt.f64.f32 	%fd384, %f286;
	selp.f64 	%fd385, %fd178, %fd384, %p285;
	mov.b64 	%rd280, %fd385;
	mov.b64 	{%r778, %r783}, %rd280;
	mov.b32 	%r884, 1;
	mov.b32 	%r885, 0;
	mov.b32 	%r886, -1;
	// begin inline asm
	shfl.sync.up.b32 %r767, %r768, %r884, %r885, %r886;
	// end inline asm
	// begin inline asm
	shfl.sync.up.b32 %r772, %r773, %r884, %r885, %r886;
	// end inline asm
	// begin inline asm
	shfl.sync.up.b32 %r777, %r778, %r884, %r885, %r886;
	// end inline asm
	// begin inline asm
	shfl.sync.up.b32 %r782, %r783, %r884, %r885, %r886;
	// end inline asm
	mov.b64 	%rd281, {%r777, %r782};
	mov.b64 	%fd386, %rd281;
	setp.eq.s64 	%p286, %rd279, 0;
	cvt.rn.f32.f64 	%f287, %fd386;
	cvt.rn.f32.f64 	%f288, %fd385;
	add.f32 	%f289, %f288, %f287;
	cvt.f64.f32 	%fd387, %f289;
	selp.f64 	%fd388, %fd387, %fd385, %p286;
	setp.lt.s32 	%p287, %r331, 1;
	selp.b32 	%r907, 0, %r767, %p287;
	or.b32  	%r788, %r907, %r768;
	selp.f64 	%fd389, %fd385, %fd388, %p287;
	mov.b64 	%rd282, %fd389;
	mov.b64 	{%r798, %r803}, %rd282;
	mov.b32 	%r804, 2;
	// begin inline asm
	shfl.sync.up.b32 %r787, %r788, %r804, %r885, %r886;
	// end inline asm
	// begin inline asm
	shfl.sync.up.b32 %r792, %r793, %r804, %r885, %r886;
	// end inline asm
	// begin inline asm
	shfl.sync.up.b32 %r797, %r798, %r804, %r885, %r886;
	// end inline asm
	// begin inline asm
	shfl.sync.up.b32 %r802, %r803, %r804, %r885, %r886;
	// end inline asm
	mov.b64 	%rd283, {%r797, %r802};
	mov.b64 	%fd390, %rd283;
	setp.eq.s32 	%p288, %r788, 0;
	cvt.rn.f32.f64 	%f290, %fd390;
	cvt.rn.f32.f64 	%f291, %fd389;
	add.f32 	%f292, %f291, %f290;
	cvt.f64.f32 	%fd391, %f292;
	selp.f64 	%fd392, %fd391, %fd389, %p288;
	setp.lt.s32 	%p289, %r331, 2;
	selp.b32 	%r908, 0, %r787, %p289;
	or.b32  	%r808, %r908, %r788;
	selp.f64 	%fd393, %fd389, %fd392, %p289;
	mov.b64 	%rd284, %fd393;
	mov.b64 	{%r818, %r823}, %rd284;
	mov.b32 	%r824, 4;
	// begin inline asm
	shfl.sync.up.b32 %r807, %r808, %r824, %r885, %r886;
	// end inline asm
	// begin inline asm
	shfl.sync.up.b32 %r812, %r813, %r824, %r885, %r886;
	// end inline asm
	// begin inline asm
	shfl.sync.up.b32 %r817, %r818, %r824, %r885, %r886;
	// end inline asm
	// begin inline asm
	shfl.sync.up.b32 %r822, %r823, %r824, %r885, %r886;
	// end inline asm
	mov.b64 	%rd285, {%r817, %r822};
	mov.b64 	%fd394, %rd285;
	setp.eq.s32 	%p290, %r808, 0;
	cvt.rn.f32.f64 	%f293, %fd394;
	cvt.rn.f32.f64 	%f294, %fd393;
	add.f32 	%f295, %f294, %f293;
	cvt.f64.f32 	%fd395, %f295;
	selp.f64 	%fd396, %fd395, %fd393, %p290;
	setp.lt.s32 	%p291, %r331, 4;
	selp.b32 	%r909, 0, %r807, %p291;
	or.b32  	%r828, %r909, %r808;
	selp.f64 	%fd397, %fd393, %fd396, %p291;
	mov.b64 	%rd286, %fd397;
	mov.b64 	{%r838, %r843}, %rd286;
	mov.b32 	%r844, 8;
	// begin inline asm
	shfl.sync.up.b32 %r827, %r828, %r844, %r885, %r886;
	// end inline asm
	// begin inline asm
	shfl.sync.up.b32 %r832, %r833, %r844, %r885, %r886;
	// end inline asm
	// begin inline asm
	shfl.sync.up.b32 %r837, %r838, %r844, %r885, %r886;
	// end inline asm
	// begin inline asm
	shfl.sync.up.b32 %r842, %r843, %r844, %r885, %r886;
	// end inline asm
	mov.b64 	%rd287, {%r837, %r842};
	mov.b64 	%fd398, %rd287;
	setp.eq.s32 	%p292, %r828, 0;
	cvt.rn.f32.f64 	%f296, %fd398;
	cvt.rn.f32.f64 	%f297, %fd397;
	add.f32 	%f298, %f297, %f296;
	cvt.f64.f32 	%fd399, %f298;
	selp.f64 	%fd400, %fd399, %fd397, %p292;
	setp.lt.s32 	%p293, %r331, 8;
	selp.b32 	%r910, 0, %r827, %p293;
	or.b32  	%r848, %r910, %r828;
	selp.f64 	%fd401, %fd397, %fd400, %p293;
	mov.b64 	%rd288, %fd401;
	mov.b64 	{%r858, %r863}, %rd288;
	mov.b32 	%r864, 16;
	// begin inline asm
	shfl.sync.up.b32 %r847, %r848, %r864, %r885, %r886;
	// end inline asm
	// begin inline asm
	shfl.sync.up.b32 %r852, %r853, %r864, %r885, %r886;
	// end inline asm
	// begin inline asm
	shfl.sync.up.b32 %r857, %r858, %r864, %r885, %r886;
	// end inline asm
	// begin inline asm
	shfl.sync.up.b32 %r862, %r863, %r864, %r885, %r886;
	// end inline asm
	mov.b64 	%rd289, {%r857, %r862};
	mov.b64 	%fd402, %rd289;
	setp.eq.s32 	%p294, %r848, 0;
	cvt.rn.f32.f64 	%f299, %fd402;
	cvt.rn.f32.f64 	%f300, %fd401;
	add.f32 	%f301, %f300, %f299;
	cvt.f64.f32 	%fd403, %f301;
	selp.f64 	%fd179, %fd403, %fd401, %p294;
	setp.lt.s32 	%p295, %r331, 16;
	selp.b32 	%r911, 0, %r847, %p295;
	or.b32  	%r868, %r911, %r848;
	selp.f64 	%fd404, %fd401, %fd179, %p295;
	mov.b64 	%rd290, %fd404;
	mov.b64 	{%r878, %r883}, %rd290;
	// begin inline asm
	shfl.sync.up.b32 %r867, %r868, %r884, %r885, %r886;
	// end inline asm
	// begin inline asm
	shfl.sync.up.b32 %r872, %r873, %r884, %r885, %r886;
	// end inline asm
	// begin inline asm
	shfl.sync.up.b32 %r877, %r878, %r884, %r885, %r886;
	// end inline asm
	// begin inline asm
	shfl.sync.up.b32 %r882, %r883, %r884, %r885, %r886;
	// end inline asm
	mov.b64 	%rd291, {%r877, %r882};
	mov.b64 	%fd790, %rd291;
	setp.ne.s32 	%p296, %r331, 31;
	@%p296 bra 	$L__BB46_143;
	shl.b32 	%r912, %r186, 4;
	mov.u32 	%r913, _ZZN3cub18CUB_300001_SM_10006detail11scan_by_key21DeviceScanByKeyKernelINS2_10policy_hubIPidfN4cuda3std3__44plusIfEEE10Policy1000ES5_PfSD_NS0_24ReduceByKeyScanTileStateIdiLb1EEENS8_8equal_toIiEESA_dmdiEEvT0_PT9_T1_T2_T3_iT4_T5_T6_T7_E12temp_storage;
	add.s32 	%r914, %r913, %r912;
	st.shared.u32 	[%r914], %r868;
	st.shared.f64 	[%r914+8], %fd179;
$L__BB46_143:
	bar.sync 	0;
	setp.lt.u32 	%p297, %r123, 32;
	@%p297 bra 	$L__BB46_145;
	ld.shared.f64 	%fd405, [_ZZN3cub18CUB_300001_SM_10006detail11scan_by_key21DeviceScanByKeyKernelINS2_10policy_hubIPidfN4cuda3std3__44plusIfEEE10Policy1000ES5_PfSD_NS0_24ReduceByKeyScanTileStateIdiLb1EEENS8_8equal_toIiEESA_dmdiEEvT0_PT9_T1_T2_T3_iT4_T5_T6_T7_E12temp_storage+8];
	ld.shared.u32 	%r915, [_ZZN3cub18CUB_300001_SM_10006detail11scan_by_key21DeviceScanByKeyKernelINS2_10policy_hubIPidfN4cuda3std3__44plusIfEEE10Policy1000ES5_PfSD_NS0_24ReduceByKeyScanTileStateIdiLb1EEENS8_8equal_toIiEESA_dmdiEEvT0_PT9_T1_T2_T3_iT4_T5_T6_T7_E12temp_storage+16];
	ld.shared.f64 	%fd406, [_ZZN3cub18CUB_300001_SM_10006detail11scan_by_key21DeviceScanByKeyKernelINS2_10policy_hubIPidfN4cuda3std3__44plusIfEEE10Policy1000ES5_PfSD_NS0_24ReduceByKeyScanTileStateIdiLb1EEENS8_8equal_toIiEESA_dmdiEEvT0_PT9_T1_T2_T3_iT4_T5_T6_T7_E12temp_storage+24];
	cvt.rn.f32.f64 	%f302, %fd406;
	cvt.rn.f32.f64 	%f303, %fd405;
	add.f32 	%f304, %f303, %f302;
	cvt.f64.f32 	%fd407, %f304;
	setp.eq.s32 	%p298, %r915, 0;
	selp.f64 	%fd408, %fd407, %fd406, %p298;
	ld.shared.u32 	%r916, [_ZZN3cub18CUB_300001_SM_10006detail11scan_by_key21DeviceScanByKeyKernelINS2_10policy_hubIPidfN4cuda3std3__44plusIfEEE10Policy1000ES5_PfSD_NS0_24ReduceByKeyScanTileStateIdiLb1EEENS8_8equal_toIiEESA_dmdiEEvT0_PT9_T1_T2_T3_iT4_T5_T6_T7_E12temp_storage+32];
	ld.shared.f64 	%fd409, [_ZZN3cub18CUB_300001_SM_10006detail11scan_by_key21DeviceScanByKeyKernelINS2_10policy_hubIPidfN4cuda3std3__44plusIfEEE10Policy1000ES5_PfSD_NS0_24ReduceByKeyScanTileStateIdiLb1EEENS8_8equal_toIiEESA_dmdiEEvT0_PT9_T1_T2_T3_iT4_T5_T6_T7_E12temp_storage+40];
	cvt.rn.f32.f64 	%f305, %fd409;
	cvt.rn.f32.f64 	%f306, %fd408;
	add.f32 	%f307, %f305, %f306;
	cvt.f64.f32 	%fd410, %f307;
	setp.eq.s32 	%p299, %r916, 0;
	selp.f64 	%fd411, %fd410, %fd409, %p299;
	ld.shared.u32 	%r917, [_ZZN3cub18CUB_300001_SM_10006detail11scan_by_key21DeviceScanByKeyKernelINS2_10policy_hubIPidfN4cuda3std3__44plusIfEEE10Policy1000ES5_PfSD_NS0_24ReduceByKeyScanTileStateIdiLb1EEENS8_8equal_toIiEESA_dmdiEEvT0_PT9_T1_T2_T3_iT4_T5_T6_T7_E12temp_storage+48];
	ld.shared.f64 	%fd412, [_ZZN3cub18CUB_300001_SM_10006detail11scan_by_key21DeviceScanByKeyKernelINS2_10policy_hubIPidfN4cuda3std3__44plusIfEEE10Policy1000ES5_PfSD_NS0_24ReduceByKeyScanTileStateIdiLb1EEENS8_8equal_toIiEESA_dmdiEEvT0_PT9_T1_T2_T3_iT4_T5_T6_T7_E12temp_storage+56];
	cvt.rn.f32.f64 	%f308, %fd412;
	cvt.rn.f32.f64 	%f309, %fd411;
	add.f32 	%f310, %f308, %f309;
	cvt.f64.f32 	%fd413, %f310;
	setp.eq.s32 	%p300, %r917, 0;
	selp.f64 	%fd414, %fd413, %fd412, %p300;
	ld.shared.u32 	%r918, [_ZZN3cub18CUB_300001_SM_10006detail11scan_by_key21DeviceScanByKeyKernelINS2_10policy_hubIPidfN4cuda3std3__44plusIfEEE10Policy1000ES5_PfSD_NS0_24ReduceByKeyScanTileStateIdiLb1EEENS8_8equal_toIiEESA_dmdiEEvT0_PT9_T1_T2_T3_iT4_T5_T6_T7_E12temp_storage+64];
	ld.shared.f64 	%fd415, [_ZZN3cub18CUB_300001_SM_10006detail11scan_by_key21DeviceScanByKeyKernelINS2_10policy_hubIPidfN4cuda3std3__44plusIfEEE10Policy1000ES5_PfSD_NS0_24ReduceByKeyScanTileStateIdiLb1EEENS8_8equal_toIiEESA_dmdiEEvT0_PT9_T1_T2_T3_iT4_T5_T6_T7_E12temp_storage+72];
	cvt.rn.f32.f64 	%f311, %fd415;
	cvt.rn.f32.f64 	%f312, %fd414;
	add.f32 	%f313, %f311, %f312;
	cvt.f64.f32 	%fd416, %f313;
	setp.eq.s32 	%p301, %r918, 0;
	selp.f64 	%fd417, %fd416, %fd415, %p301;
	ld.shared.u32 	%r919, [_ZZN3cub18CUB_300001_SM_10006detail11scan_by_key21DeviceScanByKeyKernelINS2_10policy_hubIPidfN4cuda3std3__44plusIfEEE10Policy1000ES5_PfSD_NS0_24ReduceByKeyScanTileStateIdiLb1EEENS8_8equal_toIiEESA_dmdiEEvT0_PT9_T1_T2_T3_iT4_T5_T6_T7_E12temp_storage+80];
	ld.shared.f64 	%fd418, [_ZZN3cub18CUB_300001_SM_10006detail11scan_by_key21DeviceScanByKeyKernelINS2_10policy_hubIPidfN4cuda3std3__44plusIfEEE10Policy1000ES5_PfSD_NS0_24ReduceByKeyScanTileStateIdiLb1EEENS8_8equal_toIiEESA_dmdiEEvT0_PT9_T1_T2_T3_iT4_T5_T6_T7_E12temp_storage+88];
	setp.eq.s32 	%p302, %r186, 6;
	cvt.rn.f32.f64 	%f314, %fd418;
	cvt.rn.f32.f64 	%f315, %fd417;
	add.f32 	%f316, %f314, %f315;
	cvt.f64.f32 	%fd419, %f316;
	setp.eq.s32 	%p303, %r919, 0;
	selp.f64 	%fd420, %fd419, %fd418, %p303;
	setp.eq.s32 	%p304, %r186, 5;
	setp.eq.s32 	%p305, %r186, 4;
	setp.eq.s32 	%p306, %r186, 3;
	setp.eq.s32 	%p307, %r186, 2;
	selp.f64 	%fd421, %fd408, %fd405, %p307;
	selp.f64 	%fd422, %fd411, %fd421, %p306;
	selp.f64 	%fd423, %fd414, %fd422, %p305;
	selp.f64 	%fd424, %fd417, %fd423, %p304;
	selp.f64 	%fd425, %fd420, %fd424, %p302;
	setp.eq.s32 	%p308, %r867, 0;
	cvt.rn.f32.f64 	%f317, %fd425;
	cvt.rn.f32.f64 	%f318, %fd790;
	add.f32 	%f319, %f318, %f317;
	cvt.f64.f32 	%fd426, %f319;
	selp.f64 	%fd427, %fd426, %fd790, %p308;
	setp.eq.s32 	%p309, %r331, 0;
	selp.f64 	%fd790, %fd425, %fd427, %p309;
$L__BB46_145:
	setp.eq.s32 	%p310, %r123, 0;
	@%p310 bra 	$L__BB46_147;
	setp.eq.s64 	%p311, %rd410, 0;
	cvt.rn.f32.f64 	%f320, %fd790;
	add.f32 	%f321, %f320, %f40;
	cvt.f64.f32 	%fd428, %f321;
	selp.f64 	%fd778, %fd428, %fd778, %p311;
$L__BB46_147:
	cvt.rn.f32.f64 	%f322, %fd778;
	add.f32 	%f323, %f322, %f39;
	cvt.f64.f32 	%fd429, %f323;
	selp.f64 	%fd799, %fd160, %fd429, %p58;
	cvt.rn.f32.f64 	%f324, %fd799;
	add.f32 	%f325, %f324, %f41;
	cvt.f64.f32 	%fd430, %f325;
	selp.f64 	%fd798, %fd161, %fd430, %p59;
	cvt.rn.f32.f64 	%f326, %fd798;
	add.f32 	%f327, %f326, %f42;
	cvt.f64.f32 	%fd431, %f327;
	selp.f64 	%fd796, %fd162, %fd431, %p60;
	cvt.rn.f32.f64 	%f328, %fd796;
	add.f32 	%f329, %f328, %f43;
	cvt.f64.f32 	%fd432, %f329;
	selp.f64 	%fd795, %fd163, %fd432, %p61;
	cvt.rn.f32.f64 	%f330, %fd795;
	add.f32 	%f331, %f330, %f44;
	cvt.f64.f32 	%fd433, %f331;
	selp.f64 	%fd793, %fd164, %fd433, %p62;
	cvt.rn.f32.f64 	%f332, %fd793;
	add.f32 	%f333, %f332, %f45;
	cvt.f64.f32 	%fd434, %f333;
	selp.f64 	%fd792, %fd165, %fd434, %p63;
	cvt.rn.f32.f64 	%f334, %fd792;
	add.f32 	%f335, %f334, %f46;
	cvt.f64.f32 	%fd435, %f335;
	selp.f64 	%fd794, %fd166, %fd435, %p64;
	cvt.rn.f32.f64 	%f336, %fd794;
	add.f32 	%f337, %f336, %f47;
	cvt.f64.f32 	%fd436, %f337;
	selp.f64 	%fd797, %fd167, %fd436, %p65;
	cvt.rn.f32.f64 	%f338, %fd797;
	add.f32 	%f339, %f338, %f48;
	cvt.f64.f32 	%fd437, %f339;
	selp.f64 	%fd800, %fd168, %fd437, %p66;
	cvt.rn.f32.f64 	%f340, %fd800;
	add.f32 	%f341, %f340, %f49;
	cvt.f64.f32 	%fd438, %f341;
	selp.f64 	%fd803, %fd169, %fd438, %p67;
	cvt.rn.f32.f64 	%f342, %fd803;
	add.f32 	%f343, %f342, %f50;
	cvt.f64.f32 	%fd439, %f343;
	selp.f64 	%fd804, %fd170, %fd439, %p68;
	cvt.rn.f32.f64 	%f344, %fd804;
	add.f32 	%f345, %f344, %f51;
	cvt.f64.f32 	%fd440, %f345;
	selp.f64 	%fd805, %fd171, %fd440, %p69;
	cvt.rn.f32.f64 	%f346, %fd805;
	add.f32 	%f347, %f346, %f52;
	cvt.f64.f32 	%fd441, %f347;
	selp.f64 	%fd806, %fd172, %fd441, %p70;
	cvt.rn.f32.f64 	%f348, %fd806;
	add.f32 	%f349, %f348, %f53;
	cvt.f64.f32 	%fd442, %f349;
	selp.f64 	%fd807, %fd173, %fd442, %p71;
	cvt.rn.f32.f64 	%f350, %fd807;
	add.f32 	%f351, %f350, %f54;
	cvt.f64.f32 	%fd443, %f351;
	selp.f64 	%fd808, %fd174, %fd443, %p72;
	cvt.rn.f32.f64 	%f352, %fd808;
	add.f32 	%f353, %f352, %f55;
	cvt.f64.f32 	%fd444, %f353;
	selp.f64 	%fd809, %fd175, %fd444, %p73;
	cvt.rn.f32.f64 	%f354, %fd809;
	add.f32 	%f355, %f354, %f56;
	cvt.f64.f32 	%fd445, %f355;
	selp.f64 	%fd810, %fd176, %fd445, %p74;
	cvt.rn.f32.f64 	%f356, %fd810;
	add.f32 	%f357, %f356, %f57;
	cvt.f64.f32 	%fd446, %f357;
	selp.f64 	%fd811, %fd177, %fd446, %p75;
	bra.uni 	$L__BB46_192;
$L__BB46_148:
	setp.ne.s32 	%p138, %r123, 0;
	mov.b32 	%r1584, 0;
	@%p138 bra 	$L__BB46_150;
	mul.wide.u32 	%rd137, %r1, 4;
	add.s64 	%rd138, %rd2, %rd137;
	ld.global.u32 	%r1584, [%rd138];
$L__BB46_150:
	setp.eq.s32 	%p139, %r123, 0;
	shl.b32 	%r360, %r123, 2;
	mov.u32 	%r361, _ZZN3cub18CUB_300001_SM_10006detail11scan_by_key21DeviceScanByKeyKernelINS2_10policy_hubIPidfN4cuda3std3__44plusIfEEE10Policy1000ES5_PfSD_NS0_24ReduceByKeyScanTileStateIdiLb1EEENS8_8equal_toIiEESA_dmdiEEvT0_PT9_T1_T2_T3_iT4_T5_T6_T7_E12temp_storage;
	add.s32 	%r362, %r361, %r360;
	add.s32 	%r218, %r362, 1112;
	st.shared.u32 	[%r362+1112], %r210;
	bar.sync 	0;
	@%p139 bra 	$L__BB46_152;
	ld.shared.u32 	%r1584, [%r218+-4];
$L__BB46_152:
	setp.ne.s32 	%p140, %r1584, %r191;
	setp.ne.s32 	%p141, %r191, %r192;
	setp.ne.s32 	%p142, %r192, %r193;
	setp.ne.s32 	%p143, %r193, %r194;
	setp.ne.s32 	%p144, %r194, %r195;
	setp.ne.s32 	%p145, %r195, %r196;
	setp.ne.s32 	%p146, %r196, %r197;
	setp.ne.s32 	%p147, %r197, %r198;
	setp.ne.s32 	%p148, %r198, %r199;
	setp.ne.s32 	%p149, %r199, %r200;
	setp.ne.s32 	%p150, %r200, %r201;
	setp.ne.s32 	%p151, %r201, %r202;
	setp.ne.s32 	%p152, %r202, %r203;
	setp.ne.s32 	%p153, %r203, %r204;
	setp.ne.s32 	%p154, %r204, %r205;
	setp.ne.s32 	%p155, %r205, %r206;
	setp.ne.s32 	%p156, %r206, %r207;
	setp.ne.s32 	%p157, %r207, %r208;
	setp.ne.s32 	%p158, %r208, %r209;
	setp.ne.s32 	%p159, %r209, %r210;
	mul.lo.s32 	%r483, %r123, 20;
	cvt.u64.u32 	%rd139, %r483;
	setp.eq.s64 	%p160, %rd5, %rd139;
	or.pred  	%p76, %p160, %p140;
	selp.u64 	%rd410, 1, 0, %p76;
	or.b32  	%r484, %r483, 1;
	cvt.u64.u32 	%rd140, %r484;
	setp.eq.s64 	%p161, %rd5, %rd140;
	or.pred  	%p77, %p161, %p141;
	selp.u64 	%rd141, 1, 0, %p77;
	or.b32  	%r485, %r483, 2;
	cvt.u64.u32 	%rd142, %r485;
	setp.eq.s64 	%p162, %rd5, %rd142;
	or.pred  	%p78, %p162, %p142;
	selp.u64 	%rd412, 1, 0, %p78;
	or.b32  	%r486, %r483, 3;
	cvt.u64.u32 	%rd143, %r486;
	setp.eq.s64 	%p163, %rd5, %rd143;
	or.pred  	%p79, %p163, %p143;
	selp.u64 	%rd144, 1, 0, %p79;
	add.s32 	%r487, %r483, 4;
	cvt.u64.u32 	%rd145, %r487;
	setp.eq.s64 	%p164, %rd5, %rd145;
	or.pred  	%p80, %p164, %p144;
	selp.u64 	%rd414, 1, 0, %p80;
	add.s32 	%r488, %r483, 5;
	cvt.u64.u32 	%rd146, %r488;
	setp.eq.s64 	%p165, %rd5, %rd146;
	or.pred  	%p81, %p165, %p145;
	selp.u64 	%rd147, 1, 0, %p81;
	add.s32 	%r489, %r483, 6;
	cvt.u64.u32 	%rd148, %r489;
	setp.eq.s64 	%p166, %rd5, %rd148;
	or.pred  	%p82, %p166, %p146;
	selp.u64 	%rd149, 1, 0, %p82;
	add.s32 	%r490, %r483, 7;
	cvt.u64.u32 	%rd150, %r490;
	setp.eq.s64 	%p167, %rd5, %rd150;
	or.pred  	%p83, %p167, %p147;
	selp.u64 	%rd151, 1, 0, %p83;
	add.s32 	%r491, %r483, 8;
	cvt.u64.u32 	%rd152, %r491;
	setp.eq.s64 	%p168, %rd5, %rd152;
	or.pred  	%p84, %p168, %p148;
	selp.u64 	%rd153, 1, 0, %p84;
	add.s32 	%r492, %r483, 9;
	cvt.u64.u32 	%rd154, %r492;
	setp.eq.s64 	%p169, %rd5, %rd154;
	or.pred  	%p85, %p169, %p149;
	selp.u64 	%rd155, 1, 0, %p85;
	add.s32 	%r493, %r483, 10;
	cvt.u64.u32 	%rd156, %r493;
	setp.eq.s64 	%p170, %rd5, %rd156;
	or.pred  	%p86, %p170, %p150;
	selp.u64 	%rd157, 1, 0, %p86;
	add.s32 	%r494, %r483, 11;
	cvt.u64.u32 	%rd158, %r494;
	setp.eq.s64 	%p171, %rd5, %rd158;
	or.pred  	%p87, %p171, %p151;
	selp.u64 	%rd159, 1, 0, %p87;
	add.s32 	%r495, %r483, 12;
	cvt.u64.u32 	%rd160, %r495;
	setp.eq.s64 	%p172, %rd5, %rd160;
	or.pred  	%p88, %p172, %p152;
	selp.u64 	%rd422, 1, 0, %p88;
	add.s32 	%r496, %r483, 13;
	cvt.u64.u32 	%rd161, %r496;
	setp.eq.s64 	%p173, %rd5, %rd161;
	or.pred  	%p89, %p173, %p153;
	selp.u64 	%rd162, 1, 0, %p89;
	add.s32 	%r497, %r483, 14;
	cvt.u64.u32 	%rd163, %r497;
	setp.eq.s64 	%p174, %rd5, %rd163;
	or.pred  	%p90, %p174, %p154;
	selp.u64 	%rd164, 1, 0, %p90;
	add.s32 	%r498, %r483, 15;
	cvt.u64.u32 	%rd165, %r498;
	setp.eq.s64 	%p175, %rd5, %rd165;
	or.pred  	%p91, %p175, %p155;
	selp.u64 	%rd166, 1, 0, %p91;
	add.s32 	%r499, %r483, 16;
	cvt.u64.u32 	%rd167, %r499;
	setp.eq.s64 	%p176, %rd5, %rd167;
	or.pred  	%p92, %p176, %p156;
	selp.u64 	%rd168, 1, 0, %p92;
	add.s32 	%r500, %r483, 17;
	cvt.u64.u32 	%rd169, %r500;
	setp.eq.s64 	%p177, %rd5, %rd169;
	or.pred  	%p93, %p177, %p157;
	selp.u64 	%rd170, 1, 0, %p93;
	add.s32 	%r501, %r483, 18;
	cvt.u64.u32 	%rd171, %r501;
	setp.eq.s64 	%p178, %rd5, %rd171;
	or.pred  	%p94, %p178, %p158;
	selp.u64 	%rd172, 1, 0, %p94;
	add.s32 	%r502, %r483, 19;
	cvt.u64.u32 	%rd173, %r502;
	setp.eq.s64 	%p179, %rd5, %rd173;
	or.pred  	%p180, %p179, %p159;
	selp.u64 	%rd429, 1, 0, %p180;
	cvt.rn.f32.f64 	%f58, %fd160;
	cvt.rn.f32.f64 	%f59, %fd778;
	add.f32 	%f98, %f59, %f58;
	selp.f32 	%f99, %f58, %f98, %p77;
	cvt.rn.f32.f64 	%f60, %fd161;
	add.f32 	%f100, %f99, %f60;
	selp.f32 	%f101, %f60, %f100, %p78;
	cvt.rn.f32.f64 	%f61, %fd162;
	add.f32 	%f102, %f101, %f61;
	selp.f32 	%f103, %f61, %f102, %p79;
	cvt.rn.f32.f64 	%f62, %fd163;
	add.f32 	%f104, %f103, %f62;
	selp.f32 	%f105, %f62, %f104, %p80;
	cvt.rn.f32.f64 	%f63, %fd164;
	add.f32 	%f106, %f105, %f63;
	selp.f32 	%f107, %f63, %f106, %p81;
	cvt.rn.f32.f64 	%f64, %fd165;
	add.f32 	%f108, %f107, %f64;
	selp.f32 	%f109, %f64, %f108, %p82;
	cvt.rn.f32.f64 	%f65, %fd166;
	add.f32 	%f110, %f109, %f65;
	selp.f32 	%f111, %f65, %f110, %p83;
	cvt.rn.f32.f64 	%f66, %fd167;
	add.f32 	%f112, %f111, %f66;
	selp.f32 	%f113, %f66, %f112, %p84;
	cvt.rn.f32.f64 	%f67, %fd168;
	add.f32 	%f114, %f113, %f67;
	selp.f32 	%f115, %f67, %f114, %p85;
	cvt.rn.f32.f64 	%f68, %fd169;
	add.f32 	%f116, %f115, %f68;
	selp.f32 	%f117, %f68, %f116, %p86;
	cvt.rn.f32.f64 	%f69, %fd170;
	add.f32 	%f118, %f117, %f69;
	selp.f32 	%f119, %f69, %f118, %p87;
	cvt.rn.f32.f64 	%f70, %fd171;
	add.f32 	%f120, %f119, %f70;
	selp.f32 	%f121, %f70, %f120, %p88;
	cvt.rn.f32.f64 	%f71, %fd172;
	add.f32 	%f122, %f121, %f71;
	selp.f32 	%f123, %f71, %f122, %p89;
	cvt.rn.f32.f64 	%f72, %fd173;
	add.f32 	%f124, %f123, %f72;
	selp.f32 	%f125, %f72, %f124, %p90;
	cvt.rn.f32.f64 	%f73, %fd174;
	add.f32 	%f126, %f125, %f73;
	selp.f32 	%f127, %f73, %f126, %p91;
	cvt.rn.f32.f64 	%f74, %fd175;
	add.f32 	%f128, %f127, %f74;
	selp.f32 	%f129, %f74, %f128, %p92;
	cvt.rn.f32.f64 	%f75, %fd176;
	add.f32 	%f130, %f129, %f75;
	selp.f32 	%f131, %f75, %f130, %p93;
	cvt.rn.f32.f64 	%f76, %fd177;
	add.f32 	%f132, %f131, %f76;
	selp.f32 	%f133, %f76, %f132, %p94;
	or.b64  	%rd174, %rd410, %rd429;
	or.b64  	%rd175, %rd174, %rd141;
	or.b64  	%rd176, %rd175, %rd412;
	or.b64  	%rd177, %rd176, %rd144;
	or.b64  	%rd178, %rd177, %rd414;
	or.b64  	%rd179, %rd178, %rd147;
	or.b64  	%rd180, %rd179, %rd149;
	or.b64  	%rd181, %rd180, %rd151;
	or.b64  	%rd182, %rd181, %rd153;
	or.b64  	%rd183, %rd182, %rd155;
	or.b64  	%rd184, %rd183, %rd157;
	or.b64  	%rd185, %rd184, %rd159;
	or.b64  	%rd186, %rd185, %rd422;
	or.b64  	%rd187, %rd186, %rd162;
	or.b64  	%rd188, %rd187, %rd164;
	or.b64  	%rd189, %rd188, %rd166;
	or.b64  	%rd190, %rd189, %rd168;
	or.b64  	%rd191, %rd190, %rd170;
	or.b64  	%rd192, %rd191, %rd172;
	cvt.u32.u64 	%r364, %rd192;
	cvt.rn.f32.f64 	%f134, %fd178;
	add.f32 	%f135, %f133, %f134;
	cvt.f64.f32 	%fd295, %f135;
	selp.f64 	%fd296, %fd178, %fd295, %p180;
	mov.b64 	%rd193, %fd296;
	mov.b64 	{%r374, %r379}, %rd193;
	mov.b32 	%r480, 1;
	mov.b32 	%r481, 0;
	mov.b32 	%r482, -1;
	// begin inline asm
	shfl.sync.up.b32 %r363, %r364, %r480, %r481, %r482;
	// end inline asm
	// begin inline asm
	shfl.sync.up.b32 %r368, %r369, %r480, %r481, %r482;
	// end inline asm
	// begin inline asm
	shfl.sync.up.b32 %r373, %r374, %r480, %r481, %r482;
	// end inline asm
	// begin inline asm
	shfl.sync.up.b32 %r378, %r379, %r480, %r481, %r482;
	// end inline asm
	mov.b64 	%rd194, {%r373, %r378};
	mov.b64 	%fd297, %rd194;
	setp.eq.s64 	%p181, %rd192, 0;
	cvt.rn.f32.f64 	%f136, %fd297;
	cvt.rn.f32.f64 	%f137, %fd296;
	add.f32 	%f138, %f137, %f136;
	cvt.f64.f32 	%fd298, %f138;
	selp.f64 	%fd299, %fd298, %fd296, %p181;
	setp.lt.s32 	%p182, %r331, 1;
	selp.b32 	%r503, 0, %r363, %p182;
	or.b32  	%r384, %r503, %r364;
	selp.f64 	%fd300, %fd296, %fd299, %p182;
	mov.b64 	%rd195, %fd300;
	mov.b64 	{%r394, %r399}, %rd195;
	mov.b32 	%r400, 2;
	// begin inline asm
	shfl.sync.up.b32 %r383, %r384, %r400, %r481, %r482;
	// end inline asm
	// begin inline asm
	shfl.sync.up.b32 %r388, %r389, %r400, %r481, %r482;
	// end inline asm
	// begin inline asm
	shfl.sync.up.b32 %r393, %r394, %r400, %r481, %r482;
	// end inline asm
	// begin inline asm
	shfl.sync.up.b32 %r398, %r399, %r400, %r481, %r482;
	// end inline asm
	mov.b64 	%rd196, {%r393, %r398};
	mov.b64 	%fd301, %rd196;
	setp.eq.s32 	%p183, %r384, 0;
	cvt.rn.f32.f64 	%f139, %fd301;
	cvt.rn.f32.f64 	%f140, %fd300;
	add.f32 	%f141, %f140, %f139;
	cvt.f64.f32 	%fd302, %f141;
	selp.f64 	%fd303, %fd302, %fd300, %p183;
	setp.lt.s32 	%p184, %r331, 2;
	selp.b32 	%r504, 0, %r383, %p184;
	or.b32  	%r404, %r504, %r384;
	selp.f64 	%fd304, %fd300, %fd303, %p184;
	mov.b64 	%rd197, %fd304;
	mov.b64 	{%r414, %r419}, %rd197;
	mov.b32 	%r420, 4;
	// begin inline asm
	shfl.sync.up.b32 %r403, %r404, %r420, %r481, %r482;
	// end inline asm
	// begin inline asm
	shfl.sync.up.b32 %r408, %r409, %r420, %r481, %r482;
	// end inline asm
	// begin inline asm
	shfl.sync.up.b32 %r413, %r414, %r420, %r481, %r482;
	// end inline asm
	// begin inline asm
	shfl.sync.up.b32 %r418, %r419, %r420, %r481, %r482;
	// end inline asm
	mov.b64 	%rd198, {%r413, %r418};
	mov.b64 	%fd305, %rd198;
	setp.eq.s32 	%p185, %r404, 0;
	cvt.rn.f32.f64 	%f142, %fd305;
	cvt.rn.f32.f64 	%f143, %fd304;
	add.f32 	%f144, %f143, %f142;
	cvt.f64.f32 	%fd306, %f144;
	selp.f64 	%fd307, %fd306, %fd304, %p185;
	setp.lt.s32 	%p186, %r331, 4;
	selp.b32 	%r505, 0, %r403, %p186;
	or.b32  	%r424, %r505, %r404;
	selp.f64 	%fd308, %fd304, %fd307, %p186;
	mov.b64 	%rd199, %fd308;
	mov.b64 	{%r434, %r439}, %rd199;
	mov.b32 	%r440, 8;
	// begin inline asm
	shfl.sync.up.b32 %r423, %r424, %r440, %r481, %r482;
	// end inline asm
	// begin inline asm
	shfl.sync.up.b32 %r428, %r429, %r440, %r481, %r482;
	// end inline asm
	// begin inline asm
	shfl.sync.up.b32 %r433, %r434, %r440, %r481, %r482;
	// end inline asm
	// begin inline asm
	shfl.sync.up.b32 %r438, %r439, %r440, %r481, %r482;
	// end inline asm
	mov.b64 	%rd200, {%r433, %r438};
	mov.b64 	%fd309, %rd200;
	setp.eq.s32 	%p187, %r424, 0;
	cvt.rn.f32.f64 	%f145, %fd309;
	cvt.rn.f32.f64 	%f146, %fd308;
	add.f32 	%f147, %f146, %f145;
	cvt.f64.f32 	%fd310, %f147;
	selp.f64 	%fd311, %fd310, %fd308, %p187;
	setp.lt.s32 	%p188, %r331, 8;
	selp.b32 	%r506, 0, %r423, %p188;
	or.b32  	%r444, %r506, %r424;
	selp.f64 	%fd312, %fd308, %fd311, %p188;
	mov.b64 	%rd201, %fd312;
	mov.b64 	{%r454, %r459}, %rd201;
	mov.b32 	%r460, 16;
	// begin inline asm
	shfl.sync.up.b32 %r443, %r444, %r460, %r481, %r482;
	// end inline asm
	// begin inline asm
	shfl.sync.up.b32 %r448, %r449, %r460, %r481, %r482;
	// end inline asm
	// begin inline asm
	shfl.sync.up.b32 %r453, %r454, %r460, %r481, %r482;
	// end inline asm
	// begin inline asm
	shfl.sync.up.b32 %r458, %r459, %r460, %r481, %r482;
	// end inline asm
	mov.b64 	%rd202, {%r453, %r458};
	mov.b64 	%fd313, %rd202;
	setp.eq.s32 	%p189, %r444, 0;
	cvt.rn.f32.f64 	%f148, %fd313;
	cvt.rn.f32.f64 	%f149, %fd312;
	add.f32 	%f150, %f149, %f148;
	cvt.f64.f32 	%fd314, %f150;
	selp.f64 	%fd203, %fd314, %fd312, %p189;
	setp.lt.s32 	%p190, %r331, 16;
	selp.b32 	%r507, 0, %r443, %p190;
	or.b32  	%r464, %r507, %r444;
	selp.f64 	%fd315, %fd312, %fd203, %p190;
	mov.b64 	%rd203, %fd315;
	mov.b64 	{%r474, %r479}, %rd203;
	// begin inline asm
	shfl.sync.up.b32 %r1604, %r464, %r480, %r481, %r482;
	// end inline asm
	// begin inline asm
	shfl.sync.up.b32 %r468, %r469, %r480, %r481, %r482;
	// end inline asm
	// begin inline asm
	shfl.sync.up.b32 %r473, %r474, %r480, %r481, %r482;
	// end inline asm
	// begin inline asm
	shfl.sync.up.b32 %r478, %r479, %r480, %r481, %r482;
	// end inline asm
	mov.b64 	%rd204, {%r473, %r478};
	mov.b64 	%fd790, %rd204;
	setp.ne.s32 	%p191, %r331, 31;
	@%p191 bra 	$L__BB46_154;
	shl.b32 	%r508, %r186, 4;
	mov.u32 	%r509, _ZZN3cub18CUB_300001_SM_10006detail11scan_by_key21DeviceScanByKeyKernelINS2_10policy_hubIPidfN4cuda3std3__44plusIfEEE10Policy1000ES5_PfSD_NS0_24ReduceByKeyScanTileStateIdiLb1EEENS8_8equal_toIiEESA_dmdiEEvT0_PT9_T1_T2_T3_iT4_T5_T6_T7_E12temp_storage;
	add.s32 	%r510, %r509, %r508;
	st.shared.u32 	[%r510], %r464;
	st.shared.f64 	[%r510+8], %fd203;
$L__BB46_154:
	bar.sync 	0;
	ld.shared.u32 	%r511, [_ZZN3cub18CUB_300001_SM_10006detail11scan_by_key21DeviceScanByKeyKernelINS2_10policy_hubIPidfN4cuda3std3__44plusIfEEE10Policy1000ES5_PfSD_NS0_24ReduceByKeyScanTileStateIdiLb1EEENS8_8equal_toIiEESA_dmdiEEvT0_PT9_T1_T2_T3_iT4_T5_T6_T7_E12temp_storage];
	ld.shared.f64 	%fd316, [_ZZN3cub18CUB_300001_SM_10006detail11scan_by_key21DeviceScanByKeyKernelINS2_10policy_hubIPidfN4cuda3std3__44plusIfEEE10Policy1000ES5_PfSD_NS0_24ReduceByKeyScanTileStateIdiLb1EEENS8_8equal_toIiEESA_dmdiEEvT0_PT9_T1_T2_T3_iT4_T5_T6_T7_E12temp_storage+8];
	ld.shared.u32 	%r512, [_ZZN3cub18CUB_300001_SM_10006detail11scan_by_key21DeviceScanByKeyKernelINS2_10policy_hubIPidfN4cuda3std3__44plusIfEEE10Policy1000ES5_PfSD_NS0_24ReduceByKeyScanTileStateIdiLb1EEENS8_8equal_toIiEESA_dmdiEEvT0_PT9_T1_T2_T3_iT4_T5_T6_T7_E12temp_storage+16];
	ld.shared.f64 	%fd317, [_ZZN3cub18CUB_300001_SM_10006detail11scan_by_key21DeviceScanByKeyKernelINS2_10policy_hubIPidfN4cuda3std3__44plusIfEEE10Policy1000ES5_PfSD_NS0_24ReduceByKeyScanTileStateIdiLb1EEENS8_8equal_toIiEESA_dmdiEEvT0_PT9_T1_T2_T3_iT4_T5_T6_T7_E12temp_storage+24];
	or.b32  	%r513, %r512, %r511;
	setp.eq.s32 	%p192, %r512, 0;
	cvt.rn.f32.f64 	%f151, %fd316;
	cvt.rn.f32.f64 	%f152, %fd317;
	add.f32 	%f153, %f151, %f152;
	cvt.f64.f32 	%fd318, %f153;
	selp.f64 	%fd319, %fd318, %fd317, %p192;
	setp.eq.s32 	%p193, %r186, 2;
	selp.b32 	%r514, %r513, %r511, %p193;
	selp.f64 	%fd320, %fd319, %fd316, %p193;
	ld.shared.u32 	%r515, [_ZZN3cub18CUB_300001_SM_10006detail11scan_by_key21DeviceScanByKeyKernelINS2_10policy_hubIPidfN4cuda3std3__44plusIfEEE10Policy1000ES5_PfSD_NS0_24ReduceByKeyScanTileStateIdiLb1EEENS8_8equal_toIiEESA_dmdiEEvT0_PT9_T1_T2_T3_iT4_T5_T6_T7_E12temp_storage+32];
	ld.shared.f64 	%fd321, [_ZZN3cub18CUB_300001_SM_10006detail11scan_by_key21DeviceScanByKeyKernelINS2_10policy_hubIPidfN4cuda3std3__44plusIfEEE10Policy1000ES5_PfSD_NS0_24ReduceByKeyScanTileStateIdiLb1EEENS8_8equal_toIiEESA_dmdiEEvT0_PT9_T1_T2_T3_iT4_T5_T6_T7_E12temp_storage+40];
	or.b32  	%r516, %r513, %r515;
	setp.eq.s32 	%p194, %r515, 0;
	cvt.rn.f32.f64 	%f154, %fd319;
	cvt.rn.f32.f64 	%f155, %fd321;
	add.f32 	%f156, %f155, %f154;
	cvt.f64.f32 	%fd322, %f156;
	selp.f64 	%fd323, %fd322, %fd321, %p194;
	setp.eq.s32 	%p195, %r186, 3;
	selp.b32 	%r517, %r516, %r514, %p195;
	selp.f64 	%fd324, %fd323, %fd320, %p195;
	ld.shared.u32 	%r518, [_ZZN3cub18CUB_300001_SM_10006detail11scan_by_key21DeviceScanByKeyKernelINS2_10policy_hubIPidfN4cuda3std3__44plusIfEEE10Policy1000ES5_PfSD_NS0_24ReduceByKeyScanTileStateIdiLb1EEENS8_8equal_toIiEESA_dmdiEEvT0_PT9_T1_T2_T3_iT4_T5_T6_T7_E12temp_storage+48];
	ld.shared.f64 	%fd325, [_ZZN3cub18CUB_300001_SM_10006detail11scan_by_key21DeviceScanByKeyKernelINS2_10policy_hubIPidfN4cuda3std3__44plusIfEEE10Policy1000ES5_PfSD_NS0_24ReduceByKeyScanTileStateIdiLb1EEENS8_8equal_toIiEESA_dmdiEEvT0_PT9_T1_T2_T3_iT4_T5_T6_T7_E12temp_storage+56];
	or.b32  	%r519, %r516, %r518;
	setp.eq.s32 	%p196, %r518, 0;
	cvt.rn.f32.f64 	%f157, %fd323;
	cvt.rn.f32.f64 	%f158, %fd325;
	add.f32 	%f159, %f158, %f157;
	cvt.f64.f32 	%fd326, %f159;
	selp.f64 	%fd327, %fd326, %fd325, %p196;
	setp.eq.s32 	%p197, %r186, 4;
	selp.b32 	%r520, %r519, %r517, %p197;
	selp.f64 	%fd328, %fd327, %fd324, %p197;
	ld.shared.u32 	%r521, [_ZZN3cub18CUB_300001_SM_10006detail11scan_by_key21DeviceScanByKeyKernelINS2_10policy_hubIPidfN4cuda3std3__44plusIfEEE10Policy1000ES5_PfSD_NS0_24ReduceByKeyScanTileStateIdiLb1EEENS8_8equal_toIiEESA_dmdiEEvT0_PT9_T1_T2_T3_iT4_T5_T6_T7_E12temp_storage+64];
	ld.shared.f64 	%fd329, [_ZZN3cub18CUB_300001_SM_10006detail11scan_by_key21DeviceScanByKeyKernelINS2_10policy_hubIPidfN4cuda3std3__44plusIfEEE10Policy1000ES5_PfSD_NS0_24ReduceByKeyScanTileStateIdiLb1EEENS8_8equal_toIiEESA_dmdiEEvT0_PT9_T1_T2_T3_iT4_T5_T6_T7_E12temp_storage+72];
	or.b32  	%r522, %r519, %r521;
	setp.eq.s32 	%p198, %r521, 0;
	cvt.rn.f32.f64 	%f160, %fd327;
	cvt.rn.f32.f64 	%f161, %fd329;
	add.f32 	%f162, %f161, %f160;
	cvt.f64.f32 	%fd330, %f162;
	selp.f64 	%fd331, %fd330, %fd329, %p198;
	setp.eq.s32 	%p199, %r186, 5;
	selp.b32 	%r523, %r522, %r520, %p199;
	selp.f64 	%fd332, %fd331, %fd328, %p199;
	ld.shared.u32 	%r524, [_ZZN3cub18CUB_300001_SM_10006detail11scan_by_key21DeviceScanByKeyKernelINS2_10policy_hubIPidfN4cuda3std3__44plusIfEEE10Policy1000ES5_PfSD_NS0_24ReduceByKeyScanTileStateIdiLb1EEENS8_8equal_toIiEESA_dmdiEEvT0_PT9_T1_T2_T3_iT4_T5_T6_T7_E12temp_storage+80];
	ld.shared.f64 	%fd333, [_ZZN3cub18CUB_300001_SM_10006detail11scan_by_key21DeviceScanByKeyKernelINS2_10policy_hubIPidfN4cuda3std3__44plusIfEEE10Policy1000ES5_PfSD_NS0_24ReduceByKeyScanTileStateIdiLb1EEENS8_8equal_toIiEESA_dmdiEEvT0_PT9_T1_T2_T3_iT4_T5_T6_T7_E12temp_storage+88];
	or.b32  	%r525, %r522, %r524;
	setp.eq.s32 	%p200, %r524, 0;
	cvt.rn.f32.f64 	%f163, %fd331;
	cvt.rn.f32.f64 	%f164, %fd333;
	add.f32 	%f165, %f164, %f163;
	cvt.f64.f32 	%fd334, %f165;
	selp.f64 	%fd335, %fd334, %fd333, %p200;
	setp.eq.s32 	%p201, %r186, 6;
	selp.b32 	%r223, %r525, %r523, %p201;
	selp.f64 	%fd205, %fd335, %fd332, %p201;
	ld.shared.u32 	%r526, [_ZZN3cub18CUB_300001_SM_10006detail11scan_by_key21DeviceScanByKeyKernelINS2_10policy_hubIPidfN4cuda3std3__44plusIfEEE10Policy1000ES5_PfSD_NS0_24ReduceByKeyScanTileStateIdiLb1EEENS8_8equal_toIiEESA_dmdiEEvT0_PT9_T1_T2_T3_iT4_T5_T6_T7_E12temp_storage+96];
	ld.shared.f64 	%fd336, [_ZZN3cub18CUB_300001_SM_10006detail11scan_by_key21DeviceScanByKeyKernelINS2_10policy_hubIPidfN4cuda3std3__44plusIfEEE10Policy1000ES5_PfSD_NS0_24ReduceByKeyScanTileStateIdiLb1EEENS8_8equal_toIiEESA_dmdiEEvT0_PT9_T1_T2_T3_iT4_T5_T6_T7_E12temp_storage+104];
	or.b32  	%r224, %r525, %r526;
	setp.eq.s32 	%p202, %r526, 0;
	cvt.rn.f32.f64 	%f166, %fd335;
	cvt.rn.f32.f64 	%f167, %fd336;
	add.f32 	%f168, %f167, %f166;
	cvt.f64.f32 	%fd337, %f168;
	selp.f64 	%fd206, %fd337, %fd336, %p202;
	setp.lt.u32 	%p203, %r123, 32;
	@%p203 bra 	$L__BB46_156;
	setp.eq.s32 	%p204, %r1604, 0;
	cvt.rn.f32.f64 	%f169, %fd205;
	cvt.rn.f32.f64 	%f170, %fd790;
	add.f32 	%f171, %f170, %f169;
	cvt.f64.f32 	%fd338, %f171;
	selp.f64 	%fd339, %fd338, %fd790, %p204;
	setp.eq.s32 	%p205, %r331, 0;
	selp.b32 	%r527, 0, %r1604, %p205;
	or.b32  	%r1604, %r223, %r527;
	selp.f64 	%fd790, %fd205, %fd339, %p205;
	bra.uni 	$L__BB46_189;
$L__BB46_156:
	setp.ne.s32 	%p206, %r123, 0;
	mul.wide.u32 	%rd205, %r1, 16;
	add.s64 	%rd46, %rd3, %rd205;
	@%p206 bra 	$L__BB46_158;
	st.shared.u32 	[_ZZN3cub18CUB_300001_SM_10006detail11scan_by_key21DeviceScanByKeyKernelINS2_10policy_hubIPidfN4cuda3std3__44plusIfEEE10Policy1000ES5_PfSD_NS0_24ReduceByKeyScanTileStateIdiLb1EEENS8_8equal_toIiEESA_dmdiEEvT0_PT9_T1_T2_T3_iT4_T5_T6_T7_E12temp_storage+200], %r224;
	st.shared.f64 	[_ZZN3cub18CUB_300001_SM_10006detail11scan_by_key21DeviceScanByKeyKernelINS2_10policy_hubIPidfN4cuda3std3__44plusIfEEE10Policy1000ES5_PfSD_NS0_24ReduceByKeyScanTileStateIdiLb1EEENS8_8equal_toIiEESA_dmdiEEvT0_PT9_T1_T2_T3_iT4_T5_T6_T7_E12temp_storage+208], %fd206;
	mov.b64 	%rd207, %fd206;
	mov.b32 	%r528, 100;
	mov.b64 	%rd208, {%r528, %r224};
	add.s64 	%rd206, %rd46, 512;
	// begin inline asm
	st.relaxed.gpu.v2.u64 [%rd206], {%rd207, %rd208};
	// end inline asm
$L__BB46_158:
	not.b32 	%r226, %r123;
	mov.b32 	%r529, 280;
	// begin inline asm
	nanosleep.u32 %r529;
	// end inline asm
	mov.b32 	%r1586, 928;
	mul.wide.s32 	%rd212, %r226, 16;
	add.s64 	%rd213, %rd46, %rd212;
	add.s64 	%rd211, %rd213, 512;
	mov.u32 	%r1593, %r1;
$L__BB46_159:
	shr.u32 	%r229, %r1586, 1;
	mul.lo.s32 	%r532, %r1593, 16807;
	and.b32  	%r1593, %r532, 2147483647;
	sub.s32 	%r533, %r1586, %r229;
	add.s32 	%r534, %r533, 1;
	rem.u32 	%r535, %r1593, %r534;
	add.s32 	%r531, %r535, %r229;
	// begin inline asm
	nanosleep.u32 %r531;
	// end inline asm
	// begin inline asm
	ld.relaxed.gpu.v2.u64 {%rd209, %rd210}, [%rd211];
	// end inline asm
	mov.b64 	{%r1595, %r1588}, %rd210;
	setp.eq.s32 	%p207, %r1595, 99;
	mov.b32 	%r536, -1;
	vote.sync.any.pred 	%p208, %p207, %r536;
	mov.u32 	%r1586, %r229;
	@%p208 bra 	$L__BB46_159;
	mov.b64 	%fd780, %rd209;
	mov.b64 	{%r550, %r555}, %rd209;
	setp.eq.s32 	%p209, %r1595, 101;
	mov.b32 	%r558, -1;
	vote.sync.ballot.b32 	%r559, %p209, %r558;
	// begin inline asm
	mov.u32 %r538, %lanemask_ge;
	// end inline asm
	and.b32  	%r560, %r559, %r538;
	or.b32  	%r561, %r560, -2147483648;
	add.s32 	%r562, %r561, -1;
	not.b32 	%r563, %r561;
	and.b32  	%r564, %r563, %r562;
	popc.b32 	%r234, %r564;
	mov.b32 	%r556, 1;
	// begin inline asm
	shfl.sync.down.b32 %r539, %r1588, %r556, %r234, %r558;
	// end inline asm
	// begin inline asm
	shfl.sync.down.b32 %r544, %r545, %r556, %r234, %r558;
	// end inline asm
	// begin inline asm
	shfl.sync.down.b32 %r549, %r550, %r556, %r234, %r558;
	// end inline asm
	// begin inline asm
	shfl.sync.down.b32 %r554, %r555, %r556, %r234, %r558;
	// end inline asm
	setp.ge.s32 	%p211, %r331, %r234;
	@%p211 bra 	$L__BB46_162;
	mov.b64 	%rd214, {%r549, %r554};
	mov.b64 	%fd340, %rd214;
	or.b32  	%r238, %r539, %r1588;
	setp.eq.s32 	%p212, %r1588, 0;
	cvt.rn.f32.f64 	%f172, %fd340;
	cvt.rn.f32.f64 	%f173, %fd780;
	add.f32 	%f174, %f173, %f172;
	cvt.f64.f32 	%fd341, %f174;
	selp.f64 	%fd780, %fd341, %fd780, %p212;
	mov.u32 	%r1588, %r238;
$L__BB46_162:
	mov.b32 	%r582, 2;
	mov.b32 	%r584, -1;
	// begin inline asm
	shfl.sync.down.b32 %r565, %r1588, %r582, %r234, %r584;
	// end inline asm
	// begin inline asm
	shfl.sync.down.b32 %r570, %r571, %r582, %r234, %r584;
	// end inline asm
	mov.b64 	%rd215, %fd780;
	mov.b64 	{%r576, %r581}, %rd215;
	// begin inline asm
	shfl.sync.down.b32 %r575, %r576, %r582, %r234, %r584;
	// end inline asm
	// begin inline asm
	shfl.sync.down.b32 %r580, %r581, %r582, %r234, %r584;
	// end inline asm
	add.s32 	%r243, %r331, 2;
	setp.gt.s32 	%p213, %r243, %r234;
	@%p213 bra 	$L__BB46_164;
	mov.b64 	%rd216, {%r575, %r580};
	mov.b64 	%fd342, %rd216;
	or.b32  	%r244, %r565, %r1588;
	setp.eq.s32 	%p214, %r1588, 0;
	cvt.rn.f32.f64 	%f175, %fd342;
	cvt.rn.f32.f64 	%f176, %fd780;
	add.f32 	%f177, %f176, %f175;
	cvt.f64.f32 	%fd343, %f177;
	selp.f64 	%fd780, %fd343, %fd780, %p214;
	mov.u32 	%r1588, %r244;
$L__BB46_164:
	mov.b32 	%r602, 4;
	mov.b32 	%r604, -1;
	// begin inline asm
	shfl.sync.down.b32 %r585, %r1588, %r602, %r234, %r604;
	// end inline asm
	// begin inline asm
	shfl.sync.down.b32 %r590, %r591, %r602, %r234, %r604;
	// end inline asm
	mov.b64 	%rd217, %fd780;
	mov.b64 	{%r596, %r601}, %rd217;
	// begin inline asm
	shfl.sync.down.b32 %r595, %r596, %r602, %r234, %r604;
	// end inline asm
	// begin inline asm
	shfl.sync.down.b32 %r600, %r601, %r602, %r234, %r604;
	// end inline asm
	add.s32 	%r249, %r331, 4;
	setp.gt.s32 	%p215, %r249, %r234;
	@%p215 bra 	$L__BB46_166;
	mov.b64 	%rd218, {%r595, %r600};
	mov.b64 	%fd344, %rd218;
	or.b32  	%r250, %r585, %r1588;
	setp.eq.s32 	%p216, %r1588, 0;
	cvt.rn.f32.f64 	%f178, %fd344;
	cvt.rn.f32.f64 	%f179, %fd780;
	add.f32 	%f180, %f179, %f178;
	cvt.f64.f32 	%fd345, %f180;
	selp.f64 	%fd780, %fd345, %fd780, %p216;
	mov.u32 	%r1588, %r250;
$L__BB46_166:
	mov.b32 	%r622, 8;
	mov.b32 	%r624, -1;
	// begin inline asm
	shfl.sync.down.b32 %r605, %r1588, %r622, %r234, %r624;
	// end inline asm
	// begin inline asm
	shfl.sync.down.b32 %r610, %r611, %r622, %r234, %r624;
	// end inline asm
	mov.b64 	%rd219, %fd780;
	mov.b64 	{%r616, %r621}, %rd219;
	// begin inline asm
	shfl.sync.down.b32 %r615, %r616, %r622, %r234, %r624;
	// end inline asm
	// begin inline asm
	shfl.sync.down.b32 %r620, %r621, %r622, %r234, %r624;
	// end inline asm
	add.s32 	%r255, %r331, 8;
	setp.gt.s32 	%p217, %r255, %r234;
	@%p217 bra 	$L__BB46_168;
	mov.b64 	%rd220, {%r615, %r620};
	mov.b64 	%fd346, %rd220;
	or.b32  	%r256, %r605, %r1588;
	setp.eq.s32 	%p218, %r1588, 0;
	cvt.rn.f32.f64 	%f181, %fd346;
	cvt.rn.f32.f64 	%f182, %fd780;
	add.f32 	%f183, %f182, %f181;
	cvt.f64.f32 	%fd347, %f183;
	selp.f64 	%fd780, %fd347, %fd780, %p218;
	mov.u32 	%r1588, %r256;
$L__BB46_168:
	mov.b32 	%r642, 16;
	mov.b32 	%r644, -1;
	// begin inline asm
	shfl.sync.down.b32 %r625, %r1588, %r642, %r234, %r644;
	// end inline asm
	// begin inline asm
	shfl.sync.down.b32 %r630, %r631, %r642, %r234, %r644;
	// end inline asm
	mov.b64 	%rd221, %fd780;
	mov.b64 	{%r636, %r641}, %rd221;
	// begin inline asm
	shfl.sync.down.b32 %r635, %r636, %r642, %r234, %r644;
	// end inline asm
	// begin inline asm
	shfl.sync.down.b32 %r640, %r641, %r642, %r234, %r644;
	// end inline asm
	add.s32 	%r261, %r331, 16;
	setp.gt.s32 	%p219, %r261, %r234;
	@%p219 bra 	$L__BB46_170;
	mov.b64 	%rd222, {%r635, %r640};
	mov.b64 	%fd348, %rd222;
	or.b32  	%r262, %r625, %r1588;
	setp.eq.s32 	%p220, %r1588, 0;
	cvt.rn.f32.f64 	%f184, %fd348;
	cvt.rn.f32.f64 	%f185, %fd780;
	add.f32 	%f186, %f185, %f184;
	cvt.f64.f32 	%fd349, %f186;
	selp.f64 	%fd780, %fd349, %fd780, %p220;
	mov.u32 	%r1588, %r262;
$L__BB46_170:
	add.s64 	%rd48, %rd3, 512;
	add.s32 	%r1596, %r1, %r226;
	mov.b32 	%r1592, 928;
$L__BB46_171:
	setp.ne.s32 	%p221, %r1595, 101;
	mov.b32 	%r646, -1;
	vote.sync.all.pred 	%p222, %p221, %r646;
	not.pred 	%p223, %p222;
	@%p223 bra 	$L__BB46_185;
	shr.u32 	%r1592, %r1592, 1;
	mul.wide.s32 	%rd229, %r1596, 16;
	add.s64 	%rd230, %rd48, %rd229;
	add.s64 	%rd228, %rd230, -512;
	mov.u32 	%r1598, %r1592;
$L__BB46_173:
	shr.u32 	%r273, %r1598, 1;
	mul.lo.s32 	%r651, %r1593, 16807;
	and.b32  	%r1593, %r651, 2147483647;
	sub.s32 	%r652, %r1598, %r273;
	add.s32 	%r653, %r652, 1;
	rem.u32 	%r654, %r1593, %r653;
	add.s32 	%r650, %r654, %r273;
	// begin inline asm
	nanosleep.u32 %r650;
	// end inline asm
	// begin inline asm
	ld.relaxed.gpu.v2.u64 {%rd226, %rd227}, [%rd228];
	// end inline asm
	mov.b64 	{%r1595, %r1600}, %rd227;
	setp.eq.s32 	%p229, %r1595, 99;
	mov.b32 	%r655, -1;
	vote.sync.any.pred 	%p230, %p229, %r655;
	mov.u32 	%r1598, %r273;
	@%p230 bra 	$L__BB46_173;
	mov.b64 	%fd786, %rd226;
	mov.b64 	{%r668, %r673}, %rd226;
	setp.eq.s32 	%p231, %r1595, 101;
	mov.b32 	%r676, -1;
	vote.sync.ballot.b32 	%r677, %p231, %r676;
	and.b32  	%r678, %r677, %r538;
	or.b32  	%r679, %r678, -2147483648;
	add.s32 	%r680, %r679, -1;
	not.b32 	%r681, %r679;
	and.b32  	%r682, %r681, %r680;
	popc.b32 	%r277, %r682;
	mov.b32 	%r674, 1;
	// begin inline asm
	shfl.sync.down.b32 %r657, %r1600, %r674, %r277, %r676;
	// end inline asm
	// begin inline asm
	shfl.sync.down.b32 %r662, %r663, %r674, %r277, %r676;
	// end inline asm
	// begin inline asm
	shfl.sync.down.b32 %r667, %r668, %r674, %r277, %r676;
	// end inline asm
	// begin inline asm
	shfl.sync.down.b32 %r672, %r673, %r674, %r277, %r676;
	// end inline asm
	setp.ge.s32 	%p233, %r331, %r277;
	@%p233 bra 	$L__BB46_176;
	mov.b64 	%rd231, {%r667, %r672};
	mov.b64 	%fd373, %rd231;
	or.b32  	%r281, %r657, %r1600;
	setp.eq.s32 	%p234, %r1600, 0;
	cvt.rn.f32.f64 	%f231, %fd373;
	cvt.rn.f32.f64 	%f232, %fd786;
	add.f32 	%f233, %f232, %f231;
	cvt.f64.f32 	%fd374, %f233;
	selp.f64 	%fd786, %fd374, %fd786, %p234;
	mov.u32 	%r1600, %r281;
$L__BB46_176:
	mov.b32 	%r700, 2;
	mov.b32 	%r702, -1;
	// begin inline asm
	shfl.sync.down.b32 %r683, %r1600, %r700, %r277, %r702;
	// end inline asm
	// begin inline asm
	shfl.sync.down.b32 %r688, %r689, %r700, %r277, %r702;
	// end inline asm
	mov.b64 	%rd232, %fd786;
	mov.b64 	{%r694, %r699}, %rd232;
	// begin inline asm
	shfl.sync.down.b32 %r693, %r694, %r700, %r277, %r702;
	// end inline asm
	// begin inline asm
	shfl.sync.down.b32 %r698, %r699, %r700, %r277, %r702;
	// end inline asm
	setp.gt.s32 	%p235, %r243, %r277;
	@%p235 bra 	$L__BB46_178;
	mov.b64 	%rd233, {%r693, %r698};
	mov.b64 	%fd375, %rd233;
	or.b32  	%r286, %r683, %r1600;
	setp.eq.s32 	%p236, %r1600, 0;
	cvt.rn.f32.f64 	%f234, %fd375;
	cvt.rn.f32.f64 	%f235, %fd786;
	add.f32 	%f236, %f235, %f234;
	cvt.f64.f32 	%fd376, %f236;
	selp.f64 	%fd786, %fd376, %fd786, %p236;
	mov.u32 	%r1600, %r286;
$L__BB46_178:
	mov.b32 	%r720, 4;
	mov.b32 	%r722, -1;
	// begin inline asm
	shfl.sync.down.b32 %r703, %r1600, %r720, %r277, %r722;
	// end inline asm
	// begin inline asm
	shfl.sync.down.b32 %r708, %r709, %r720, %r277, %r722;
	// end inline asm
	mov.b64 	%rd234, %fd786;
	mov.b64 	{%r714, %r719}, %rd234;
	// begin inline asm
	shfl.sync.down.b32 %r713, %r714, %r720, %r277, %r722;
	// end inline asm
	// begin inline asm
	shfl.sync.down.b32 %r718, %r719, %r720, %r277, %r722;
	// end inline asm
	setp.gt.s32 	%p237, %r249, %r277;
	@%p237 bra 	$L__BB46_180;
	mov.b64 	%rd235, {%r713, %r718};
	mov.b64 	%fd377, %rd235;
	or.b32  	%r291, %r703, %r1600;
	setp.eq.s32 	%p238, %r1600, 0;
	cvt.rn.f32.f64 	%f237, %fd377;
	cvt.rn.f32.f64 	%f238, %fd786;
	add.f32 	%f239, %f238, %f237;
	cvt.f64.f32 	%fd378, %f239;
	selp.f64 	%fd786, %fd378, %fd786, %p238;
	mov.u32 	%r1600, %r291;
$L__BB46_180:
	mov.b32 	%r740, 8;
	mov.b32 	%r742, -1;
	// begin inline asm
	shfl.sync.down.b32 %r723, %r1600, %r740, %r277, %r742;
	// end inline asm
	// begin inline asm
	shfl.sync.down.b32 %r728, %r729, %r740, %r277, %r742;
	// end inline asm
	mov.b64 	%rd236, %fd786;
	mov.b64 	{%r734, %r739}, %rd236;
	// begin inline asm
	shfl.sync.down.b32 %r733, %r734, %r740, %r277, %r742;
	// end inline asm
	// begin inline asm
	shfl.sync.down.b32 %r738, %r739, %r740, %r277, %r742;
	// end inline asm
	setp.gt.s32 	%p239, %r255, %r277;
	@%p239 bra 	$L__BB46_182;
	mov.b64 	%rd237, {%r733, %r738};
	mov.b64 	%fd379, %rd237;
	or.b32  	%r296, %r723, %r1600;
	setp.eq.s32 	%p240, %r1600, 0;
	cvt.rn.f32.f64 	%f240, %fd379;
	cvt.rn.f32.f64 	%f241, %fd786;
	add.f32 	%f242, %f241, %f240;
	cvt.f64.f32 	%fd380, %f242;
	selp.f64 	%fd786, %fd380, %fd786, %p240;
	mov.u32 	%r1600, %r296;
$L__BB46_182:
	mov.b32 	%r760, 16;
	mov.b32 	%r762, -1;
	// begin inline asm
	shfl.sync.down.b32 %r743, %r1600, %r760, %r277, %r762;
	// end inline asm
	// begin inline asm
	shfl.sync.down.b32 %r748, %r749, %r760, %r277, %r762;
	// end inline asm
	mov.b64 	%rd238, %fd786;
	mov.b64 	{%r754, %r759}, %rd238;
	// begin inline asm
	shfl.sync.down.b32 %r753, %r754, %r760, %r277, %r762;
	// end inline asm
	// begin inline asm
	shfl.sync.down.b32 %r758, %r759, %r760, %r277, %r762;
	// end inline asm
	setp.gt.s32 	%p241, %r261, %r277;
	@%p241 bra 	$L__BB46_184;
	mov.b64 	%rd239, {%r753, %r758};
	mov.b64 	%fd381, %rd239;
	or.b32  	%r301, %r743, %r1600;
	setp.eq.s32 	%p242, %r1600, 0;
	cvt.rn.f32.f64 	%f243, %fd381;
	cvt.rn.f32.f64 	%f244, %fd786;
	add.f32 	%f245, %f244, %f243;
	cvt.f64.f32 	%fd382, %f245;
	selp.f64 	%fd786, %fd382, %fd786, %p242;
	mov.u32 	%r1600, %r301;
$L__BB46_184:
	or.b32  	%r303, %r1600, %r1588;
	setp.eq.s32 	%p243, %r1588, 0;
	cvt.rn.f32.f64 	%f246, %fd786;
	cvt.rn.f32.f64 	%f247, %fd780;
	add.f32 	%f248, %f247, %f246;
	cvt.f64.f32 	%fd383, %f248;
	selp.f64 	%fd780, %fd383, %fd780, %p243;
	add.s32 	%r1596, %r1596, -32;
	mov.u32 	%r1588, %r303;
	bra.uni 	$L__BB46_171;
$L__BB46_185:
	setp.ne.s32 	%p224, %r123, 0;
	@%p224 bra 	$L__BB46_187;
	or.b32  	%r648, %r1588, %r224;
	setp.eq.s32 	%p225, %r224, 0;
	cvt.rn.f32.f64 	%f187, %fd780;
	cvt.rn.f32.f64 	%f188, %fd206;
	add.f32 	%f189, %f188, %f187;
	cvt.f64.f32 	%fd350, %f189;
	selp.f64 	%fd351, %fd350, %fd206, %p225;
	mov.b64 	%rd224, %fd351;
	mov.b32 	%r649, 101;
	mov.b64 	%rd225, {%r649, %r648};
	add.s64 	%rd223, %rd46, 512;
	// begin inline asm
	st.relaxed.gpu.v2.u64 [%rd223], {%rd224, %rd225};
	// end inline asm
	st.shared.u32 	[_ZZN3cub18CUB_300001_SM_10006detail11scan_by_key21DeviceScanByKeyKernelINS2_10policy_hubIPidfN4cuda3std3__44plusIfEEE10Policy1000ES5_PfSD_NS0_24ReduceByKeyScanTileStateIdiLb1EEENS8_8equal_toIiEESA_dmdiEEvT0_PT9_T1_T2_T3_iT4_T5_T6_T7_E12temp_storage+168], %r1588;
	st.shared.f64 	[_ZZN3cub18CUB_300001_SM_10006detail11scan_by_key21DeviceScanByKeyKernelINS2_10policy_hubIPidfN4cuda3std3__44plusIfEEE10Policy1000ES5_PfSD_NS0_24ReduceByKeyScanTileStateIdiLb1EEENS8_8equal_toIiEESA_dmdiEEvT0_PT9_T1_T2_T3_iT4_T5_T6_T7_E12temp_storage+176], %fd780;
	st.shared.u32 	[_ZZN3cub18CUB_300001_SM_10006detail11scan_by_key21DeviceScanByKeyKernelINS2_10policy_hubIPidfN4cuda3std3__44plusIfEEE10Policy1000ES5_PfSD_NS0_24ReduceByKeyScanTileStateIdiLb1EEENS8_8equal_toIiEESA_dmdiEEvT0_PT9_T1_T2_T3_iT4_T5_T6_T7_E12temp_storage+184], %r648;
	st.shared.f64 	[_ZZN3cub18CUB_300001_SM_10006detail11scan_by_key21DeviceScanByKeyKernelINS2_10policy_hubIPidfN4cuda3std3__44plusIfEEE10Policy1000ES5_PfSD_NS0_24ReduceByKeyScanTileStateIdiLb1EEENS8_8equal_toIiEESA_dmdiEEvT0_PT9_T1_T2_T3_iT4_T5_T6_T7_E12temp_storage+192], %fd351;
$L__BB46_187:
	setp.ne.s32 	%p226, %r331, 0;
	@%p226 bra 	$L__BB46_189;
	st.shared.u32 	[_ZZN3cub18CUB_300001_SM_10006detail11scan_by_key21DeviceScanByKeyKernelINS2_10policy_hubIPidfN4cuda3std3__44plusIfEEE10Policy1000ES5_PfSD_NS0_24ReduceByKeyScanTileStateIdiLb1EEENS8_8equal_toIiEESA_dmdiEEvT0_PT9_T1_T2_T3_iT4_T5_T6_T7_E12temp_storage+120], %r1588;
	st.shared.f64 	[_ZZN3cub18CUB_300001_SM_10006detail11scan_by_key21DeviceScanByKeyKernelINS2_10policy_hubIPidfN4cuda3std3__44plusIfEEE10Policy1000ES5_PfSD_NS0_24ReduceByKeyScanTileStateIdiLb1EEENS8_8equal_toIiEESA_dmdiEEvT0_PT9_T1_T2_T3_iT4_T5_T6_T7_E12temp_storage+128], %fd780;
	mov.u32 	%r1604, %r1588;
	mov.f64 	%fd790, %fd780;
$L__BB46_189:
	setp.eq.s32 	%p227, %r123, 0;
	bar.sync 	0;
	@%p227 bra 	$L__BB46_191;
	ld.shared.f64 	%fd352, [_ZZN3cub18CUB_300001_SM_10006detail11scan_by_key21DeviceScanByKeyKernelINS2_10policy_hubIPidfN4cuda3std3__44plusIfEEE10Policy1000ES5_PfSD_NS0_24ReduceByKeyScanTileStateIdiLb1EEENS8_8equal_toIiEESA_dmdiEEvT0_PT9_T1_T2_T3_iT4_T5_T6_T7_E12temp_storage+128];
	setp.eq.s32 	%p228, %r1604, 0;
	cvt.rn.f32.f64 	%f190, %fd352;
	cvt.rn.f32.f64 	%f191, %fd790;
	add.f32 	%f192, %f191, %f190;
	cvt.f64.f32 	%fd353, %f192;
	selp.f64 	%fd790, %fd353, %fd790, %p228;
$L__BB46_191:
	selp.u64 	%rd413, 1, 0, %p79;
	selp.u64 	%rd411, 1, 0, %p77;
	selp.u64 	%rd416, 1, 0, %p82;
	selp.u64 	%rd418, 1, 0, %p84;
	selp.u64 	%rd417, 1, 0, %p83;
	selp.u64 	%rd415, 1, 0, %p81;
	selp.u64 	%rd420, 1, 0, %p86;
	selp.u64 	%rd421, 1, 0, %p87;
	selp.u64 	%rd419, 1, 0, %p85;
	selp.u64 	%rd424, 1, 0, %p90;
	selp.u64 	%rd426, 1, 0, %p92;
	selp.u64 	%rd425, 1, 0, %p91;
	selp.u64 	%rd423, 1, 0, %p89;
	selp.u64 	%rd428, 1, 0, %p94;
	selp.u64 	%rd427, 1, 0, %p93;
	cvt.rn.f32.f64 	%f193, %fd790;
	add.f32 	%f194, %f193, %f59;
	cvt.f64.f32 	%fd354, %f194;
	selp.f64 	%fd778, %fd778, %fd354, %p76;
	cvt.rn.f32.f64 	%f195, %fd778;
	add.f32 	%f196, %f195, %f58;
	cvt.f64.f32 	%fd355, %f196;
	selp.f64 	%fd799, %fd160, %fd355, %p77;
	cvt.rn.f32.f64 	%f197, %fd799;
	add.f32 	%f198, %f197, %f60;
	cvt.f64.f32 	%fd356, %f198;
	selp.f64 	%fd798, %fd161, %fd356, %p78;
	cvt.rn.f32.f64 	%f199, %fd798;
	add.f32 	%f200, %f199, %f61;
	cvt.f64.f32 	%fd357, %f200;
	selp.f64 	%fd796, %fd162, %fd357, %p79;
	cvt.rn.f32.f64 	%f201, %fd796;
	add.f32 	%f202, %f201, %f62;
	cvt.f64.f32 	%fd358, %f202;
	selp.f64 	%fd795, %fd163, %fd358, %p80;
	cvt.rn.f32.f64 	%f203, %fd795;
	add.f32 	%f204, %f203, %f63;
	cvt.f64.f32 	%fd359, %f204;
	selp.f64 	%fd793, %fd164, %fd359, %p81;
	cvt.rn.f32.f64 	%f205, %fd793;
	add.f32 	%f206, %f205, %f64;
	cvt.f64.f32 	%fd360, %f206;
	selp.f64 	%fd792, %fd165, %fd360, %p82;
	cvt.rn.f32.f64 	%f207, %fd792;
	add.f32 	%f208, %f207, %f65;
	cvt.f64.f32 	%fd361, %f208;
	selp.f64 	%fd794, %fd166, %fd361, %p83;
	cvt.rn.f32.f64 	%f209, %fd794;
	add.f32 	%f210, %f209, %f66;
	cvt.f64.f32 	%fd362, %f210;
	selp.f64 	%fd797, %fd167, %fd362, %p84;
	cvt.rn.f32.f64 	%f211, %fd797;
	add.f32 	%f212, %f211, %f67;
	cvt.f64.f32 	%fd363, %f212;
	selp.f64 	%fd800, %fd168, %fd363, %p85;
	cvt.rn.f32.f64 	%f213, %fd800;
	add.f32 	%f214, %f213, %f68;
	cvt.f64.f32 	%fd364, %f214;
	selp.f64 	%fd803, %fd169, %fd364, %p86;
	cvt.rn.f32.f64 	%f215, %fd803;
	add.f32 	%f216, %f215, %f69;
	cvt.f64.f32 	%fd365, %f216;
	selp.f64 	%fd804, %fd170, %fd365, %p87;
	cvt.rn.f32.f64 	%f217, %fd804;
	add.f32 	%f218, %f217, %f70;
	cvt.f64.f32 	%fd366, %f218;
	selp.f64 	%fd805, %fd171, %fd366, %p88;
	cvt.rn.f32.f64 	%f219, %fd805;
	add.f32 	%f220, %f219, %f71;
	cvt.f64.f32 	%fd367, %f220;
	selp.f64 	%fd806, %fd172, %fd367, %p89;
	cvt.rn.f32.f64 	%f221, %fd806;
	add.f32 	%f222, %f221, %f72;
	cvt.f64.f32 	%fd368, %f222;
	selp.f64 	%fd807, %fd173, %fd368, %p90;
	cvt.rn.f32.f64 	%f223, %fd807;
	add.f32 	%f224, %f223, %f73;
	cvt.f64.f32 	%fd369, %f224;
	selp.f64 	%fd808, %fd174, %fd369, %p91;
	cvt.rn.f32.f64 	%f225, %fd808;
	add.f32 	%f226, %f225, %f74;
	cvt.f64.f32 	%fd370, %f226;
	selp.f64 	%fd809, %fd175, %fd370, %p92;
	cvt.rn.f32.f64 	%f227, %fd809;
	add.f32 	%f228, %f227, %f75;
	cvt.f64.f32 	%fd371, %f228;
	selp.f64 	%fd810, %fd176, %fd371, %p93;
	cvt.rn.f32.f64 	%f229, %fd810;
	add.f32 	%f230, %f229, %f76;
	cvt.f64.f32 	%fd372, %f230;
	selp.f64 	%fd811, %fd177, %fd372, %p94;
$L__BB46_192:
	ld.param.f64 	%fd720, [_ZN3cub18CUB_300001_SM_10006detail11scan_by_key21DeviceScanByKeyKernelINS2_10policy_hubIPidfN4cuda3std3__44plusIfEEE10Policy1000ES5_PfSD_NS0_24ReduceByKeyScanTileStateIdiLb1EEENS8_8equal_toIiEESA_dmdiEEvT0_PT9_T1_T2_T3_iT4_T5_T6_T7__param_8];
	bar.sync 	0;
	cvt.rn.f32.f64 	%f358, %fd720;
	setp.eq.s64 	%p312, %rd410, 0;
	cvt.rn.f32.f64 	%f359, %fd790;
	add.f32 	%f360, %f358, %f359;
	cvt.f64.f32 	%fd447, %f360;
	selp.f64 	%fd448, %fd447, %fd720, %p312;
	setp.eq.s64 	%p313, %rd411, 0;
	cvt.rn.f32.f64 	%f361, %fd778;
	add.f32 	%f362, %f358, %f361;
	cvt.f64.f32 	%fd449, %f362;
	selp.f64 	%fd450, %fd449, %fd720, %p313;
	setp.eq.s64 	%p314, %rd412, 0;
	cvt.rn.f32.f64 	%f363, %fd799;
	add.f32 	%f364, %f358, %f363;
	cvt.f64.f32 	%fd451, %f364;
	selp.f64 	%fd452, %fd451, %fd720, %p314;
	setp.eq.s64 	%p315, %rd413, 0;
	cvt.rn.f32.f64 	%f365, %fd798;
	add.f32 	%f366, %f358, %f365;
	cvt.f64.f32 	%fd453, %f366;
	selp.f64 	%fd454, %fd453, %fd720, %p315;
	setp.eq.s64 	%p316, %rd414, 0;
	cvt.rn.f32.f64 	%f367, %fd796;
	add.f32 	%f368, %f358, %f367;
	cvt.f64.f32 	%fd455, %f368;
	selp.f64 	%fd456, %fd455, %fd720, %p316;
	setp.eq.s64 	%p317, %rd415, 0;
	cvt.rn.f32.f64 	%f369, %fd795;
	add.f32 	%f370, %f358, %f369;
	cvt.f64.f32 	%fd457, %f370;
	selp.f64 	%fd458, %fd457, %fd720, %p317;
	setp.eq.s64 	%p318, %rd416, 0;
	cvt.rn.f32.f64 	%f371, %fd793;
	add.f32 	%f372, %f358, %f371;
	cvt.f64.f32 	%fd459, %f372;
	selp.f64 	%fd460, %fd459, %fd720, %p318;
	setp.eq.s64 	%p319, %rd417, 0;
	cvt.rn.f32.f64 	%f373, %fd792;
	add.f32 	%f374, %f358, %f373;
	cvt.f64.f32 	%fd461, %f374;
	selp.f64 	%fd462, %fd461, %fd720, %p319;
	setp.eq.s64 	%p320, %rd418, 0;
	cvt.rn.f32.f64 	%f375, %fd794;
	add.f32 	%f376, %f358, %f375;
	cvt.f64.f32 	%fd463, %f376;
	selp.f64 	%fd464, %fd463, %fd720, %p320;
	setp.eq.s64 	%p321, %rd419, 0;
	cvt.rn.f32.f64 	%f377, %fd797;
	add.f32 	%f378, %f358, %f377;
	cvt.f64.f32 	%fd465, %f378;
	selp.f64 	%fd466, %fd465, %fd720, %p321;
	setp.eq.s64 	%p322, %rd420, 0;
	cvt.rn.f32.f64 	%f379, %fd800;
	add.f32 	%f380, %f358, %f379;
	cvt.f64.f32 	%fd467, %f380;
	selp.f64 	%fd468, %fd467, %fd720, %p322;
	setp.eq.s64 	%p323, %rd421, 0;
	cvt.rn.f32.f64 	%f381, %fd803;
	add.f32 	%f382, %f358, %f381;
	cvt.f64.f32 	%fd469, %f382;
	selp.f64 	%fd470, %fd469, %fd720, %p323;
	setp.eq.s64 	%p324, %rd422, 0;
	cvt.rn.f32.f64 	%f383, %fd804;
	add.f32 	%f384, %f358, %f383;
	cvt.f64.f32 	%fd471, %f384;
	selp.f64 	%fd472, %fd471, %fd720, %p324;
	setp.eq.s64 	%p325, %rd423, 0;
	cvt.rn.f32.f64 	%f385, %fd805;
	add.f32 	%f386, %f358, %f385;
	cvt.f64.f32 	%fd473, %f386;
	selp.f64 	%fd474, %fd473, %fd720, %p325;
	setp.eq.s64 	%p326, %rd424, 0;
	cvt.rn.f32.f64 	%f387, %fd806;
	add.f32 	%f388, %f358, %f387;
	cvt.f64.f32 	%fd475, %f388;
	selp.f64 	%fd476, %fd475, %fd720, %p326;
	setp.eq.s64 	%p327, %rd425, 0;
	cvt.rn.f32.f64 	%f389, %fd807;
	add.f32 	%f390, %f358, %f389;
	cvt.f64.f32 	%fd477, %f390;
	selp.f64 	%fd478, %fd477, %fd720, %p327;
	setp.eq.s64 	%p328, %rd426, 0;
	cvt.rn.f32.f64 	%f391, %fd808;
	add.f32 	%f392, %f358, %f391;
	cvt.f64.f32 	%fd479, %f392;
	selp.f64 	%fd480, %fd479, %fd720, %p328;
	setp.eq.s64 	%p329, %rd427, 0;
	cvt.rn.f32.f64 	%f393, %fd809;
	add.f32 	%f394, %f358, %f393;
	cvt.f64.f32 	%fd481, %f394;
	selp.f64 	%fd482, %fd481, %fd720, %p329;
	setp.eq.s64 	%p330, %rd428, 0;
	cvt.rn.f32.f64 	%f395, %fd810;
	add.f32 	%f396, %f358, %f395;
	cvt.f64.f32 	%fd483, %f396;
	selp.f64 	%fd484, %fd483, %fd720, %p330;
	setp.eq.s64 	%p331, %rd429, 0;
	cvt.rn.f32.f64 	%f397, %fd811;
	add.f32 	%f398, %f358, %f397;
	cvt.f64.f32 	%fd485, %f398;
	selp.f64 	%fd486, %fd485, %fd720, %p331;
	st.shared.v2.f64 	[%r212], {%fd448, %fd450};
	st.shared.v2.f64 	[%r212+16], {%fd452, %fd454};
	st.shared.v2.f64 	[%r212+32], {%fd456, %fd458};
	st.shared.v2.f64 	[%r212+48], {%fd460, %fd462};
	st.shared.v2.f64 	[%r212+64], {%fd464, %fd466};
	st.shared.v2.f64 	[%r212+80], {%fd468, %fd470};
	st.shared.v2.f64 	[%r212+96], {%fd472, %fd474};
	st.shared.v2.f64 	[%r212+112], {%fd476, %fd478};
	st.shared.v2.f64 	[%r212+128], {%fd480, %fd482};
	st.shared.v2.f64 	[%r212+144], {%fd484, %fd486};
	bar.warp.sync 	-1;
	ld.shared.f64 	%fd274, [%r211];
	ld.shared.f64 	%fd275, [%r211+256];
	ld.shared.f64 	%fd276, [%r211+512];
	ld.shared.f64 	%fd277, [%r211+768];
	ld.shared.f64 	%fd278, [%r211+1024];
	ld.shared.f64 	%fd279, [%r211+1280];
	ld.shared.f64 	%fd280, [%r211+1536];
	ld.shared.f64 	%fd281, [%r211+1792];
	ld.shared.f64 	%fd282, [%r211+2048];
	ld.shared.f64 	%fd283, [%r211+2304];
	ld.shared.f64 	%fd284, [%r211+2560];
	ld.shared.f64 	%fd285, [%r211+2816];
	ld.shared.f64 	%fd286, [%r211+3072];
	ld.shared.f64 	%fd287, [%r211+3328];
	ld.shared.f64 	%fd288, [%r211+3584];
	ld.shared.f64 	%fd289, [%r211+3840];
	ld.shared.f64 	%fd290, [%r211+4096];
	ld.shared.f64 	%fd291, [%r211+4352];
	ld.shared.f64 	%fd292, [%r211+4608];
	ld.shared.f64 	%fd293, [%r211+4864];
	setp.ne.s32 	%p332, %r123, 0;
	@%p332 bra 	$L__BB46_194;
	st.volatile.shared.u32 	[_ZZN3cub18CUB_300001_SM_10006detail11scan_by_key21DeviceScanByKeyKernelINS2_10policy_hubIPidfN4cuda3std3__44plusIfEEE10Policy1000ES5_PfSD_NS0_24ReduceByKeyScanTileStateIdiLb1EEENS8_8equal_toIiEESA_dmdiEEvT0_PT9_T1_T2_T3_iT4_T5_T6_T7_E12temp_storage+35840], %r121;
$L__BB46_194:
	ld.param.u64 	%rd406, [_ZN3cub18CUB_300001_SM_10006detail11scan_by_key21DeviceScanByKeyKernelINS2_10policy_hubIPidfN4cuda3std3__44plusIfEEE10Policy1000ES5_PfSD_NS0_24ReduceByKeyScanTileStateIdiLb1EEENS8_8equal_toIiEESA_dmdiEEvT0_PT9_T1_T2_T3_iT4_T5_T6_T7__param_3];
	bar.sync 	0;
	ld.volatile.shared.u32 	%r306, [_ZZN3cub18CUB_300001_SM_10006detail11scan_by_key21DeviceScanByKeyKernelINS2_10policy_hubIPidfN4cuda3std3__44plusIfEEE10Policy1000ES5_PfSD_NS0_24ReduceByKeyScanTileStateIdiLb1EEENS8_8equal_toIiEESA_dmdiEEvT0_PT9_T1_T2_T3_iT4_T5_T6_T7_E12temp_storage+35840];
	setp.ge.s32 	%p333, %r124, %r306;
	cvt.u64.u32 	%rd292, %r124;
	add.s64 	%rd293, %rd4, %rd292;
	cvta.to.global.u64 	%rd294, %rd406;
	shl.b64 	%rd295, %rd293, 2;
	add.s64 	%rd85, %rd294, %rd295;
	@%p333 bra 	$L__BB46_196;
	cvt.rn.f32.f64 	%f399, %fd274;
	st.global.f32 	[%rd85], %f399;
$L__BB46_196:
	setp.ge.s32 	%p334, %r128, %r306;
	@%p334 bra 	$L__BB46_198;
	cvt.rn.f32.f64 	%f400, %fd275;
	st.global.f32 	[%rd85+128], %f400;
$L__BB46_198:
	setp.ge.s32 	%p335, %r131, %r306;
	@%p335 bra 	$L__BB46_200;
	cvt.rn.f32.f64 	%f401, %fd276;
	st.global.f32 	[%rd85+256], %f401;
$L__BB46_200:
	setp.ge.s32 	%p336, %r134, %r306;
	@%p336 bra 	$L__BB46_202;
	cvt.rn.f32.f64 	%f402, %fd277;
	st.global.f32 	[%rd85+384], %f402;
$L__BB46_202:
	setp.ge.s32 	%p337, %r137, %r306;
	@%p337 bra 	$L__BB46_204;
	cvt.rn.f32.f64 	%f403, %fd278;
	st.global.f32 	[%rd85+512], %f403;
$L__BB46_204:
	setp.ge.s32 	%p338, %r140, %r306;
	@%p338 bra 	$L__BB46_206;
	cvt.rn.f32.f64 	%f404, %fd279;
	st.global.f32 	[%rd85+640], %f404;
$L__BB46_206:
	setp.ge.s32 	%p339, %r143, %r306;
	@%p339 bra 	$L__BB46_208;
	cvt.rn.f32.f64 	%f405, %fd280;
	st.global.f32 	[%rd85+768], %f405;
$L__BB46_208:
	setp.ge.s32 	%p340, %r146, %r306;
	@%p340 bra 	$L__BB46_210;
	cvt.rn.f32.f64 	%f406, %fd281;
	st.global.f32 	[%rd85+896], %f406;
$L__BB46_210:
	setp.ge.s32 	%p341, %r149, %r306;
	@%p341 bra 	$L__BB46_212;
	cvt.rn.f32.f64 	%f407, %fd282;
	st.global.f32 	[%rd85+1024], %f407;
$L__BB46_212:
	setp.ge.s32 	%p342, %r152, %r306;
	@%p342 bra 	$L__BB46_214;
	cvt.rn.f32.f64 	%f408, %fd283;
	st.global.f32 	[%rd85+1152], %f408;
$L__BB46_214:
	setp.ge.s32 	%p343, %r155, %r306;
	@%p343 bra 	$L__BB46_216;
	cvt.rn.f32.f64 	%f409, %fd284;
	st.global.f32 	[%rd85+1280], %f409;
$L__BB46_216:
	setp.ge.s32 	%p344, %r158, %r306;
	@%p344 bra 	$L__BB46_218;
	cvt.rn.f32.f64 	%f410, %fd285;
	st.global.f32 	[%rd85+1408], %f410;
$L__BB46_218:
	setp.ge.s32 	%p345, %r161, %r306;
	@%p345 bra 	$L__BB46_220;
	cvt.rn.f32.f64 	%f411, %fd286;
	st.global.f32 	[%rd85+1536], %f411;
$L__BB46_220:
	setp.ge.s32 	%p346, %r164, %r306;
	@%p346 bra 	$L__BB46_222;
	cvt.rn.f32.f64 	%f412, %fd287;
	st.global.f32 	[%rd85+1664], %f412;
$L__BB46_222:
	setp.ge.s32 	%p347, %r167, %r306;
	@%p347 bra 	$L__BB46_224;
	cvt.rn.f32.f64 	%f413, %fd288;
	st.global.f32 	[%rd85+1792], %f413;
$L__BB46_224:
	setp.ge.s32 	%p348, %r170, %r306;
	@%p348 bra 	$L__BB46_226;
	cvt.rn.f32.f64 	%f414, %fd289;
	st.global.f32 	[%rd85+1920], %f414;
$L__BB46_226:
	setp.ge.s32 	%p349, %r173, %r306;
	@%p349 bra 	$L__BB46_228;
	cvt.rn.f32.f64 	%f415, %fd290;
	st.global.f32 	[%rd85+2048], %f415;
$L__BB46_228:
	setp.ge.s32 	%p350, %r176, %r306;
	@%p350 bra 	$L__BB46_230;
	cvt.rn.f32.f64 	%f416, %fd291;
	st.global.f32 	[%rd85+2176], %f416;
$L__BB46_230:
	setp.ge.s32 	%p351, %r179, %r306;
	@%p351 bra 	$L__BB46_232;
	cvt.rn.f32.f64 	%f417, %fd292;
	st.global.f32 	[%rd85+2304], %f417;
$L__BB46_232:
	setp.ge.s32 	%p352, %r182, %r306;
	@%p352 bra 	$L__BB46_234;
	cvt.rn.f32.f64 	%f418, %fd293;
	st.global.f32 	[%rd85+2432], %f418;
$L__BB46_234:
	ret;

}
	// .globl	_ZN3cub18CUB_300001_SM_10006detail11scan_by_key25DeviceScanByKeyInitKernelINS0_24ReduceByKeyScanTileStateIfiLb1EEEPijEEvT_T0_PN4cuda3std3__415iterator_traitsIS8_vE10value_typeET1_i
.visible .entry _ZN3cub18CUB_300001_SM_10006detail11scan_by_key25DeviceScanByKeyInitKernelINS0_24ReduceByKeyScanTileStateIfiLb1EEEPijEEvT_T0_PN4cuda3std3__415iterator_traitsIS8_vE10value_typeET1_i(
	.param .align 8 .b8 _ZN3cub18CUB_300001_SM_10006detail11scan_by_key25DeviceScanByKeyInitKernelINS0_24ReduceByKeyScanTileStateIfiLb1EEEPijEEvT_T0_PN4cuda3std3__415iterator_traitsIS8_vE10value_typeET1_i_param_0[8],
	.param .u64 .ptr .align 1 _ZN3cub18CUB_300001_SM_10006detail11scan_by_key25DeviceScanByKeyInitKernelINS0_24ReduceByKeyScanTileStateIfiLb1EEEPijEEvT_T0_PN4cuda3std3__415iterator_traitsIS8_vE10value_typeET1_i_param_1,
	.param .u64 .ptr .align 1 _ZN3cub18CUB_300001_SM_10006detail11scan_by_key25DeviceScanByKeyInitKernelINS0_24ReduceByKeyScanTileStateIfiLb1EEEPijEEvT_T0_PN4cuda3std3__415iterator_traitsIS8_vE10value_typeET1_i_param_2,
	.param .u32 _ZN3cub18CUB_300001_SM_10006detail11scan_by_key25DeviceScanByKeyInitKernelINS0_24ReduceByKeyScanTileStateIfiLb1EEEPijEEvT_T0_PN4cuda3std3__415iterator_traitsIS8_vE10value_typeET1_i_param_3,
	.param .u32 _ZN3cub18CUB_300001_SM_10006detail11scan_by_key25DeviceScanByKeyInitKernelINS0_24ReduceByKeyScanTileStateIfiLb1EEEPijEEvT_T0_PN4cuda3std3__415iterator_traitsIS8_vE10value_typeET1_i_param_4
)
{
	.reg .pred 	%p<8>;
	.reg .b32 	%r<10>;
	.reg .b64 	%rd<18>;

	ld.param.u64 	%rd4, [_ZN3cub18CUB_300001_SM_10006detail11scan_by_key25DeviceScanByKeyInitKernelINS0_24ReduceByKeyScanTileStateIfiLb1EEEPijEEvT_T0_PN4cuda3std3__415iterator_traitsIS8_vE10value_typeET1_i_param_0];
	ld.param.u64 	%rd2, [_ZN3cub18CUB_300001_SM_10006detail11scan_by_key25DeviceScanByKeyInitKernelINS0_24ReduceByKeyScanTileStateIfiLb1EEEPijEEvT_T0_PN4cuda3std3__415iterator_traitsIS8_vE10value_typeET1_i_param_1];
	ld.param.u64 	%rd3, [_ZN3cub18CUB_300001_SM_10006detail11scan_by_key25DeviceScanByKeyInitKernelINS0_24ReduceByKeyScanTileStateIfiLb1EEEPijEEvT_T0_PN4cuda3std3__415iterator_traitsIS8_vE10value_typeET1_i_param_2];
	ld.param.u32 	%r4, [_ZN3cub18CUB_300001_SM_10006detail11scan_by_key25DeviceScanByKeyInitKernelINS0_24ReduceByKeyScanTileStateIfiLb1EEEPijEEvT_T0_PN4cuda3std3__415iterator_traitsIS8_vE10value_typeET1_i_param_3];
	ld.param.u32 	%r5, [_ZN3cub18CUB_300001_SM_10006detail11scan_by_key25DeviceScanByKeyInitKernelINS0_24ReduceByKeyScanTileStateIfiLb1EEEPijEEvT_T0_PN4cuda3std3__415iterator_traitsIS8_vE10value_typeET1_i_param_4];
	cvta.to.global.u64 	%rd1, %rd4;
	mov.u32 	%r1, %ctaid.x;
	mov.u32 	%r6, %ntid.x;
	mov.u32 	%r2, %tid.x;
	mad.lo.s32 	%r3, %r1, %r6, %r2;
	setp.ge.s32 	%p1, %r3, %r5;
	@%p1 bra 	$L__BB47_2;
	mul.wide.s32 	%rd5, %r3, 16;
	add.s64 	%rd6, %rd1, %rd5;
	mov.b64 	%rd7, 99;
	mov.b64 	%rd8, 0;
	st.global.v2.u64 	[%rd6+512], {%rd8, %rd7};
$L__BB47_2:
	setp.ne.s32 	%p2, %r1, 0;
	setp.gt.u32 	%p3, %r2, 31;
	or.pred  	%p4, %p2, %p3;
	@%p4 bra 	$L__BB47_4;
	mul.wide.u32 	%rd9, %r2, 16;
	add.s64 	%rd10, %rd1, %rd9;
	mov.b64 	%rd11, 0;
	st.global.v2.u64 	[%rd10], {%rd11, %rd11};
$L__BB47_4:
	setp.eq.s32 	%p5, %r3, 0;
	setp.ge.u32 	%p6, %r3, %r5;
	or.pred  	%p7, %p5, %p6;
	@%p7 bra 	$L__BB47_6;
	mad.lo.s32 	%r8, %r4, %r3, -1;
	cvta.to.global.u64 	%rd12, %rd2;
	mul.wide.u32 	%rd13, %r8, 4;
	add.s64 	%rd14, %rd12, %rd13;
	ld.global.u32 	%r9, [%rd14];
	cvta.to.global.u64 	%rd15, %rd3;
	mul.wide.u32 	%rd16, %r3, 4;
	add.s64 	%rd17, %rd15, %rd16;
	st.global.u32 	[%rd17], %r9;
$L__BB47_6:
	ret;

}
	// .globl	_ZN3cub18CUB_300001_SM_10006detail11scan_by_key21DeviceScanByKeyKernelINS2_10policy_hubIPiffN4cuda3std3__44plusIfEEE10Policy1000ES5_PfSD_NS0_24ReduceByKeyScanTileStateIfiLb1EEENS8_8equal_toIiEESA_NS0_8NullTypeEjfiEEvT0_PT9_T1_T2_T3_iT4_T5_T6_T7_
.visible .entry _ZN3cub18CUB_300001_SM_10006detail11scan_by_key21DeviceScanByKeyKernelINS2_10policy_hubIPiffN4cuda3std3__44plusIfEEE10Policy1000ES5_PfSD_NS0_24ReduceByKeyScanTileStateIfiLb1EEENS8_8equal_toIiEESA_NS0_8NullTypeEjfiEEvT0_PT9_T1_T2_T3_iT4_T5_T6_T7_(
	.param .u64 .ptr .align 1 _ZN3cub18CUB_300001_SM_10006detail11scan_by_key21DeviceScanByKeyKernelINS2_10policy_hubIPiffN4cuda3std3__44plusIfEEE10Policy1000ES5_PfSD_NS0_24ReduceByKeyScanTileStateIfiLb1EEENS8_8equal_toIiEESA_NS0_8NullTypeEjfiEEvT0_PT9_T1_T2_T3_iT4_T5_T6_T7__param_0,
	.param .u64 .ptr .align 1 _ZN3cub18CUB_300001_SM_10006detail11scan_by_key21DeviceScanByKeyKernelINS2_10policy_hubIPiffN4cuda3std3__44plusIfEEE10Policy1000ES5_PfSD_NS0_24ReduceByKeyScanTileStateIfiLb1EEENS8_8equal_toIiEESA_NS0_8NullTypeEjfiEEvT0_PT9_T1_T2_T3_iT4_T5_T6_T7__param_1,
	.param .u64 .ptr .align 1 _ZN3cub18CUB_300001_SM_10006detail11scan_by_key21DeviceScanByKeyKernelINS2_10policy_hubIPiffN4cuda3std3__44plusIfEEE10Policy1000ES5_PfSD_NS0_24ReduceByKeyScanTileStateIfiLb1EEENS8_8equal_toIiEESA_NS0_8NullTypeEjfiEEvT0_PT9_T1_T2_T3_iT4_T5_T6_T7__param_2,
	.param .u64 .ptr .align 1 _ZN3cub18CUB_300001_SM_10006detail11scan_by_key21DeviceScanByKeyKernelINS2_10policy_hubIPiffN4cuda3std3__44plusIfEEE10Policy1000ES5_PfSD_NS0_24ReduceByKeyScanTileStateIfiLb1EEENS8_8equal_toIiEESA_NS0_8NullTypeEjfiEEvT0_PT9_T1_T2_T3_iT4_T5_T6_T7__param_3,
	.param .align 8 .b8 _ZN3cub18CUB_300001_SM_10006detail11scan_by_key21DeviceScanByKeyKernelINS2_10policy_hubIPiffN4cuda3std3__44plusIfEEE10Policy1000ES5_PfSD_NS0_24ReduceByKeyScanTileStateIfiLb1EEENS8_8equal_toIiEESA_NS0_8NullTypeEjfiEEvT0_PT9_T1_T2_T3_iT4_T5_T6_T7__param_4[8],
	.param .u32 _ZN3cub18CUB_300001_SM_10006detail11scan_by_key21DeviceScanByKeyKernelINS2_10policy_hubIPiffN4cuda3std3__44plusIfEEE10Policy1000ES5_PfSD_NS0_24ReduceByKeyScanTileStateIfiLb1EEENS8_8equal_toIiEESA_NS0_8NullTypeEjfiEEvT0_PT9_T1_T2_T3_iT4_T5_T6_T7__param_5,
	.param .align 1 .b8 _ZN3cub18CUB_300001_SM_10006detail11scan_by_key21DeviceScanByKeyKernelINS2_10policy_hubIPiffN4cuda3std3__44plusIfEEE10Policy1000ES5_PfSD_NS0_24ReduceByKeyScanTileStateIfiLb1EEENS8_8equal_toIiEESA_NS0_8NullTypeEjfiEEvT0_PT9_T1_T2_T3_iT4_T5_T6_T7__param_6[1],
	.param .align 1 .b8 _ZN3cub18CUB_300001_SM_10006detail11scan_by_key21DeviceScanByKeyKernelINS2_10policy_hubIPiffN4cuda3std3__44plusIfEEE10Policy1000ES5_PfSD_NS0_24ReduceByKeyScanTileStateIfiLb1EEENS8_8equal_toIiEESA_NS0_8NullTypeEjfiEEvT0_PT9_T1_T2_T3_iT4_T5_T6_T7__param_7[1],
	.param .align 1 .b8 _ZN3cub18CUB_300001_SM_10006detail11scan_by_key21DeviceScanByKeyKernelINS2_10policy_hubIPiffN4cuda3std3__44plusIfEEE10Policy1000ES5_PfSD_NS0_24ReduceByKeyScanTileStateIfiLb1EEENS8_8equal_toIiEESA_NS0_8NullTypeEjfiEEvT0_PT9_T1_T2_T3_iT4_T5_T6_T7__param_8[1],
	.param .u32 _ZN3cub18CUB_300001_SM_10006detail11scan_by_key21DeviceScanByKeyKernelINS2_10policy_hubIPiffN4cuda3std3__44plusIfEEE10Policy1000ES5_PfSD_NS0_24ReduceByKeyScanTileStateIfiLb1EEENS8_8equal_toIiEESA_NS0_8NullTypeEjfiEEvT0_PT9_T1_T2_T3_iT4_T5_T6_T7__param_9
)
.maxntid 224
{
	.reg .pred 	%p<524>;
	.reg .b32 	%r<1188>;
	.reg .b32 	%f<776>;
	.reg .b64 	%rd<182>;
	// demoted variable
	.shared .align 16 .b8 _ZZN3cub18CUB_300001_SM_10006detail11scan_by_key21DeviceScanByKeyKernelINS2_10policy_hubIPiffN4cuda3std3__44plusIfEEE10Policy1000ES5_PfSD_NS0_24ReduceByKeyScanTileStateIfiLb1EEENS8_8equal_toIiEESA_NS0_8NullTypeEjfiEEvT0_PT9_T1_T2_T3_iT4_T5_T6_T7_E12temp_storage[17936];
	ld.param.u64 	%rd1, [_ZN3cub18CUB_300001_SM_10006detail11scan_by_key21DeviceScanByKeyKernelINS2_10policy_hubIPiffN4cuda3std3__44plusIfEEE10Policy1000ES5_PfSD_NS0_24ReduceByKeyScanTileStateIfiLb1EEENS8_8equal_toIiEESA_NS0_8NullTypeEjfiEEvT0_PT9_T1_T2_T3_iT4_T5_T6_T7__param_4];
	ld.param.u32 	%r230, [_ZN3cub18CUB_300001_SM_10006detail11scan_by_key21DeviceScanByKeyKernelINS2_10policy_hubIPiffN4cuda3std3__44plusIfEEE10Policy1000ES5_PfSD_NS0_24ReduceByKeyScanTileStateIfiLb1EEENS8_8equal_toIiEESA_NS0_8NullTypeEjfiEEvT0_PT9_T1_T2_T3_iT4_T5_T6_T7__param_9];
	mov.u32 	%r1, %ctaid.x;
	mul.lo.s32 	%r2, %r1, 4480;
	sub.s32 	%r3, %r230, %r2;
	setp.lt.u32 	%p40, %r3, 4481;
	@%p40 bra 	$L__BB48_33;
	ld.param.u64 	%rd177, [_ZN3cub18CUB_300001_SM_10006detail11scan_by_key21DeviceScanByKeyKernelINS2_10policy_hubIPiffN4cuda3std3__44plusIfEEE10Policy1000ES5_PfSD_NS0_24ReduceByKeyScanTileStateIfiLb1EEENS8_8equal_toIiEESA_NS0_8NullTypeEjfiEEvT0_PT9_T1_T2_T3_iT4_T5_T6_T7__param_2];
	ld.param.u64 	%rd173, [_ZN3cub18CUB_300001_SM_10006detail11scan_by_key21DeviceScanByKeyKernelINS2_10policy_hubIPiffN4cuda3std3__44plusIfEEE10Policy1000ES5_PfSD_NS0_24ReduceByKeyScanTileStateIfiLb1EEENS8_8equal_toIiEESA_NS0_8NullTypeEjfiEEvT0_PT9_T1_T2_T3_iT4_T5_T6_T7__param_0];
	mov.u32 	%r1127, %ctaid.x;
	mul.lo.s32 	%r756, %r1127, 4480;
	cvt.u64.u32 	%rd138, %r756;
	mov.u32 	%r5, %tid.x;
	and.b32  	%r757, %r5, 31;
	and.b32  	%r758, %r5, 992;
	mul.lo.s32 	%r759, %r758, 20;
	or.b32  	%r760, %r759, %r757;
	cvt.u64.u32 	%rd139, %r760;
	add.s64 	%rd140, %rd139, %rd138;
	shl.b64 	%rd141, %rd140, 2;
	add.s64 	%rd98, %rd173, %rd141;
	// begin inline asm
	ld.ca.u32 %r715, [%rd98];
	// end inline asm
	add.s64 	%rd99, %rd98, 128;
	// begin inline asm
	ld.ca.u32 %r716, [%rd99];
	// end inline asm
	add.s64 	%rd100, %rd98, 256;
	// begin inline asm
	ld.ca.u32 %r717, [%rd100];
	// end inline asm
	add.s64 	%rd101, %rd98, 384;
	// begin inline asm
	ld.ca.u32 %r718, [%rd101];
	// end inline asm
	add.s64 	%rd102, %rd98, 512;
	// begin inline asm
	ld.ca.u32 %r719, [%rd102];
	// end inline asm
	add.s64 	%rd103, %rd98, 640;
	// begin inline asm
	ld.ca.u32 %r720, [%rd103];
	// end inline asm
	add.s64 	%rd104, %rd98, 768;
	// begin inline asm
	ld.ca.u32 %r721, [%rd104];
	// end inline asm
	add.s64 	%rd105, %rd98, 896;
	// begin inline asm
	ld.ca.u32 %r722, [%rd105];
	// end inline asm
	add.s64 	%rd106, %rd98, 1024;
	// begin inline asm
	ld.ca.u32 %r723, [%rd106];
	// end inline asm
	add.s64 	%rd107, %rd98, 1152;
	// begin inline asm
	ld.ca.u32 %r724, [%rd107];
	// end inline asm
	add.s64 	%rd108, %rd98, 1280;
	// begin inline asm
	ld.ca.u32 %r725, [%rd108];
	// end inline asm
	add.s64 	%rd109, %rd98, 1408;
	// begin inline asm
	ld.ca.u32 %r726, [%rd109];
	// end inline asm
	add.s64 	%rd110, %rd98, 1536;
	// begin inline asm
	ld.ca.u32 %r727, [%rd110];
	// end inline asm
	add.s64 	%rd111, %rd98, 1664;
	// begin inline asm
	ld.ca.u32 %r728, [%rd111];
	// end inline asm
	add.s64 	%rd112, %rd98, 1792;
	// begin inline asm
	ld.ca.u32 %r729, [%rd112];
	// end inline asm
	add.s64 	%rd113, %rd98, 1920;
	// begin inline asm
	ld.ca.u32 %r730, [%rd113];
	// end inline asm
	add.s64 	%rd114, %rd98, 2048;
	// begin inline asm
	ld.ca.u32 %r731, [%rd114];
	// end inline asm
	add.s64 	%rd115, %rd98, 2176;
	// begin inline asm
	ld.ca.u32 %r732, [%rd115];
	// end inline asm
	add.s64 	%rd116, %rd98, 2304;
	// begin inline asm
	ld.ca.u32 %r733, [%rd116];
	// end inline asm
	add.s64 	%rd117, %rd98, 2432;
	// begin inline asm
	ld.ca.u32 %r734, [%rd117];
	// end inline asm
	// begin inline asm
	mov.u32 %r735, %laneid;
	// end inline asm
	shr.u32 	%r7, %r5, 5;
	mad.lo.s32 	%r761, %r7, 640, %r735;
	shl.b32 	%r762, %r761, 2;
	mov.u32 	%r763, _ZZN3cub18CUB_300001_SM_10006detail11scan_by_key21DeviceScanByKeyKernelINS2_10policy_hubIPiffN4cuda3std3__44plusIfEEE10Policy1000ES5_PfSD_NS0_24ReduceByKeyScanTileStateIfiLb1EEENS8_8equal_toIiEESA_NS0_8NullTypeEjfiEEvT0_PT9_T1_T2_T3_iT4_T5_T6_T7_E12temp_storage;
	add.s32 	%r8, %r763, %r762;
	st.shared.u32 	[%r8], %r715;
	st.shared.u32 	[%r8+128], %r716;
	st.shared.u32 	[%r8+256], %r717;
	st.shared.u32 	[%r8+384], %r718;
	st.shared.u32 	[%r8+512], %r719;
	st.shared.u32 	[%r8+640], %r720;
	st.shared.u32 	[%r8+768], %r721;
	st.shared.u32 	[%r8+896], %r722;
	st.shared.u32 	[%r8+1024], %r723;
	st.shared.u32 	[%r8+1152], %r724;
	st.shared.u32 	[%r8+1280], %r725;
	st.shared.u32 	[%r8+1408], %r726;
	st.shared.u32 	[%r8+1536], %r727;
	st.shared.u32 	[%r8+1664], %r728;
	st.shared.u32 	[%r8+1792], %r729;
	st.shared.u32 	[%r8+1920], %r730;
	st.shared.u32 	[%r8+2048], %r731;
	st.shared.u32 	[%r8+2176], %r732;
	st.shared.u32 	[%r8+2304], %r733;
	st.shared.u32 	[%r8+2432], %r734;
	bar.warp.sync 	-1;
	mad.lo.s32 	%r9, %r735, 76, %r8;
	ld.shared.v4.u32 	{%r10, %r11, %r12, %r13}, [%r9];
	ld.shared.v4.u32 	{%r14, %r15, %r16, %r17}, [%r9+16];
	ld.shared.v4.u32 	{%r18, %r19, %r20, %r21}, [%r9+32];
	ld.shared.v4.u32 	{%r22, %r23, %r24, %r25}, [%r9+48];
	ld.shared.v4.u32 	{%r26, %r27, %r28, %r29}, [%r9+64];
	bar.sync 	0;
	add.s64 	%rd118, %rd177, %rd141;
	// begin inline asm
	ld.ca.u32 %r736, [%rd118];
	// end inline asm
	add.s64 	%rd119, %rd118, 128;
	// begin inline asm
	ld.ca.u32 %r737, [%rd119];
	// end inline asm
	add.s64 	%rd120, %rd118, 256;
	// begin inline asm
	ld.ca.u32 %r738, [%rd120];
	// end inline asm
	add.s64 	%rd121, %rd118, 384;
	// begin inline asm
	ld.ca.u32 %r739, [%rd121];
	// end inline asm
	add.s64 	%rd122, %rd118, 512;
	// begin inline asm
	ld.ca.u32 %r740, [%rd122];
	// end inline asm
	add.s64 	%rd123, %rd118, 640;
	// begin inline asm
	ld.ca.u32 %r741, [%rd123];
	// end inline asm
	add.s64 	%rd124, %rd118, 768;
	// begin inline asm
	ld.ca.u32 %r742, [%rd124];
	// end inline asm
	add.s64 	%rd125, %rd118, 896;
	// begin inline asm
	ld.ca.u32 %r743, [%rd125];
	// end inline asm
	add.s64 	%rd126, %rd118, 1024;
	// begin inline asm
	ld.ca.u32 %r744, [%rd126];
	// end inline asm
	add.s64 	%rd127, %rd118, 1152;
	// begin inline asm
	ld.ca.u32 %r745, [%rd127];
	// end inline asm
	add.s64 	%rd128, %rd118, 1280;
	// begin inline asm
	ld.ca.u32 %r746, [%rd128];
	// end inline asm
	add.s64 	%rd129, %rd118, 1408;
	// begin inline asm
	ld.ca.u32 %r747, [%rd129];
	// end inline asm
	add.s64 	%rd130, %rd118, 1536;
	// begin inline asm
	ld.ca.u32 %r748, [%rd130];
	// end inline asm
	add.s64 	%rd131, %rd118, 1664;
	// begin inline asm
	ld.ca.u32 %r749, [%rd131];
	// end inline asm
	add.s64 	%rd132, %rd118, 1792;
	// begin inline asm
	ld.ca.u32 %r750, [%rd132];
	// end inline asm
	add.s64 	%rd133, %rd118, 1920;
	// begin inline asm
	ld.ca.u32 %r751, [%rd133];
	// end inline asm
	add.s64 	%rd134, %rd118, 2048;
	// begin inline asm
	ld.ca.u32 %r752, [%rd134];
	// end inline asm
	add.s64 	%rd135, %rd118, 2176;
	// begin inline asm
	ld.ca.u32 %r753, [%rd135];
	// end inline asm
	add.s64 	%rd136, %rd118, 2304;
	// begin inline asm
	ld.ca.u32 %r754, [%rd136];
	// end inline asm
	add.s64 	%rd137, %rd118, 2432;
	// begin inline asm
	ld.ca.u32 %r755, [%rd137];
	// end inline asm
	st.shared.u32 	[%r8], %r736;
	st.shared.u32 	[%r8+128], %r737;
	st.shared.u32 	[%r8+256], %r738;
	st.shared.u32 	[%r8+384], %r739;
	st.shared.u32 	[%r8+512], %r740;
	st.shared.u32 	[%r8+640], %r741;
	st.shared.u32 	[%r8+768], %r742;
	st.shared.u32 	[%r8+896], %r743;
	st.shared.u32 	[%r8+1024], %r744;
	st.shared.u32 	[%r8+1152], %r745;
	st.shared.u32 	[%r8+1280], %r746;
	st.shared.u32 	[%r8+1408], %r747;
	st.shared.u32 	[%r8+1536], %r748;
	st.shared.u32 	[%r8+1664], %r749;
	st.shared.u32 	[%r8+1792], %r750;
	st.shared.u32 	[%r8+1920], %r751;
	st.shared.u32 	[%r8+2048], %r752;
	st.shared.u32 	[%r8+2176], %r753;
	st.shared.u32 	[%r8+2304], %r754;
	st.shared.u32 	[%r8+2432], %r755;
	bar.warp.sync 	-1;
	ld.shared.v4.f32 	{%f1, %f2, %f3, %f4}, [%r9];
	ld.shared.v4.f32 	{%f5, %f6, %f7, %f8}, [%r9+16];
	ld.shared.v4.f32 	{%f9, %f10, %f11, %f12}, [%r9+32];
	ld.shared.v4.f32 	{%f13, %f14, %f15, %f16}, [%r9+48];
	ld.shared.v4.f32 	{%f17, %f18, %f19, %f20}, [%r9+64];
	bar.sync 	0;
	setp.ne.s32 	%p313, %r1127, 0;
	@%p313 bra 	$L__BB48_10;
	shl.b32 	%r1023, %r5, 2;
	add.s32 	%r1025, %r763, %r1023;
	add.s32 	%r30, %r1025, 1020;
	st.shared.u32 	[%r1025+1020], %r29;
	bar.sync 	0;
	setp.eq.s32 	%p438, %r5, 0;
	mov.b32 	%r1124, 1;
	@%p438 bra 	$L__BB48_4;
	ld.shared.u32 	%r1026, [%r30+-4];
	setp.ne.s32 	%p439, %r1026, %r10;
	selp.u32 	%r1124, 1, 0, %p439;
$L__BB48_4:
	setp.ne.s32 	%p440, %r10, %r11;
	setp.ne.s32 	%p441, %r11, %r12;
	setp.ne.s32 	%p442, %r12, %r13;
	setp.ne.s32 	%p443, %r13, %r14;
	setp.ne.s32 	%p444, %r14, %r15;
	setp.ne.s32 	%p445, %r15, %r16;
	setp.ne.s32 	%p446, %r16, %r17;
	setp.ne.s32 	%p447, %r17, %r18;
	setp.ne.s32 	%p448, %r18, %r19;
	setp.ne.s32 	%p449, %r19, %r20;
	setp.ne.s32 	%p450, %r20, %r21;
	setp.ne.s32 	%p451, %r21, %r22;
	setp.ne.s32 	%p452, %r22, %r23;
	setp.ne.s32 	%p453, %r23, %r24;
	setp.ne.s32 	%p454, %r24, %r25;
	setp.ne.s32 	%p455, %r25, %r26;
	setp.ne.s32 	%p456, %r26, %r27;
	setp.ne.s32 	%p457, %r27, %r28;
	setp.ne.s32 	%p458, %r28, %r29;
	add.f32 	%f608, %f1, %f2;
	selp.f32 	%f609, %f2, %f608, %p440;
	or.pred  	%p459, %p440, %p441;
	add.f32 	%f610, %f609, %f3;
	selp.f32 	%f611, %f3, %f610, %p441;
	or.pred  	%p460, %p459, %p442;
	add.f32 	%f612, %f611, %f4;
	selp.f32 	%f613, %f4, %f612, %p442;
	or.pred  	%p461, %p460, %p443;
	add.f32 	%f614, %f613, %f5;
	selp.f32 	%f615, %f5, %f614, %p443;
	or.pred  	%p462, %p461, %p444;
	add.f32 	%f616, %f615, %f6;
	selp.f32 	%f617, %f6, %f616, %p444;
	or.pred  	%p463, %p462, %p445;
	add.f32 	%f618, %f617, %f7;
	selp.f32 	%f619, %f7, %f618, %p445;
	or.pred  	%p464, %p463, %p446;
	add.f32 	%f620, %f619, %f8;
	selp.f32 	%f621, %f8, %f620, %p446;
	or.pred  	%p465, %p464, %p447;
	add.f32 	%f622, %f621, %f9;
	selp.f32 	%f623, %f9, %f622, %p447;
	or.pred  	%p466, %p465, %p448;
	add.f32 	%f624, %f623, %f10;
	selp.f32 	%f625, %f10, %f624, %p448;
	or.pred  	%p467, %p466, %p449;
	add.f32 	%f626, %f625, %f11;
	selp.f32 	%f627, %f11, %f626, %p449;
	or.pred  	%p468, %p467, %p450;
	add.f32 	%f628, %f627, %f12;
	selp.f32 	%f629, %f12, %f628, %p450;
	or.pred  	%p469, %p468, %p451;
	add.f32 	%f630, %f629, %f13;
	selp.f32 	%f631, %f13, %f630, %p451;
	or.pred  	%p470, %p469, %p452;
	add.f32 	%f632, %f631, %f14;
	selp.f32 	%f633, %f14, %f632, %p452;
	or.pred  	%p471, %p470, %p453;
	add.f32 	%f634, %f633, %f15;
	selp.f32 	%f635, %f15, %f634, %p453;
	or.pred  	%p472, %p471, %p454;
	add.f32 	%f636, %f635, %f16;
	selp.f32 	%f637, %f16, %f636, %p454;
	or.pred  	%p473, %p472, %p455;
	add.f32 	%f638, %f637, %f17;
	selp.f32 	%f639, %f17, %f638, %p455;
	or.pred  	%p474, %p473, %p456;
	add.f32 	%f640, %f639, %f18;
	selp.f32 	%f641, %f18, %f640, %p456;
	or.pred  	%p475, %p474, %p457;
	add.f32 	%f642, %f641, %f19;
	selp.f32 	%f643, %f19, %f642, %p457;
	or.pred  	%p476, %p475, %p458;
	selp.u32 	%r1087, 1, 0, %p476;
	or.b32  	%r1028, %r1124, %r1087;
	add.f32 	%f644, %f643, %f20;
	selp.f32 	%f645, %f20, %f644, %p458;
	mov.b32 	%r1084, 1;
	mov.b32 	%r1085, 0;
	mov.b32 	%r1086, -1;
	// begin inline asm
	shfl.sync.up.b32 %r1027, %r1028, %r1084, %r1085, %r1086;
	// end inline asm
	mov.b32 	%r1033, %f645;
	// begin inline asm
	shfl.sync.up.b32 %r1032, %r1033, %r1084, %r1085, %r1086;
	// end inline asm
	mov.b32 	%f646, %r1032;
	setp.eq.s32 	%p477, %r1028, 0;
	add.f32 	%f647, %f645, %f646;
	selp.f32 	%f648, %f647, %f645, %p477;
	setp.lt.s32 	%p478, %r735, 1;
	selp.f32 	%f649, %f645, %f648, %p478;
	selp.b32 	%r1088, 0, %r1027, %p478;
	or.b32  	%r1038, %r1088, %r1028;
	mov.b32 	%r1044, 2;
	// begin inline asm
	shfl.sync.up.b32 %r1037, %r1038, %r1044, %r1085, %r1086;
	// end inline asm
	mov.b32 	%r1043, %f649;
	// begin inline asm
	shfl.sync.up.b32 %r1042, %r1043, %r1044, %r1085, %r1086;
	// end inline asm
	mov.b32 	%f650, %r1042;
	setp.eq.s32 	%p479, %r1038, 0;
	add.f32 	%f651, %f649, %f650;
	selp.f32 	%f652, %f651, %f649, %p479;
	setp.lt.s32 	%p480, %r735, 2;
	selp.f32 	%f653, %f649, %f652, %p480;
	selp.b32 	%r1089, 0, %r1037, %p480;
	or.b32  	%r1048, %r1089, %r1038;
	mov.b32 	%r1054, 4;
	// begin inline asm
	shfl.sync.up.b32 %r1047, %r1048, %r1054, %r1085, %r1086;
	// end inline asm
	mov.b32 	%r1053, %f653;
	// begin inline asm
	shfl.sync.up.b32 %r1052, %r1053, %r1054, %r1085, %r1086;
	// end inline asm
	mov.b32 	%f654, %r1052;
	setp.eq.s32 	%p481, %r1048, 0;
	add.f32 	%f655, %f653, %f654;
	selp.f32 	%f656, %f655, %f653, %p481;
	setp.lt.s32 	%p482, %r735, 4;
	selp.f32 	%f657, %f653, %f656, %p482;
	selp.b32 	%r1090, 0, %r1047, %p482;
	or.b32  	%r1058, %r1090, %r1048;
	mov.b32 	%r1064, 8;
	// begin inline asm
	shfl.sync.up.b32 %r1057, %r1058, %r1064, %r1085, %r1086;
	// end inline asm
	mov.b32 	%r1063, %f657;
	// begin inline asm
	shfl.sync.up.b32 %r1062, %r1063, %r1064, %r1085, %r1086;
	// end inline asm
	mov.b32 	%f658, %r1062;
	setp.eq.s32 	%p483, %r1058, 0;
	add.f32 	%f659, %f657, %f658;
	selp.f32 	%f660, %f659, %f657, %p483;
	setp.lt.s32 	%p484, %r735, 8;
	selp.f32 	%f661, %f657, %f660, %p484;
	selp.b32 	%r1091, 0, %r1057, %p484;
	or.b32  	%r1068, %r1091, %r1058;
	mov.b32 	%r1074, 16;
	// begin inline asm
	shfl.sync.up.b32 %r1067, %r1068, %r1074, %r1085, %r1086;
	// end inline asm
	mov.b32 	%r1073, %f661;
	// begin inline asm
	shfl.sync.up.b32 %r1072, %r1073, %r1074, %r1085, %r1086;
	// end inline asm
	mov.b32 	%f662, %r1072;
	setp.eq.s32 	%p485, %r1068, 0;
	add.f32 	%f663, %f661, %f662;
	selp.f32 	%f21, %f663, %f661, %p485;
	setp.lt.s32 	%p486, %r735, 16;
	selp.f32 	%f664, %f661, %f21, %p486;
	selp.b32 	%r1092, 0, %r1067, %p486;
	or.b32  	%r1078, %r1092, %r1068;
	// begin inline asm
	shfl.sync.up.b32 %r1077, %r1078, %r1084, %r1085, %r1086;
	// end inline asm
	mov.b32 	%r1083, %f664;
	// begin inline asm
	shfl.sync.up.b32 %r1082, %r1083, %r1084, %r1085, %r1086;
	// end inline asm
	mov.b32 	%f730, %r1082;
	setp.ne.s32 	%p487, %r735, 31;
	@%p487 bra 	$L__BB48_6;
	shl.b32 	%r1093, %r7, 3;
	mov.u32 	%r1094, _ZZN3cub18CUB_300001_SM_10006detail11scan_by_key21DeviceScanByKeyKernelINS2_10policy_hubIPiffN4cuda3std3__44plusIfEEE10Policy1000ES5_PfSD_NS0_24ReduceByKeyScanTileStateIfiLb1EEENS8_8equal_toIiEESA_NS0_8NullTypeEjfiEEvT0_PT9_T1_T2_T3_iT4_T5_T6_T7_E12temp_storage;
	add.s32 	%r1095, %r1094, %r1093;
	mov.b32 	%r1096, %f21;
	st.shared.v2.u32 	[%r1095], {%r1078, %r1096};
$L__BB48_6:
	bar.sync 	0;
	ld.shared.v4.u32 	{%r1097, %r1098, %r1099, %r1100}, [_ZZN3cub18CUB_300001_SM_10006detail11scan_by_key21DeviceScanByKeyKernelINS2_10policy_hubIPiffN4cuda3std3__44plusIfEEE10Policy1000ES5_PfSD_NS0_24ReduceByKeyScanTileStateIfiLb1EEENS8_8equal_toIiEESA_NS0_8NullTypeEjfiEEvT0_PT9_T1_T2_T3_iT4_T5_T6_T7_E12temp_storage];
	mov.b32 	%f665, %r1100;
	mov.b32 	%f666, %r1098;
	or.b32  	%r1101, %r1099, %r1097;
	setp.eq.s32 	%p488, %r1099, 0;
	add.f32 	%f667, %f666, %f665;
	selp.f32 	%f668, %f667, %f665, %p488;
	setp.eq.s32 	%p489, %r7, 2;
	selp.f32 	%f669, %f668, %f666, %p489;
	ld.shared.v4.u32 	{%r1102, %r1103, %r1104, %r1105}, [_ZZN3cub18CUB_300001_SM_10006detail11scan_by_key21DeviceScanByKeyKernelINS2_10policy_hubIPiffN4cuda3std3__44plusIfEEE10Policy1000ES5_PfSD_NS0_24ReduceByKeyScanTileStateIfiLb1EEENS8_8equal_toIiEESA_NS0_8NullTypeEjfiEEvT0_PT9_T1_T2_T3_iT4_T5_T6_T7_E12temp_storage+16];
	mov.b32 	%f670, %r1105;
	mov.b32 	%f671, %r1103;
	or.b32  	%r1106, %r1102, %r1101;
	setp.eq.s32 	%p490, %r1102, 0;
	add.f32 	%f672, %f668, %f671;
	selp.f32 	%f673, %f672, %f671, %p490;
	setp.eq.s32 	%p491, %r7, 3;
	selp.f32 	%f674, %f673, %f669, %p491;
	or.b32  	%r1107, %r1104, %r1106;
	setp.eq.s32 	%p492, %r1104, 0;
	add.f32 	%f675, %f673, %f670;
	selp.f32 	%f676, %f675, %f670, %p492;
	setp.eq.s32 	%p493, %r7, 4;
	selp.f32 	%f677, %f676, %f674, %p493;
	ld.shared.v4.u32 	{%r1108, %r1109, %r1110, %r1111}, [_ZZN3cub18CUB_300001_SM_10006detail11scan_by_key21DeviceScanByKeyKernelINS2_10policy_hubIPiffN4cuda3std3__44plusIfEEE10Policy1000ES5_PfSD_NS0_24ReduceByKeyScanTileStateIfiLb1EEENS8_8equal_toIiEESA_NS0_8NullTypeEjfiEEvT0_PT9_T1_T2_T3_iT4_T5_T6_T7_E12temp_storage+32];
	mov.b32 	%f678, %r1111;
	mov.b32 	%f679, %r1109;
	or.b32  	%r1112, %r1108, %r1107;
	setp.eq.s32 	%p494, %r1108, 0;
	add.f32 	%f680, %f676, %f679;
	selp.f32 	%f681, %f680, %f679, %p494;
	setp.eq.s32 	%p495, %r7, 5;
	selp.f32 	%f682, %f681, %f677, %p495;
	or.b32  	%r1113, %r1110, %r1112;
	setp.eq.s32 	%p496, %r1110, 0;
	add.f32 	%f683, %f681, %f678;
	selp.f32 	%f684, %f683, %f678, %p496;
	setp.eq.s32 	%p497, %r7, 6;
	selp.f32 	%f23, %f684, %f682, %p497;
	ld.shared.v2.u32 	{%r1114, %r1115}, [_ZZN3cub18CUB_300001_SM_10006detail11scan_by_key21DeviceScanByKeyKernelINS2_10policy_hubIPiffN4cuda3std3__44plusIfEEE10Policy1000ES5_PfSD_NS0_24ReduceByKeyScanTileStateIfiLb1EEENS8_8equal_toIiEESA_NS0_8NullTypeEjfiEEvT0_PT9_T1_T2_T3_iT4_T5_T6_T7_E12temp_storage+48];
	mov.b32 	%f685, %r1115;
	or.b32  	%r35, %r1114, %r1113;
	setp.eq.s32 	%p498, %r1114, 0;
	add.f32 	%f686, %f684, %f685;
	selp.f32 	%f24, %f686, %f685, %p498;
	setp.lt.u32 	%p499, %r5, 32;
	@%p499 bra 	$L__BB48_8;
	setp.eq.s32 	%p500, %r1077, 0;
	add.f32 	%f687, %f23, %f730;
	selp.f32 	%f688, %f687, %f730, %p500;
	setp.eq.s32 	%p501, %r735, 0;
	selp.f32 	%f730, %f23, %f688, %p501;
$L__BB48_8:
	setp.ne.s32 	%p502, %r28, %r29;
	setp.ne.s32 	%p503, %r27, %r28;
	setp.ne.s32 	%p504, %r26, %r27;
	setp.ne.s32 	%p505, %r25, %r26;
	setp.ne.s32 	%p506, %r24, %r25;
	setp.ne.s32 	%p507, %r23, %r24;
	setp.ne.s32 	%p508, %r22, %r23;
	setp.ne.s32 	%p509, %r21, %r22;
	setp.ne.s32 	%p510, %r20, %r21;
	setp.ne.s32 	%p511, %r19, %r20;
	setp.ne.s32 	%p512, %r18, %r19;
	setp.ne.s32 	%p513, %r17, %r18;
	setp.ne.s32 	%p514, %r16, %r17;
	setp.ne.s32 	%p515, %r15, %r16;
	setp.ne.s32 	%p516, %r14, %r15;
	setp.ne.s32 	%p517, %r13, %r14;
	setp.ne.s32 	%p518, %r12, %r13;
	setp.ne.s32 	%p519, %r11, %r12;
	setp.ne.s32 	%p520, %r10, %r11;
	setp.ne.s32 	%p521, %r5, 0;
	setp.eq.s32 	%p522, %r5, 0;
	setp.eq.s32 	%p523, %r1124, 0;
	add.f32 	%f689, %f730, %f1;
	selp.f32 	%f752, %f689, %f1, %p523;
	selp.f32 	%f690, %f1, %f752, %p522;
	add.f32 	%f691, %f690, %f2;
	selp.f32 	%f751, %f2, %f691, %p520;
	add.f32 	%f692, %f751, %f3;
	selp.f32 	%f750, %f3, %f692, %p519;
	add.f32 	%f693, %f750, %f4;
	selp.f32 	%f749, %f4, %f693, %p518;
	add.f32 	%f694, %f749, %f5;
	selp.f32 	%f748, %f5, %f694, %p517;
	add.f32 	%f695, %f748, %f6;
	selp.f32 	%f747, %f6, %f695, %p516;
	add.f32 	%f696, %f747, %f7;
	selp.f32 	%f746, %f7, %f696, %p515;
	add.f32 	%f697, %f746, %f8;
	selp.f32 	%f745, %f8, %f697, %p514;
	add.f32 	%f698, %f745, %f9;
	selp.f32 	%f744, %f9, %f698, %p513;
	add.f32 	%f699, %f744, %f10;
	selp.f32 	%f743, %f10, %f699, %p512;
	add.f32 	%f700, %f743, %f11;
	selp.f32 	%f742, %f11, %f700, %p511;
	add.f32 	%f701, %f742, %f12;
	selp.f32 	%f741, %f12, %f701, %p510;
	add.f32 	%f702, %f741, %f13;
	selp.f32 	%f740, %f13, %f702, %p509;
	add.f32 	%f703, %f740, %f14;
	selp.f32 	%f739, %f14, %f703, %p508;
	add.f32 	%f704, %f739, %f15;
	selp.f32 	%f738, %f15, %f704, %p507;
	add.f32 	%f705, %f738, %f16;
	selp.f32 	%f737, %f16, %f705, %p506;
	add.f32 	%f706, %f737, %f17;
	selp.f32 	%f736, %f17, %f706, %p505;
	add.f32 	%f707, %f736, %f18;
	selp.f32 	%f735, %f18, %f707, %p504;
	add.f32 	%f708, %f735, %f19;
	selp.f32 	%f734, %f19, %f708, %p503;
	add.f32 	%f709, %f734, %f20;
	selp.f32 	%f733, %f20, %f709, %p502;
	@%p521 bra 	$L__BB48_32;
	add.s64 	%rd163, %rd1, 512;
	mov.b32 	%r1116, %f24;
	mov.b64 	%rd164, {%r35, %r1116};
	mov.b64 	%rd165, 101;
	// begin inline asm
	st.relaxed.gpu.v2.u64 [%rd163], {%rd164, %rd165};
	// end inline asm
	mov.f32 	%f752, %f1;
	bra.uni 	$L__BB48_32;
$L__BB48_10:
	setp.ne.s32 	%p314, %r5, 0;
	mov.b32 	%r1126, 0;
	@%p314 bra 	$L__BB48_12;
	ld.param.u64 	%rd175, [_ZN3cub18CUB_300001_SM_10006detail11scan_by_key21DeviceScanByKeyKernelINS2_10policy_hubIPiffN4cuda3std3__44plusIfEEE10Policy1000ES5_PfSD_NS0_24ReduceByKeyScanTileStateIfiLb1EEENS8_8equal_toIiEESA_NS0_8NullTypeEjfiEEvT0_PT9_T1_T2_T3_iT4_T5_T6_T7__param_1];
	cvta.to.global.u64 	%rd142, %rd175;
	mul.wide.u32 	%rd143, %r1127, 4;
	add.s64 	%rd144, %rd142, %rd143;
	ld.global.u32 	%r1126, [%rd144];
$L__BB48_12:
	setp.eq.s32 	%p315, %r5, 0;
	shl.b32 	%r765, %r5, 2;
	add.s32 	%r767, %r763, %r765;
	add.s32 	%r38, %r767, 1020;
	st.shared.u32 	[%r767+1020], %r29;
	bar.sync 	0;
	@%p315 bra 	$L__BB48_14;
	ld.shared.u32 	%r1126, [%r38+-4];
$L__BB48_14:
	setp.ne.s32 	%p316, %r1126, %r10;
	setp.ne.s32 	%p317, %r10, %r11;
	setp.ne.s32 	%p318, %r11, %r12;
	setp.ne.s32 	%p319, %r12, %r13;
	setp.ne.s32 	%p320, %r13, %r14;
	setp.ne.s32 	%p321, %r14, %r15;
	setp.ne.s32 	%p322, %r15, %r16;
	setp.ne.s32 	%p323, %r16, %r17;
	setp.ne.s32 	%p324, %r17, %r18;
	setp.ne.s32 	%p325, %r18, %r19;
	setp.ne.s32 	%p326, %r19, %r20;
	setp.ne.s32 	%p327, %r20, %r21;
	setp.ne.s32 	%p328, %r21, %r22;
	setp.ne.s32 	%p329, %r22, %r23;
	setp.ne.s32 	%p330, %r23, %r24;
	setp.ne.s32 	%p331, %r24, %r25;
	setp.ne.s32 	%p332, %r25, %r26;
	setp.ne.s32 	%p333, %r26, %r27;
	setp.ne.s32 	%p334, %r27, %r28;
	setp.ne.s32 	%p335, %r28, %r29;
	or.pred  	%p336, %p317, %p316;
	add.f32 	%f459, %f1, %f2;
	selp.f32 	%f460, %f2, %f459, %p317;
	or.pred  	%p337, %p336, %p318;
	add.f32 	%f461, %f460, %f3;
	selp.f32 	%f462, %f3, %f461, %p318;
	or.pred  	%p338, %p337, %p319;
	add.f32 	%f463, %f462, %f4;
	selp.f32 	%f464, %f4, %f463, %p319;
	or.pred  	%p339, %p338, %p320;
	add.f32 	%f465, %f464, %f5;
	selp.f32 	%f466, %f5, %f465, %p320;
	or.pred  	%p340, %p339, %p321;
	add.f32 	%f467, %f466, %f6;
	selp.f32 	%f468, %f6, %f467, %p321;
	or.pred  	%p341, %p340, %p322;
	add.f32 	%f469, %f468, %f7;
	selp.f32 	%f470, %f7, %f469, %p322;
	or.pred  	%p342, %p341, %p323;
	add.f32 	%f471, %f470, %f8;
	selp.f32 	%f472, %f8, %f471, %p323;
	or.pred  	%p343, %p342, %p324;
	add.f32 	%f473, %f472, %f9;
	selp.f32 	%f474, %f9, %f473, %p324;
	or.pred  	%p344, %p343, %p325;
	add.f32 	%f475, %f474, %f10;
	selp.f32 	%f476, %f10, %f475, %p325;
	or.pred  	%p345, %p344, %p326;
	add.f32 	%f477, %f476, %f11;
	selp.f32 	%f478, %f11, %f477, %p326;
	or.pred  	%p346, %p345, %p327;
	add.f32 	%f479, %f478, %f12;
	selp.f32 	%f480, %f12, %f479, %p327;
	or.pred  	%p347, %p346, %p328;
	add.f32 	%f481, %f480, %f13;
	selp.f32 	%f482, %f13, %f481, %p328;
	or.pred  	%p348, %p347, %p329;
	add.f32 	%f483, %f482, %f14;
	selp.f32 	%f484, %f14, %f483, %p329;
	or.pred  	%p349, %p348, %p330;
	add.f32 	%f485, %f484, %f15;
	selp.f32 	%f486, %f15, %f485, %p330;
	or.pred  	%p350, %p349, %p331;
	add.f32 	%f487, %f486, %f16;
	selp.f32 	%f488, %f16, %f487, %p331;
	or.pred  	%p351, %p350, %p332;
	add.f32 	%f489, %f488, %f17;
	selp.f32 	%f490, %f17, %f489, %p332;
	or.pred  	%p352, %p351, %p333;
	add.f32 	%f491, %f490, %f18;
	selp.f32 	%f492, %f18, %f491, %p333;
	or.pred  	%p353, %p352, %p334;
	add.f32 	%f493, %f492, %f19;
	selp.f32 	%f494, %f19, %f493, %p334;
	or.pred  	%p354, %p353, %p335;
	selp.u32 	%r769, 1, 0, %p354;
	add.f32 	%f495, %f494, %f20;
	selp.f32 	%f496, %f20, %f495, %p335;
	mov.b32 	%r825, 1;
	mov.b32 	%r826, 0;
	mov.b32 	%r827, -1;
	// begin inline asm
	shfl.sync.up.b32 %r768, %r769, %r825, %r826, %r827;
	// end inline asm
	mov.b32 	%r774, %f496;
	// begin inline asm
	shfl.sync.up.b32 %r773, %r774, %r825, %r826, %r827;
	// end inline asm
	mov.b32 	%f497, %r773;
	add.f32 	%f498, %f496, %f497;
	setp.lt.s32 	%p356, %r735, 1;
	selp.b32 	%r828, 0, %r768, %p356;
	or.b32  	%r779, %r828, %r769;
	selp.f32 	%f499, %f496, %f498, %p354;
	selp.f32 	%f500, %f496, %f499, %p356;
	mov.b32 	%r785, 2;
	// begin inline asm
	shfl.sync.up.b32 %r778, %r779, %r785, %r826, %r827;
	// end inline asm
	mov.b32 	%r784, %f500;
	// begin inline asm
	shfl.sync.up.b32 %r783, %r784, %r785, %r826, %r827;
	// end inline asm
	mov.b32 	%f501, %r783;
	setp.eq.s32 	%p357, %r779, 0;
	add.f32 	%f502, %f500, %f501;
	selp.f32 	%f503, %f502, %f500, %p357;
	setp.lt.s32 	%p358, %r735, 2;
	selp.b32 	%r829, 0, %r778, %p358;
	or.b32  	%r789, %r829, %r779;
	selp.f32 	%f504, %f500, %f503, %p358;
	mov.b32 	%r795, 4;
	// begin inline asm
	shfl.sync.up.b32 %r788, %r789, %r795, %r826, %r827;
	// end inline asm
	mov.b32 	%r794, %f504;
	// begin inline asm
	shfl.sync.up.b32 %r793, %r794, %r795, %r826, %r827;
	// end inline asm
	mov.b32 	%f505, %r793;
	setp.eq.s32 	%p359, %r789, 0;
	add.f32 	%f506, %f504, %f505;
	selp.f32 	%f507, %f506, %f504, %p359;
	setp.lt.s32 	%p360, %r735, 4;
	selp.b32 	%r830, 0, %r788, %p360;
	or.b32  	%r799, %r830, %r789;
	selp.f32 	%f508, %f504, %f507, %p360;
	mov.b32 	%r805, 8;
	// begin inline asm
	shfl.sync.up.b32 %r798, %r799, %r805, %r826, %r827;
	// end inline asm
	mov.b32 	%r804, %f508;
	// begin inline asm
	shfl.sync.up.b32 %r803, %r804, %r805, %r826, %r827;
	// end inline asm
	mov.b32 	%f509, %r803;
	setp.eq.s32 	%p361, %r799, 0;
	add.f32 	%f510, %f508, %f509;
	selp.f32 	%f511, %f510, %f508, %p361;
	setp.lt.s32 	%p362, %r735, 8;
	selp.b32 	%r831, 0, %r798, %p362;
	or.b32  	%r809, %r831, %r799;
	selp.f32 	%f512, %f508, %f511, %p362;
	mov.b32 	%r815, 16;
	// begin inline asm
	shfl.sync.up.b32 %r808, %r809, %r815, %r826, %r827;
	// end inline asm
	mov.b32 	%r814, %f512;
	// begin inline asm
	shfl.sync.up.b32 %r813, %r814, %r815, %r826, %r827;
	// end inline asm
	mov.b32 	%f513, %r813;
	setp.eq.s32 	%p363, %r809, 0;
	add.f32 	%f514, %f512, %f513;
	selp.f32 	%f47, %f514, %f512, %p363;
	setp.lt.s32 	%p364, %r735, 16;
	selp.b32 	%r832, 0, %r808, %p364;
	or.b32  	%r819, %r832, %r809;
	selp.f32 	%f515, %f512, %f47, %p364;
	// begin inline asm
	shfl.sync.up.b32 %r1135, %r819, %r825, %r826, %r827;
	// end inline asm
	mov.b32 	%r824, %f515;
	// begin inline asm
	shfl.sync.up.b32 %r823, %r824, %r825, %r826, %r827;
	// end inline asm
	mov.b32 	%f732, %r823;
	setp.ne.s32 	%p365, %r735, 31;
	@%p365 bra 	$L__BB48_16;
	shl.b32 	%r833, %r7, 3;
	mov.u32 	%r834, _ZZN3cub18CUB_300001_SM_10006detail11scan_by_key21DeviceScanByKeyKernelINS2_10policy_hubIPiffN4cuda3std3__44plusIfEEE10Policy1000ES5_PfSD_NS0_24ReduceByKeyScanTileStateIfiLb1EEENS8_8equal_toIiEESA_NS0_8NullTypeEjfiEEvT0_PT9_T1_T2_T3_iT4_T5_T6_T7_E12temp_storage;
	add.s32 	%r835, %r834, %r833;
	mov.b32 	%r836, %f47;
	st.shared.v2.u32 	[%r835], {%r819, %r836};
$L__BB48_16:
	bar.sync 	0;
	ld.shared.v4.u32 	{%r837, %r838, %r839, %r840}, [_ZZN3cub18CUB_300001_SM_10006detail11scan_by_key21DeviceScanByKeyKernelINS2_10policy_hubIPiffN4cuda3std3__44plusIfEEE10Policy1000ES5_PfSD_NS0_24ReduceByKeyScanTileStateIfiLb1EEENS8_8equal_toIiEESA_NS0_8NullTypeEjfiEEvT0_PT9_T1_T2_T3_iT4_T5_T6_T7_E12temp_storage];
	mov.b32 	%f516, %r840;
	mov.b32 	%f517, %r838;
	or.b32  	%r841, %r839, %r837;
	setp.eq.s32 	%p366, %r839, 0;
	add.f32 	%f518, %f517, %f516;
	selp.f32 	%f519, %f518, %f516, %p366;
	setp.eq.s32 	%p367, %r7, 2;
	selp.b32 	%r842, %r841, %r837, %p367;
	selp.f32 	%f520, %f519, %f517, %p367;
	ld.shared.v4.u32 	{%r843, %r844, %r845, %r846}, [_ZZN3cub18CUB_300001_SM_10006detail11scan_by_key21DeviceScanByKeyKernelINS2_10policy_hubIPiffN4cuda3std3__44plusIfEEE10Policy1000ES5_PfSD_NS0_24ReduceByKeyScanTileStateIfiLb1EEENS8_8equal_toIiEESA_NS0_8NullTypeEjfiEEvT0_PT9_T1_T2_T3_iT4_T5_T6_T7_E12temp_storage+16];
	mov.b32 	%f521, %r846;
	mov.b32 	%f522, %r844;
	or.b32  	%r847, %r843, %r841;
	setp.eq.s32 	%p368, %r843, 0;
	add.f32 	%f523, %f519, %f522;
	selp.f32 	%f524, %f523, %f522, %p368;
	setp.eq.s32 	%p369, %r7, 3;
	selp.b32 	%r848, %r847, %r842, %p369;
	selp.f32 	%f525, %f524, %f520, %p369;
	or.b32  	%r849, %r845, %r847;
	setp.eq.s32 	%p370, %r845, 0;
	add.f32 	%f526, %f524, %f521;
	selp.f32 	%f527, %f526, %f521, %p370;
	setp.eq.s32 	%p371, %r7, 4;
	selp.b32 	%r850, %r849, %r848, %p371;
	selp.f32 	%f528, %f527, %f525, %p371;
	ld.shared.v4.u32 	{%r851, %r852, %r853, %r854}, [_ZZN3cub18CUB_300001_SM_10006detail11scan_by_key21DeviceScanByKeyKernelINS2_10policy_hubIPiffN4cuda3std3__44plusIfEEE10Policy1000ES5_PfSD_NS0_24ReduceByKeyScanTileStateIfiLb1EEENS8_8equal_toIiEESA_NS0_8NullTypeEjfiEEvT0_PT9_T1_T2_T3_iT4_T5_T6_T7_E12temp_storage+32];
	mov.b32 	%f529, %r854;
	mov.b32 	%f530, %r852;
	or.b32  	%r855, %r851, %r849;
	setp.eq.s32 	%p372, %r851, 0;
	add.f32 	%f531, %f527, %f530;
	selp.f32 	%f532, %f531, %f530, %p372;
	setp.eq.s32 	%p373, %r7, 5;
	selp.b32 	%r856, %r855, %r850, %p373;
	selp.f32 	%f533, %f532, %f528, %p373;
	or.b32  	%r857, %r853, %r855;
	setp.eq.s32 	%p374, %r853, 0;
	add.f32 	%f534, %f532, %f529;
	selp.f32 	%f535, %f534, %f529, %p374;
	setp.eq.s32 	%p375, %r7, 6;
	selp.b32 	%r43, %r857, %r856, %p375;
	selp.f32 	%f49, %f535, %f533, %p375;
	ld.shared.v2.u32 	{%r858, %r859}, [_ZZN3cub18CUB_300001_SM_10006detail11scan_by_key21DeviceScanByKeyKernelINS2_10policy_hubIPiffN4cuda3std3__44plusIfEEE10Policy1000ES5_PfSD_NS0_24ReduceByKeyScanTileStateIfiLb1EEENS8_8equal_toIiEESA_NS0_8NullTypeEjfiEEvT0_PT9_T1_T2_T3_iT4_T5_T6_T7_E12temp_storage+48];
	mov.b32 	%f536, %r859;
	or.b32  	%r44, %r858, %r857;
	setp.eq.s32 	%p376, %r858, 0;
	add.f32 	%f537, %f535, %f536;
	selp.f32 	%f50, %f537, %f536, %p376;
	setp.lt.u32 	%p377, %r5, 32;
	@%p377 bra 	$L__BB48_18;
	setp.eq.s32 	%p378, %r1135, 0;
	add.f32 	%f538, %f49, %f732;
	selp.f32 	%f539, %f538, %f732, %p378;
	setp.eq.s32 	%p379, %r735, 0;
	selp.b32 	%r860, 0, %r1135, %p379;
	or.b32  	%r1135, %r43, %r860;
	selp.f32 	%f732, %f49, %f539, %p379;
	bra.uni 	$L__BB48_31;
$L__BB48_18:
	setp.ne.s32 	%p380, %r5, 0;
	mul.wide.u32 	%rd145, %r1127, 16;
	add.s64 	%rd2, %rd1, %rd145;
	@%p380 bra 	$L__BB48_20;
	st.shared.u32 	[_ZZN3cub18CUB_300001_SM_10006detail11scan_by_key21DeviceScanByKeyKernelINS2_10policy_hubIPiffN4cuda3std3__44plusIfEEE10Policy1000ES5_PfSD_NS0_24ReduceByKeyScanTileStateIfiLb1EEENS8_8equal_toIiEESA_NS0_8NullTypeEjfiEEvT0_PT9_T1_T2_T3_iT4_T5_T6_T7_E12temp_storage+116], %r44;
	st.shared.f32 	[_ZZN3cub18CUB_300001_SM_10006detail11scan_by_key21DeviceScanByKeyKernelINS2_10policy_hubIPiffN4cuda3std3__44plusIfEEE10Policy1000ES5_PfSD_NS0_24ReduceByKeyScanTileStateIfiLb1EEENS8_8equal_toIiEESA_NS0_8NullTypeEjfiEEvT0_PT9_T1_T2_T3_iT4_T5_T6_T7_E12temp_storage+120], %f50;
	add.s64 	%rd146, %rd2, 512;
	mov.b32 	%r861, %f50;
	mov.b64 	%rd147, {%r44, %r861};
	mov.b64 	%rd148, 100;
	// begin inline asm
	st.relaxed.gpu.v2.u64 [%rd146], {%rd147, %rd148};
	// end inline asm
$L__BB48_20:
	not.b32 	%r46, %r5;
	mov.b32 	%r862, 280;
	// begin inline asm
	nanosleep.u32 %r862;
	// end inline asm
	mul.wide.u32 	%rd149, %r5, 16;
	xor.b64  	%rd150, %rd149, -16;
	add.s64 	%rd151, %rd2, %rd150;
	add.s64 	%rd3, %rd151, 512;
	mov.b32 	%r1128, 928;
$L__BB48_21:
	shr.u32 	%r49, %r1128, 1;
	mul.lo.s32 	%r865, %r1127, 16807;
	and.b32  	%r1127, %r865, 2147483647;
	sub.s32 	%r866, %r1128, %r49;
	add.s32 	%r867, %r866, 1;
	rem.u32 	%r868, %r1127, %r867;
	add.s32 	%r864, %r868, %r49;
	// begin inline asm
	nanosleep.u32 %r864;
	// end inline asm
	// begin inline asm
	ld.relaxed.gpu.v2.u64 {%rd152, %rd180}, [%rd3];
	// end inline asm
	setp.eq.s64 	%p381, %rd180, 99;
	mov.b32 	%r869, -1;
	vote.sync.any.pred 	%p382, %p381, %r869;
	mov.u32 	%r1128, %r49;
	@%p382 bra 	$L__BB48_21;
	mov.b64 	{%r923, %r878}, %rd152;
	mov.b32 	%f540, %r878;
	cvt.u32.u64 	%r873, %rd152;
	setp.eq.s64 	%p383, %rd180, 101;
	mov.b32 	%r921, -1;
	vote.sync.ballot.b32 	%r924, %p383, %r921;
	// begin inline asm
	mov.u32 %r871, %lanemask_ge;
	// end inline asm
	and.b32  	%r925, %r924, %r871;
	or.b32  	%r926, %r925, -2147483648;
	add.s32 	%r927, %r926, -1;
	not.b32 	%r928, %r926;
	and.b32  	%r929, %r928, %r927;
	popc.b32 	%r875, %r929;
	mov.b32 	%r879, 1;
	// begin inline asm
	shfl.sync.down.b32 %r872, %r873, %r879, %r875, %r921;
	// end inline asm
	// begin inline asm
	shfl.sync.down.b32 %r877, %r878, %r879, %r875, %r921;
	// end inline asm
	mov.b32 	%f541, %r877;
	setp.lt.s32 	%p385, %r735, %r875;
	setp.eq.s32 	%p386, %r873, 0;
	add.f32 	%f542, %f540, %f541;
	selp.b32 	%r930, %r872, 0, %p385;
	or.b32  	%r883, %r930, %r873;
	selp.f32 	%f543, %f542, %f540, %p386;
	selp.f32 	%f544, %f543, %f540, %p385;
	mov.b32 	%r889, 2;
	// begin inline asm
	shfl.sync.down.b32 %r882, %r883, %r889, %r875, %r921;
	// end inline asm
	mov.b32 	%r888, %f544;
	// begin inline asm
	shfl.sync.down.b32 %r887, %r888, %r889, %r875, %r921;
	// end inline asm
	mov.b32 	%f545, %r887;
	add.s32 	%r931, %r735, 2;
	setp.gt.s32 	%p387, %r931, %r875;
	setp.eq.s32 	%p388, %r883, 0;
	add.f32 	%f546, %f544, %f545;
	selp.f32 	%f547, %f546, %f544, %p388;
	selp.b32 	%r932, 0, %r882, %p387;
	or.b32  	%r893, %r883, %r932;
	selp.f32 	%f548, %f544, %f547, %p387;
	mov.b32 	%r899, 4;
	// begin inline asm
	shfl.sync.down.b32 %r892, %r893, %r899, %r875, %r921;
	// end inline asm
	mov.b32 	%r898, %f548;
	// begin inline asm
	shfl.sync.down.b32 %r897, %r898, %r899, %r875, %r921;
	// end inline asm
	mov.b32 	%f549, %r897;
	add.s32 	%r933, %r735, 4;
	setp.gt.s32 	%p389, %r933, %r875;
	setp.eq.s32 	%p390, %r893, 0;
	add.f32 	%f550, %f548, %f549;
	selp.f32 	%f551, %f550, %f548, %p390;
	selp.b32 	%r934, 0, %r892, %p389;
	or.b32  	%r903, %r893, %r934;
	selp.f32 	%f552, %f548, %f551, %p389;
	mov.b32 	%r909, 8;
	// begin inline asm
	shfl.sync.down.b32 %r902, %r903, %r909, %r875, %r921;
	// end inline asm
	mov.b32 	%r908, %f552;
	// begin inline asm
	shfl.sync.down.b32 %r907, %r908, %r909, %r875, %r921;
	// end inline asm
	mov.b32 	%f553, %r907;
	add.s32 	%r935, %r735, 8;
	setp.gt.s32 	%p391, %r935, %r875;
	setp.eq.s32 	%p392, %r903, 0;
	add.f32 	%f554, %f552, %f553;
	selp.f32 	%f555, %f554, %f552, %p392;
	selp.b32 	%r936, 0, %r902, %p391;
	or.b32  	%r913, %r903, %r936;
	selp.f32 	%f556, %f552, %f555, %p391;
	mov.b32 	%r919, 16;
	// begin inline asm
	shfl.sync.down.b32 %r912, %r913, %r919, %r875, %r921;
	// end inline asm
	mov.b32 	%r918, %f556;
	// begin inline asm
	shfl.sync.down.b32 %r917, %r918, %r919, %r875, %r921;
	// end inline asm
	mov.b32 	%f557, %r917;
	add.s32 	%r937, %r735, 16;
	setp.gt.s32 	%p393, %r937, %r875;
	setp.eq.s32 	%p394, %r913, 0;
	add.f32 	%f558, %f556, %f557;
	selp.f32 	%f559, %f558, %f556, %p394;
	selp.b32 	%r938, 0, %r912, %p393;
	or.b32  	%r1131, %r938, %r913;
	selp.f32 	%f731, %f556, %f559, %p393;
	add.s64 	%rd6, %rd1, 512;
	mov.u32 	%r939, %ctaid.x;
	add.s32 	%r1132, %r939, %r46;
	mov.b32 	%r1130, 928;
$L__BB48_23:
	setp.ne.s64 	%p395, %rd180, 101;
	mov.b32 	%r940, -1;
	vote.sync.all.pred 	%p396, %p395, %r940;
	not.pred 	%p397, %p396;
	@%p397 bra 	$L__BB48_27;
	shr.u32 	%r1130, %r1130, 1;
	mul.wide.s32 	%rd161, %r1132, 16;
	add.s64 	%rd162, %rd6, %rd161;
	add.s64 	%rd160, %rd162, -512;
	mov.u32 	%r1134, %r1130;
$L__BB48_25:
	shr.u32 	%r61, %r1134, 1;
	mul.lo.s32 	%r949, %r1127, 16807;
	and.b32  	%r1127, %r949, 2147483647;
	sub.s32 	%r950, %r1134, %r61;
	add.s32 	%r951, %r950, 1;
	rem.u32 	%r952, %r1127, %r951;
	add.s32 	%r948, %r952, %r61;
	// begin inline asm
	nanosleep.u32 %r948;
	// end inline asm
	// begin inline asm
	ld.relaxed.gpu.v2.u64 {%rd158, %rd180}, [%rd160];
	// end inline asm
	setp.eq.s64 	%p423, %rd180, 99;
	mov.b32 	%r953, -1;
	vote.sync.any.pred 	%p424, %p423, %r953;
	mov.u32 	%r1134, %r61;
	@%p424 bra 	$L__BB48_25;
	mov.b64 	{%r1005, %r961}, %rd158;
	mov.b32 	%f586, %r961;
	cvt.u32.u64 	%r956, %rd158;
	setp.eq.s64 	%p425, %rd180, 101;
	mov.b32 	%r1004, -1;
	vote.sync.ballot.b32 	%r1006, %p425, %r1004;
	and.b32  	%r1007, %r1006, %r871;
	or.b32  	%r1008, %r1007, -2147483648;
	add.s32 	%r1009, %r1008, -1;
	not.b32 	%r1010, %r1008;
	and.b32  	%r1011, %r1010, %r1009;
	popc.b32 	%r958, %r1011;
	mov.b32 	%r962, 1;
	// begin inline asm
	shfl.sync.down.b32 %r955, %r956, %r962, %r958, %r1004;
	// end inline asm
	// begin inline asm
	shfl.sync.down.b32 %r960, %r961, %r962, %r958, %r1004;
	// end inline asm
	mov.b32 	%f587, %r960;
	setp.lt.s32 	%p427, %r735, %r958;
	setp.eq.s32 	%p428, %r956, 0;
	add.f32 	%f588, %f586, %f587;
	selp.b32 	%r1012, %r955, 0, %p427;
	or.b32  	%r966, %r1012, %r956;
	selp.f32 	%f589, %f588, %f586, %p428;
	selp.f32 	%f590, %f589, %f586, %p427;
	mov.b32 	%r972, 2;
	// begin inline asm
	shfl.sync.down.b32 %r965, %r966, %r972, %r958, %r1004;
	// end inline asm
	mov.b32 	%r971, %f590;
	// begin inline asm
	shfl.sync.down.b32 %r970, %r971, %r972, %r958, %r1004;
	// end inline asm
	mov.b32 	%f591, %r970;
	add.s32 	%r1013, %r735, 2;
	setp.gt.s32 	%p429, %r1013, %r958;
	setp.eq.s32 	%p430, %r966, 0;
	add.f32 	%f592, %f590, %f591;
	selp.f32 	%f593, %f592, %f590, %p430;
	selp.b32 	%r1014, 0, %r965, %p429;
	or.b32  	%r976, %r966, %r1014;
	selp.f32 	%f594, %f590, %f593, %p429;
	mov.b32 	%r982, 4;
	// begin inline asm
	shfl.sync.down.b32 %r975, %r976, %r982, %r958, %r1004;
	// end inline asm
	mov.b32 	%r981, %f594;
	// begin inline asm
	shfl.sync.down.b32 %r980, %r981, %r982, %r958, %r1004;
	// end inline asm
	mov.b32 	%f595, %r980;
	add.s32 	%r1015, %r735, 4;
	setp.gt.s32 	%p431, %r1015, %r958;
	setp.eq.s32 	%p432, %r976, 0;
	add.f32 	%f596, %f594, %f595;
	selp.f32 	%f597, %f596, %f594, %p432;
	selp.b32 	%r1016, 0, %r975, %p431;
	or.b32  	%r986, %r976, %r1016;
	selp.f32 	%f598, %f594, %f597, %p431;
	mov.b32 	%r992, 8;
	// begin inline asm
	shfl.sync.down.b32 %r985, %r986, %r992, %r958, %r1004;
	// end inline asm
	mov.b32 	%r991, %f598;
	// begin inline asm
	shfl.sync.down.b32 %r990, %r991, %r992, %r958, %r1004;
	// end inline asm
	mov.b32 	%f599, %r990;
	add.s32 	%r1017, %r735, 8;
	setp.gt.s32 	%p433, %r1017, %r958;
	setp.eq.s32 	%p434, %r986, 0;
	add.f32 	%f600, %f598, %f599;
	selp.f32 	%f601, %f600, %f598, %p434;
	selp.b32 	%r1018, 0, %r985, %p433;
	or.b32  	%r996, %r986, %r1018;
	selp.f32 	%f602, %f598, %f601, %p433;
	mov.b32 	%r1002, 16;
	// begin inline asm
	shfl.sync.down.b32 %r995, %r996, %r1002, %r958, %r1004;
	// end inline asm
	mov.b32 	%r1001, %f602;
	// begin inline asm
	shfl.sync.down.b32 %r1000, %r1001, %r1002, %r958, %r1004;
	// end inline asm
	mov.b32 	%f603, %r1000;
	add.s32 	%r1019, %r735, 16;
	setp.gt.s32 	%p435, %r1019, %r958;
	setp.eq.s32 	%p436, %r996, 0;
	add.f32 	%f604, %f602, %f603;
	selp.f32 	%f605, %f604, %f602, %p436;
	selp.b32 	%r1020, 0, %r995, %p435;
	selp.f32 	%f606, %f602, %f605, %p435;
	or.b32  	%r1021, %r1020, %r1131;
	or.b32  	%r63, %r1021, %r996;
	setp.eq.s32 	%p437, %r1131, 0;
	add.f32 	%f607, %f731, %f606;
	selp.f32 	%f731, %f607, %f731, %p437;
	add.s32 	%r1132, %r1132, -32;
	mov.u32 	%r1131, %r63;
	bra.uni 	$L__BB48_23;
$L__BB48_27:
	mov.u32 	%r942, %tid.x;
	setp.ne.s32 	%p398, %r942, 0;
	@%p398 bra 	$L__BB48_29;
	or.b32  	%r943, %r1131, %r44;
	setp.eq.s32 	%p399, %r44, 0;
	add.f32 	%f560, %f50, %f731;
	selp.f32 	%f561, %f560, %f50, %p399;
	add.s64 	%rd155, %rd2, 512;
	mov.b32 	%r944, %f561;
	mov.b64 	%rd156, {%r943, %r944};
	mov.b64 	%rd157, 101;
	// begin inline asm
	st.relaxed.gpu.v2.u64 [%rd155], {%rd156, %rd157};
	// end inline asm
	st.shared.u32 	[_ZZN3cub18CUB_300001_SM_10006detail11scan_by_key21DeviceScanByKeyKernelINS2_10policy_hubIPiffN4cuda3std3__44plusIfEEE10Policy1000ES5_PfSD_NS0_24ReduceByKeyScanTileStateIfiLb1EEENS8_8equal_toIiEESA_NS0_8NullTypeEjfiEEvT0_PT9_T1_T2_T3_iT4_T5_T6_T7_E12temp_storage+100], %r1131;
	mov.b32 	%r945, %f731;
	st.shared.v2.u32 	[_ZZN3cub18CUB_300001_SM_10006detail11scan_by_key21DeviceScanByKeyKernelINS2_10policy_hubIPiffN4cuda3std3__44plusIfEEE10Policy1000ES5_PfSD_NS0_24ReduceByKeyScanTileStateIfiLb1EEENS8_8equal_toIiEESA_NS0_8NullTypeEjfiEEvT0_PT9_T1_T2_T3_iT4_T5_T6_T7_E12temp_storage+104], {%r945, %r943};
	st.shared.f32 	[_ZZN3cub18CUB_300001_SM_10006detail11scan_by_key21DeviceScanByKeyKernelINS2_10policy_hubIPiffN4cuda3std3__44plusIfEEE10Policy1000ES5_PfSD_NS0_24ReduceByKeyScanTileStateIfiLb1EEENS8_8equal_toIiEESA_NS0_8NullTypeEjfiEEvT0_PT9_T1_T2_T3_iT4_T5_T6_T7_E12temp_storage+112], %f561;
$L__BB48_29:
	setp.ne.s32 	%p400, %r735, 0;
	@%p400 bra 	$L__BB48_31;
	mov.b32 	%r946, %f731;
	st.shared.v2.u32 	[_ZZN3cub18CUB_300001_SM_10006detail11scan_by_key21DeviceScanByKeyKernelINS2_10policy_hubIPiffN4cuda3std3__44plusIfEEE10Policy1000ES5_PfSD_NS0_24ReduceByKeyScanTileStateIfiLb1EEENS8_8equal_toIiEESA_NS0_8NullTypeEjfiEEvT0_PT9_T1_T2_T3_iT4_T5_T6_T7_E12temp_storage+64], {%r1131, %r946};
	mov.u32 	%r1135, %r1131;
	mov.f32 	%f732, %f731;
$L__BB48_31:
	setp.ne.s32 	%p401, %r28, %r29;
	setp.ne.s32 	%p402, %r27, %r28;
	setp.ne.s32 	%p403, %r26, %r27;
	setp.ne.s32 	%p404, %r25, %r26;
	setp.ne.s32 	%p405, %r24, %r25;
	setp.ne.s32 	%p406, %r23, %r24;
	setp.ne.s32 	%p407, %r22, %r23;
	setp.ne.s32 	%p408, %r21, %r22;
	setp.ne.s32 	%p409, %r20, %r21;
	setp.ne.s32 	%p410, %r19, %r20;
	setp.ne.s32 	%p411, %r18, %r19;
	setp.ne.s32 	%p412, %r17, %r18;
	setp.ne.s32 	%p413, %r16, %r17;
	setp.ne.s32 	%p414, %r15, %r16;
	setp.ne.s32 	%p415, %r14, %r15;
	setp.ne.s32 	%p416, %r13, %r14;
	setp.ne.s32 	%p417, %r12, %r13;
	setp.ne.s32 	%p418, %r11, %r12;
	setp.ne.s32 	%p419, %r10, %r11;
	setp.ne.s32 	%p420, %r1126, %r10;
	mov.u32 	%r947, %tid.x;
	setp.eq.s32 	%p421, %r947, 0;
	bar.sync 	0;
	ld.shared.f32 	%f562, [_ZZN3cub18CUB_300001_SM_10006detail11scan_by_key21DeviceScanByKeyKernelINS2_10policy_hubIPiffN4cuda3std3__44plusIfEEE10Policy1000ES5_PfSD_NS0_24ReduceByKeyScanTileStateIfiLb1EEENS8_8equal_toIiEESA_NS0_8NullTypeEjfiEEvT0_PT9_T1_T2_T3_iT4_T5_T6_T7_E12temp_storage+68];
	setp.eq.s32 	%p422, %r1135, 0;
	add.f32 	%f563, %f732, %f562;
	selp.f32 	%f564, %f563, %f732, %p422;
	selp.f32 	%f565, %f732, %f564, %p421;
	add.f32 	%f566, %f565, %f1;
	selp.f32 	%f752, %f1, %f566, %p420;
	add.f32 	%f567, %f752, %f2;
	selp.f32 	%f751, %f2, %f567, %p419;
	add.f32 	%f568, %f751, %f3;
	selp.f32 	%f750, %f3, %f568, %p418;
	add.f32 	%f569, %f750, %f4;
	selp.f32 	%f749, %f4, %f569, %p417;
	add.f32 	%f570, %f749, %f5;
	selp.f32 	%f748, %f5, %f570, %p416;
	add.f32 	%f571, %f748, %f6;
	selp.f32 	%f747, %f6, %f571, %p415;
	add.f32 	%f572, %f747, %f7;
	selp.f32 	%f746, %f7, %f572, %p414;
	add.f32 	%f573, %f746, %f8;
	selp.f32 	%f745, %f8, %f573, %p413;
	add.f32 	%f574, %f745, %f9;
	selp.f32 	%f744, %f9, %f574, %p412;
	add.f32 	%f575, %f744, %f10;
	selp.f32 	%f743, %f10, %f575, %p411;
	add.f32 	%f576, %f743, %f11;
	selp.f32 	%f742, %f11, %f576, %p410;
	add.f32 	%f577, %f742, %f12;
	selp.f32 	%f741, %f12, %f577, %p409;
	add.f32 	%f578, %f741, %f13;
	selp.f32 	%f740, %f13, %f578, %p408;
	add.f32 	%f579, %f740, %f14;
	selp.f32 	%f739, %f14, %f579, %p407;
	add.f32 	%f580, %f739, %f15;
	selp.f32 	%f738, %f15, %f580, %p406;
	add.f32 	%f581, %f738, %f16;
	selp.f32 	%f737, %f16, %f581, %p405;
	add.f32 	%f582, %f737, %f17;
	selp.f32 	%f736, %f17, %f582, %p404;
	add.f32 	%f583, %f736, %f18;
	selp.f32 	%f735, %f18, %f583, %p403;
	add.f32 	%f584, %f735, %f19;
	selp.f32 	%f734, %f19, %f584, %p402;
	add.f32 	%f585, %f734, %f20;
	selp.f32 	%f733, %f20, %f585, %p401;
$L__BB48_32:
	ld.param.u64 	%rd179, [_ZN3cub18CUB_300001_SM_10006detail11scan_by_key21DeviceScanByKeyKernelINS2_10policy_hubIPiffN4cuda3std3__44plusIfEEE10Policy1000ES5_PfSD_NS0_24ReduceByKeyScanTileStateIfiLb1EEENS8_8equal_toIiEESA_NS0_8NullTypeEjfiEEvT0_PT9_T1_T2_T3_iT4_T5_T6_T7__param_3];
	bar.sync 	0;
	st.shared.v4.f32 	[%r9], {%f752, %f751, %f750, %f749};
	st.shared.v4.f32 	[%r9+16], {%f748, %f747, %f746, %f745};
	st.shared.v4.f32 	[%r9+32], {%f744, %f743, %f742, %f741};
	st.shared.v4.f32 	[%r9+48], {%f740, %f739, %f738, %f737};
	st.shared.v4.f32 	[%r9+64], {%f736, %f735, %f734, %f733};
	bar.warp.sync 	-1;
	ld.shared.f32 	%f710, [%r8];
	ld.shared.f32 	%f711, [%r8+128];
	ld.shared.f32 	%f712, [%r8+256];
	ld.shared.f32 	%f713, [%r8+384];
	ld.shared.f32 	%f714, [%r8+512];
	ld.shared.f32 	%f715, [%r8+640];
	ld.shared.f32 	%f716, [%r8+768];
	ld.shared.f32 	%f717, [%r8+896];
	ld.shared.f32 	%f718, [%r8+1024];
	ld.shared.f32 	%f719, [%r8+1152];
	ld.shared.f32 	%f720, [%r8+1280];
	ld.shared.f32 	%f721, [%r8+1408];
	ld.shared.f32 	%f722, [%r8+1536];
	ld.shared.f32 	%f723, [%r8+1664];
	ld.shared.f32 	%f724, [%r8+1792];
	ld.shared.f32 	%f725, [%r8+1920];
	ld.shared.f32 	%f726, [%r8+2048];
	ld.shared.f32 	%f727, [%r8+2176];
	ld.shared.f32 	%f728, [%r8+2304];
	ld.shared.f32 	%f729, [%r8+2432];
	cvta.to.global.u64 	%rd166, %rd179;
	mov.u32 	%r1117, %tid.x;
	and.b32  	%r1118, %r1117, 992;
	mul.lo.s32 	%r1119, %r1118, 20;
	and.b32  	%r1120, %r1117, 31;
	or.b32  	%r1121, %r1119, %r1120;
	cvt.u64.u32 	%rd167, %r1121;
	mov.u32 	%r1122, %ctaid.x;
	mul.lo.s32 	%r1123, %r1122, 4480;
	cvt.u64.u32 	%rd168, %r1123;
	add.s64 	%rd169, %rd167, %rd168;
	shl.b64 	%rd170, %rd169, 2;
	add.s64 	%rd171, %rd166, %rd170;
	st.global.f32 	[%rd171], %f710;
	st.global.f32 	[%rd171+128], %f711;
	st.global.f32 	[%rd171+256], %f712;
	st.global.f32 	[%rd171+384], %f713;
	st.global.f32 	[%rd171+512], %f714;
	st.global.f32 	[%rd171+640], %f715;
	st.global.f32 	[%rd171+768], %f716;
	st.global.f32 	[%rd171+896], %f717;
	st.global.f32 	[%rd171+1024], %f718;
	st.global.f32 	[%rd171+1152], %f719;
	st.global.f32 	[%rd171+1280], %f720;
	st.global.f32 	[%rd171+1408], %f721;
	st.global.f32 	[%rd171+1536], %f722;
	st.global.f32 	[%rd171+1664], %f723;
	st.global.f32 	[%rd171+1792], %f724;
	st.global.f32 	[%rd171+1920], %f725;
	st.global.f32 	[%rd171+2048], %f726;
	st.global.f32 	[%rd171+2176], %f727;
	st.global.f32 	[%rd171+2304], %f728;
	st.global.f32 	[%rd171+2432], %f729;
	bra.uni 	$L__BB48_186;
$L__BB48_33:
	setp.eq.s32 	%p41, %r3, 0;
	@%p41 bra 	$L__BB48_186;
	ld.param.u64 	%rd172, [_ZN3cub18CUB_300001_SM_10006detail11scan_by_key21DeviceScanByKeyKernelINS2_10policy_hubIPiffN4cuda3std3__44plusIfEEE10Policy1000ES5_PfSD_NS0_24ReduceByKeyScanTileStateIfiLb1EEENS8_8equal_toIiEESA_NS0_8NullTypeEjfiEEvT0_PT9_T1_T2_T3_iT4_T5_T6_T7__param_0];
	cvt.u64.u32 	%rd10, %r2;
	mul.wide.u32 	%rd27, %r2, 4;
	add.s64 	%rd26, %rd172, %rd27;
	// begin inline asm
	ld.ca.u32 %r1155, [%rd26];
	// end inline asm
	mov.u32 	%r67, %tid.x;
	and.b32  	%r232, %r67, 31;
	and.b32  	%r233, %r67, 992;
	mul.lo.s32 	%r234, %r233, 20;
	or.b32  	%r68, %r234, %r232;
	setp.ge.u32 	%p42, %r68, %r3;
	shl.b32 	%r69, %r68, 2;
	cvt.u64.u32 	%rd28, %r69;
	add.s64 	%rd11, %rd26, %rd28;
	mov.u32 	%r1136, %r1155;
	@%p42 bra 	$L__BB48_36;
	// begin inline asm
	ld.ca.u32 %r1136, [%rd11];
	// end inline asm
$L__BB48_36:
	add.s32 	%r72, %r68, 32;
	setp.ge.u32 	%p43, %r72, %r3;
	mov.u32 	%r1137, %r1155;
	@%p43 bra 	$L__BB48_38;
	add.s64 	%rd30, %rd11, 128;
	// begin inline asm
	ld.ca.u32 %r1137, [%rd30];
	// end inline asm
$L__BB48_38:
	add.s32 	%r75, %r68, 64;
	setp.ge.u32 	%p44, %r75, %r3;
	mov.u32 	%r1138, %r1155;
	@%p44 bra 	$L__BB48_40;
	add.s64 	%rd31, %rd11, 256;
	// begin inline asm
	ld.ca.u32 %r1138, [%rd31];
	// end inline asm
$L__BB48_40:
	add.s32 	%r78, %r68, 96;
	setp.ge.u32 	%p45, %r78, %r3;
	mov.u32 	%r1139, %r1155;
	@%p45 bra 	$L__BB48_42;
	add.s64 	%rd32, %rd11, 384;
	// begin inline asm
	ld.ca.u32 %r1139, [%rd32];
	// end inline asm
$L__BB48_42:
	add.s32 	%r81, %r68, 128;
	setp.ge.u32 	%p46, %r81, %r3;
	mov.u32 	%r1140, %r1155;
	@%p46 bra 	$L__BB48_44;
	add.s64 	%rd33, %rd11, 512;
	// begin inline asm
	ld.ca.u32 %r1140, [%rd33];
	// end inline asm
$L__BB48_44:
	add.s32 	%r84, %r68, 160;
	setp.ge.u32 	%p47, %r84, %r3;
	mov.u32 	%r1141, %r1155;
	@%p47 bra 	$L__BB48_46;
	add.s64 	%rd34, %rd11, 640;
	// begin inline asm
	ld.ca.u32 %r1141, [%rd34];
	// end inline asm
$L__BB48_46:
	add.s32 	%r87, %r68, 192;
	setp.ge.u32 	%p48, %r87, %r3;
	mov.u32 	%r1142, %r1155;
	@%p48 bra 	$L__BB48_48;
	add.s64 	%rd35, %rd11, 768;
	// begin inline asm
	ld.ca.u32 %r1142, [%rd35];
	// end inline asm
$L__BB48_48:
	add.s32 	%r90, %r68, 224;
	setp.ge.u32 	%p49, %r90, %r3;
	mov.u32 	%r1143, %r1155;
	@%p49 bra 	$L__BB48_50;
	add.s64 	%rd36, %rd11, 896;
	// begin inline asm
	ld.ca.u32 %r1143, [%rd36];
	// end inline asm
$L__BB48_50:
	add.s32 	%r93, %r68, 256;
	setp.ge.u32 	%p50, %r93, %r3;
	mov.u32 	%r1144, %r1155;
	@%p50 bra 	$L__BB48_52;
	add.s64 	%rd37, %rd11, 1024;
	// begin inline asm
	ld.ca.u32 %r1144, [%rd37];
	// end inline asm
$L__BB48_52:
	add.s32 	%r96, %r68, 288;
	setp.ge.u32 	%p51, %r96, %r3;
	mov.u32 	%r1145, %r1155;
	@%p51 bra 	$L__BB48_54;
	add.s64 	%rd38, %rd11, 1152;
	// begin inline asm
	ld.ca.u32 %r1145, [%rd38];
	// end inline asm
$L__BB48_54:
	add.s32 	%r99, %r68, 320;
	setp.ge.u32 	%p52, %r99, %r3;
	mov.u32 	%r1146, %r1155;
	@%p52 bra 	$L__BB48_56;
	add.s64 	%rd39, %rd11, 1280;
	// begin inline asm
	ld.ca.u32 %r1146, [%rd39];
	// end inline asm
$L__BB48_56:
	add.s32 	%r102, %r68, 352;
	setp.ge.u32 	%p53, %r102, %r3;
	mov.u32 	%r1147, %r1155;
	@%p53 bra 	$L__BB48_58;
	add.s64 	%rd40, %rd11, 1408;
	// begin inline asm
	ld.ca.u32 %r1147, [%rd40];
	// end inline asm
$L__BB48_58:
	add.s32 	%r105, %r68, 384;
	setp.ge.u32 	%p54, %r105, %r3;
	mov.u32 	%r1148, %r1155;
	@%p54 bra 	$L__BB48_60;
	add.s64 	%rd41, %rd11, 1536;
	// begin inline asm
	ld.ca.u32 %r1148, [%rd41];
	// end inline asm
$L__BB48_60:
	add.s32 	%r108, %r68, 416;
	setp.ge.u32 	%p55, %r108, %r3;
	mov.u32 	%r1149, %r1155;
	@%p55 bra 	$L__BB48_62;
	add.s64 	%rd42, %rd11, 1664;
	// begin inline asm
	ld.ca.u32 %r1149, [%rd42];
	// end inline asm
$L__BB48_62:
	add.s32 	%r111, %r68, 448;
	setp.ge.u32 	%p56, %r111, %r3;
	mov.u32 	%r1150, %r1155;
	@%p56 bra 	$L__BB48_64;
	add.s64 	%rd43, %rd11, 1792;
	// begin inline asm
	ld.ca.u32 %r1150, [%rd43];
	// end inline asm
$L__BB48_64:
	add.s32 	%r114, %r68, 480;
	setp.ge.u32 	%p57, %r114, %r3;
	mov.u32 	%r1151, %r1155;
	@%p57 bra 	$L__BB48_66;
	add.s64 	%rd44, %rd11, 1920;
	// begin inline asm
	ld.ca.u32 %r1151, [%rd44];
	// end inline asm
$L__BB48_66:
	add.s32 	%r117, %r68, 512;
	setp.ge.u32 	%p58, %r117, %r3;
	mov.u32 	%r1152, %r1155;
	@%p58 bra 	$L__BB48_68;
	add.s64 	%rd45, %rd11, 2048;
	// begin inline asm
	ld.ca.u32 %r1152, [%rd45];
	// end inline asm
$L__BB48_68:
	add.s32 	%r252, %r68, 544;
	setp.ge.u32 	%p59, %r252, %r3;
	mov.u32 	%r1153, %r1155;
	@%p59 bra 	$L__BB48_70;
	add.s64 	%rd46, %rd11, 2176;
	// begin inline asm
	ld.ca.u32 %r1153, [%rd46];
	// end inline asm
$L__BB48_70:
	add.s32 	%r254, %r68, 576;
	setp.ge.u32 	%p60, %r254, %r3;
	mov.u32 	%r1154, %r1155;
	@%p60 bra 	$L__BB48_72;
	add.s64 	%rd47, %rd11, 2304;
	// begin inline asm
	ld.ca.u32 %r1154, [%rd47];
	// end inline asm
$L__BB48_72:
	add.s32 	%r124, %r68, 608;
	setp.ge.u32 	%p61, %r124, %r3;
	@%p61 bra 	$L__BB48_74;
	add.s64 	%rd48, %rd11, 2432;
	// begin inline asm
	ld.ca.u32 %r1155, [%rd48];
	// end inline asm
$L__BB48_74:
	ld.param.u64 	%rd176, [_ZN3cub18CUB_300001_SM_10006detail11scan_by_key21DeviceScanByKeyKernelINS2_10policy_hubIPiffN4cuda3std3__44plusIfEEE10Policy1000ES5_PfSD_NS0_24ReduceByKeyScanTileStateIfiLb1EEENS8_8equal_toIiEESA_NS0_8NullTypeEjfiEEvT0_PT9_T1_T2_T3_iT4_T5_T6_T7__param_2];
	setp.ge.u32 	%p62, %r68, %r3;
	// begin inline asm
	mov.u32 %r257, %laneid;
	// end inline asm
	shr.u32 	%r259, %r67, 5;
	mad.lo.s32 	%r260, %r259, 640, %r257;
	shl.b32 	%r261, %r260, 2;
	mov.u32 	%r262, _ZZN3cub18CUB_300001_SM_10006detail11scan_by_key21DeviceScanByKeyKernelINS2_10policy_hubIPiffN4cuda3std3__44plusIfEEE10Policy1000ES5_PfSD_NS0_24ReduceByKeyScanTileStateIfiLb1EEENS8_8equal_toIiEESA_NS0_8NullTypeEjfiEEvT0_PT9_T1_T2_T3_iT4_T5_T6_T7_E12temp_storage;
	add.s32 	%r128, %r262, %r261;
	st.shared.u32 	[%r128], %r1136;
	st.shared.u32 	[%r128+128], %r1137;
	st.shared.u32 	[%r128+256], %r1138;
	st.shared.u32 	[%r128+384], %r1139;
	st.shared.u32 	[%r128+512], %r1140;
	st.shared.u32 	[%r128+640], %r1141;
	st.shared.u32 	[%r128+768], %r1142;
	st.shared.u32 	[%r128+896], %r1143;
	st.shared.u32 	[%r128+1024], %r1144;
	st.shared.u32 	[%r128+1152], %r1145;
	st.shared.u32 	[%r128+1280], %r1146;
	st.shared.u32 	[%r128+1408], %r1147;
	st.shared.u32 	[%r128+1536], %r1148;
	st.shared.u32 	[%r128+1664], %r1149;
	st.shared.u32 	[%r128+1792], %r1150;
	st.shared.u32 	[%r128+1920], %r1151;
	st.shared.u32 	[%r128+2048], %r1152;
	st.shared.u32 	[%r128+2176], %r1153;
	st.shared.u32 	[%r128+2304], %r1154;
	st.shared.u32 	[%r128+2432], %r1155;
	bar.warp.sync 	-1;
	mad.lo.s32 	%r129, %r257, 76, %r128;
	ld.shared.v4.u32 	{%r130, %r131, %r132, %r133}, [%r129];
	ld.shared.v4.u32 	{%r134, %r135, %r136, %r137}, [%r129+16];
	ld.shared.v4.u32 	{%r138, %r139, %r140, %r141}, [%r129+32];
	ld.shared.v4.u32 	{%r142, %r143, %r144, %r145}, [%r129+48];
	ld.shared.v4.u32 	{%r146, %r147, %r148, %r149}, [%r129+64];
	bar.sync 	0;
	shl.b64 	%rd51, %rd10, 2;
	add.s64 	%rd49, %rd176, %rd51;
	// begin inline asm
	ld.ca.u32 %r1175, [%rd49];
	// end inline asm
	add.s64 	%rd12, %rd49, %rd28;
	mov.u32 	%r1156, %r1175;
	@%p62 bra 	$L__BB48_76;
	// begin inline asm
	ld.ca.u32 %r1156, [%rd12];
	// end inline asm
$L__BB48_76:
	setp.ge.u32 	%p63, %r72, %r3;
	mov.u32 	%r1157, %r1175;
	@%p63 bra 	$L__BB48_78;
	add.s64 	%rd53, %rd12, 128;
	// begin inline asm
	ld.ca.u32 %r1157, [%rd53];
	// end inline asm
$L__BB48_78:
	setp.ge.u32 	%p64, %r75, %r3;
	mov.u32 	%r1158, %r1175;
	@%p64 bra 	$L__BB48_80;
	add.s64 	%rd54, %rd12, 256;
	// begin inline asm
	ld.ca.u32 %r1158, [%rd54];
	// end inline asm
$L__BB48_80:
	setp.ge.u32 	%p65, %r78, %r3;
	mov.u32 	%r1159, %r1175;
	@%p65 bra 	$L__BB48_82;
	add.s64 	%rd55, %rd12, 384;
	// begin inline asm
	ld.ca.u32 %r1159, [%rd55];
	// end inline asm
$L__BB48_82:
	setp.ge.u32 	%p66, %r81, %r3;
	mov.u32 	%r1160, %r1175;
	@%p66 bra 	$L__BB48_84;
	add.s64 	%rd56, %rd12, 512;
	// begin inline asm
	ld.ca.u32 %r1160, [%rd56];
	// end inline asm
$L__BB48_84:
	setp.ge.u32 	%p67, %r84, %r3;
	mov.u32 	%r1161, %r1175;
	@%p67 bra 	$L__BB48_86;
	add.s64 	%rd57, %rd12, 640;
	// begin inline asm
	ld.ca.u32 %r1161, [%rd57];
	// end inline asm
$L__BB48_86:
	setp.ge.u32 	%p68, %r87, %r3;
	mov.u32 	%r1162, %r1175;
	@%p68 bra 	$L__BB48_88;
	add.s64 	%rd58, %rd12, 768;
	// begin inline asm
	ld.ca.u32 %r1162, [%rd58];
	// end inline asm
$L__BB48_88:
	setp.ge.u32 	%p69, %r90, %r3;
	mov.u32 	%r1163, %r1175;
	@%p69 bra 	$L__BB48_90;
	add.s64 	%rd59, %rd12, 896;
	// begin inline asm
	ld.ca.u32 %r1163, [%rd59];
	// end inline asm
$L__BB48_90:
	setp.ge.u32 	%p70, %r93, %r3;
	mov.u32 	%r1164, %r1175;
	@%p70 bra 	$L__BB48_92;
	add.s64 	%rd60, %rd12, 1024;
	// begin inline asm
	ld.ca.u32 %r1164, [%rd60];
	// end inline asm
$L__BB48_92:
	setp.ge.u32 	%p71, %r96, %r3;
	mov.u32 	%r1165, %r1175;
	@%p71 bra 	$L__BB48_94;
	add.s64 	%rd61, %rd12, 1152;
	// begin inline asm
	ld.ca.u32 %r1165, [%rd61];
	// end inline asm
$L__BB48_94:
	setp.ge.u32 	%p72, %r99, %r3;
	mov.u32 	%r1166, %r1175;
	@%p72 bra 	$L__BB48_96;
	add.s64 	%rd62, %rd12, 1280;
	// begin inline asm
	ld.ca.u32 %r1166, [%rd62];
	// end inline asm
$L__BB48_96:
	setp.ge.u32 	%p73, %r102, %r3;
	mov.u32 	%r1167, %r1175;
	@%p73 bra 	$L__BB48_98;
	add.s64 	%rd63, %rd12, 1408;
	// begin inline asm
	ld.ca.u32 %r1167, [%rd63];
	// end inline asm
$L__BB48_98:
	setp.ge.u32 	%p74, %r105, %r3;
	mov.u32 	%r1168, %r1175;
	@%p74 bra 	$L__BB48_100;
	add.s64 	%rd64, %rd12, 1536;
	// begin inline asm
	ld.ca.u32 %r1168, [%rd64];
	// end inline asm
$L__BB48_100:
	setp.ge.u32 	%p75, %r108, %r3;
	mov.u32 	%r1169, %r1175;
	@%p75 bra 	$L__BB48_102;
	add.s64 	%rd65, %rd12, 1664;
	// begin inline asm
	ld.ca.u32 %r1169, [%rd65];
	// end inline asm
$L__BB48_102:
	setp.ge.u32 	%p76, %r111, %r3;
	mov.u32 	%r1170, %r1175;
	@%p76 bra 	$L__BB48_104;
	add.s64 	%rd66, %rd12, 1792;
	// begin inline asm
	ld.ca.u32 %r1170, [%rd66];
	// end inline asm
$L__BB48_104:
	mov.u32 	%r1171, %r1175;
	@%p57 bra 	$L__BB48_106;
	add.s64 	%rd67, %rd12, 1920;
	// begin inline asm
	ld.ca.u32 %r1171, [%rd67];
	// end inline asm
$L__BB48_106:
	mov.u32 	%r1172, %r1175;
	@%p58 bra 	$L__BB48_108;
	add.s64 	%rd68, %rd12, 2048;
	// begin inline asm
	ld.ca.u32 %r1172, [%rd68];
	// end inline asm
$L__BB48_108:
	add.s32 	%r280, %r68, 544;
	setp.ge.u32 	%p79, %r280, %r3;
	mov.u32 	%r1173, %r1175;
	@%p79 bra 	$L__BB48_110;
	add.s64 	%rd69, %rd12, 2176;
	// begin inline asm
	ld.ca.u32 %r1173, [%rd69];
	// end inline asm
$L__BB48_110:
	add.s32 	%r282, %r68, 576;
	setp.ge.u32 	%p80, %r282, %r3;
	mov.u32 	%r1174, %r1175;
	@%p80 bra 	$L__BB48_112;
	add.s64 	%rd70, %rd12, 2304;
	// begin inline asm
	ld.ca.u32 %r1174, [%rd70];
	// end inline asm
$L__BB48_112:
	@%p61 bra 	$L__BB48_114;
	add.s64 	%rd71, %rd12, 2432;
	// begin inline asm
	ld.ca.u32 %r1175, [%rd71];
	// end inline asm
$L__BB48_114:
	st.shared.u32 	[%r128], %r1156;
	st.shared.u32 	[%r128+128], %r1157;
	st.shared.u32 	[%r128+256], %r1158;
	st.shared.u32 	[%r128+384], %r1159;
	st.shared.u32 	[%r128+512], %r1160;
	st.shared.u32 	[%r128+640], %r1161;
	st.shared.u32 	[%r128+768], %r1162;
	st.shared.u32 	[%r128+896], %r1163;
	st.shared.u32 	[%r128+1024], %r1164;
	st.shared.u32 	[%r128+1152], %r1165;
	st.shared.u32 	[%r128+1280], %r1166;
	st.shared.u32 	[%r128+1408], %r1167;
	st.shared.u32 	[%r128+1536], %r1168;
	st.shared.u32 	[%r128+1664], %r1169;
	st.shared.u32 	[%r128+1792], %r1170;
	st.shared.u32 	[%r128+1920], %r1171;
	st.shared.u32 	[%r128+2048], %r1172;
	st.shared.u32 	[%r128+2176], %r1173;
	st.shared.u32 	[%r128+2304], %r1174;
	st.shared.u32 	[%r128+2432], %r1175;
	bar.warp.sync 	-1;
	ld.shared.v4.f32 	{%f96, %f97, %f98, %f99}, [%r129];
	ld.shared.v4.f32 	{%f100, %f101, %f102, %f103}, [%r129+16];
	ld.shared.v4.f32 	{%f104, %f105, %f106, %f107}, [%r129+32];
	ld.shared.v4.f32 	{%f108, %f109, %f110, %f111}, [%r129+48];
	ld.shared.v4.f32 	{%f112, %f113, %f114, %f115}, [%r129+64];
	bar.sync 	0;
	setp.ne.s32 	%p82, %r1, 0;
	@%p82 bra 	$L__BB48_122;
	shl.b32 	%r561, %r67, 2;
	mov.u32 	%r562, _ZZN3cub18CUB_300001_SM_10006detail11scan_by_key21DeviceScanByKeyKernelINS2_10policy_hubIPiffN4cuda3std3__44plusIfEEE10Policy1000ES5_PfSD_NS0_24ReduceByKeyScanTileStateIfiLb1EEENS8_8equal_toIiEESA_NS0_8NullTypeEjfiEEvT0_PT9_T1_T2_T3_iT4_T5_T6_T7_E12temp_storage;
	add.s32 	%r563, %r562, %r561;
	add.s32 	%r191, %r563, 1020;
	st.shared.u32 	[%r563+1020], %r149;
	bar.sync 	0;
	setp.eq.s32 	%p207, %r67, 0;
	mov.b32 	%r1176, 1;
	@%p207 bra 	$L__BB48_117;
	ld.shared.u32 	%r564, [%r191+-4];
	setp.ne.s32 	%p208, %r564, %r130;
	selp.u32 	%r1176, 1, 0, %p208;
$L__BB48_117:
	shr.u32 	%r194, %r67, 5;
	setp.ne.s32 	%p209, %r130, %r131;
	setp.ne.s32 	%p210, %r131, %r132;
	setp.ne.s32 	%p211, %r132, %r133;
	setp.ne.s32 	%p212, %r133, %r134;
	setp.ne.s32 	%p213, %r134, %r135;
	setp.ne.s32 	%p214, %r135, %r136;
	setp.ne.s32 	%p215, %r136, %r137;
	setp.ne.s32 	%p216, %r137, %r138;
	setp.ne.s32 	%p217, %r138, %r139;
	setp.ne.s32 	%p218, %r139, %r140;
	setp.ne.s32 	%p219, %r140, %r141;
	setp.ne.s32 	%p220, %r141, %r142;
	setp.ne.s32 	%p221, %r142, %r143;
	setp.ne.s32 	%p222, %r143, %r144;
	setp.ne.s32 	%p223, %r144, %r145;
	setp.ne.s32 	%p224, %r145, %r146;
	setp.ne.s32 	%p225, %r146, %r147;
	setp.ne.s32 	%p226, %r147, %r148;
	setp.ne.s32 	%p227, %r148, %r149;
	mul.lo.s32 	%r625, %r67, 20;
	setp.eq.s32 	%p228, %r625, %r3;
	selp.b32 	%r195, 1, %r1176, %p228;
	or.b32  	%r626, %r625, 1;
	setp.eq.s32 	%p229, %r626, %r3;
	or.pred  	%p1, %p229, %p209;
	or.b32  	%r627, %r625, 2;
	setp.eq.s32 	%p230, %r627, %r3;
	or.pred  	%p2, %p230, %p210;
	or.b32  	%r628, %r625, 3;
	setp.eq.s32 	%p231, %r628, %r3;
	or.pred  	%p3, %p231, %p211;
	add.s32 	%r629, %r625, 4;
	setp.eq.s32 	%p232, %r629, %r3;
	or.pred  	%p4, %p232, %p212;
	add.s32 	%r630, %r625, 5;
	setp.eq.s32 	%p233, %r630, %r3;
	or.pred  	%p5, %p233, %p213;
	add.s32 	%r631, %r625, 6;
	setp.eq.s32 	%p234, %r631, %r3;
	or.pred  	%p6, %p234, %p214;
	add.s32 	%r632, %r625, 7;
	setp.eq.s32 	%p235, %r632, %r3;
	or.pred  	%p7, %p235, %p215;
	add.s32 	%r633, %r625, 8;
	setp.eq.s32 	%p236, %r633, %r3;
	or.pred  	%p8, %p236, %p216;
	add.s32 	%r634, %r625, 9;
	setp.eq.s32 	%p237, %r634, %r3;
	or.pred  	%p9, %p237, %p217;
	add.s32 	%r635, %r625, 10;
	setp.eq.s32 	%p238, %r635, %r3;
	or.pred  	%p10, %p238, %p218;
	add.s32 	%r636, %r625, 11;
	setp.eq.s32 	%p239, %r636, %r3;
	or.pred  	%p11, %p239, %p219;
	add.s32 	%r637, %r625, 12;
	setp.eq.s32 	%p240, %r637, %r3;
	or.pred  	%p12, %p240, %p220;
	add.s32 	%r638, %r625, 13;
	setp.eq.s32 	%p241, %r638, %r3;
	or.pred  	%p13, %p241, %p221;
	add.s32 	%r639, %r625, 14;
	setp.eq.s32 	%p242, %r639, %r3;
	or.pred  	%p14, %p242, %p222;
	add.s32 	%r640, %r625, 15;
	setp.eq.s32 	%p243, %r640, %r3;
	or.pred  	%p15, %p243, %p223;
	add.s32 	%r641, %r625, 16;
	setp.eq.s32 	%p244, %r641, %r3;
	or.pred  	%p16, %p244, %p224;
	add.s32 	%r642, %r625, 17;
	setp.eq.s32 	%p245, %r642, %r3;
	or.pred  	%p17, %p245, %p225;
	add.s32 	%r643, %r625, 18;
	setp.eq.s32 	%p246, %r643, %r3;
	or.pred  	%p18, %p246, %p226;
	add.s32 	%r644, %r625, 19;
	setp.eq.s32 	%p247, %r644, %r3;
	or.pred  	%p19, %p247, %p227;
	add.f32 	%f358, %f96, %f97;
	selp.f32 	%f359, %f97, %f358, %p1;
	or.pred  	%p248, %p1, %p2;
	add.f32 	%f360, %f359, %f98;
	selp.f32 	%f361, %f98, %f360, %p2;
	or.pred  	%p249, %p248, %p3;
	add.f32 	%f362, %f361, %f99;
	selp.f32 	%f363, %f99, %f362, %p3;
	or.pred  	%p250, %p249, %p4;
	add.f32 	%f364, %f363, %f100;
	selp.f32 	%f365, %f100, %f364, %p4;
	or.pred  	%p251, %p250, %p5;
	add.f32 	%f366, %f365, %f101;
	selp.f32 	%f367, %f101, %f366, %p5;
	or.pred  	%p252, %p251, %p6;
	add.f32 	%f368, %f367, %f102;
	selp.f32 	%f369, %f102, %f368, %p6;
	or.pred  	%p253, %p252, %p7;
	add.f32 	%f370, %f369, %f103;
	selp.f32 	%f371, %f103, %f370, %p7;
	or.pred  	%p254, %p253, %p8;
	add.f32 	%f372, %f371, %f104;
	selp.f32 	%f373, %f104, %f372, %p8;
	or.pred  	%p255, %p254, %p9;
	add.f32 	%f374, %f373, %f105;
	selp.f32 	%f375, %f105, %f374, %p9;
	or.pred  	%p256, %p255, %p10;
	add.f32 	%f376, %f375, %f106;
	selp.f32 	%f377, %f106, %f376, %p10;
	or.pred  	%p257, %p256, %p11;
	add.f32 	%f378, %f377, %f107;
	selp.f32 	%f379, %f107, %f378, %p11;
	or.pred  	%p258, %p257, %p12;
	add.f32 	%f380, %f379, %f108;
	selp.f32 	%f381, %f108, %f380, %p12;
	or.pred  	%p259, %p258, %p13;
	add.f32 	%f382, %f381, %f109;
	selp.f32 	%f383, %f109, %f382, %p13;
	or.pred  	%p260, %p259, %p14;
	add.f32 	%f384, %f383, %f110;
	selp.f32 	%f385, %f110, %f384, %p14;
	or.pred  	%p261, %p260, %p15;
	add.f32 	%f386, %f385, %f111;
	selp.f32 	%f387, %f111, %f386, %p15;
	or.pred  	%p262, %p261, %p16;
	add.f32 	%f388, %f387, %f112;
	selp.f32 	%f389, %f112, %f388, %p16;
	or.pred  	%p263, %p262, %p17;
	add.f32 	%f390, %f389, %f113;
	selp.f32 	%f391, %f113, %f390, %p17;
	or.pred  	%p264, %p263, %p18;
	add.f32 	%f392, %f391, %f114;
	selp.f32 	%f393, %f114, %f392, %p18;
	or.pred  	%p265, %p264, %p19;
	selp.u32 	%r645, 1, 0, %p265;
	or.b32  	%r566, %r195, %r645;
	add.f32 	%f394, %f393, %f115;
	selp.f32 	%f395, %f115, %f394, %p19;
	mov.b32 	%r622, 1;
	mov.b32 	%r623, 0;
	mov.b32 	%r624, -1;
	// begin inline asm
	shfl.sync.up.b32 %r565, %r566, %r622, %r623, %r624;
	// end inline asm
	mov.b32 	%r571, %f395;
	// begin inline asm
	shfl.sync.up.b32 %r570, %r571, %r622, %r623, %r624;
	// end inline asm
	mov.b32 	%f396, %r570;
	setp.eq.s32 	%p266, %r566, 0;
	add.f32 	%f397, %f395, %f396;
	selp.f32 	%f398, %f397, %f395, %p266;
	setp.lt.s32 	%p267, %r257, 1;
	selp.b32 	%r646, 0, %r565, %p267;
	or.b32  	%r576, %r646, %r566;
	selp.f32 	%f399, %f395, %f398, %p267;
	mov.b32 	%r582, 2;
	// begin inline asm
	shfl.sync.up.b32 %r575, %r576, %r582, %r623, %r624;
	// end inline asm
	mov.b32 	%r581, %f399;
	// begin inline asm
	shfl.sync.up.b32 %r580, %r581, %r582, %r623, %r624;
	// end inline asm
	mov.b32 	%f400, %r580;
	setp.eq.s32 	%p268, %r576, 0;
	add.f32 	%f401, %f399, %f400;
	selp.f32 	%f402, %f401, %f399, %p268;
	setp.lt.s32 	%p269, %r257, 2;
	selp.b32 	%r647, 0, %r575, %p269;
	or.b32  	%r586, %r647, %r576;
	selp.f32 	%f403, %f399, %f402, %p269;
	mov.b32 	%r592, 4;
	// begin inline asm
	shfl.sync.up.b32 %r585, %r586, %r592, %r623, %r624;
	// end inline asm
	mov.b32 	%r591, %f403;
	// begin inline asm
	shfl.sync.up.b32 %r590, %r591, %r592, %r623, %r624;
	// end inline asm
	mov.b32 	%f404, %r590;
	setp.eq.s32 	%p270, %r586, 0;
	add.f32 	%f405, %f403, %f404;
	selp.f32 	%f406, %f405, %f403, %p270;
	setp.lt.s32 	%p271, %r257, 4;
	selp.b32 	%r648, 0, %r585, %p271;
	or.b32  	%r596, %r648, %r586;
	selp.f32 	%f407, %f403, %f406, %p271;
	mov.b32 	%r602, 8;
	// begin inline asm
	shfl.sync.up.b32 %r595, %r596, %r602, %r623, %r624;
	// end inline asm
	mov.b32 	%r601, %f407;
	// begin inline asm
	shfl.sync.up.b32 %r600, %r601, %r602, %r623, %r624;
	// end inline asm
	mov.b32 	%f408, %r600;
	setp.eq.s32 	%p272, %r596, 0;
	add.f32 	%f409, %f407, %f408;
	selp.f32 	%f410, %f409, %f407, %p272;
	setp.lt.s32 	%p273, %r257, 8;
	selp.b32 	%r649, 0, %r595, %p273;
	or.b32  	%r606, %r649, %r596;
	selp.f32 	%f411, %f407, %f410, %p273;
	mov.b32 	%r612, 16;
	// begin inline asm
	shfl.sync.up.b32 %r605, %r606, %r612, %r623, %r624;
	// end inline asm
	mov.b32 	%r611, %f411;
	// begin inline asm
	shfl.sync.up.b32 %r610, %r611, %r612, %r623, %r624;
	// end inline asm
	mov.b32 	%f412, %r610;
	setp.eq.s32 	%p274, %r606, 0;
	add.f32 	%f413, %f411, %f412;
	selp.f32 	%f116, %f413, %f411, %p274;
	setp.lt.s32 	%p275, %r257, 16;
	selp.b32 	%r650, 0, %r605, %p275;
	or.b32  	%r616, %r650, %r606;
	selp.f32 	%f414, %f411, %f116, %p275;
	// begin inline asm
	shfl.sync.up.b32 %r615, %r616, %r622, %r623, %r624;
	// end inline asm
	mov.b32 	%r621, %f414;
	// begin inline asm
	shfl.sync.up.b32 %r620, %r621, %r622, %r623, %r624;
	// end inline asm
	mov.b32 	%f753, %r620;
	setp.ne.s32 	%p276, %r257, 31;
	@%p276 bra 	$L__BB48_119;
	shl.b32 	%r651, %r194, 3;
	mov.u32 	%r652, _ZZN3cub18CUB_300001_SM_10006detail11scan_by_key21DeviceScanByKeyKernelINS2_10policy_hubIPiffN4cuda3std3__44plusIfEEE10Policy1000ES5_PfSD_NS0_24ReduceByKeyScanTileStateIfiLb1EEENS8_8equal_toIiEESA_NS0_8NullTypeEjfiEEvT0_PT9_T1_T2_T3_iT4_T5_T6_T7_E12temp_storage;
	add.s32 	%r653, %r652, %r651;
	mov.b32 	%r654, %f116;
	st.shared.v2.u32 	[%r653], {%r616, %r654};
$L__BB48_119:
	bar.sync 	0;
	setp.lt.u32 	%p277, %r67, 32;
	@%p277 bra 	$L__BB48_121;
	ld.shared.f32 	%f415, [_ZZN3cub18CUB_300001_SM_10006detail11scan_by_key21DeviceScanByKeyKernelINS2_10policy_hubIPiffN4cuda3std3__44plusIfEEE10Policy1000ES5_PfSD_NS0_24ReduceByKeyScanTileStateIfiLb1EEENS8_8equal_toIiEESA_NS0_8NullTypeEjfiEEvT0_PT9_T1_T2_T3_iT4_T5_T6_T7_E12temp_storage+4];
	ld.shared.v2.u32 	{%r655, %r656}, [_ZZN3cub18CUB_300001_SM_10006detail11scan_by_key21DeviceScanByKeyKernelINS2_10policy_hubIPiffN4cuda3std3__44plusIfEEE10Policy1000ES5_PfSD_NS0_24ReduceByKeyScanTileStateIfiLb1EEENS8_8equal_toIiEESA_NS0_8NullTypeEjfiEEvT0_PT9_T1_T2_T3_iT4_T5_T6_T7_E12temp_storage+8];
	mov.b32 	%f416, %r656;
	add.f32 	%f417, %f415, %f416;
	setp.eq.s32 	%p278, %r655, 0;
	selp.f32 	%f418, %f417, %f416, %p278;
	ld.shared.v4.u32 	{%r657, %r658, %r659, %r660}, [_ZZN3cub18CUB_300001_SM_10006detail11scan_by_key21DeviceScanByKeyKernelINS2_10policy_hubIPiffN4cuda3std3__44plusIfEEE10Policy1000ES5_PfSD_NS0_24ReduceByKeyScanTileStateIfiLb1EEENS8_8equal_toIiEESA_NS0_8NullTypeEjfiEEvT0_PT9_T1_T2_T3_iT4_T5_T6_T7_E12temp_storage+16];
	mov.b32 	%f419, %r660;
	mov.b32 	%f420, %r658;
	add.f32 	%f421, %f418, %f420;
	setp.eq.s32 	%p279, %r657, 0;
	selp.f32 	%f422, %f421, %f420, %p279;
	add.f32 	%f423, %f422, %f419;
	setp.eq.s32 	%p280, %r659, 0;
	selp.f32 	%f424, %f423, %f419, %p280;
	ld.shared.v4.u32 	{%r661, %r662, %r663, %r664}, [_ZZN3cub18CUB_300001_SM_10006detail11scan_by_key21DeviceScanByKeyKernelINS2_10policy_hubIPiffN4cuda3std3__44plusIfEEE10Policy1000ES5_PfSD_NS0_24ReduceByKeyScanTileStateIfiLb1EEENS8_8equal_toIiEESA_NS0_8NullTypeEjfiEEvT0_PT9_T1_T2_T3_iT4_T5_T6_T7_E12temp_storage+32];
	mov.b32 	%f425, %r664;
	mov.b32 	%f426, %r662;
	add.f32 	%f427, %f424, %f426;
	setp.eq.s32 	%p281, %r661, 0;
	selp.f32 	%f428, %f427, %f426, %p281;
	setp.eq.s32 	%p282, %r194, 6;
	add.f32 	%f429, %f428, %f425;
	setp.eq.s32 	%p283, %r663, 0;
	selp.f32 	%f430, %f429, %f425, %p283;
	setp.eq.s32 	%p284, %r194, 5;
	setp.eq.s32 	%p285, %r194, 4;
	setp.eq.s32 	%p286, %r194, 3;
	setp.eq.s32 	%p287, %r194, 2;
	selp.f32 	%f431, %f418, %f415, %p287;
	selp.f32 	%f432, %f422, %f431, %p286;
	selp.f32 	%f433, %f424, %f432, %p285;
	selp.f32 	%f434, %f428, %f433, %p284;
	selp.f32 	%f435, %f430, %f434, %p282;
	setp.eq.s32 	%p288, %r615, 0;
	add.f32 	%f436, %f435, %f753;
	selp.f32 	%f437, %f436, %f753, %p288;
	setp.eq.s32 	%p289, %r257, 0;
	selp.f32 	%f753, %f435, %f437, %p289;
$L__BB48_121:
	setp.eq.s32 	%p290, %r67, 0;
	setp.eq.s32 	%p291, %r195, 0;
	add.f32 	%f438, %f753, %f96;
	selp.f32 	%f439, %f438, %f96, %p291;
	selp.f32 	%f775, %f96, %f439, %p290;
	add.f32 	%f440, %f775, %f97;
	selp.f32 	%f774, %f97, %f440, %p1;
	add.f32 	%f441, %f774, %f98;
	selp.f32 	%f773, %f98, %f441, %p2;
	add.f32 	%f442, %f773, %f99;
	selp.f32 	%f772, %f99, %f442, %p3;
	add.f32 	%f443, %f772, %f100;
	selp.f32 	%f771, %f100, %f443, %p4;
	add.f32 	%f444, %f771, %f101;
	selp.f32 	%f770, %f101, %f444, %p5;
	add.f32 	%f445, %f770, %f102;
	selp.f32 	%f769, %f102, %f445, %p6;
	add.f32 	%f446, %f769, %f103;
	selp.f32 	%f768, %f103, %f446, %p7;
	add.f32 	%f447, %f768, %f104;
	selp.f32 	%f767, %f104, %f447, %p8;
	add.f32 	%f448, %f767, %f105;
	selp.f32 	%f766, %f105, %f448, %p9;
	add.f32 	%f449, %f766, %f106;
	selp.f32 	%f765, %f106, %f449, %p10;
	add.f32 	%f450, %f765, %f107;
	selp.f32 	%f764, %f107, %f450, %p11;
	add.f32 	%f451, %f764, %f108;
	selp.f32 	%f763, %f108, %f451, %p12;
	add.f32 	%f452, %f763, %f109;
	selp.f32 	%f762, %f109, %f452, %p13;
	add.f32 	%f453, %f762, %f110;
	selp.f32 	%f761, %f110, %f453, %p14;
	add.f32 	%f454, %f761, %f111;
	selp.f32 	%f760, %f111, %f454, %p15;
	add.f32 	%f455, %f760, %f112;
	selp.f32 	%f759, %f112, %f455, %p16;
	add.f32 	%f456, %f759, %f113;
	selp.f32 	%f758, %f113, %f456, %p17;
	add.f32 	%f457, %f758, %f114;
	selp.f32 	%f757, %f114, %f457, %p18;
	add.f32 	%f458, %f757, %f115;
	selp.f32 	%f756, %f115, %f458, %p19;
	bra.uni 	$L__BB48_144;
$L__BB48_122:
	setp.ne.s32 	%p83, %r67, 0;
	mov.b32 	%r1178, 0;
	@%p83 bra 	$L__BB48_124;
	ld.param.u64 	%rd174, [_ZN3cub18CUB_300001_SM_10006detail11scan_by_key21DeviceScanByKeyKernelINS2_10policy_hubIPiffN4cuda3std3__44plusIfEEE10Policy1000ES5_PfSD_NS0_24ReduceByKeyScanTileStateIfiLb1EEENS8_8equal_toIiEESA_NS0_8NullTypeEjfiEEvT0_PT9_T1_T2_T3_iT4_T5_T6_T7__param_1];
	cvta.to.global.u64 	%rd72, %rd174;
	mul.wide.u32 	%rd73, %r1, 4;
	add.s64 	%rd74, %rd72, %rd73;
	ld.global.u32 	%r1178, [%rd74];
$L__BB48_124:
	setp.eq.s32 	%p84, %r67, 0;
	shl.b32 	%r286, %r67, 2;
	mov.u32 	%r287, _ZZN3cub18CUB_300001_SM_10006detail11scan_by_key21DeviceScanByKeyKernelINS2_10policy_hubIPiffN4cuda3std3__44plusIfEEE10Policy1000ES5_PfSD_NS0_24ReduceByKeyScanTileStateIfiLb1EEENS8_8equal_toIiEESA_NS0_8NullTypeEjfiEEvT0_PT9_T1_T2_T3_iT4_T5_T6_T7_E12temp_storage;
	add.s32 	%r288, %r287, %r286;
	add.s32 	%r200, %r288, 1020;
	st.shared.u32 	[%r288+1020], %r149;
	bar.sync 	0;
	@%p84 bra 	$L__BB48_126;
	ld.shared.u32 	%r1178, [%r200+-4];
$L__BB48_126:
	shr.u32 	%r203, %r67, 5;
	setp.ne.s32 	%p85, %r1178, %r130;
	setp.ne.s32 	%p86, %r130, %r131;
	setp.ne.s32 	%p87, %r131, %r132;
	setp.ne.s32 	%p88, %r132, %r133;
	setp.ne.s32 	%p89, %r133, %r134;
	setp.ne.s32 	%p90, %r134, %r135;
	setp.ne.s32 	%p91, %r135, %r136;
	setp.ne.s32 	%p92, %r136, %r137;
	setp.ne.s32 	%p93, %r137, %r138;
	setp.ne.s32 	%p94, %r138, %r139;
	setp.ne.s32 	%p95, %r139, %r140;
	setp.ne.s32 	%p96, %r140, %r141;
	setp.ne.s32 	%p97, %r141, %r142;
	setp.ne.s32 	%p98, %r142, %r143;
	setp.ne.s32 	%p99, %r143, %r144;
	setp.ne.s32 	%p100, %r144, %r145;
	setp.ne.s32 	%p101, %r145, %r146;
	setp.ne.s32 	%p102, %r146, %r147;
	setp.ne.s32 	%p103, %r147, %r148;
	setp.ne.s32 	%p104, %r148, %r149;
	mul.lo.s32 	%r349, %r67, 20;
	setp.eq.s32 	%p105, %r349, %r3;
	or.pred  	%p20, %p105, %p85;
	or.b32  	%r350, %r349, 1;
	setp.eq.s32 	%p106, %r350, %r3;
	or.pred  	%p21, %p106, %p86;
	or.b32  	%r351, %r349, 2;
	setp.eq.s32 	%p107, %r351, %r3;
	or.pred  	%p22, %p107, %p87;
	or.b32  	%r352, %r349, 3;
	setp.eq.s32 	%p108, %r352, %r3;
	or.pred  	%p23, %p108, %p88;
	add.s32 	%r353, %r349, 4;
	setp.eq.s32 	%p109, %r353, %r3;
	or.pred  	%p24, %p109, %p89;
	add.s32 	%r354, %r349, 5;
	setp.eq.s32 	%p110, %r354, %r3;
	or.pred  	%p25, %p110, %p90;
	add.s32 	%r355, %r349, 6;
	setp.eq.s32 	%p111, %r355, %r3;
	or.pred  	%p26, %p111, %p91;
	add.s32 	%r356, %r349, 7;
	setp.eq.s32 	%p112, %r356, %r3;
	or.pred  	%p27, %p112, %p92;
	add.s32 	%r357, %r349, 8;
	setp.eq.s32 	%p113, %r357, %r3;
	or.pred  	%p28, %p113, %p93;
	add.s32 	%r358, %r349, 9;
	setp.eq.s32 	%p114, %r358, %r3;
	or.pred  	%p29, %p114, %p94;
	add.s32 	%r359, %r349, 10;
	setp.eq.s32 	%p115, %r359, %r3;
	or.pred  	%p30, %p115, %p95;
	add.s32 	%r360, %r349, 11;
	setp.eq.s32 	%p116, %r360, %r3;
	or.pred  	%p31, %p116, %p96;
	add.s32 	%r361, %r349, 12;
	setp.eq.s32 	%p117, %r361, %r3;
	or.pred  	%p32, %p117, %p97;
	add.s32 	%r362, %r349, 13;
	setp.eq.s32 	%p118, %r362, %r3;
	or.pred  	%p33, %p118, %p98;
	add.s32 	%r363, %r349, 14;
	setp.eq.s32 	%p119, %r363, %r3;
	or.pred  	%p34, %p119, %p99;
	add.s32 	%r364, %r349, 15;
	setp.eq.s32 	%p120, %r364, %r3;
	or.pred  	%p35, %p120, %p100;
	add.s32 	%r365, %r349, 16;
	setp.eq.s32 	%p121, %r365, %r3;
	or.pred  	%p36, %p121, %p101;
	add.s32 	%r366, %r349, 17;
	setp.eq.s32 	%p122, %r366, %r3;
	or.pred  	%p37, %p122, %p102;
	add.s32 	%r367, %r349, 18;
	setp.eq.s32 	%p123, %r367, %r3;
	or.pred  	%p38, %p123, %p103;
	add.s32 	%r368, %r349, 19;
	setp.eq.s32 	%p124, %r368, %r3;
	or.pred  	%p39, %p124, %p104;
	or.pred  	%p125, %p21, %p20;
	add.f32 	%f209, %f96, %f97;
	selp.f32 	%f210, %f97, %f209, %p21;
	or.pred  	%p126, %p22, %p125;
	add.f32 	%f211, %f210, %f98;
	selp.f32 	%f212, %f98, %f211, %p22;
	or.pred  	%p127, %p23, %p126;
	add.f32 	%f213, %f212, %f99;
	selp.f32 	%f214, %f99, %f213, %p23;
	or.pred  	%p128, %p24, %p127;
	add.f32 	%f215, %f214, %f100;
	selp.f32 	%f216, %f100, %f215, %p24;
	or.pred  	%p129, %p25, %p128;
	add.f32 	%f217, %f216, %f101;
	selp.f32 	%f218, %f101, %f217, %p25;
	or.pred  	%p130, %p26, %p129;
	add.f32 	%f219, %f218, %f102;
	selp.f32 	%f220, %f102, %f219, %p26;
	or.pred  	%p131, %p27, %p130;
	add.f32 	%f221, %f220, %f103;
	selp.f32 	%f222, %f103, %f221, %p27;
	or.pred  	%p132, %p28, %p131;
	add.f32 	%f223, %f222, %f104;
	selp.f32 	%f224, %f104, %f223, %p28;
	or.pred  	%p133, %p29, %p132;
	add.f32 	%f225, %f224, %f105;
	selp.f32 	%f226, %f105, %f225, %p29;
	or.pred  	%p134, %p30, %p133;
	add.f32 	%f227, %f226, %f106;
	selp.f32 	%f228, %f106, %f227, %p30;
	or.pred  	%p135, %p31, %p134;
	add.f32 	%f229, %f228, %f107;
	selp.f32 	%f230, %f107, %f229, %p31;
	or.pred  	%p136, %p32, %p135;
	add.f32 	%f231, %f230, %f108;
	selp.f32 	%f232, %f108, %f231, %p32;
	or.pred  	%p137, %p33, %p136;
	add.f32 	%f233, %f232, %f109;
	selp.f32 	%f234, %f109, %f233, %p33;
	or.pred  	%p138, %p34, %p137;
	add.f32 	%f235, %f234, %f110;
	selp.f32 	%f236, %f110, %f235, %p34;
	or.pred  	%p139, %p35, %p138;
	add.f32 	%f237, %f236, %f111;
	selp.f32 	%f238, %f111, %f237, %p35;
	or.pred  	%p140, %p36, %p139;
	add.f32 	%f239, %f238, %f112;
	selp.f32 	%f240, %f112, %f239, %p36;
	or.pred  	%p141, %p37, %p140;
	add.f32 	%f241, %f240, %f113;
	selp.f32 	%f242, %f113, %f241, %p37;
	or.pred  	%p142, %p38, %p141;
	add.f32 	%f243, %f242, %f114;
	selp.f32 	%f244, %f114, %f243, %p38;
	or.pred  	%p143, %p39, %p142;
	selp.u32 	%r290, 1, 0, %p143;
	add.f32 	%f245, %f244, %f115;
	selp.f32 	%f246, %f115, %f245, %p39;
	mov.b32 	%r346, 1;
	mov.b32 	%r347, 0;
	mov.b32 	%r348, -1;
	// begin inline asm
	shfl.sync.up.b32 %r289, %r290, %r346, %r347, %r348;
	// end inline asm
	mov.b32 	%r295, %f246;
	// begin inline asm
	shfl.sync.up.b32 %r294, %r295, %r346, %r347, %r348;
	// end inline asm
	mov.b32 	%f247, %r294;
	add.f32 	%f248, %f246, %f247;
	setp.lt.s32 	%p145, %r257, 1;
	selp.b32 	%r369, 0, %r289, %p145;
	or.b32  	%r300, %r369, %r290;
	selp.f32 	%f249, %f246, %f248, %p143;
	selp.f32 	%f250, %f246, %f249, %p145;
	mov.b32 	%r306, 2;
	// begin inline asm
	shfl.sync.up.b32 %r299, %r300, %r306, %r347, %r348;
	// end inline asm
	mov.b32 	%r305, %f250;
	// begin inline asm
	shfl.sync.up.b32 %r304, %r305, %r306, %r347, %r348;
	// end inline asm
	mov.b32 	%f251, %r304;
	setp.eq.s32 	%p146, %r300, 0;
	add.f32 	%f252, %f250, %f251;
	selp.f32 	%f253, %f252, %f250, %p146;
	setp.lt.s32 	%p147, %r257, 2;
	selp.b32 	%r370, 0, %r299, %p147;
	or.b32  	%r310, %r370, %r300;
	selp.f32 	%f254, %f250, %f253, %p147;
	mov.b32 	%r316, 4;
	// begin inline asm
	shfl.sync.up.b32 %r309, %r310, %r316, %r347, %r348;
	// end inline asm
	mov.b32 	%r315, %f254;
	// begin inline asm
	shfl.sync.up.b32 %r314, %r315, %r316, %r347, %r348;
	// end inline asm
	mov.b32 	%f255, %r314;
	setp.eq.s32 	%p148, %r310, 0;
	add.f32 	%f256, %f254, %f255;
	selp.f32 	%f257, %f256, %f254, %p148;
	setp.lt.s32 	%p149, %r257, 4;
	selp.b32 	%r371, 0, %r309, %p149;
	or.b32  	%r320, %r371, %r310;
	selp.f32 	%f258, %f254, %f257, %p149;
	mov.b32 	%r326, 8;
	// begin inline asm
	shfl.sync.up.b32 %r319, %r320, %r326, %r347, %r348;
	// end inline asm
	mov.b32 	%r325, %f258;
	// begin inline asm
	shfl.sync.up.b32 %r324, %r325, %r326, %r347, %r348;
	// end inline asm
	mov.b32 	%f259, %r324;
	setp.eq.s32 	%p150, %r320, 0;
	add.f32 	%f260, %f258, %f259;
	selp.f32 	%f261, %f260, %f258, %p150;
	setp.lt.s32 	%p151, %r257, 8;
	selp.b32 	%r372, 0, %r319, %p151;
	or.b32  	%r330, %r372, %r320;
	selp.f32 	%f262, %f258, %f261, %p151;
	mov.b32 	%r336, 16;
	// begin inline asm
	shfl.sync.up.b32 %r329, %r330, %r336, %r347, %r348;
	// end inline asm
	mov.b32 	%r335, %f262;
	// begin inline asm
	shfl.sync.up.b32 %r334, %r335, %r336, %r347, %r348;
	// end inline asm
	mov.b32 	%f263, %r334;
	setp.eq.s32 	%p152, %r330, 0;
	add.f32 	%f264, %f262, %f263;
	selp.f32 	%f140, %f264, %f262, %p152;
	setp.lt.s32 	%p153, %r257, 16;
	selp.b32 	%r373, 0, %r329, %p153;
	or.b32  	%r340, %r373, %r330;
	selp.f32 	%f265, %f262, %f140, %p153;
	// begin inline asm
	shfl.sync.up.b32 %r1187, %r340, %r346, %r347, %r348;
	// end inline asm
	mov.b32 	%r345, %f265;
	// begin inline asm
	shfl.sync.up.b32 %r344, %r345, %r346, %r347, %r348;
	// end inline asm
	mov.b32 	%f755, %r344;
	setp.ne.s32 	%p154, %r257, 31;
	@%p154 bra 	$L__BB48_128;
	shl.b32 	%r374, %r203, 3;
	mov.u32 	%r375, _ZZN3cub18CUB_300001_SM_10006detail11scan_by_key21DeviceScanByKeyKernelINS2_10policy_hubIPiffN4cuda3std3__44plusIfEEE10Policy1000ES5_PfSD_NS0_24ReduceByKeyScanTileStateIfiLb1EEENS8_8equal_toIiEESA_NS0_8NullTypeEjfiEEvT0_PT9_T1_T2_T3_iT4_T5_T6_T7_E12temp_storage;
	add.s32 	%r376, %r375, %r374;
	mov.b32 	%r377, %f140;
	st.shared.v2.u32 	[%r376], {%r340, %r377};
$L__BB48_128:
	bar.sync 	0;
	ld.shared.v4.u32 	{%r378, %r379, %r380, %r381}, [_ZZN3cub18CUB_300001_SM_10006detail11scan_by_key21DeviceScanByKeyKernelINS2_10policy_hubIPiffN4cuda3std3__44plusIfEEE10Policy1000ES5_PfSD_NS0_24ReduceByKeyScanTileStateIfiLb1EEENS8_8equal_toIiEESA_NS0_8NullTypeEjfiEEvT0_PT9_T1_T2_T3_iT4_T5_T6_T7_E12temp_storage];
	mov.b32 	%f266, %r381;
	mov.b32 	%f267, %r379;
	or.b32  	%r382, %r380, %r378;
	setp.eq.s32 	%p155, %r380, 0;
	add.f32 	%f268, %f267, %f266;
	selp.f32 	%f269, %f268, %f266, %p155;
	setp.eq.s32 	%p156, %r203, 2;
	selp.b32 	%r383, %r382, %r378, %p156;
	selp.f32 	%f270, %f269, %f267, %p156;
	ld.shared.v4.u32 	{%r384, %r385, %r386, %r387}, [_ZZN3cub18CUB_300001_SM_10006detail11scan_by_key21DeviceScanByKeyKernelINS2_10policy_hubIPiffN4cuda3std3__44plusIfEEE10Policy1000ES5_PfSD_NS0_24ReduceByKeyScanTileStateIfiLb1EEENS8_8equal_toIiEESA_NS0_8NullTypeEjfiEEvT0_PT9_T1_T2_T3_iT4_T5_T6_T7_E12temp_storage+16];
	mov.b32 	%f271, %r387;
	mov.b32 	%f272, %r385;
	or.b32  	%r388, %r384, %r382;
	setp.eq.s32 	%p157, %r384, 0;
	add.f32 	%f273, %f269, %f272;
	selp.f32 	%f274, %f273, %f272, %p157;
	setp.eq.s32 	%p158, %r203, 3;
	selp.b32 	%r389, %r388, %r383, %p158;
	selp.f32 	%f275, %f274, %f270, %p158;
	or.b32  	%r390, %r386, %r388;
	setp.eq.s32 	%p159, %r386, 0;
	add.f32 	%f276, %f274, %f271;
	selp.f32 	%f277, %f276, %f271, %p159;
	setp.eq.s32 	%p160, %r203, 4;
	selp.b32 	%r391, %r390, %r389, %p160;
	selp.f32 	%f278, %f277, %f275, %p160;
	ld.shared.v4.u32 	{%r392, %r393, %r394, %r395}, [_ZZN3cub18CUB_300001_SM_10006detail11scan_by_key21DeviceScanByKeyKernelINS2_10policy_hubIPiffN4cuda3std3__44plusIfEEE10Policy1000ES5_PfSD_NS0_24ReduceByKeyScanTileStateIfiLb1EEENS8_8equal_toIiEESA_NS0_8NullTypeEjfiEEvT0_PT9_T1_T2_T3_iT4_T5_T6_T7_E12temp_storage+32];
	mov.b32 	%f279, %r395;
	mov.b32 	%f280, %r393;
	or.b32  	%r396, %r392, %r390;
	setp.eq.s32 	%p161, %r392, 0;
	add.f32 	%f281, %f277, %f280;
	selp.f32 	%f282, %f281, %f280, %p161;
	setp.eq.s32 	%p162, %r203, 5;
	selp.b32 	%r397, %r396, %r391, %p162;
	selp.f32 	%f283, %f282, %f278, %p162;
	or.b32  	%r398, %r394, %r396;
	setp.eq.s32 	%p163, %r394, 0;
	add.f32 	%f284, %f282, %f279;
	selp.f32 	%f285, %f284, %f279, %p163;
	setp.eq.s32 	%p164, %r203, 6;
	selp.b32 	%r206, %r398, %r397, %p164;
	selp.f32 	%f142, %f285, %f283, %p164;
	ld.shared.v2.u32 	{%r399, %r400}, [_ZZN3cub18CUB_300001_SM_10006detail11scan_by_key21DeviceScanByKeyKernelINS2_10policy_hubIPiffN4cuda3std3__44plusIfEEE10Policy1000ES5_PfSD_NS0_24ReduceByKeyScanTileStateIfiLb1EEENS8_8equal_toIiEESA_NS0_8NullTypeEjfiEEvT0_PT9_T1_T2_T3_iT4_T5_T6_T7_E12temp_storage+48];
	mov.b32 	%f286, %r400;
	or.b32  	%r207, %r399, %r398;
	setp.eq.s32 	%p165, %r399, 0;
	add.f32 	%f287, %f285, %f286;
	selp.f32 	%f143, %f287, %f286, %p165;
	setp.lt.u32 	%p166, %r67, 32;
	@%p166 bra 	$L__BB48_130;
	setp.eq.s32 	%p167, %r1187, 0;
	add.f32 	%f288, %f142, %f755;
	selp.f32 	%f289, %f288, %f755, %p167;
	setp.eq.s32 	%p168, %r257, 0;
	selp.b32 	%r401, 0, %r1187, %p168;
	or.b32  	%r1187, %r206, %r401;
	selp.f32 	%f755, %f142, %f289, %p168;
	bra.uni 	$L__BB48_143;
$L__BB48_130:
	setp.ne.s32 	%p169, %r67, 0;
	mul.wide.u32 	%rd75, %r1, 16;
	add.s64 	%rd13, %rd1, %rd75;
	@%p169 bra 	$L__BB48_132;
	st.shared.u32 	[_ZZN3cub18CUB_300001_SM_10006detail11scan_by_key21DeviceScanByKeyKernelINS2_10policy_hubIPiffN4cuda3std3__44plusIfEEE10Policy1000ES5_PfSD_NS0_24ReduceByKeyScanTileStateIfiLb1EEENS8_8equal_toIiEESA_NS0_8NullTypeEjfiEEvT0_PT9_T1_T2_T3_iT4_T5_T6_T7_E12temp_storage+116], %r207;
	st.shared.f32 	[_ZZN3cub18CUB_300001_SM_10006detail11scan_by_key21DeviceScanByKeyKernelINS2_10policy_hubIPiffN4cuda3std3__44plusIfEEE10Policy1000ES5_PfSD_NS0_24ReduceByKeyScanTileStateIfiLb1EEENS8_8equal_toIiEESA_NS0_8NullTypeEjfiEEvT0_PT9_T1_T2_T3_iT4_T5_T6_T7_E12temp_storage+120], %f143;
	add.s64 	%rd76, %rd13, 512;
	mov.b32 	%r402, %f143;
	mov.b64 	%rd77, {%r207, %r402};
	mov.b64 	%rd78, 100;
	// begin inline asm
	st.relaxed.gpu.v2.u64 [%rd76], {%rd77, %rd78};
	// end inline asm
$L__BB48_132:
	not.b32 	%r209, %r67;
	mov.b32 	%r403, 280;
	// begin inline asm
	nanosleep.u32 %r403;
	// end inline asm
	mul.wide.u32 	%rd79, %r67, 16;
	xor.b64  	%rd80, %rd79, -16;
	add.s64 	%rd81, %rd13, %rd80;
	add.s64 	%rd14, %rd81, 512;
	mov.b32 	%r1180, 928;
	mov.u32 	%r1185, %r1;
$L__BB48_133:
	shr.u32 	%r212, %r1180, 1;
	mul.lo.s32 	%r406, %r1185, 16807;
	and.b32  	%r1185, %r406, 2147483647;
	sub.s32 	%r407, %r1180, %r212;
	add.s32 	%r408, %r407, 1;
	rem.u32 	%r409, %r1185, %r408;
	add.s32 	%r405, %r409, %r212;
	// begin inline asm
	nanosleep.u32 %r405;
	// end inline asm
	// begin inline asm
	ld.relaxed.gpu.v2.u64 {%rd82, %rd181}, [%rd14];
	// end inline asm
	setp.eq.s64 	%p170, %rd181, 99;
	mov.b32 	%r410, -1;
	vote.sync.any.pred 	%p171, %p170, %r410;
	mov.u32 	%r1180, %r212;
	@%p171 bra 	$L__BB48_133;
	mov.b64 	{%r464, %r419}, %rd82;
	mov.b32 	%f290, %r419;
	cvt.u32.u64 	%r414, %rd82;
	setp.eq.s64 	%p172, %rd181, 101;
	mov.b32 	%r462, -1;
	vote.sync.ballot.b32 	%r465, %p172, %r462;
	// begin inline asm
	mov.u32 %r412, %lanemask_ge;
	// end inline asm
	and.b32  	%r466, %r465, %r412;
	or.b32  	%r467, %r466, -2147483648;
	add.s32 	%r468, %r467, -1;
	not.b32 	%r469, %r467;
	and.b32  	%r470, %r469, %r468;
	popc.b32 	%r416, %r470;
	mov.b32 	%r420, 1;
	// begin inline asm
	shfl.sync.down.b32 %r413, %r414, %r420, %r416, %r462;
	// end inline asm
	// begin inline asm
	shfl.sync.down.b32 %r418, %r419, %r420, %r416, %r462;
	// end inline asm
	mov.b32 	%f291, %r418;
	setp.lt.s32 	%p174, %r257, %r416;
	setp.eq.s32 	%p175, %r414, 0;
	add.f32 	%f292, %f290, %f291;
	selp.b32 	%r471, %r413, 0, %p174;
	or.b32  	%r424, %r471, %r414;
	selp.f32 	%f293, %f292, %f290, %p175;
	selp.f32 	%f294, %f293, %f290, %p174;
	mov.b32 	%r430, 2;
	// begin inline asm
	shfl.sync.down.b32 %r423, %r424, %r430, %r416, %r462;
	// end inline asm
	mov.b32 	%r429, %f294;
	// begin inline asm
	shfl.sync.down.b32 %r428, %r429, %r430, %r416, %r462;
	// end inline asm
	mov.b32 	%f295, %r428;
	add.s32 	%r472, %r257, 2;
	setp.gt.s32 	%p176, %r472, %r416;
	setp.eq.s32 	%p177, %r424, 0;
	add.f32 	%f296, %f294, %f295;
	selp.f32 	%f297, %f296, %f294, %p177;
	selp.b32 	%r473, 0, %r423, %p176;
	or.b32  	%r434, %r424, %r473;
	selp.f32 	%f298, %f294, %f297, %p176;
	mov.b32 	%r440, 4;
	// begin inline asm
	shfl.sync.down.b32 %r433, %r434, %r440, %r416, %r462;
	// end inline asm
	mov.b32 	%r439, %f298;
	// begin inline asm
	shfl.sync.down.b32 %r438, %r439, %r440, %r416, %r462;
	// end inline asm
	mov.b32 	%f299, %r438;
	add.s32 	%r474, %r257, 4;
	setp.gt.s32 	%p178, %r474, %r416;
	setp.eq.s32 	%p179, %r434, 0;
	add.f32 	%f300, %f298, %f299;
	selp.f32 	%f301, %f300, %f298, %p179;
	selp.b32 	%r475, 0, %r433, %p178;
	or.b32  	%r444, %r434, %r475;
	selp.f32 	%f302, %f298, %f301, %p178;
	mov.b32 	%r450, 8;
	// begin inline asm
	shfl.sync.down.b32 %r443, %r444, %r450, %r416, %r462;
	// end inline asm
	mov.b32 	%r449, %f302;
	// begin inline asm
	shfl.sync.down.b32 %r448, %r449, %r450, %r416, %r462;
	// end inline asm
	mov.b32 	%f303, %r448;
	add.s32 	%r476, %r257, 8;
	setp.gt.s32 	%p180, %r476, %r416;
	setp.eq.s32 	%p181, %r444, 0;
	add.f32 	%f304, %f302, %f303;
	selp.f32 	%f305, %f304, %f302, %p181;
	selp.b32 	%r477, 0, %r443, %p180;
	or.b32  	%r454, %r444, %r477;
	selp.f32 	%f306, %f302, %f305, %p180;
	mov.b32 	%r460, 16;
	// begin inline asm
	shfl.sync.down.b32 %r453, %r454, %r460, %r416, %r462;
	// end inline asm
	mov.b32 	%r459, %f306;
	// begin inline asm
	shfl.sync.down.b32 %r458, %r459, %r460, %r416, %r462;
	// end inline asm
	mov.b32 	%f307, %r458;
	add.s32 	%r478, %r257, 16;
	setp.gt.s32 	%p182, %r478, %r416;
	setp.eq.s32 	%p183, %r454, 0;
	add.f32 	%f308, %f306, %f307;
	selp.f32 	%f309, %f308, %f306, %p183;
	selp.b32 	%r479, 0, %r453, %p182;
	or.b32  	%r1183, %r479, %r454;
	selp.f32 	%f754, %f306, %f309, %p182;
	add.s64 	%rd17, %rd1, 512;
	add.s32 	%r1184, %r1, %r209;
	mov.b32 	%r1182, 928;
$L__BB48_135:
	setp.ne.s64 	%p184, %rd181, 101;
	mov.b32 	%r480, -1;
	vote.sync.all.pred 	%p185, %p184, %r480;
	not.pred 	%p186, %p185;
	@%p186 bra 	$L__BB48_139;
	shr.u32 	%r1182, %r1182, 1;
	mul.wide.s32 	%rd91, %r1184, 16;
	add.s64 	%rd92, %rd17, %rd91;
	add.s64 	%rd90, %rd92, -512;
	mov.u32 	%r1186, %r1182;
$L__BB48_137:
	shr.u32 	%r224, %r1186, 1;
	mul.lo.s32 	%r487, %r1185, 16807;
	and.b32  	%r1185, %r487, 2147483647;
	sub.s32 	%r488, %r1186, %r224;
	add.s32 	%r489, %r488, 1;
	rem.u32 	%r490, %r1185, %r489;
	add.s32 	%r486, %r490, %r224;
	// begin inline asm
	nanosleep.u32 %r486;
	// end inline asm
	// begin inline asm
	ld.relaxed.gpu.v2.u64 {%rd88, %rd181}, [%rd90];
	// end inline asm
	setp.eq.s64 	%p192, %rd181, 99;
	mov.b32 	%r491, -1;
	vote.sync.any.pred 	%p193, %p192, %r491;
	mov.u32 	%r1186, %r224;
	@%p193 bra 	$L__BB48_137;
	mov.b64 	{%r543, %r499}, %rd88;
	mov.b32 	%f336, %r499;
	cvt.u32.u64 	%r494, %rd88;
	setp.eq.s64 	%p194, %rd181, 101;
	mov.b32 	%r542, -1;
	vote.sync.ballot.b32 	%r544, %p194, %r542;
	and.b32  	%r545, %r544, %r412;
	or.b32  	%r546, %r545, -2147483648;
	add.s32 	%r547, %r546, -1;
	not.b32 	%r548, %r546;
	and.b32  	%r549, %r548, %r547;
	popc.b32 	%r496, %r549;
	mov.b32 	%r500, 1;
	// begin inline asm
	shfl.sync.down.b32 %r493, %r494, %r500, %r496, %r542;
	// end inline asm
	// begin inline asm
	shfl.sync.down.b32 %r498, %r499, %r500, %r496, %r542;
	// end inline asm
	mov.b32 	%f337, %r498;
	setp.lt.s32 	%p196, %r257, %r496;
	setp.eq.s32 	%p197, %r494, 0;
	add.f32 	%f338, %f336, %f337;
	selp.b32 	%r550, %r493, 0, %p196;
	or.b32  	%r504, %r550, %r494;
	selp.f32 	%f339, %f338, %f336, %p197;
	selp.f32 	%f340, %f339, %f336, %p196;
	mov.b32 	%r510, 2;
	// begin inline asm
	shfl.sync.down.b32 %r503, %r504, %r510, %r496, %r542;
	// end inline asm
	mov.b32 	%r509, %f340;
	// begin inline asm
	shfl.sync.down.b32 %r508, %r509, %r510, %r496, %r542;
	// end inline asm
	mov.b32 	%f341, %r508;
	add.s32 	%r551, %r257, 2;
	setp.gt.s32 	%p198, %r551, %r496;
	setp.eq.s32 	%p199, %r504, 0;
	add.f32 	%f342, %f340, %f341;
	selp.f32 	%f343, %f342, %f340, %p199;
	selp.b32 	%r552, 0, %r503, %p198;
	or.b32  	%r514, %r504, %r552;
	selp.f32 	%f344, %f340, %f343, %p198;
	mov.b32 	%r520, 4;
	// begin inline asm
	shfl.sync.down.b32 %r513, %r514, %r520, %r496, %r542;
	// end inline asm
	mov.b32 	%r519, %f344;
	// begin inline asm
	shfl.sync.down.b32 %r518, %r519, %r520, %r496, %r542;
	// end inline asm
	mov.b32 	%f345, %r518;
	add.s32 	%r553, %r257, 4;
	setp.gt.s32 	%p200, %r553, %r496;
	setp.eq.s32 	%p201, %r514, 0;
	add.f32 	%f346, %f344, %f345;
	selp.f32 	%f347, %f346, %f344, %p201;
	selp.b32 	%r554, 0, %r513, %p200;
	or.b32  	%r524, %r514, %r554;
	selp.f32 	%f348, %f344, %f347, %p200;
	mov.b32 	%r530, 8;
	// begin inline asm
	shfl.sync.down.b32 %r523, %r524, %r530, %r496, %r542;
	// end inline asm
	mov.b32 	%r529, %f348;
	// begin inline asm
	shfl.sync.down.b32 %r528, %r529, %r530, %r496, %r542;
	// end inline asm
	mov.b32 	%f349, %r528;
	add.s32 	%r555, %r257, 8;
	setp.gt.s32 	%p202, %r555, %r496;
	setp.eq.s32 	%p203, %r524, 0;
	add.f32 	%f350, %f348, %f349;
	selp.f32 	%f351, %f350, %f348, %p203;
	selp.b32 	%r556, 0, %r523, %p202;
	or.b32  	%r534, %r524, %r556;
	selp.f32 	%f352, %f348, %f351, %p202;
	mov.b32 	%r540, 16;
	// begin inline asm
	shfl.sync.down.b32 %r533, %r534, %r540, %r496, %r542;
	// end inline asm
	mov.b32 	%r539, %f352;
	// begin inline asm
	shfl.sync.down.b32 %r538, %r539, %r540, %r496, %r542;
	// end inline asm
	mov.b32 	%f353, %r538;
	add.s32 	%r557, %r257, 16;
	setp.gt.s32 	%p204, %r557, %r496;
	setp.eq.s32 	%p205, %r534, 0;
	add.f32 	%f354, %f352, %f353;
	selp.f32 	%f355, %f354, %f352, %p205;
	selp.b32 	%r558, 0, %r533, %p204;
	selp.f32 	%f356, %f352, %f355, %p204;
	or.b32  	%r559, %r558, %r1183;
	or.b32  	%r226, %r559, %r534;
	setp.eq.s32 	%p206, %r1183, 0;
	add.f32 	%f357, %f754, %f356;
	selp.f32 	%f754, %f357, %f754, %p206;
	add.s32 	%r1184, %r1184, -32;
	mov.u32 	%r1183, %r226;
	bra.uni 	$L__BB48_135;
$L__BB48_139:
	setp.ne.s32 	%p187, %r67, 0;
	@%p187 bra 	$L__BB48_141;
	or.b32  	%r482, %r1183, %r207;
	setp.eq.s32 	%p188, %r207, 0;
	add.f32 	%f310, %f143, %f754;
	selp.f32 	%f311, %f310, %f143, %p188;
	add.s64 	%rd85, %rd13, 512;
	mov.b32 	%r483, %f311;
	mov.b64 	%rd86, {%r482, %r483};
	mov.b64 	%rd87, 101;
	// begin inline asm
	st.relaxed.gpu.v2.u64 [%rd85], {%rd86, %rd87};
	// end inline asm
	st.shared.u32 	[_ZZN3cub18CUB_300001_SM_10006detail11scan_by_key21DeviceScanByKeyKernelINS2_10policy_hubIPiffN4cuda3std3__44plusIfEEE10Policy1000ES5_PfSD_NS0_24ReduceByKeyScanTileStateIfiLb1EEENS8_8equal_toIiEESA_NS0_8NullTypeEjfiEEvT0_PT9_T1_T2_T3_iT4_T5_T6_T7_E12temp_storage+100], %r1183;
	mov.b32 	%r484, %f754;
	st.shared.v2.u32 	[_ZZN3cub18CUB_300001_SM_10006detail11scan_by_key21DeviceScanByKeyKernelINS2_10policy_hubIPiffN4cuda3std3__44plusIfEEE10Policy1000ES5_PfSD_NS0_24ReduceByKeyScanTileStateIfiLb1EEENS8_8equal_toIiEESA_NS0_8NullTypeEjfiEEvT0_PT9_T1_T2_T3_iT4_T5_T6_T7_E12temp_storage+104], {%r484, %r482};
	st.shared.f32 	[_ZZN3cub18CUB_300001_SM_10006detail11scan_by_key21DeviceScanByKeyKernelINS2_10policy_hubIPiffN4cuda3std3__44plusIfEEE10Policy1000ES5_PfSD_NS0_24ReduceByKeyScanTileStateIfiLb1EEENS8_8equal_toIiEESA_NS0_8NullTypeEjfiEEvT0_PT9_T1_T2_T3_iT4_T5_T6_T7_E12temp_storage+112], %f311;
$L__BB48_141:
	setp.ne.s32 	%p189, %r257, 0;
	@%p189 bra 	$L__BB48_143;
	mov.b32 	%r485, %f754;
	st.shared.v2.u32 	[_ZZN3cub18CUB_300001_SM_10006detail11scan_by_key21DeviceScanByKeyKernelINS2_10policy_hubIPiffN4cuda3std3__44plusIfEEE10Policy1000ES5_PfSD_NS0_24ReduceByKeyScanTileStateIfiLb1EEENS8_8equal_toIiEESA_NS0_8NullTypeEjfiEEvT0_PT9_T1_T2_T3_iT4_T5_T6_T7_E12temp_storage+64], {%r1183, %r485};
	mov.u32 	%r1187, %r1183;
	mov.f32 	%f755, %f754;
$L__BB48_143:
	setp.eq.s32 	%p190, %r67, 0;
	bar.sync 	0;
	ld.shared.f32 	%f312, [_ZZN3cub18CUB_300001_SM_10006detail11scan_by_key21DeviceScanByKeyKernelINS2_10policy_hubIPiffN4cuda3std3__44plusIfEEE10Policy1000ES5_PfSD_NS0_24ReduceByKeyScanTileStateIfiLb1EEENS8_8equal_toIiEESA_NS0_8NullTypeEjfiEEvT0_PT9_T1_T2_T3_iT4_T5_T6_T7_E12temp_storage+68];
	setp.eq.s32 	%p191, %r1187, 0;
	add.f32 	%f313, %f755, %f312;
	selp.f32 	%f314, %f313, %f755, %p191;
	selp.f32 	%f315, %f755, %f314, %p190;
	add.f32 	%f316, %f315, %f96;
	selp.f32 	%f775, %f96, %f316, %p20;
	add.f32 	%f317, %f775, %f97;
	selp.f32 	%f774, %f97, %f317, %p21;
	add.f32 	%f318, %f774, %f98;
	selp.f32 	%f773, %f98, %f318, %p22;
	add.f32 	%f319, %f773, %f99;
	selp.f32 	%f772, %f99, %f319, %p23;
	add.f32 	%f320, %f772, %f100;
	selp.f32 	%f771, %f100, %f320, %p24;
	add.f32 	%f321, %f771, %f101;
	selp.f32 	%f770, %f101, %f321, %p25;
	add.f32 	%f322, %f770, %f102;
	selp.f32 	%f769, %f102, %f322, %p26;
	add.f32 	%f323, %f769, %f103;
	selp.f32 	%f768, %f103, %f323, %p27;
	add.f32 	%f324, %f768, %f104;
	selp.f32 	%f767, %f104, %f324, %p28;
	add.f32 	%f325, %f767, %f105;
	selp.f32 	%f766, %f105, %f325, %p29;
	add.f32 	%f326, %f766, %f106;
	selp.f32 	%f765, %f106, %f326, %p30;
	add.f32 	%f327, %f765, %f107;
	selp.f32 	%f764, %f107, %f327, %p31;
	add.f32 	%f328, %f764, %f108;
	selp.f32 	%f763, %f108, %f328, %p32;
	add.f32 	%f329, %f763, %f109;
	selp.f32 	%f762, %f109, %f329, %p33;
	add.f32 	%f330, %f762, %f110;
	selp.f32 	%f761, %f110, %f330, %p34;
	add.f32 	%f331, %f761, %f111;
	selp.f32 	%f760, %f111, %f331, %p35;
	add.f32 	%f332, %f760, %f112;
	selp.f32 	%f759, %f112, %f332, %p36;
	add.f32 	%f333, %f759, %f113;
	selp.f32 	%f758, %f113, %f333, %p37;
	add.f32 	%f334, %f758, %f114;
	selp.f32 	%f757, %f114, %f334, %p38;
	add.f32 	%f335, %f757, %f115;
	selp.f32 	%f756, %f115, %f335, %p39;
$L__BB48_144:
	bar.sync 	0;
	st.shared.v4.f32 	[%r129], {%f775, %f774, %f773, %f772};
	st.shared.v4.f32 	[%r129+16], {%f771, %f770, %f769, %f768};
	st.shared.v4.f32 	[%r129+32], {%f767, %f766, %f765, %f764};
	st.shared.v4.f32 	[%r129+48], {%f763, %f762, %f761, %f760};
	st.shared.v4.f32 	[%r129+64], {%f759, %f758, %f757, %f756};
	bar.warp.sync 	-1;
	ld.shared.f32 	%f189, [%r128];
	ld.shared.f32 	%f190, [%r128+128];
	ld.shared.f32 	%f191, [%r128+256];
	ld.shared.f32 	%f192, [%r128+384];
	ld.shared.f32 	%f193, [%r128+512];
	ld.shared.f32 	%f194, [%r128+640];
	ld.shared.f32 	%f195, [%r128+768];
	ld.shared.f32 	%f196, [%r128+896];
	ld.shared.f32 	%f197, [%r128+1024];
	ld.shared.f32 	%f198, [%r128+1152];
	ld.shared.f32 	%f199, [%r128+1280];
	ld.shared.f32 	%f200, [%r128+1408];
	ld.shared.f32 	%f201, [%r128+1536];
	ld.shared.f32 	%f202, [%r128+1664];
	ld.shared.f32 	%f203, [%r128+1792];
	ld.shared.f32 	%f204, [%r128+1920];
	ld.shared.f32 	%f205, [%r128+2048];
	ld.shared.f32 	%f206, [%r128+2176];
	ld.shared.f32 	%f207, [%r128+2304];
	ld.shared.f32 	%f208, [%r128+2432];
	setp.ne.s32 	%p292, %r67, 0;
	@%p292 bra 	$L__BB48_146;
	st.volatile.shared.u32 	[_ZZN3cub18CUB_300001_SM_10006detail11scan_by_key21DeviceScanByKeyKernelINS2_10policy_hubIPiffN4cuda3std3__44plusIfEEE10Policy1000ES5_PfSD_NS0_24ReduceByKeyScanTileStateIfiLb1EEENS8_8equal_toIiEESA_NS0_8NullTypeEjfiEEvT0_PT9_T1_T2_T3_iT4_T5_T6_T7_E12temp_storage+17920], %r3;
$L__BB48_146:
	ld.param.u64 	%rd178, [_ZN3cub18CUB_300001_SM_10006detail11scan_by_key21DeviceScanByKeyKernelINS2_10policy_hubIPiffN4cuda3std3__44plusIfEEE10Policy1000ES5_PfSD_NS0_24ReduceByKeyScanTileStateIfiLb1EEENS8_8equal_toIiEESA_NS0_8NullTypeEjfiEEvT0_PT9_T1_T2_T3_iT4_T5_T6_T7__param_3];
	bar.sync 	0;
	ld.volatile.shared.u32 	%r229, [_ZZN3cub18CUB_300001_SM_10006detail11scan_by_key21DeviceScanByKeyKernelINS2_10policy_hubIPiffN4cuda3std3__44plusIfEEE10Policy1000ES5_PfSD_NS0_24ReduceByKeyScanTileStateIfiLb1EEENS8_8equal_toIiEESA_NS0_8NullTypeEjfiEEvT0_PT9_T1_T2_T3_iT4_T5_T6_T7_E12temp_storage+17920];
	setp.ge.s32 	%p293, %r68, %r229;
	cvt.u64.u32 	%rd93, %r68;
	mov.u32 	%r665, %ctaid.x;
	mul.lo.s32 	%r666, %r665, 4480;
	cvt.u64.u32 	%rd94, %r666;
	add.s64 	%rd95, %rd93, %rd94;
	cvta.to.global.u64 	%rd96, %rd178;
	shl.b64 	%rd97, %rd95, 2;
	add.s64 	%rd21, %rd96, %rd97;
	@%p293 bra 	$L__BB48_148;
	st.global.f32 	[%rd21], %f189;
$L__BB48_148:
	setp.ge.s32 	%p294, %r72, %r229;
	@%p294 bra 	$L__BB48_150;
	st.global.f32 	[%rd21+128], %f190;
$L__BB48_150:
	mov.u32 	%r667, %tid.x;
	and.b32  	%r668, %r667, 992;
	mul.lo.s32 	%r669, %r668, 20;
	and.b32  	%r670, %r667, 31;
	or.b32  	%r671, %r669, %r670;
	or.b32  	%r672, %r671, 64;
	setp.ge.s32 	%p295, %r672, %r229;
	@%p295 bra 	$L__BB48_152;
	st.global.f32 	[%rd21+256], %f191;
$L__BB48_152:
	setp.ge.s32 	%p296, %r78, %r229;
	@%p296 bra 	$L__BB48_154;
	st.global.f32 	[%rd21+384], %f192;
$L__BB48_154:
	setp.ge.s32 	%p297, %r81, %r229;
	@%p297 bra 	$L__BB48_156;
	st.global.f32 	[%rd21+512], %f193;
$L__BB48_156:
	add.s32 	%r678, %r671, 160;
	setp.ge.s32 	%p298, %r678, %r229;
	@%p298 bra 	$L__BB48_158;
	st.global.f32 	[%rd21+640], %f194;
$L__BB48_158:
	add.s32 	%r684, %r671, 192;
	setp.ge.s32 	%p299, %r684, %r229;
	@%p299 bra 	$L__BB48_160;
	st.global.f32 	[%rd21+768], %f195;
$L__BB48_160:
	setp.ge.s32 	%p300, %r90, %r229;
	@%p300 bra 	$L__BB48_162;
	st.global.f32 	[%rd21+896], %f196;
$L__BB48_162:
	setp.ge.s32 	%p301, %r93, %r229;
	@%p301 bra 	$L__BB48_164;
	st.global.f32 	[%rd21+1024], %f197;
$L__BB48_164:
	add.s32 	%r690, %r671, 288;
	setp.ge.s32 	%p302, %r690, %r229;
	@%p302 bra 	$L__BB48_166;
	st.global.f32 	[%rd21+1152], %f198;
$L__BB48_166:
	add.s32 	%r696, %r671, 320;
	setp.ge.s32 	%p303, %r696, %r229;
	@%p303 bra 	$L__BB48_168;
	st.global.f32 	[%rd21+1280], %f199;
$L__BB48_168:
	add.s32 	%r702, %r671, 352;
	setp.ge.s32 	%p304, %r702, %r229;
	@%p304 bra 	$L__BB48_170;
	st.global.f32 	[%rd21+1408], %f200;
$L__BB48_170:
	setp.ge.s32 	%p305, %r105, %r229;
	@%p305 bra 	$L__BB48_172;
	st.global.f32 	[%rd21+1536], %f201;
$L__BB48_172:
	setp.ge.s32 	%p306, %r108, %r229;
	@%p306 bra 	$L__BB48_174;
	st.global.f32 	[%rd21+1664], %f202;
$L__BB48_174:
	setp.ge.s32 	%p307, %r111, %r229;
	@%p307 bra 	$L__BB48_176;
	st.global.f32 	[%rd21+1792], %f203;
$L__BB48_176:
	setp.ge.s32 	%p308, %r114, %r229;
	@%p308 bra 	$L__BB48_178;
	st.global.f32 	[%rd21+1920], %f204;
$L__BB48_178:
	setp.ge.s32 	%p309, %r117, %r229;
	@%p309 bra 	$L__BB48_180;
	st.global.f32 	[%rd21+2048], %f205;
$L__BB48_180:
	add.s32 	%r708, %r671, 544;
	setp.ge.s32 	%p310, %r708, %r229;
	@%p310 bra 	$L__BB48_182;
	st.global.f32 	[%rd21+2176], %f206;
$L__BB48_182:
	add.s32 	%r714, %r671, 576;
	setp.ge.s32 	%p311, %r714, %r229;
	@%p311 bra 	$L__BB48_184;
	st.global.f32 	[%rd21+2304], %f207;
$L__BB48_184:
	setp.ge.s32 	%p312, %r124, %r229;
	@%p312 bra 	$L__BB48_186;
	st.global.f32 	[%rd21+2432], %f208;
$L__BB48_186:
	ret;

}
	// .globl	_ZN3cub18CUB_300001_SM_10006detail11scan_by_key25DeviceScanByKeyInitKernelINS0_24ReduceByKeyScanTileStateIfiLb1EEEPimEEvT_T0_PN4cuda3std3__415iterator_traitsIS8_vE10value_typeET1_i
.visible .entry _ZN3cub18CUB_300001_SM_10006detail11scan_by_key25DeviceScanByKeyInitKernelINS0_24ReduceByKeyScanTileStateIfiLb1EEEPimEEvT_T0_PN4cuda3std3__415iterator_traitsIS8_vE10value_typeET1_i(
	.param .align 8 .b8 _ZN3cub18CUB_300001_SM_10006detail11scan_by_key25DeviceScanByKeyInitKernelINS0_24ReduceByKeyScanTileStateIfiLb1EEEPimEEvT_T0_PN4cuda3std3__415iterator_traitsIS8_vE10value_typeET1_i_param_0[8],
	.param .u64 .ptr .align 1 _ZN3cub18CUB_300001_SM_10006detail11scan_by_key25DeviceScanByKeyInitKernelINS0_24ReduceByKeyScanTileStateIfiLb1EEEPimEEvT_T0_PN4cuda3std3__415iterator_traitsIS8_vE10value_typeET1_i_param_1,
	.param .u64 .ptr .align 1 _ZN3cub18CUB_300001_SM_10006detail11scan_by_key25DeviceScanByKeyInitKernelINS0_24ReduceByKeyScanTileStateIfiLb1EEEPimEEvT_T0_PN4cuda3std3__415iterator_traitsIS8_vE10value_typeET1_i_param_2,
	.param .u64 _ZN3cub18CUB_300001_SM_10006detail11scan_by_key25DeviceScanByKeyInitKernelINS0_24ReduceByKeyScanTileStateIfiLb1EEEPimEEvT_T0_PN4cuda3std3__415iterator_traitsIS8_vE10value_typeET1_i_param_3,
	.param .u32 _ZN3cub18CUB_300001_SM_10006detail11scan_by_key25DeviceScanByKeyInitKernelINS0_24ReduceByKeyScanTileStateIfiLb1EEEPimEEvT_T0_PN4cuda3std3__415iterator_traitsIS8_vE10value_typeET1_i_param_4
)
{
	.reg .pred 	%p<8>;
	.reg .b32 	%r<8>;
	.reg .b64 	%rd<21>;

	ld.param.u64 	%rd5, [_ZN3cub18CUB_300001_SM_10006detail11scan_by_key25DeviceScanByKeyInitKernelINS0_24ReduceByKeyScanTileStateIfiLb1EEEPimEEvT_T0_PN4cuda3std3__415iterator_traitsIS8_vE10value_typeET1_i_param_0];
	ld.param.u64 	%rd2, [_ZN3cub18CUB_300001_SM_10006detail11scan_by_key25DeviceScanByKeyInitKernelINS0_24ReduceByKeyScanTileStateIfiLb1EEEPimEEvT_T0_PN4cuda3std3__415iterator_traitsIS8_vE10value_typeET1_i_param_1];
	ld.param.u64 	%rd3, [_ZN3cub18CUB_300001_SM_10006detail11scan_by_key25DeviceScanByKeyInitKernelINS0_24ReduceByKeyScanTileStateIfiLb1EEEPimEEvT_T0_PN4cuda3std3__415iterator_traitsIS8_vE10value_typeET1_i_param_2];
	ld.param.u64 	%rd4, [_ZN3cub18CUB_300001_SM_10006detail11scan_by_key25DeviceScanByKeyInitKernelINS0_24ReduceByKeyScanTileStateIfiLb1EEEPimEEvT_T0_PN4cuda3std3__415iterator_traitsIS8_vE10value_typeET1_i_param_3];
	ld.param.u32 	%r4, [_ZN3cub18CUB_300001_SM_10006detail11scan_by_key25DeviceScanByKeyInitKernelINS0_24ReduceByKeyScanTileStateIfiLb1EEEPimEEvT_T0_PN4cuda3std3__415iterator_traitsIS8_vE10value_typeET1_i_param_4];
	cvta.to.global.u64 	%rd1, %rd5;
	mov.u32 	%r1, %ctaid.x;
	mov.u32 	%r5, %ntid.x;
	mov.u32 	%r2, %tid.x;
	mad.lo.s32 	%r3, %r1, %r5, %r2;
	setp.ge.s32 	%p1, %r3, %r4;
	@%p1 bra 	$L__BB49_2;
	mul.wide.s32 	%rd6, %r3, 16;
	add.s64 	%rd7, %rd1, %rd6;
	mov.b64 	%rd8, 99;
	mov.b64 	%rd9, 0;
	st.global.v2.u64 	[%rd7+512], {%rd9, %rd8};
$L__BB49_2:
	setp.ne.s32 	%p2, %r1, 0;
	setp.gt.u32 	%p3, %r2, 31;
	or.pred  	%p4, %p2, %p3;
	@%p4 bra 	$L__BB49_4;
	mul.wide.u32 	%rd10, %r2, 16;
	add.s64 	%rd11, %rd1, %rd10;
	mov.b64 	%rd12, 0;
	st.global.v2.u64 	[%rd11], {%rd12, %rd12};
$L__BB49_4:
	setp.eq.s32 	%p5, %r3, 0;
	setp.ge.u32 	%p6, %r3, %r4;
	or.pred  	%p7, %p5, %p6;
	@%p7 bra 	$L__BB49_6;
	cvt.u64.u32 	%rd13, %r3;
	cvta.to.global.u64 	%rd14, %rd2;
	mul.lo.s64 	%rd15, %rd4, %rd13;
	shl.b64 	%rd16, %rd15, 2;
	add.s64 	%rd17, %rd14, %rd16;
	ld.global.u32 	%r7, [%rd17+-4];
	cvta.to.global.u64 	%rd18, %rd3;
	mul.wide.u32 	%rd19, %r3, 4;
	add.s64 	%rd20, %rd18, %rd19;
	st.global.u32 	[%rd20], %r7;
$L__BB49_6:
	ret;

}
	// .globl	_ZN3cub18CUB_300001_SM_10006detail11scan_by_key21DeviceScanByKeyKernelINS2_10policy_hubIPiffN4cuda3std3__44plusIfEEE10Policy1000ES5_PfSD_NS0_24ReduceByKeyScanTileStateIfiLb1EEENS8_8equal_toIiEESA_NS0_8NullTypeEmfiEEvT0_PT9_T1_T2_T3_iT4_T5_T6_T7_
.visible .entry _ZN3cub18CUB_300001_SM_10006detail11scan_by_key21DeviceScanByKeyKernelINS2_10policy_hubIPiffN4cuda3std3__44plusIfEEE10Policy1000ES5_PfSD_NS0_24ReduceByKeyScanTileStateIfiLb1EEENS8_8equal_toIiEESA_NS0_8NullTypeEmfiEEvT0_PT9_T1_T2_T3_iT4_T5_T6_T7_(
	.param .u64 .ptr .align 1 _ZN3cub18CUB_300001_SM_10006detail11scan_by_key21DeviceScanByKeyKernelINS2_10policy_hubIPiffN4cuda3std3__44plusIfEEE10Policy1000ES5_PfSD_NS0_24ReduceByKeyScanTileStateIfiLb1EEENS8_8equal_toIiEESA_NS0_8NullTypeEmfiEEvT0_PT9_T1_T2_T3_iT4_T5_T6_T7__param_0,
	.param .u64 .ptr .align 1 _ZN3cub18CUB_300001_SM_10006detail11scan_by_key21DeviceScanByKeyKernelINS2_10policy_hubIPiffN4cuda3std3__44plusIfEEE10Policy1000ES5_PfSD_NS0_24ReduceByKeyScanTileStateIfiLb1EEENS8_8equal_toIiEESA_NS0_8NullTypeEmfiEEvT0_PT9_T1_T2_T3_iT4_T5_T6_T7__param_1,
	.param .u64 .ptr .align 1 _ZN3cub18CUB_300001_SM_10006detail11scan_by_key21DeviceScanByKeyKernelINS2_10policy_hubIPiffN4cuda3std3__44plusIfEEE10Policy1000ES5_PfSD_NS0_24ReduceByKeyScanTileStateIfiLb1EEENS8_8equal_toIiEESA_NS0_8NullTypeEmfiEEvT0_PT9_T1_T2_T3_iT4_T5_T6_T7__param_2,
	.param .u64 .ptr .align 1 _ZN3cub18CUB_300001_SM_10006detail11scan_by_key21DeviceScanByKeyKernelINS2_10policy_hubIPiffN4cuda3std3__44plusIfEEE10Policy1000ES5_PfSD_NS0_24ReduceByKeyScanTileStateIfiLb1EEENS8_8equal_toIiEESA_NS0_8NullTypeEmfiEEvT0_PT9_T1_T2_T3_iT4_T5_T6_T7__param_3,
	.param .align 8 .b8 _ZN3cub18CUB_300001_SM_10006detail11scan_by_key21DeviceScanByKeyKernelINS2_10policy_hubIPiffN4cuda3std3__44plusIfEEE10Policy1000ES5_PfSD_NS0_24ReduceByKeyScanTileStateIfiLb1EEENS8_8equal_toIiEESA_NS0_8NullTypeEmfiEEvT0_PT9_T1_T2_T3_iT4_T5_T6_T7__param_4[8],
	.param .u32 _ZN3cub18CUB_300001_SM_10006detail11scan_by_key21DeviceScanByKeyKernelINS2_10policy_hubIPiffN4cuda3std3__44plusIfEEE10Policy1000ES5_PfSD_NS0_24ReduceByKeyScanTileStateIfiLb1EEENS8_8equal_toIiEESA_NS0_8NullTypeEmfiEEvT0_PT9_T1_T2_T3_iT4_T5_T6_T7__param_5,
	.param .align 1 .b8 _ZN3cub18CUB_300001_SM_10006detail11scan_by_key21DeviceScanByKeyKernelINS2_10policy_hubIPiffN4cuda3std3__44plusIfEEE10Policy1000ES5_PfSD_NS0_24ReduceByKeyScanTileStateIfiLb1EEENS8_8equal_toIiEESA_NS0_8NullTypeEmfiEEvT0_PT9_T1_T2_T3_iT4_T5_T6_T7__param_6[1],
	.param .align 1 .b8 _ZN3cub18CUB_300001_SM_10006detail11scan_by_key21DeviceScanByKeyKernelINS2_10policy_hubIPiffN4cuda3std3__44plusIfEEE10Policy1000ES5_PfSD_NS0_24ReduceByKeyScanTileStateIfiLb1EEENS8_8equal_toIiEESA_NS0_8NullTypeEmfiEEvT0_PT9_T1_T2_T3_iT4_T5_T6_T7__param_7[1],
	.param .align 1 .b8 _ZN3cub18CUB_300001_SM_10006detail11scan_by_key21DeviceScanByKeyKernelINS2_10policy_hubIPiffN4cuda3std3__44plusIfEEE10Policy1000ES5_PfSD_NS0_24ReduceByKeyScanTileStateIfiLb1EEENS8_8equal_toIiEESA_NS0_8NullTypeEmfiEEvT0_PT9_T1_T2_T3_iT4_T5_T6_T7__param_8[1],
	.param .u64 _ZN3cub18CUB_300001_SM_10006detail11scan_by_key21DeviceScanByKeyKernelINS2_10policy_hubIPiffN4cuda3std3__44plusIfEEE10Policy1000ES5_PfSD_NS0_24ReduceByKeyScanTileStateIfiLb1EEENS8_8equal_toIiEESA_NS0_8NullTypeEmfiEEvT0_PT9_T1_T2_T3_iT4_T5_T6_T7__param_9
)
.maxntid 224
{
	.reg .pred 	%p<524>;
	.reg .b32 	%r<1196>;
	.reg .b32 	%f<776>;
	.reg .b64 	%rd<224>;
	// demoted variable
	.shared .align 16 .b8 _ZZN3cub18CUB_300001_SM_10006detail11scan_by_key21DeviceScanByKeyKernelINS2_10policy_hubIPiffN4cuda3std3__44plusIfEEE10Policy1000ES5_PfSD_NS0_24ReduceByKeyScanTileStateIfiLb1EEENS8_8equal_toIiEESA_NS0_8NullTypeEmfiEEvT0_PT9_T1_T2_T3_iT4_T5_T6_T7_E12temp_storage[17936];
	ld.param.u64 	%rd1, [_ZN3cub18CUB_300001_SM_10006detail11scan_by_key21DeviceScanByKeyKernelINS2_10policy_hubIPiffN4cuda3std3__44plusIfEEE10Policy1000ES5_PfSD_NS0_24ReduceByKeyScanTileStateIfiLb1EEENS8_8equal_toIiEESA_NS0_8NullTypeEmfiEEvT0_PT9_T1_T2_T3_iT4_T5_T6_T7__param_4];
	ld.param.u64 	%rd27, [_ZN3cub18CUB_300001_SM_10006detail11scan_by_key21DeviceScanByKeyKernelINS2_10policy_hubIPiffN4cuda3std3__44plusIfEEE10Policy1000ES5_PfSD_NS0_24ReduceByKeyScanTileStateIfiLb1EEENS8_8equal_toIiEESA_NS0_8NullTypeEmfiEEvT0_PT9_T1_T2_T3_iT4_T5_T6_T7__param_9];
	mov.u32 	%r1, %ctaid.x;
	mul.wide.u32 	%rd2, %r1, 4480;
	sub.s64 	%rd3, %rd27, %rd2;
	setp.lt.u64 	%p40, %rd3, 4481;
	@%p40 bra 	$L__BB50_33;
	ld.param.u64 	%rd219, [_ZN3cub18CUB_300001_SM_10006detail11scan_by_key21DeviceScanByKeyKernelINS2_10policy_hubIPiffN4cuda3std3__44plusIfEEE10Policy1000ES5_PfSD_NS0_24ReduceByKeyScanTileStateIfiLb1EEENS8_8equal_toIiEESA_NS0_8NullTypeEmfiEEvT0_PT9_T1_T2_T3_iT4_T5_T6_T7__param_2];
	ld.param.u64 	%rd215, [_ZN3cub18CUB_300001_SM_10006detail11scan_by_key21DeviceScanByKeyKernelINS2_10policy_hubIPiffN4cuda3std3__44plusIfEEE10Policy1000ES5_PfSD_NS0_24ReduceByKeyScanTileStateIfiLb1EEENS8_8equal_toIiEESA_NS0_8NullTypeEmfiEEvT0_PT9_T1_T2_T3_iT4_T5_T6_T7__param_0];
	mov.u32 	%r2, %tid.x;
	and.b32  	%r766, %r2, 31;
	and.b32  	%r767, %r2, 992;
	mul.lo.s32 	%r768, %r767, 20;
	or.b32  	%r769, %r768, %r766;
	cvt.u64.u32 	%rd180, %r769;
	mov.u32 	%r1135, %ctaid.x;
	mul.wide.u32 	%rd181, %r1135, 4480;
	add.s64 	%rd182, %rd181, %rd180;
	shl.b64 	%rd183, %rd182, 2;
	add.s64 	%rd140, %rd215, %rd183;
	// begin inline asm
	ld.ca.u32 %r725, [%rd140];
	// end inline asm
	add.s64 	%rd141, %rd140, 128;
	// begin inline asm
	ld.ca.u32 %r726, [%rd141];
	// end inline asm
	add.s64 	%rd142, %rd140, 256;
	// begin inline asm
	ld.ca.u32 %r727, [%rd142];
	// end inline asm
	add.s64 	%rd143, %rd140, 384;
	// begin inline asm
	ld.ca.u32 %r728, [%rd143];
	// end inline asm
	add.s64 	%rd144, %rd140, 512;
	// begin inline asm
	ld.ca.u32 %r729, [%rd144];
	// end inline asm
	add.s64 	%rd145, %rd140, 640;
	// begin inline asm
	ld.ca.u32 %r730, [%rd145];
	// end inline asm
	add.s64 	%rd146, %rd140, 768;
	// begin inline asm
	ld.ca.u32 %r731, [%rd146];
	// end inline asm
	add.s64 	%rd147, %rd140, 896;
	// begin inline asm
	ld.ca.u32 %r732, [%rd147];
	// end inline asm
	add.s64 	%rd148, %rd140, 1024;
	// begin inline asm
	ld.ca.u32 %r733, [%rd148];
	// end inline asm
	add.s64 	%rd149, %rd140, 1152;
	// begin inline asm
	ld.ca.u32 %r734, [%rd149];
	// end inline asm
	add.s64 	%rd150, %rd140, 1280;
	// begin inline asm
	ld.ca.u32 %r735, [%rd150];
	// end inline asm
	add.s64 	%rd151, %rd140, 1408;
	// begin inline asm
	ld.ca.u32 %r736, [%rd151];
	// end inline asm
	add.s64 	%rd152, %rd140, 1536;
	// begin inline asm
	ld.ca.u32 %r737, [%rd152];
	// end inline asm
	add.s64 	%rd153, %rd140, 1664;
	// begin inline asm
	ld.ca.u32 %r738, [%rd153];
	// end inline asm
	add.s64 	%rd154, %rd140, 1792;
	// begin inline asm
	ld.ca.u32 %r739, [%rd154];
	// end inline asm
	add.s64 	%rd155, %rd140, 1920;
	// begin inline asm
	ld.ca.u32 %r740, [%rd155];
	// end inline asm
	add.s64 	%rd156, %rd140, 2048;
	// begin inline asm
	ld.ca.u32 %r741, [%rd156];
	// end inline asm
	add.s64 	%rd157, %rd140, 2176;
	// begin inline asm
	ld.ca.u32 %r742, [%rd157];
	// end inline asm
	add.s64 	%rd158, %rd140, 2304;
	// begin inline asm
	ld.ca.u32 %r743, [%rd158];
	// end inline asm
	add.s64 	%rd159, %rd140, 2432;
	// begin inline asm
	ld.ca.u32 %r744, [%rd159];
	// end inline asm
	// begin inline asm
	mov.u32 %r745, %laneid;
	// end inline asm
	shr.u32 	%r5, %r2, 5;
	mad.lo.s32 	%r770, %r5, 640, %r745;
	shl.b32 	%r771, %r770, 2;
	mov.u32 	%r772, _ZZN3cub18CUB_300001_SM_10006detail11scan_by_key21DeviceScanByKeyKernelINS2_10policy_hubIPiffN4cuda3std3__44plusIfEEE10Policy1000ES5_PfSD_NS0_24ReduceByKeyScanTileStateIfiLb1EEENS8_8equal_toIiEESA_NS0_8NullTypeEmfiEEvT0_PT9_T1_T2_T3_iT4_T5_T6_T7_E12temp_storage;
	add.s32 	%r6, %r772, %r771;
	st.shared.u32 	[%r6], %r725;
	st.shared.u32 	[%r6+128], %r726;
	st.shared.u32 	[%r6+256], %r727;
	st.shared.u32 	[%r6+384], %r728;
	st.shared.u32 	[%r6+512], %r729;
	st.shared.u32 	[%r6+640], %r730;
	st.shared.u32 	[%r6+768], %r731;
	st.shared.u32 	[%r6+896], %r732;
	st.shared.u32 	[%r6+1024], %r733;
	st.shared.u32 	[%r6+1152], %r734;
	st.shared.u32 	[%r6+1280], %r735;
	st.shared.u32 	[%r6+1408], %r736;
	st.shared.u32 	[%r6+1536], %r737;
	st.shared.u32 	[%r6+1664], %r738;
	st.shared.u32 	[%r6+1792], %r739;
	st.shared.u32 	[%r6+1920], %r740;
	st.shared.u32 	[%r6+2048], %r741;
	st.shared.u32 	[%r6+2176], %r742;
	st.shared.u32 	[%r6+2304], %r743;
	st.shared.u32 	[%r6+2432], %r744;
	bar.warp.sync 	-1;
	mad.lo.s32 	%r7, %r745, 76, %r6;
	ld.shared.v4.u32 	{%r8, %r9, %r10, %r11}, [%r7];
	ld.shared.v4.u32 	{%r12, %r13, %r14, %r15}, [%r7+16];
	ld.shared.v4.u32 	{%r16, %r17, %r18, %r19}, [%r7+32];
	ld.shared.v4.u32 	{%r20, %r21, %r22, %r23}, [%r7+48];
	ld.shared.v4.u32 	{%r24, %r25, %r26, %r27}, [%r7+64];
	bar.sync 	0;
	add.s64 	%rd160, %rd219, %rd183;
	// begin inline asm
	ld.ca.u32 %r746, [%rd160];
	// end inline asm
	add.s64 	%rd161, %rd160, 128;
	// begin inline asm
	ld.ca.u32 %r747, [%rd161];
	// end inline asm
	add.s64 	%rd162, %rd160, 256;
	// begin inline asm
	ld.ca.u32 %r748, [%rd162];
	// end inline asm
	add.s64 	%rd163, %rd160, 384;
	// begin inline asm
	ld.ca.u32 %r749, [%rd163];
	// end inline asm
	add.s64 	%rd164, %rd160, 512;
	// begin inline asm
	ld.ca.u32 %r750, [%rd164];
	// end inline asm
	add.s64 	%rd165, %rd160, 640;
	// begin inline asm
	ld.ca.u32 %r751, [%rd165];
	// end inline asm
	add.s64 	%rd166, %rd160, 768;
	// begin inline asm
	ld.ca.u32 %r752, [%rd166];
	// end inline asm
	add.s64 	%rd167, %rd160, 896;
	// begin inline asm
	ld.ca.u32 %r753, [%rd167];
	// end inline asm
	add.s64 	%rd168, %rd160, 1024;
	// begin inline asm
	ld.ca.u32 %r754, [%rd168];
	// end inline asm
	add.s64 	%rd169, %rd160, 1152;
	// begin inline asm
	ld.ca.u32 %r755, [%rd169];
	// end inline asm
	add.s64 	%rd170, %rd160, 1280;
	// begin inline asm
	ld.ca.u32 %r756, [%rd170];
	// end inline asm
	add.s64 	%rd171, %rd160, 1408;
	// begin inline asm
	ld.ca.u32 %r757, [%rd171];
	// end inline asm
	add.s64 	%rd172, %rd160, 1536;
	// begin inline asm
	ld.ca.u32 %r758, [%rd172];
	// end inline asm
	add.s64 	%rd173, %rd160, 1664;
	// begin inline asm
	ld.ca.u32 %r759, [%rd173];
	// end inline asm
	add.s64 	%rd174, %rd160, 1792;
	// begin inline asm
	ld.ca.u32 %r760, [%rd174];
	// end inline asm
	add.s64 	%rd175, %rd160, 1920;
	// begin inline asm
	ld.ca.u32 %r761, [%rd175];
	// end inline asm
	add.s64 	%rd176, %rd160, 2048;
	// begin inline asm
	ld.ca.u32 %r762, [%rd176];
	// end inline asm
	add.s64 	%rd177, %rd160, 2176;
	// begin inline asm
	ld.ca.u32 %r763, [%rd177];
	// end inline asm
	add.s64 	%rd178, %rd160, 2304;
	// begin inline asm
	ld.ca.u32 %r764, [%rd178];
	// end inline asm
	add.s64 	%rd179, %rd160, 2432;
	// begin inline asm
	ld.ca.u32 %r765, [%rd179];
	// end inline asm
	st.shared.u32 	[%r6], %r746;
	st.shared.u32 	[%r6+128], %r747;
	st.shared.u32 	[%r6+256], %r748;
	st.shared.u32 	[%r6+384], %r749;
	st.shared.u32 	[%r6+512], %r750;
	st.shared.u32 	[%r6+640], %r751;
	st.shared.u32 	[%r6+768], %r752;
	st.shared.u32 	[%r6+896], %r753;
	st.shared.u32 	[%r6+1024], %r754;
	st.shared.u32 	[%r6+1152], %r755;
	st.shared.u32 	[%r6+1280], %r756;
	st.shared.u32 	[%r6+1408], %r757;
	st.shared.u32 	[%r6+1536], %r758;
	st.shared.u32 	[%r6+1664], %r759;
	st.shared.u32 	[%r6+1792], %r760;
	st.shared.u32 	[%r6+1920], %r761;
	st.shared.u32 	[%r6+2048], %r762;
	st.shared.u32 	[%r6+2176], %r763;
	st.shared.u32 	[%r6+2304], %r764;
	st.shared.u32 	[%r6+2432], %r765;
	bar.warp.sync 	-1;
	ld.shared.v4.f32 	{%f1, %f2, %f3, %f4}, [%r7];
	ld.shared.v4.f32 	{%f5, %f6, %f7, %f8}, [%r7+16];
	ld.shared.v4.f32 	{%f9, %f10, %f11, %f12}, [%r7+32];
	ld.shared.v4.f32 	{%f13, %f14, %f15, %f16}, [%r7+48];
	ld.shared.v4.f32 	{%f17, %f18, %f19, %f20}, [%r7+64];
	bar.sync 	0;
	setp.ne.s32 	%p313, %r1135, 0;
	@%p313 bra 	$L__BB50_10;
	shl.b32 	%r1032, %r2, 2;
	add.s32 	%r1034, %r772, %r1032;
	add.s32 	%r28, %r1034, 1020;
	st.shared.u32 	[%r1034+1020], %r27;
	bar.sync 	0;
	setp.eq.s32 	%p438, %r2, 0;
	mov.b32 	%r1132, 1;
	@%p438 bra 	$L__BB50_4;
	ld.shared.u32 	%r1035, [%r28+-4];
	setp.ne.s32 	%p439, %r1035, %r8;
	selp.u32 	%r1132, 1, 0, %p439;
$L__BB50_4:
	setp.ne.s32 	%p440, %r8, %r9;
	setp.ne.s32 	%p441, %r9, %r10;
	setp.ne.s32 	%p442, %r10, %r11;
	setp.ne.s32 	%p443, %r11, %r12;
	setp.ne.s32 	%p444, %r12, %r13;
	setp.ne.s32 	%p445, %r13, %r14;
	setp.ne.s32 	%p446, %r14, %r15;
	setp.ne.s32 	%p447, %r15, %r16;
	setp.ne.s32 	%p448, %r16, %r17;
	setp.ne.s32 	%p449, %r17, %r18;
	setp.ne.s32 	%p450, %r18, %r19;
	setp.ne.s32 	%p451, %r19, %r20;
	setp.ne.s32 	%p452, %r20, %r21;
	setp.ne.s32 	%p453, %r21, %r22;
	setp.ne.s32 	%p454, %r22, %r23;
	setp.ne.s32 	%p455, %r23, %r24;
	setp.ne.s32 	%p456, %r24, %r25;
	setp.ne.s32 	%p457, %r25, %r26;
	setp.ne.s32 	%p458, %r26, %r27;
	add.f32 	%f608, %f1, %f2;
	selp.f32 	%f609, %f2, %f608, %p440;
	or.pred  	%p459, %p440, %p441;
	add.f32 	%f610, %f609, %f3;
	selp.f32 	%f611, %f3, %f610, %p441;
	or.pred  	%p460, %p459, %p442;
	add.f32 	%f612, %f611, %f4;
	selp.f32 	%f613, %f4, %f612, %p442;
	or.pred  	%p461, %p460, %p443;
	add.f32 	%f614, %f613, %f5;
	selp.f32 	%f615, %f5, %f614, %p443;
	or.pred  	%p462, %p461, %p444;
	add.f32 	%f616, %f615, %f6;
	selp.f32 	%f617, %f6, %f616, %p444;
	or.pred  	%p463, %p462, %p445;
	add.f32 	%f618, %f617, %f7;
	selp.f32 	%f619, %f7, %f618, %p445;
	or.pred  	%p464, %p463, %p446;
	add.f32 	%f620, %f619, %f8;
	selp.f32 	%f621, %f8, %f620, %p446;
	or.pred  	%p465, %p464, %p447;
	add.f32 	%f622, %f621, %f9;
	selp.f32 	%f623, %f9, %f622, %p447;
	or.pred  	%p466, %p465, %p448;
	add.f32 	%f624, %f623, %f10;
	selp.f32 	%f625, %f10, %f624, %p448;
	or.pred  	%p467, %p466, %p449;
	add.f32 	%f626, %f625, %f11;
	selp.f32 	%f627, %f11, %f626, %p449;
	or.pred  	%p468, %p467, %p450;
	add.f32 	%f628, %f627, %f12;
	selp.f32 	%f629, %f12, %f628, %p450;
	or.pred  	%p469, %p468, %p451;
	add.f32 	%f630, %f629, %f13;
	selp.f32 	%f631, %f13, %f630, %p451;
	or.pred  	%p470, %p469, %p452;
	add.f32 	%f632, %f631, %f14;
	selp.f32 	%f633, %f14, %f632, %p452;
	or.pred  	%p471, %p470, %p453;
	add.f32 	%f634, %f633, %f15;
	selp.f32 	%f635, %f15, %f634, %p453;
	or.pred  	%p472, %p471, %p454;
	add.f32 	%f636, %f635, %f16;
	selp.f32 	%f637, %f16, %f636, %p454;
	or.pred  	%p473, %p472, %p455;
	add.f32 	%f638, %f637, %f17;
	selp.f32 	%f639, %f17, %f638, %p455;
	or.pred  	%p474, %p473, %p456;
	add.f32 	%f640, %f639, %f18;
	selp.f32 	%f641, %f18, %f640, %p456;
	or.pred  	%p475, %p474, %p457;
	add.f32 	%f642, %f641, %f19;
	selp.f32 	%f643, %f19, %f642, %p457;
	or.pred  	%p476, %p475, %p458;
	selp.u32 	%r1096, 1, 0, %p476;
	or.b32  	%r1037, %r1132, %r1096;
	add.f32 	%f644, %f643, %f20;
	selp.f32 	%f645, %f20, %f644, %p458;
	mov.b32 	%r1093, 1;
	mov.b32 	%r1094, 0;
	mov.b32 	%r1095, -1;
	// begin inline asm
	shfl.sync.up.b32 %r1036, %r1037, %r1093, %r1094, %r1095;
	// end inline asm
	mov.b32 	%r1042, %f645;
	// begin inline asm
	shfl.sync.up.b32 %r1041, %r1042, %r1093, %r1094, %r1095;
	// end inline asm
	mov.b32 	%f646, %r1041;
	setp.eq.s32 	%p477, %r1037, 0;
	add.f32 	%f647, %f645, %f646;
	selp.f32 	%f648, %f647, %f645, %p477;
	setp.lt.s32 	%p478, %r745, 1;
	selp.f32 	%f649, %f645, %f648, %p478;
	selp.b32 	%r1097, 0, %r1036, %p478;
	or.b32  	%r1047, %r1097, %r1037;
	mov.b32 	%r1053, 2;
	// begin inline asm
	shfl.sync.up.b32 %r1046, %r1047, %r1053, %r1094, %r1095;
	// end inline asm
	mov.b32 	%r1052, %f649;
	// begin inline asm
	shfl.sync.up.b32 %r1051, %r1052, %r1053, %r1094, %r1095;
	// end inline asm
	mov.b32 	%f650, %r1051;
	setp.eq.s32 	%p479, %r1047, 0;
	add.f32 	%f651, %f649, %f650;
	selp.f32 	%f652, %f651, %f649, %p479;
	setp.lt.s32 	%p480, %r745, 2;
	selp.f32 	%f653, %f649, %f652, %p480;
	selp.b32 	%r1098, 0, %r1046, %p480;
	or.b32  	%r1057, %r1098, %r1047;
	mov.b32 	%r1063, 4;
	// begin inline asm
	shfl.sync.up.b32 %r1056, %r1057, %r1063, %r1094, %r1095;
	// end inline asm
	mov.b32 	%r1062, %f653;
	// begin inline asm
	shfl.sync.up.b32 %r1061, %r1062, %r1063, %r1094, %r1095;
	// end inline asm
	mov.b32 	%f654, %r1061;
	setp.eq.s32 	%p481, %r1057, 0;
	add.f32 	%f655, %f653, %f654;
	selp.f32 	%f656, %f655, %f653, %p481;
	setp.lt.s32 	%p482, %r745, 4;
	selp.f32 	%f657, %f653, %f656, %p482;
	selp.b32 	%r1099, 0, %r1056, %p482;
	or.b32  	%r1067, %r1099, %r1057;
	mov.b32 	%r1073, 8;
	// begin inline asm
	shfl.sync.up.b32 %r1066, %r1067, %r1073, %r1094, %r1095;
	// end inline asm
	mov.b32 	%r1072, %f657;
	// begin inline asm
	shfl.sync.up.b32 %r1071, %r1072, %r1073, %r1094, %r1095;
	// end inline asm
	mov.b32 	%f658, %r1071;
	setp.eq.s32 	%p483, %r1067, 0;
	add.f32 	%f659, %f657, %f658;
	selp.f32 	%f660, %f659, %f657, %p483;
	setp.lt.s32 	%p484, %r745, 8;
	selp.f32 	%f661, %f657, %f660, %p484;
	selp.b32 	%r1100, 0, %r1066, %p484;
	or.b32  	%r1077, %r1100, %r1067;
	mov.b32 	%r1083, 16;
	// begin inline asm
	shfl.sync.up.b32 %r1076, %r1077, %r1083, %r1094, %r1095;
	// end inline asm
	mov.b32 	%r1082, %f661;
	// begin inline asm
	shfl.sync.up.b32 %r1081, %r1082, %r1083, %r1094, %r1095;
	// end inline asm
	mov.b32 	%f662, %r1081;
	setp.eq.s32 	%p485, %r1077, 0;
	add.f32 	%f663, %f661, %f662;
	selp.f32 	%f21, %f663, %f661, %p485;
	setp.lt.s32 	%p486, %r745, 16;
	selp.f32 	%f664, %f661, %f21, %p486;
	selp.b32 	%r1101, 0, %r1076, %p486;
	or.b32  	%r1087, %r1101, %r1077;
	// begin inline asm
	shfl.sync.up.b32 %r1086, %r1087, %r1093, %r1094, %r1095;
	// end inline asm
	mov.b32 	%r1092, %f664;
	// begin inline asm
	shfl.sync.up.b32 %r1091, %r1092, %r1093, %r1094, %r1095;
	// end inline asm
	mov.b32 	%f730, %r1091;
	setp.ne.s32 	%p487, %r745, 31;
	@%p487 bra 	$L__BB50_6;
	shl.b32 	%r1102, %r5, 3;
	mov.u32 	%r1103, _ZZN3cub18CUB_300001_SM_10006detail11scan_by_key21DeviceScanByKeyKernelINS2_10policy_hubIPiffN4cuda3std3__44plusIfEEE10Policy1000ES5_PfSD_NS0_24ReduceByKeyScanTileStateIfiLb1EEENS8_8equal_toIiEESA_NS0_8NullTypeEmfiEEvT0_PT9_T1_T2_T3_iT4_T5_T6_T7_E12temp_storage;
	add.s32 	%r1104, %r1103, %r1102;
	mov.b32 	%r1105, %f21;
	st.shared.v2.u32 	[%r1104], {%r1087, %r1105};
$L__BB50_6:
	bar.sync 	0;
	ld.shared.v4.u32 	{%r1106, %r1107, %r1108, %r1109}, [_ZZN3cub18CUB_300001_SM_10006detail11scan_by_key21DeviceScanByKeyKernelINS2_10policy_hubIPiffN4cuda3std3__44plusIfEEE10Policy1000ES5_PfSD_NS0_24ReduceByKeyScanTileStateIfiLb1EEENS8_8equal_toIiEESA_NS0_8NullTypeEmfiEEvT0_PT9_T1_T2_T3_iT4_T5_T6_T7_E12temp_storage];
	mov.b32 	%f665, %r1109;
	mov.b32 	%f666, %r1107;
	or.b32  	%r1110, %r1108, %r1106;
	setp.eq.s32 	%p488, %r1108, 0;
	add.f32 	%f667, %f666, %f665;
	selp.f32 	%f668, %f667, %f665, %p488;
	setp.eq.s32 	%p489, %r5, 2;
	selp.f32 	%f669, %f668, %f666, %p489;
	ld.shared.v4.u32 	{%r1111, %r1112, %r1113, %r1114}, [_ZZN3cub18CUB_300001_SM_10006detail11scan_by_key21DeviceScanByKeyKernelINS2_10policy_hubIPiffN4cuda3std3__44plusIfEEE10Policy1000ES5_PfSD_NS0_24ReduceByKeyScanTileStateIfiLb1EEENS8_8equal_toIiEESA_NS0_8NullTypeEmfiEEvT0_PT9_T1_T2_T3_iT4_T5_T6_T7_E12temp_storage+16];
	mov.b32 	%f670, %r1114;
	mov.b32 	%f671, %r1112;
	or.b32  	%r1115, %r1111, %r1110;
	setp.eq.s32 	%p490, %r1111, 0;
	add.f32 	%f672, %f668, %f671;
	selp.f32 	%f673, %f672, %f671, %p490;
	setp.eq.s32 	%p491, %r5, 3;
	selp.f32 	%f674, %f673, %f669, %p491;
	or.b32  	%r1116, %r1113, %r1115;
	setp.eq.s32 	%p492, %r1113, 0;
	add.f32 	%f675, %f673, %f670;
	selp.f32 	%f676, %f675, %f670, %p492;
	setp.eq.s32 	%p493, %r5, 4;
	selp.f32 	%f677, %f676, %f674, %p493;
	ld.shared.v4.u32 	{%r1117, %r1118, %r1119, %r1120}, [_ZZN3cub18CUB_300001_SM_10006detail11scan_by_key21DeviceScanByKeyKernelINS2_10policy_hubIPiffN4cuda3std3__44plusIfEEE10Policy1000ES5_PfSD_NS0_24ReduceByKeyScanTileStateIfiLb1EEENS8_8equal_toIiEESA_NS0_8NullTypeEmfiEEvT0_PT9_T1_T2_T3_iT4_T5_T6_T7_E12temp_storage+32];
	mov.b32 	%f678, %r1120;
	mov.b32 	%f679, %r1118;
	or.b32  	%r1121, %r1117, %r1116;
	setp.eq.s32 	%p494, %r1117, 0;
	add.f32 	%f680, %f676, %f679;
	selp.f32 	%f681, %f680, %f679, %p494;
	setp.eq.s32 	%p495, %r5, 5;
	selp.f32 	%f682, %f681, %f677, %p495;
	or.b32  	%r1122, %r1119, %r1121;
	setp.eq.s32 	%p496, %r1119, 0;
	add.f32 	%f683, %f681, %f678;
	selp.f32 	%f684, %f683, %f678, %p496;
	setp.eq.s32 	%p497, %r5, 6;
	selp.f32 	%f23, %f684, %f682, %p497;
	ld.shared.v2.u32 	{%r1123, %r1124}, [_ZZN3cub18CUB_300001_SM_10006detail11scan_by_key21DeviceScanByKeyKernelINS2_10policy_hubIPiffN4cuda3std3__44plusIfEEE10Policy1000ES5_PfSD_NS0_24ReduceByKeyScanTileStateIfiLb1EEENS8_8equal_toIiEESA_NS0_8NullTypeEmfiEEvT0_PT9_T1_T2_T3_iT4_T5_T6_T7_E12temp_storage+48];
	mov.b32 	%f685, %r1124;
	or.b32  	%r33, %r1123, %r1122;
	setp.eq.s32 	%p498, %r1123, 0;
	add.f32 	%f686, %f684, %f685;
	selp.f32 	%f24, %f686, %f685, %p498;
	setp.lt.u32 	%p499, %r2, 32;
	@%p499 bra 	$L__BB50_8;
	setp.eq.s32 	%p500, %r1086, 0;
	add.f32 	%f687, %f23, %f730;
	selp.f32 	%f688, %f687, %f730, %p500;
	setp.eq.s32 	%p501, %r745, 0;
	selp.f32 	%f730, %f23, %f688, %p501;
$L__BB50_8:
	setp.ne.s32 	%p502, %r26, %r27;
	setp.ne.s32 	%p503, %r25, %r26;
	setp.ne.s32 	%p504, %r24, %r25;
	setp.ne.s32 	%p505, %r23, %r24;
	setp.ne.s32 	%p506, %r22, %r23;
	setp.ne.s32 	%p507, %r21, %r22;
	setp.ne.s32 	%p508, %r20, %r21;
	setp.ne.s32 	%p509, %r19, %r20;
	setp.ne.s32 	%p510, %r18, %r19;
	setp.ne.s32 	%p511, %r17, %r18;
	setp.ne.s32 	%p512, %r16, %r17;
	setp.ne.s32 	%p513, %r15, %r16;
	setp.ne.s32 	%p514, %r14, %r15;
	setp.ne.s32 	%p515, %r13, %r14;
	setp.ne.s32 	%p516, %r12, %r13;
	setp.ne.s32 	%p517, %r11, %r12;
	setp.ne.s32 	%p518, %r10, %r11;
	setp.ne.s32 	%p519, %r9, %r10;
	setp.ne.s32 	%p520, %r8, %r9;
	setp.ne.s32 	%p521, %r2, 0;
	setp.eq.s32 	%p522, %r2, 0;
	setp.eq.s32 	%p523, %r1132, 0;
	add.f32 	%f689, %f730, %f1;
	selp.f32 	%f752, %f689, %f1, %p523;
	selp.f32 	%f690, %f1, %f752, %p522;
	add.f32 	%f691, %f690, %f2;
	selp.f32 	%f751, %f2, %f691, %p520;
	add.f32 	%f692, %f751, %f3;
	selp.f32 	%f750, %f3, %f692, %p519;
	add.f32 	%f693, %f750, %f4;
	selp.f32 	%f749, %f4, %f693, %p518;
	add.f32 	%f694, %f749, %f5;
	selp.f32 	%f748, %f5, %f694, %p517;
	add.f32 	%f695, %f748, %f6;
	selp.f32 	%f747, %f6, %f695, %p516;
	add.f32 	%f696, %f747, %f7;
	selp.f32 	%f746, %f7, %f696, %p515;
	add.f32 	%f697, %f746, %f8;
	selp.f32 	%f745, %f8, %f697, %p514;
	add.f32 	%f698, %f745, %f9;
	selp.f32 	%f744, %f9, %f698, %p513;
	add.f32 	%f699, %f744, %f10;
	selp.f32 	%f743, %f10, %f699, %p512;
	add.f32 	%f700, %f743, %f11;
	selp.f32 	%f742, %f11, %f700, %p511;
	add.f32 	%f701, %f742, %f12;
	selp.f32 	%f741, %f12, %f701, %p510;
	add.f32 	%f702, %f741, %f13;
	selp.f32 	%f740, %f13, %f702, %p509;
	add.f32 	%f703, %f740, %f14;
	selp.f32 	%f739, %f14, %f703, %p508;
	add.f32 	%f704, %f739, %f15;
	selp.f32 	%f738, %f15, %f704, %p507;
	add.f32 	%f705, %f738, %f16;
	selp.f32 	%f737, %f16, %f705, %p506;
	add.f32 	%f706, %f737, %f17;
	selp.f32 	%f736, %f17, %f706, %p505;
	add.f32 	%f707, %f736, %f18;
	selp.f32 	%f735, %f18, %f707, %p504;
	add.f32 	%f708, %f735, %f19;
	selp.f32 	%f734, %f19, %f708, %p503;
	add.f32 	%f709, %f734, %f20;
	selp.f32 	%f733, %f20, %f709, %p502;
	@%p521 bra 	$L__BB50_32;
	add.s64 	%rd205, %rd1, 512;
	mov.b32 	%r1125, %f24;
	mov.b64 	%rd206, {%r33, %r1125};
	mov.b64 	%rd207, 101;
	// begin inline asm
	st.relaxed.gpu.v2.u64 [%rd205], {%rd206, %rd207};
	// end inline asm
	mov.f32 	%f752, %f1;
	bra.uni 	$L__BB50_32;
$L__BB50_10:
	setp.ne.s32 	%p314, %r2, 0;
	mov.b32 	%r1134, 0;
	@%p314 bra 	$L__BB50_12;
	ld.param.u64 	%rd217, [_ZN3cub18CUB_300001_SM_10006detail11scan_by_key21DeviceScanByKeyKernelINS2_10policy_hubIPiffN4cuda3std3__44plusIfEEE10Policy1000ES5_PfSD_NS0_24ReduceByKeyScanTileStateIfiLb1EEENS8_8equal_toIiEESA_NS0_8NullTypeEmfiEEvT0_PT9_T1_T2_T3_iT4_T5_T6_T7__param_1];
	cvta.to.global.u64 	%rd184, %rd217;
	mul.wide.u32 	%rd185, %r1135, 4;
	add.s64 	%rd186, %rd184, %rd185;
	ld.global.u32 	%r1134, [%rd186];
$L__BB50_12:
	setp.eq.s32 	%p315, %r2, 0;
	shl.b32 	%r774, %r2, 2;
	add.s32 	%r776, %r772, %r774;
	add.s32 	%r36, %r776, 1020;
	st.shared.u32 	[%r776+1020], %r27;
	bar.sync 	0;
	@%p315 bra 	$L__BB50_14;
	ld.shared.u32 	%r1134, [%r36+-4];
$L__BB50_14:
	setp.ne.s32 	%p316, %r1134, %r8;
	setp.ne.s32 	%p317, %r8, %r9;
	setp.ne.s32 	%p318, %r9, %r10;
	setp.ne.s32 	%p319, %r10, %r11;
	setp.ne.s32 	%p320, %r11, %r12;
	setp.ne.s32 	%p321, %r12, %r13;
	setp.ne.s32 	%p322, %r13, %r14;
	setp.ne.s32 	%p323, %r14, %r15;
	setp.ne.s32 	%p324, %r15, %r16;
	setp.ne.s32 	%p325, %r16, %r17;
	setp.ne.s32 	%p326, %r17, %r18;
	setp.ne.s32 	%p327, %r18, %r19;
	setp.ne.s32 	%p328, %r19, %r20;
	setp.ne.s32 	%p329, %r20, %r21;
	setp.ne.s32 	%p330, %r21, %r22;
	setp.ne.s32 	%p331, %r22, %r23;
	setp.ne.s32 	%p332, %r23, %r24;
	setp.ne.s32 	%p333, %r24, %r25;
	setp.ne.s32 	%p334, %r25, %r26;
	setp.ne.s32 	%p335, %r26, %r27;
	or.pred  	%p336, %p317, %p316;
	add.f32 	%f459, %f1, %f2;
	selp.f32 	%f460, %f2, %f459, %p317;
	or.pred  	%p337, %p336, %p318;
	add.f32 	%f461, %f460, %f3;
	selp.f32 	%f462, %f3, %f461, %p318;
	or.pred  	%p338, %p337, %p319;
	add.f32 	%f463, %f462, %f4;
	selp.f32 	%f464, %f4, %f463, %p319;
	or.pred  	%p339, %p338, %p320;
	add.f32 	%f465, %f464, %f5;
	selp.f32 	%f466, %f5, %f465, %p320;
	or.pred  	%p340, %p339, %p321;
	add.f32 	%f467, %f466, %f6;
	selp.f32 	%f468, %f6, %f467, %p321;
	or.pred  	%p341, %p340, %p322;
	add.f32 	%f469, %f468, %f7;
	selp.f32 	%f470, %f7, %f469, %p322;
	or.pred  	%p342, %p341, %p323;
	add.f32 	%f471, %f470, %f8;
	selp.f32 	%f472, %f8, %f471, %p323;
	or.pred  	%p343, %p342, %p324;
	add.f32 	%f473, %f472, %f9;
	selp.f32 	%f474, %f9, %f473, %p324;
	or.pred  	%p344, %p343, %p325;
	add.f32 	%f475, %f474, %f10;
	selp.f32 	%f476, %f10, %f475, %p325;
	or.pred  	%p345, %p344, %p326;
	add.f32 	%f477, %f476, %f11;
	selp.f32 	%f478, %f11, %f477, %p326;
	or.pred  	%p346, %p345, %p327;
	add.f32 	%f479, %f478, %f12;
	selp.f32 	%f480, %f12, %f479, %p327;
	or.pred  	%p347, %p346, %p328;
	add.f32 	%f481, %f480, %f13;
	selp.f32 	%f482, %f13, %f481, %p328;
	or.pred  	%p348, %p347, %p329;
	add.f32 	%f483, %f482, %f14;
	selp.f32 	%f484, %f14, %f483, %p329;
	or.pred  	%p349, %p348, %p330;
	add.f32 	%f485, %f484, %f15;
	selp.f32 	%f486, %f15, %f485, %p330;
	or.pred  	%p350, %p349, %p331;
	add.f32 	%f487, %f486, %f16;
	selp.f32 	%f488, %f16, %f487, %p331;
	or.pred  	%p351, %p350, %p332;
	add.f32 	%f489, %f488, %f17;
	selp.f32 	%f490, %f17, %f489, %p332;
	or.pred  	%p352, %p351, %p333;
	add.f32 	%f491, %f490, %f18;
	selp.f32 	%f492, %f18, %f491, %p333;
	or.pred  	%p353, %p352, %p334;
	add.f32 	%f493, %f492, %f19;
	selp.f32 	%f494, %f19, %f493, %p334;
	or.pred  	%p354, %p353, %p335;
	selp.u32 	%r778, 1, 0, %p354;
	add.f32 	%f495, %f494, %f20;
	selp.f32 	%f496, %f20, %f495, %p335;
	mov.b32 	%r834, 1;
	mov.b32 	%r835, 0;
	mov.b32 	%r836, -1;
	// begin inline asm
	shfl.sync.up.b32 %r777, %r778, %r834, %r835, %r836;
	// end inline asm
	mov.b32 	%r783, %f496;
	// begin inline asm
	shfl.sync.up.b32 %r782, %r783, %r834, %r835, %r836;
	// end inline asm
	mov.b32 	%f497, %r782;
	add.f32 	%f498, %f496, %f497;
	setp.lt.s32 	%p356, %r745, 1;
	selp.b32 	%r837, 0, %r777, %p356;
	or.b32  	%r788, %r837, %r778;
	selp.f32 	%f499, %f496, %f498, %p354;
	selp.f32 	%f500, %f496, %f499, %p356;
	mov.b32 	%r794, 2;
	// begin inline asm
	shfl.sync.up.b32 %r787, %r788, %r794, %r835, %r836;
	// end inline asm
	mov.b32 	%r793, %f500;
	// begin inline asm
	shfl.sync.up.b32 %r792, %r793, %r794, %r835, %r836;
	// end inline asm
	mov.b32 	%f501, %r792;
	setp.eq.s32 	%p357, %r788, 0;
	add.f32 	%f502, %f500, %f501;
	selp.f32 	%f503, %f502, %f500, %p357;
	setp.lt.s32 	%p358, %r745, 2;
	selp.b32 	%r838, 0, %r787, %p358;
	or.b32  	%r798, %r838, %r788;
	selp.f32 	%f504, %f500, %f503, %p358;
	mov.b32 	%r804, 4;
	// begin inline asm
	shfl.sync.up.b32 %r797, %r798, %r804, %r835, %r836;
	// end inline asm
	mov.b32 	%r803, %f504;
	// begin inline asm
	shfl.sync.up.b32 %r802, %r803, %r804, %r835, %r836;
	// end inline asm
	mov.b32 	%f505, %r802;
	setp.eq.s32 	%p359, %r798, 0;
	add.f32 	%f506, %f504, %f505;
	selp.f32 	%f507, %f506, %f504, %p359;
	setp.lt.s32 	%p360, %r745, 4;
	selp.b32 	%r839, 0, %r797, %p360;
	or.b32  	%r808, %r839, %r798;
	selp.f32 	%f508, %f504, %f507, %p360;
	mov.b32 	%r814, 8;
	// begin inline asm
	shfl.sync.up.b32 %r807, %r808, %r814, %r835, %r836;
	// end inline asm
	mov.b32 	%r813, %f508;
	// begin inline asm
	shfl.sync.up.b32 %r812, %r813, %r814, %r835, %r836;
	// end inline asm
	mov.b32 	%f509, %r812;
	setp.eq.s32 	%p361, %r808, 0;
	add.f32 	%f510, %f508, %f509;
	selp.f32 	%f511, %f510, %f508, %p361;
	setp.lt.s32 	%p362, %r745, 8;
	selp.b32 	%r840, 0, %r807, %p362;
	or.b32  	%r818, %r840, %r808;
	selp.f32 	%f512, %f508, %f511, %p362;
	mov.b32 	%r824, 16;
	// begin inline asm
	shfl.sync.up.b32 %r817, %r818, %r824, %r835, %r836;
	// end inline asm
	mov.b32 	%r823, %f512;
	// begin inline asm
	shfl.sync.up.b32 %r822, %r823, %r824, %r835, %r836;
	// end inline asm
	mov.b32 	%f513, %r822;
	setp.eq.s32 	%p363, %r818, 0;
	add.f32 	%f514, %f512, %f513;
	selp.f32 	%f47, %f514, %f512, %p363;
	setp.lt.s32 	%p364, %r745, 16;
	selp.b32 	%r841, 0, %r817, %p364;
	or.b32  	%r828, %r841, %r818;
	selp.f32 	%f515, %f512, %f47, %p364;
	// begin inline asm
	shfl.sync.up.b32 %r1143, %r828, %r834, %r835, %r836;
	// end inline asm
	mov.b32 	%r833, %f515;
	// begin inline asm
	shfl.sync.up.b32 %r832, %r833, %r834, %r835, %r836;
	// end inline asm
	mov.b32 	%f732, %r832;
	setp.ne.s32 	%p365, %r745, 31;
	@%p365 bra 	$L__BB50_16;
	shl.b32 	%r842, %r5, 3;
	mov.u32 	%r843, _ZZN3cub18CUB_300001_SM_10006detail11scan_by_key21DeviceScanByKeyKernelINS2_10policy_hubIPiffN4cuda3std3__44plusIfEEE10Policy1000ES5_PfSD_NS0_24ReduceByKeyScanTileStateIfiLb1EEENS8_8equal_toIiEESA_NS0_8NullTypeEmfiEEvT0_PT9_T1_T2_T3_iT4_T5_T6_T7_E12temp_storage;
	add.s32 	%r844, %r843, %r842;
	mov.b32 	%r845, %f47;
	st.shared.v2.u32 	[%r844], {%r828, %r845};
$L__BB50_16:
	bar.sync 	0;
	ld.shared.v4.u32 	{%r846, %r847, %r848, %r849}, [_ZZN3cub18CUB_300001_SM_10006detail11scan_by_key21DeviceScanByKeyKernelINS2_10policy_hubIPiffN4cuda3std3__44plusIfEEE10Policy1000ES5_PfSD_NS0_24ReduceByKeyScanTileStateIfiLb1EEENS8_8equal_toIiEESA_NS0_8NullTypeEmfiEEvT0_PT9_T1_T2_T3_iT4_T5_T6_T7_E12temp_storage];
	mov.b32 	%f516, %r849;
	mov.b32 	%f517, %r847;
	or.b32  	%r850, %r848, %r846;
	setp.eq.s32 	%p366, %r848, 0;
	add.f32 	%f518, %f517, %f516;
	selp.f32 	%f519, %f518, %f516, %p366;
	setp.eq.s32 	%p367, %r5, 2;
	selp.b32 	%r851, %r850, %r846, %p367;
	selp.f32 	%f520, %f519, %f517, %p367;
	ld.shared.v4.u32 	{%r852, %r853, %r854, %r855}, [_ZZN3cub18CUB_300001_SM_10006detail11scan_by_key21DeviceScanByKeyKernelINS2_10policy_hubIPiffN4cuda3std3__44plusIfEEE10Policy1000ES5_PfSD_NS0_24ReduceByKeyScanTileStateIfiLb1EEENS8_8equal_toIiEESA_NS0_8NullTypeEmfiEEvT0_PT9_T1_T2_T3_iT4_T5_T6_T7_E12temp_storage+16];
	mov.b32 	%f521, %r855;
	mov.b32 	%f522, %r853;
	or.b32  	%r856, %r852, %r850;
	setp.eq.s32 	%p368, %r852, 0;
	add.f32 	%f523, %f519, %f522;
	selp.f32 	%f524, %f523, %f522, %p368;
	setp.eq.s32 	%p369, %r5, 3;
	selp.b32 	%r857, %r856, %r851, %p369;
	selp.f32 	%f525, %f524, %f520, %p369;
	or.b32  	%r858, %r854, %r856;
	setp.eq.s32 	%p370, %r854, 0;
	add.f32 	%f526, %f524, %f521;
	selp.f32 	%f527, %f526, %f521, %p370;
	setp.eq.s32 	%p371, %r5, 4;
	selp.b32 	%r859, %r858, %r857, %p371;
	selp.f32 	%f528, %f527, %f525, %p371;
	ld.shared.v4.u32 	{%r860, %r861, %r862, %r863}, [_ZZN3cub18CUB_300001_SM_10006detail11scan_by_key21DeviceScanByKeyKernelINS2_10policy_hubIPiffN4cuda3std3__44plusIfEEE10Policy1000ES5_PfSD_NS0_24ReduceByKeyScanTileStateIfiLb1EEENS8_8equal_toIiEESA_NS0_8NullTypeEmfiEEvT0_PT9_T1_T2_T3_iT4_T5_T6_T7_E12temp_storage+32];
	mov.b32 	%f529, %r863;
	mov.b32 	%f530, %r861;
	or.b32  	%r864, %r860, %r858;
	setp.eq.s32 	%p372, %r860, 0;
	add.f32 	%f531, %f527, %f530;
	selp.f32 	%f532, %f531, %f530, %p372;
	setp.eq.s32 	%p373, %r5, 5;
	selp.b32 	%r865, %r864, %r859, %p373;
	selp.f32 	%f533, %f532, %f528, %p373;
	or.b32  	%r866, %r862, %r864;
	setp.eq.s32 	%p374, %r862, 0;
	add.f32 	%f534, %f532, %f529;
	selp.f32 	%f535, %f534, %f529, %p374;
	setp.eq.s32 	%p375, %r5, 6;
	selp.b32 	%r41, %r866, %r865, %p375;
	selp.f32 	%f49, %f535, %f533, %p375;
	ld.shared.v2.u32 	{%r867, %r868}, [_ZZN3cub18CUB_300001_SM_10006detail11scan_by_key21DeviceScanByKeyKernelINS2_10policy_hubIPiffN4cuda3std3__44plusIfEEE10Policy1000ES5_PfSD_NS0_24ReduceByKeyScanTileStateIfiLb1EEENS8_8equal_toIiEESA_NS0_8NullTypeEmfiEEvT0_PT9_T1_T2_T3_iT4_T5_T6_T7_E12temp_storage+48];
	mov.b32 	%f536, %r868;
	or.b32  	%r42, %r867, %r866;
	setp.eq.s32 	%p376, %r867, 0;
	add.f32 	%f537, %f535, %f536;
	selp.f32 	%f50, %f537, %f536, %p376;
	setp.lt.u32 	%p377, %r2, 32;
	@%p377 bra 	$L__BB50_18;
	setp.eq.s32 	%p378, %r1143, 0;
	add.f32 	%f538, %f49, %f732;
	selp.f32 	%f539, %f538, %f732, %p378;
	setp.eq.s32 	%p379, %r745, 0;
	selp.b32 	%r869, 0, %r1143, %p379;
	or.b32  	%r1143, %r41, %r869;
	selp.f32 	%f732, %f49, %f539, %p379;
	bra.uni 	$L__BB50_31;
$L__BB50_18:
	setp.ne.s32 	%p380, %r2, 0;
	mul.wide.u32 	%rd187, %r1135, 16;
	add.s64 	%rd4, %rd1, %rd187;
	@%p380 bra 	$L__BB50_20;
	st.shared.u32 	[_ZZN3cub18CUB_300001_SM_10006detail11scan_by_key21DeviceScanByKeyKernelINS2_10policy_hubIPiffN4cuda3std3__44plusIfEEE10Policy1000ES5_PfSD_NS0_24ReduceByKeyScanTileStateIfiLb1EEENS8_8equal_toIiEESA_NS0_8NullTypeEmfiEEvT0_PT9_T1_T2_T3_iT4_T5_T6_T7_E12temp_storage+116], %r42;
	st.shared.f32 	[_ZZN3cub18CUB_300001_SM_10006detail11scan_by_key21DeviceScanByKeyKernelINS2_10policy_hubIPiffN4cuda3std3__44plusIfEEE10Policy1000ES5_PfSD_NS0_24ReduceByKeyScanTileStateIfiLb1EEENS8_8equal_toIiEESA_NS0_8NullTypeEmfiEEvT0_PT9_T1_T2_T3_iT4_T5_T6_T7_E12temp_storage+120], %f50;
	add.s64 	%rd188, %rd4, 512;
	mov.b32 	%r870, %f50;
	mov.b64 	%rd189, {%r42, %r870};
	mov.b64 	%rd190, 100;
	// begin inline asm
	st.relaxed.gpu.v2.u64 [%rd188], {%rd189, %rd190};
	// end inline asm
$L__BB50_20:
	not.b32 	%r44, %r2;
	mov.b32 	%r871, 280;
	// begin inline asm
	nanosleep.u32 %r871;
	// end inline asm
	mul.wide.u32 	%rd191, %r2, 16;
	xor.b64  	%rd192, %rd191, -16;
	add.s64 	%rd193, %rd4, %rd192;
	add.s64 	%rd5, %rd193, 512;
	mov.b32 	%r1136, 928;
$L__BB50_21:
	shr.u32 	%r47, %r1136, 1;
	mul.lo.s32 	%r874, %r1135, 16807;
	and.b32  	%r1135, %r874, 2147483647;
	sub.s32 	%r875, %r1136, %r47;
	add.s32 	%r876, %r875, 1;
	rem.u32 	%r877, %r1135, %r876;
	add.s32 	%r873, %r877, %r47;
	// begin inline asm
	nanosleep.u32 %r873;
	// end inline asm
	// begin inline asm
	ld.relaxed.gpu.v2.u64 {%rd194, %rd222}, [%rd5];
	// end inline asm
	setp.eq.s64 	%p381, %rd222, 99;
	mov.b32 	%r878, -1;
	vote.sync.any.pred 	%p382, %p381, %r878;
	mov.u32 	%r1136, %r47;
	@%p382 bra 	$L__BB50_21;
	mov.b64 	{%r932, %r887}, %rd194;
	mov.b32 	%f540, %r887;
	cvt.u32.u64 	%r882, %rd194;
	setp.eq.s64 	%p383, %rd222, 101;
	mov.b32 	%r930, -1;
	vote.sync.ballot.b32 	%r933, %p383, %r930;
	// begin inline asm
	mov.u32 %r880, %lanemask_ge;
	// end inline asm
	and.b32  	%r934, %r933, %r880;
	or.b32  	%r935, %r934, -2147483648;
	add.s32 	%r936, %r935, -1;
	not.b32 	%r937, %r935;
	and.b32  	%r938, %r937, %r936;
	popc.b32 	%r884, %r938;
	mov.b32 	%r888, 1;
	// begin inline asm
	shfl.sync.down.b32 %r881, %r882, %r888, %r884, %r930;
	// end inline asm
	// begin inline asm
	shfl.sync.down.b32 %r886, %r887, %r888, %r884, %r930;
	// end inline asm
	mov.b32 	%f541, %r886;
	setp.lt.s32 	%p385, %r745, %r884;
	setp.eq.s32 	%p386, %r882, 0;
	add.f32 	%f542, %f540, %f541;
	selp.b32 	%r939, %r881, 0, %p385;
	or.b32  	%r892, %r939, %r882;
	selp.f32 	%f543, %f542, %f540, %p386;
	selp.f32 	%f544, %f543, %f540, %p385;
	mov.b32 	%r898, 2;
	// begin inline asm
	shfl.sync.down.b32 %r891, %r892, %r898, %r884, %r930;
	// end inline asm
	mov.b32 	%r897, %f544;
	// begin inline asm
	shfl.sync.down.b32 %r896, %r897, %r898, %r884, %r930;
	// end inline asm
	mov.b32 	%f545, %r896;
	add.s32 	%r940, %r745, 2;
	setp.gt.s32 	%p387, %r940, %r884;
	setp.eq.s32 	%p388, %r892, 0;
	add.f32 	%f546, %f544, %f545;
	selp.f32 	%f547, %f546, %f544, %p388;
	selp.b32 	%r941, 0, %r891, %p387;
	or.b32  	%r902, %r892, %r941;
	selp.f32 	%f548, %f544, %f547, %p387;
	mov.b32 	%r908, 4;
	// begin inline asm
	shfl.sync.down.b32 %r901, %r902, %r908, %r884, %r930;
	// end inline asm
	mov.b32 	%r907, %f548;
	// begin inline asm
	shfl.sync.down.b32 %r906, %r907, %r908, %r884, %r930;
	// end inline asm
	mov.b32 	%f549, %r906;
	add.s32 	%r942, %r745, 4;
	setp.gt.s32 	%p389, %r942, %r884;
	setp.eq.s32 	%p390, %r902, 0;
	add.f32 	%f550, %f548, %f549;
	selp.f32 	%f551, %f550, %f548, %p390;
	selp.b32 	%r943, 0, %r901, %p389;
	or.b32  	%r912, %r902, %r943;
	selp.f32 	%f552, %f548, %f551, %p389;
	mov.b32 	%r918, 8;
	// begin inline asm
	shfl.sync.down.b32 %r911, %r912, %r918, %r884, %r930;
	// end inline asm
	mov.b32 	%r917, %f552;
	// begin inline asm
	shfl.sync.down.b32 %r916, %r917, %r918, %r884, %r930;
	// end inline asm
	mov.b32 	%f553, %r916;
	add.s32 	%r944, %r745, 8;
	setp.gt.s32 	%p391, %r944, %r884;
	setp.eq.s32 	%p392, %r912, 0;
	add.f32 	%f554, %f552, %f553;
	selp.f32 	%f555, %f554, %f552, %p392;
	selp.b32 	%r945, 0, %r911, %p391;
	or.b32  	%r922, %r912, %r945;
	selp.f32 	%f556, %f552, %f555, %p391;
	mov.b32 	%r928, 16;
	// begin inline asm
	shfl.sync.down.b32 %r921, %r922, %r928, %r884, %r930;
	// end inline asm
	mov.b32 	%r927, %f556;
	// begin inline asm
	shfl.sync.down.b32 %r926, %r927, %r928, %r884, %r930;
	// end inline asm
	mov.b32 	%f557, %r926;
	add.s32 	%r946, %r745, 16;
	setp.gt.s32 	%p393, %r946, %r884;
	setp.eq.s32 	%p394, %r922, 0;
	add.f32 	%f558, %f556, %f557;
	selp.f32 	%f559, %f558, %f556, %p394;
	selp.b32 	%r947, 0, %r921, %p393;
	or.b32  	%r1139, %r947, %r922;
	selp.f32 	%f731, %f556, %f559, %p393;
	add.s64 	%rd8, %rd1, 512;
	mov.u32 	%r948, %ctaid.x;
	add.s32 	%r1140, %r948, %r44;
	mov.b32 	%r1138, 928;
$L__BB50_23:
	setp.ne.s64 	%p395, %rd222, 101;
	mov.b32 	%r949, -1;
	vote.sync.all.pred 	%p396, %p395, %r949;
	not.pred 	%p397, %p396;
	@%p397 bra 	$L__BB50_27;
	shr.u32 	%r1138, %r1138, 1;
	mul.wide.s32 	%rd203, %r1140, 16;
	add.s64 	%rd204, %rd8, %rd203;
	add.s64 	%rd202, %rd204, -512;
	mov.u32 	%r1142, %r1138;
$L__BB50_25:
	shr.u32 	%r59, %r1142, 1;
	mul.lo.s32 	%r958, %r1135, 16807;
	and.b32  	%r1135, %r958, 2147483647;
	sub.s32 	%r959, %r1142, %r59;
	add.s32 	%r960, %r959, 1;
	rem.u32 	%r961, %r1135, %r960;
	add.s32 	%r957, %r961, %r59;
	// begin inline asm
	nanosleep.u32 %r957;
	// end inline asm
	// begin inline asm
	ld.relaxed.gpu.v2.u64 {%rd200, %rd222}, [%rd202];
	// end inline asm
	setp.eq.s64 	%p423, %rd222, 99;
	mov.b32 	%r962, -1;
	vote.sync.any.pred 	%p424, %p423, %r962;
	mov.u32 	%r1142, %r59;
	@%p424 bra 	$L__BB50_25;
	mov.b64 	{%r1014, %r970}, %rd200;
	mov.b32 	%f586, %r970;
	cvt.u32.u64 	%r965, %rd200;
	setp.eq.s64 	%p425, %rd222, 101;
	mov.b32 	%r1013, -1;
	vote.sync.ballot.b32 	%r1015, %p425, %r1013;
	and.b32  	%r1016, %r1015, %r880;
	or.b32  	%r1017, %r1016, -2147483648;
	add.s32 	%r1018, %r1017, -1;
	not.b32 	%r1019, %r1017;
	and.b32  	%r1020, %r1019, %r1018;
	popc.b32 	%r967, %r1020;
	mov.b32 	%r971, 1;
	// begin inline asm
	shfl.sync.down.b32 %r964, %r965, %r971, %r967, %r1013;
	// end inline asm
	// begin inline asm
	shfl.sync.down.b32 %r969, %r970, %r971, %r967, %r1013;
	// end inline asm
	mov.b32 	%f587, %r969;
	setp.lt.s32 	%p427, %r745, %r967;
	setp.eq.s32 	%p428, %r965, 0;
	add.f32 	%f588, %f586, %f587;
	selp.b32 	%r1021, %r964, 0, %p427;
	or.b32  	%r975, %r1021, %r965;
	selp.f32 	%f589, %f588, %f586, %p428;
	selp.f32 	%f590, %f589, %f586, %p427;
	mov.b32 	%r981, 2;
	// begin inline asm
	shfl.sync.down.b32 %r974, %r975, %r981, %r967, %r1013;
	// end inline asm
	mov.b32 	%r980, %f590;
	// begin inline asm
	shfl.sync.down.b32 %r979, %r980, %r981, %r967, %r1013;
	// end inline asm
	mov.b32 	%f591, %r979;
	add.s32 	%r1022, %r745, 2;
	setp.gt.s32 	%p429, %r1022, %r967;
	setp.eq.s32 	%p430, %r975, 0;
	add.f32 	%f592, %f590, %f591;
	selp.f32 	%f593, %f592, %f590, %p430;
	selp.b32 	%r1023, 0, %r974, %p429;
	or.b32  	%r985, %r975, %r1023;
	selp.f32 	%f594, %f590, %f593, %p429;
	mov.b32 	%r991, 4;
	// begin inline asm
	shfl.sync.down.b32 %r984, %r985, %r991, %r967, %r1013;
	// end inline asm
	mov.b32 	%r990, %f594;
	// begin inline asm
	shfl.sync.down.b32 %r989, %r990, %r991, %r967, %r1013;
	// end inline asm
	mov.b32 	%f595, %r989;
	add.s32 	%r1024, %r745, 4;
	setp.gt.s32 	%p431, %r1024, %r967;
	setp.eq.s32 	%p432, %r985, 0;
	add.f32 	%f596, %f594, %f595;
	selp.f32 	%f597, %f596, %f594, %p432;
	selp.b32 	%r1025, 0, %r984, %p431;
	or.b32  	%r995, %r985, %r1025;
	selp.f32 	%f598, %f594, %f597, %p431;
	mov.b32 	%r1001, 8;
	// begin inline asm
	shfl.sync.down.b32 %r994, %r995, %r1001, %r967, %r1013;
	// end inline asm
	mov.b32 	%r1000, %f598;
	// begin inline asm
	shfl.sync.down.b32 %r999, %r1000, %r1001, %r967, %r1013;
	// end inline asm
	mov.b32 	%f599, %r999;
	add.s32 	%r1026, %r745, 8;
	setp.gt.s32 	%p433, %r1026, %r967;
	setp.eq.s32 	%p434, %r995, 0;
	add.f32 	%f600, %f598, %f599;
	selp.f32 	%f601, %f600, %f598, %p434;
	selp.b32 	%r1027, 0, %r994, %p433;
	or.b32  	%r1005, %r995, %r1027;
	selp.f32 	%f602, %f598, %f601, %p433;
	mov.b32 	%r1011, 16;
	// begin inline asm
	shfl.sync.down.b32 %r1004, %r1005, %r1011, %r967, %r1013;
	// end inline asm
	mov.b32 	%r1010, %f602;
	// begin inline asm
	shfl.sync.down.b32 %r1009, %r1010, %r1011, %r967, %r1013;
	// end inline asm
	mov.b32 	%f603, %r1009;
	add.s32 	%r1028, %r745, 16;
	setp.gt.s32 	%p435, %r1028, %r967;
	setp.eq.s32 	%p436, %r1005, 0;
	add.f32 	%f604, %f602, %f603;
	selp.f32 	%f605, %f604, %f602, %p436;
	selp.b32 	%r1029, 0, %r1004, %p435;
	selp.f32 	%f606, %f602, %f605, %p435;
	or.b32  	%r1030, %r1029, %r1139;
	or.b32  	%r61, %r1030, %r1005;
	setp.eq.s32 	%p437, %r1139, 0;
	add.f32 	%f607, %f731, %f606;
	selp.f32 	%f731, %f607, %f731, %p437;
	add.s32 	%r1140, %r1140, -32;
	mov.u32 	%r1139, %r61;
	bra.uni 	$L__BB50_23;
$L__BB50_27:
	mov.u32 	%r951, %tid.x;
	setp.ne.s32 	%p398, %r951, 0;
	@%p398 bra 	$L__BB50_29;
	or.b32  	%r952, %r1139, %r42;
	setp.eq.s32 	%p399, %r42, 0;
	add.f32 	%f560, %f50, %f731;
	selp.f32 	%f561, %f560, %f50, %p399;
	add.s64 	%rd197, %rd4, 512;
	mov.b32 	%r953, %f561;
	mov.b64 	%rd198, {%r952, %r953};
	mov.b64 	%rd199, 101;
	// begin inline asm
	st.relaxed.gpu.v2.u64 [%rd197], {%rd198, %rd199};
	// end inline asm
	st.shared.u32 	[_ZZN3cub18CUB_300001_SM_10006detail11scan_by_key21DeviceScanByKeyKernelINS2_10policy_hubIPiffN4cuda3std3__44plusIfEEE10Policy1000ES5_PfSD_NS0_24ReduceByKeyScanTileStateIfiLb1EEENS8_8equal_toIiEESA_NS0_8NullTypeEmfiEEvT0_PT9_T1_T2_T3_iT4_T5_T6_T7_E12temp_storage+100], %r1139;
	mov.b32 	%r954, %f731;
	st.shared.v2.u32 	[_ZZN3cub18CUB_300001_SM_10006detail11scan_by_key21DeviceScanByKeyKernelINS2_10policy_hubIPiffN4cuda3std3__44plusIfEEE10Policy1000ES5_PfSD_NS0_24ReduceByKeyScanTileStateIfiLb1EEENS8_8equal_toIiEESA_NS0_8NullTypeEmfiEEvT0_PT9_T1_T2_T3_iT4_T5_T6_T7_E12temp_storage+104], {%r954, %r952};
	st.shared.f32 	[_ZZN3cub18CUB_300001_SM_10006detail11scan_by_key21DeviceScanByKeyKernelINS2_10policy_hubIPiffN4cuda3std3__44plusIfEEE10Policy1000ES5_PfSD_NS0_24ReduceByKeyScanTileStateIfiLb1EEENS8_8equal_toIiEESA_NS0_8NullTypeEmfiEEvT0_PT9_T1_T2_T3_iT4_T5_T6_T7_E12temp_storage+112], %f561;
$L__BB50_29:
	setp.ne.s32 	%p400, %r745, 0;
	@%p400 bra 	$L__BB50_31;
	mov.b32 	%r955, %f731;
	st.shared.v2.u32 	[_ZZN3cub18CUB_300001_SM_10006detail11scan_by_key21DeviceScanByKeyKernelINS2_10policy_hubIPiffN4cuda3std3__44plusIfEEE10Policy1000ES5_PfSD_NS0_24ReduceByKeyScanTileStateIfiLb1EEENS8_8equal_toIiEESA_NS0_8NullTypeEmfiEEvT0_PT9_T1_T2_T3_iT4_T5_T6_T7_E12temp_storage+64], {%r1139, %r955};
	mov.u32 	%r1143, %r1139;
	mov.f32 	%f732, %f731;
$L__BB50_31:
	setp.ne.s32 	%p401, %r26, %r27;
	setp.ne.s32 	%p402, %r25, %r26;
	setp.ne.s32 	%p403, %r24, %r25;
	setp.ne.s32 	%p404, %r23, %r24;
	setp.ne.s32 	%p405, %r22, %r23;
	setp.ne.s32 	%p406, %r21, %r22;
	setp.ne.s32 	%p407, %r20, %r21;
	setp.ne.s32 	%p408, %r19, %r20;
	setp.ne.s32 	%p409, %r18, %r19;
	setp.ne.s32 	%p410, %r17, %r18;
	setp.ne.s32 	%p411, %r16, %r17;
	setp.ne.s32 	%p412, %r15, %r16;
	setp.ne.s32 	%p413, %r14, %r15;
	setp.ne.s32 	%p414, %r13, %r14;
	setp.ne.s32 	%p415, %r12, %r13;
	setp.ne.s32 	%p416, %r11, %r12;
	setp.ne.s32 	%p417, %r10, %r11;
	setp.ne.s32 	%p418, %r9, %r10;
	setp.ne.s32 	%p419, %r8, %r9;
	setp.ne.s32 	%p420, %r1134, %r8;
	mov.u32 	%r956, %tid.x;
	setp.eq.s32 	%p421, %r956, 0;
	bar.sync 	0;
	ld.shared.f32 	%f562, [_ZZN3cub18CUB_300001_SM_10006detail11scan_by_key21DeviceScanByKeyKernelINS2_10policy_hubIPiffN4cuda3std3__44plusIfEEE10Policy1000ES5_PfSD_NS0_24ReduceByKeyScanTileStateIfiLb1EEENS8_8equal_toIiEESA_NS0_8NullTypeEmfiEEvT0_PT9_T1_T2_T3_iT4_T5_T6_T7_E12temp_storage+68];
	setp.eq.s32 	%p422, %r1143, 0;
	add.f32 	%f563, %f732, %f562;
	selp.f32 	%f564, %f563, %f732, %p422;
	selp.f32 	%f565, %f732, %f564, %p421;
	add.f32 	%f566, %f565, %f1;
	selp.f32 	%f752, %f1, %f566, %p420;
	add.f32 	%f567, %f752, %f2;
	selp.f32 	%f751, %f2, %f567, %p419;
	add.f32 	%f568, %f751, %f3;
	selp.f32 	%f750, %f3, %f568, %p418;
	add.f32 	%f569, %f750, %f4;
	selp.f32 	%f749, %f4, %f569, %p417;
	add.f32 	%f570, %f749, %f5;
	selp.f32 	%f748, %f5, %f570, %p416;
	add.f32 	%f571, %f748, %f6;
	selp.f32 	%f747, %f6, %f571, %p415;
	add.f32 	%f572, %f747, %f7;
	selp.f32 	%f746, %f7, %f572, %p414;
	add.f32 	%f573, %f746, %f8;
	selp.f32 	%f745, %f8, %f573, %p413;
	add.f32 	%f574, %f745, %f9;
	selp.f32 	%f744, %f9, %f574, %p412;
	add.f32 	%f575, %f744, %f10;
	selp.f32 	%f743, %f10, %f575, %p411;
	add.f32 	%f576, %f743, %f11;
	selp.f32 	%f742, %f11, %f576, %p410;
	add.f32 	%f577, %f742, %f12;
	selp.f32 	%f741, %f12, %f577, %p409;
	add.f32 	%f578, %f741, %f13;
	selp.f32 	%f740, %f13, %f578, %p408;
	add.f32 	%f579, %f740, %f14;
	selp.f32 	%f739, %f14, %f579, %p407;
	add.f32 	%f580, %f739, %f15;
	selp.f32 	%f738, %f15, %f580, %p406;
	add.f32 	%f581, %f738, %f16;
	selp.f32 	%f737, %f16, %f581, %p405;
	add.f32 	%f582, %f737, %f17;
	selp.f32 	%f736, %f17, %f582, %p404;
	add.f32 	%f583, %f736, %f18;
	selp.f32 	%f735, %f18, %f583, %p403;
	add.f32 	%f584, %f735, %f19;
	selp.f32 	%f734, %f19, %f584, %p402;
	add.f32 	%f585, %f734, %f20;
	selp.f32 	%f733, %f20, %f585, %p401;
$L__BB50_32:
	ld.param.u64 	%rd221, [_ZN3cub18CUB_300001_SM_10006detail11scan_by_key21DeviceScanByKeyKernelINS2_10policy_hubIPiffN4cuda3std3__44plusIfEEE10Policy1000ES5_PfSD_NS0_24ReduceByKeyScanTileStateIfiLb1EEENS8_8equal_toIiEESA_NS0_8NullTypeEmfiEEvT0_PT9_T1_T2_T3_iT4_T5_T6_T7__param_3];
	bar.sync 	0;
	st.shared.v4.f32 	[%r7], {%f752, %f751, %f750, %f749};
	st.shared.v4.f32 	[%r7+16], {%f748, %f747, %f746, %f745};
	st.shared.v4.f32 	[%r7+32], {%f744, %f743, %f742, %f741};
	st.shared.v4.f32 	[%r7+48], {%f740, %f739, %f738, %f737};
	st.shared.v4.f32 	[%r7+64], {%f736, %f735, %f734, %f733};
	bar.warp.sync 	-1;
	ld.shared.f32 	%f710, [%r6];
	ld.shared.f32 	%f711, [%r6+128];
	ld.shared.f32 	%f712, [%r6+256];
	ld.shared.f32 	%f713, [%r6+384];
	ld.shared.f32 	%f714, [%r6+512];
	ld.shared.f32 	%f715, [%r6+640];
	ld.shared.f32 	%f716, [%r6+768];
	ld.shared.f32 	%f717, [%r6+896];
	ld.shared.f32 	%f718, [%r6+1024];
	ld.shared.f32 	%f719, [%r6+1152];
	ld.shared.f32 	%f720, [%r6+1280];
	ld.shared.f32 	%f721, [%r6+1408];
	ld.shared.f32 	%f722, [%r6+1536];
	ld.shared.f32 	%f723, [%r6+1664];
	ld.shared.f32 	%f724, [%r6+1792];
	ld.shared.f32 	%f725, [%r6+1920];
	ld.shared.f32 	%f726, [%r6+2048];
	ld.shared.f32 	%f727, [%r6+2176];
	ld.shared.f32 	%f728, [%r6+2304];
	ld.shared.f32 	%f729, [%r6+2432];
	cvta.to.global.u64 	%rd208, %rd221;
	mov.u32 	%r1126, %ctaid.x;
	mul.wide.u32 	%rd209, %r1126, 4480;
	mov.u32 	%r1127, %tid.x;
	and.b32  	%r1128, %r1127, 992;
	mul.lo.s32 	%r1129, %r1128, 20;
	and.b32  	%r1130, %r1127, 31;
	or.b32  	%r1131, %r1129, %r1130;
	cvt.u64.u32 	%rd210, %r1131;
	add.s64 	%rd211, %rd209, %rd210;
	shl.b64 	%rd212, %rd211, 2;
	add.s64 	%rd213, %rd208, %rd212;
	st.global.f32 	[%rd213], %f710;
	st.global.f32 	[%rd213+128], %f711;
	st.global.f32 	[%rd213+256], %f712;
	st.global.f32 	[%rd213+384], %f713;
	st.global.f32 	[%rd213+512], %f714;
	st.global.f32 	[%rd213+640], %f715;
	st.global.f32 	[%rd213+768], %f716;
	st.global.f32 	[%rd213+896], %f717;
	st.global.f32 	[%rd213+1024], %f718;
	st.global.f32 	[%rd213+1152], %f719;
	st.global.f32 	[%rd213+1280], %f720;
	st.global.f32 	[%rd213+1408], %f721;
	st.global.f32 	[%rd213+1536], %f722;
	st.global.f32 	[%rd213+1664], %f723;
	st.global.f32 	[%rd213+1792], %f724;
	st.global.f32 	[%rd213+1920], %f725;
	st.global.f32 	[%rd213+2048], %f726;
	st.global.f32 	[%rd213+2176], %f727;
	st.global.f32 	[%rd213+2304], %f728;
	st.global.f32 	[%rd213+2432], %f729;
	bra.uni 	$L__BB50_186;
$L__BB50_33:
	setp.eq.s64 	%p41, %rd3, 0;
	@%p41 bra 	$L__BB50_186;
	ld.param.u64 	%rd214, [_ZN3cub18CUB_300001_SM_10006detail11scan_by_key21DeviceScanByKeyKernelINS2_10policy_hubIPiffN4cuda3std3__44plusIfEEE10Policy1000ES5_PfSD_NS0_24ReduceByKeyScanTileStateIfiLb1EEENS8_8equal_toIiEESA_NS0_8NullTypeEmfiEEvT0_PT9_T1_T2_T3_iT4_T5_T6_T7__param_0];
	cvt.u32.u64 	%r64, %rd3;
	shl.b64 	%rd29, %rd2, 2;
	add.s64 	%rd28, %rd214, %rd29;
	// begin inline asm
	ld.ca.u32 %r1163, [%rd28];
	// end inline asm
	mov.u32 	%r66, %tid.x;
	and.b32  	%r229, %r66, 31;
	and.b32  	%r230, %r66, 992;
	mul.lo.s32 	%r231, %r230, 20;
	or.b32  	%r67, %r231, %r229;
	setp.ge.u32 	%p42, %r67, %r64;
	shl.b32 	%r68, %r67, 2;
	cvt.u64.u32 	%rd30, %r68;
	add.s64 	%rd12, %rd28, %rd30;
	mov.u32 	%r1144, %r1163;
	@%p42 bra 	$L__BB50_36;
	// begin inline asm
	ld.ca.u32 %r1144, [%rd12];
	// end inline asm
$L__BB50_36:
	add.s32 	%r71, %r67, 32;
	setp.ge.u32 	%p43, %r71, %r64;
	mov.u32 	%r1145, %r1163;
	@%p43 bra 	$L__BB50_38;
	add.s64 	%rd32, %rd12, 128;
	// begin inline asm
	ld.ca.u32 %r1145, [%rd32];
	// end inline asm
$L__BB50_38:
	add.s32 	%r74, %r67, 64;
	setp.ge.u32 	%p44, %r74, %r64;
	mov.u32 	%r1146, %r1163;
	@%p44 bra 	$L__BB50_40;
	add.s64 	%rd33, %rd12, 256;
	// begin inline asm
	ld.ca.u32 %r1146, [%rd33];
	// end inline asm
$L__BB50_40:
	add.s32 	%r77, %r67, 96;
	setp.ge.u32 	%p45, %r77, %r64;
	mov.u32 	%r1147, %r1163;
	@%p45 bra 	$L__BB50_42;
	add.s64 	%rd34, %rd12, 384;
	// begin inline asm
	ld.ca.u32 %r1147, [%rd34];
	// end inline asm
$L__BB50_42:
	add.s32 	%r80, %r67, 128;
	setp.ge.u32 	%p46, %r80, %r64;
	mov.u32 	%r1148, %r1163;
	@%p46 bra 	$L__BB50_44;
	add.s64 	%rd35, %rd12, 512;
	// begin inline asm
	ld.ca.u32 %r1148, [%rd35];
	// end inline asm
$L__BB50_44:
	add.s32 	%r83, %r67, 160;
	setp.ge.u32 	%p47, %r83, %r64;
	mov.u32 	%r1149, %r1163;
	@%p47 bra 	$L__BB50_46;
	add.s64 	%rd36, %rd12, 640;
	// begin inline asm
	ld.ca.u32 %r1149, [%rd36];
	// end inline asm
$L__BB50_46:
	add.s32 	%r86, %r67, 192;
	setp.ge.u32 	%p48, %r86, %r64;
	mov.u32 	%r1150, %r1163;
	@%p48 bra 	$L__BB50_48;
	add.s64 	%rd37, %rd12, 768;
	// begin inline asm
	ld.ca.u32 %r1150, [%rd37];
	// end inline asm
$L__BB50_48:
	add.s32 	%r89, %r67, 224;
	setp.ge.u32 	%p49, %r89, %r64;
	mov.u32 	%r1151, %r1163;
	@%p49 bra 	$L__BB50_50;
	add.s64 	%rd38, %rd12, 896;
	// begin inline asm
	ld.ca.u32 %r1151, [%rd38];
	// end inline asm
$L__BB50_50:
	add.s32 	%r92, %r67, 256;
	setp.ge.u32 	%p50, %r92, %r64;
	mov.u32 	%r1152, %r1163;
	@%p50 bra 	$L__BB50_52;
	add.s64 	%rd39, %rd12, 1024;
	// begin inline asm
	ld.ca.u32 %r1152, [%rd39];
	// end inline asm
$L__BB50_52:
	add.s32 	%r95, %r67, 288;
	setp.ge.u32 	%p51, %r95, %r64;
	mov.u32 	%r1153, %r1163;
	@%p51 bra 	$L__BB50_54;
	add.s64 	%rd40, %rd12, 1152;
	// begin inline asm
	ld.ca.u32 %r1153, [%rd40];
	// end inline asm
$L__BB50_54:
	add.s32 	%r242, %r67, 320;
	setp.ge.u32 	%p52, %r242, %r64;
	mov.u32 	%r1154, %r1163;
	@%p52 bra 	$L__BB50_56;
	add.s64 	%rd41, %rd12, 1280;
	// begin inline asm
	ld.ca.u32 %r1154, [%rd41];
	// end inline asm
$L__BB50_56:
	add.s32 	%r100, %r67, 352;
	setp.ge.u32 	%p53, %r100, %r64;
	mov.u32 	%r1155, %r1163;
	@%p53 bra 	$L__BB50_58;
	add.s64 	%rd42, %rd12, 1408;
	// begin inline asm
	ld.ca.u32 %r1155, [%rd42];
	// end inline asm
$L__BB50_58:
	add.s32 	%r103, %r67, 384;
	setp.ge.u32 	%p54, %r103, %r64;
	mov.u32 	%r1156, %r1163;
	@%p54 bra 	$L__BB50_60;
	add.s64 	%rd43, %rd12, 1536;
	// begin inline asm
	ld.ca.u32 %r1156, [%rd43];
	// end inline asm
$L__BB50_60:
	add.s32 	%r106, %r67, 416;
	setp.ge.u32 	%p55, %r106, %r64;
	mov.u32 	%r1157, %r1163;
	@%p55 bra 	$L__BB50_62;
	add.s64 	%rd44, %rd12, 1664;
	// begin inline asm
	ld.ca.u32 %r1157, [%rd44];
	// end inline asm
$L__BB50_62:
	add.s32 	%r247, %r67, 448;
	setp.ge.u32 	%p56, %r247, %r64;
	mov.u32 	%r1158, %r1163;
	@%p56 bra 	$L__BB50_64;
	add.s64 	%rd45, %rd12, 1792;
	// begin inline asm
	ld.ca.u32 %r1158, [%rd45];
	// end inline asm
$L__BB50_64:
	add.s32 	%r111, %r67, 480;
	setp.ge.u32 	%p57, %r111, %r64;
	mov.u32 	%r1159, %r1163;
	@%p57 bra 	$L__BB50_66;
	add.s64 	%rd46, %rd12, 1920;
	// begin inline asm
	ld.ca.u32 %r1159, [%rd46];
	// end inline asm
$L__BB50_66:
	add.s32 	%r114, %r67, 512;
	setp.ge.u32 	%p58, %r114, %r64;
	mov.u32 	%r1160, %r1163;
	@%p58 bra 	$L__BB50_68;
	add.s64 	%rd47, %rd12, 2048;
	// begin inline asm
	ld.ca.u32 %r1160, [%rd47];
	// end inline asm
$L__BB50_68:
	add.s32 	%r251, %r67, 544;
	setp.ge.u32 	%p59, %r251, %r64;
	mov.u32 	%r1161, %r1163;
	@%p59 bra 	$L__BB50_70;
	add.s64 	%rd48, %rd12, 2176;
	// begin inline asm
	ld.ca.u32 %r1161, [%rd48];
	// end inline asm
$L__BB50_70:
	add.s32 	%r119, %r67, 576;
	setp.ge.u32 	%p60, %r119, %r64;
	mov.u32 	%r1162, %r1163;
	@%p60 bra 	$L__BB50_72;
	add.s64 	%rd49, %rd12, 2304;
	// begin inline asm
	ld.ca.u32 %r1162, [%rd49];
	// end inline asm
$L__BB50_72:
	add.s32 	%r122, %r67, 608;
	setp.ge.u32 	%p61, %r122, %r64;
	@%p61 bra 	$L__BB50_74;
	add.s64 	%rd50, %rd12, 2432;
	// begin inline asm
	ld.ca.u32 %r1163, [%rd50];
	// end inline asm
$L__BB50_74:
	ld.param.u64 	%rd218, [_ZN3cub18CUB_300001_SM_10006detail11scan_by_key21DeviceScanByKeyKernelINS2_10policy_hubIPiffN4cuda3std3__44plusIfEEE10Policy1000ES5_PfSD_NS0_24ReduceByKeyScanTileStateIfiLb1EEENS8_8equal_toIiEESA_NS0_8NullTypeEmfiEEvT0_PT9_T1_T2_T3_iT4_T5_T6_T7__param_2];
	setp.ge.u32 	%p62, %r67, %r64;
	// begin inline asm
	mov.u32 %r255, %laneid;
	// end inline asm
	shr.u32 	%r257, %r66, 5;
	mad.lo.s32 	%r258, %r257, 640, %r255;
	shl.b32 	%r259, %r258, 2;
	mov.u32 	%r260, _ZZN3cub18CUB_300001_SM_10006detail11scan_by_key21DeviceScanByKeyKernelINS2_10policy_hubIPiffN4cuda3std3__44plusIfEEE10Policy1000ES5_PfSD_NS0_24ReduceByKeyScanTileStateIfiLb1EEENS8_8equal_toIiEESA_NS0_8NullTypeEmfiEEvT0_PT9_T1_T2_T3_iT4_T5_T6_T7_E12temp_storage;
	add.s32 	%r126, %r260, %r259;
	st.shared.u32 	[%r126], %r1144;
	st.shared.u32 	[%r126+128], %r1145;
	st.shared.u32 	[%r126+256], %r1146;
	st.shared.u32 	[%r126+384], %r1147;
	st.shared.u32 	[%r126+512], %r1148;
	st.shared.u32 	[%r126+640], %r1149;
	st.shared.u32 	[%r126+768], %r1150;
	st.shared.u32 	[%r126+896], %r1151;
	st.shared.u32 	[%r126+1024], %r1152;
	st.shared.u32 	[%r126+1152], %r1153;
	st.shared.u32 	[%r126+1280], %r1154;
	st.shared.u32 	[%r126+1408], %r1155;
	st.shared.u32 	[%r126+1536], %r1156;
	st.shared.u32 	[%r126+1664], %r1157;
	st.shared.u32 	[%r126+1792], %r1158;
	st.shared.u32 	[%r126+1920], %r1159;
	st.shared.u32 	[%r126+2048], %r1160;
	st.shared.u32 	[%r126+2176], %r1161;
	st.shared.u32 	[%r126+2304], %r1162;
	st.shared.u32 	[%r126+2432], %r1163;
	bar.warp.sync 	-1;
	mad.lo.s32 	%r127, %r255, 76, %r126;
	ld.shared.v4.u32 	{%r128, %r129, %r130, %r131}, [%r127];
	ld.shared.v4.u32 	{%r132, %r133, %r134, %r135}, [%r127+16];
	ld.shared.v4.u32 	{%r136, %r137, %r138, %r139}, [%r127+32];
	ld.shared.v4.u32 	{%r140, %r141, %r142, %r143}, [%r127+48];
	ld.shared.v4.u32 	{%r144, %r145, %r146, %r147}, [%r127+64];
	bar.sync 	0;
	shl.b64 	%rd53, %rd2, 2;
	add.s64 	%rd51, %rd218, %rd53;
	// begin inline asm
	ld.ca.u32 %r1183, [%rd51];
	// end inline asm
	add.s64 	%rd13, %rd51, %rd30;
	mov.u32 	%r1164, %r1183;
	@%p62 bra 	$L__BB50_76;
	// begin inline asm
	ld.ca.u32 %r1164, [%rd13];
	// end inline asm
$L__BB50_76:
	setp.ge.u32 	%p63, %r71, %r64;
	mov.u32 	%r1165, %r1183;
	@%p63 bra 	$L__BB50_78;
	add.s64 	%rd55, %rd13, 128;
	// begin inline asm
	ld.ca.u32 %r1165, [%rd55];
	// end inline asm
$L__BB50_78:
	setp.ge.u32 	%p64, %r74, %r64;
	mov.u32 	%r1166, %r1183;
	@%p64 bra 	$L__BB50_80;
	add.s64 	%rd56, %rd13, 256;
	// begin inline asm
	ld.ca.u32 %r1166, [%rd56];
	// end inline asm
$L__BB50_80:
	setp.ge.u32 	%p65, %r77, %r64;
	mov.u32 	%r1167, %r1183;
	@%p65 bra 	$L__BB50_82;
	add.s64 	%rd57, %rd13, 384;
	// begin inline asm
	ld.ca.u32 %r1167, [%rd57];
	// end inline asm
$L__BB50_82:
	setp.ge.u32 	%p66, %r80, %r64;
	mov.u32 	%r1168, %r1183;
	@%p66 bra 	$L__BB50_84;
	add.s64 	%rd58, %rd13, 512;
	// begin inline asm
	ld.ca.u32 %r1168, [%rd58];
	// end inline asm
$L__BB50_84:
	setp.ge.u32 	%p67, %r83, %r64;
	mov.u32 	%r1169, %r1183;
	@%p67 bra 	$L__BB50_86;
	add.s64 	%rd59, %rd13, 640;
	// begin inline asm
	ld.ca.u32 %r1169, [%rd59];
	// end inline asm
$L__BB50_86:
	setp.ge.u32 	%p68, %r86, %r64;
	mov.u32 	%r1170, %r1183;
	@%p68 bra 	$L__BB50_88;
	add.s64 	%rd60, %rd13, 768;
	// begin inline asm
	ld.ca.u32 %r1170, [%rd60];
	// end inline asm
$L__BB50_88:
	setp.ge.u32 	%p69, %r89, %r64;
	mov.u32 	%r1171, %r1183;
	@%p69 bra 	$L__BB50_90;
	add.s64 	%rd61, %rd13, 896;
	// begin inline asm
	ld.ca.u32 %r1171, [%rd61];
	// end inline asm
$L__BB50_90:
	setp.ge.u32 	%p70, %r92, %r64;
	mov.u32 	%r1172, %r1183;
	@%p70 bra 	$L__BB50_92;
	add.s64 	%rd62, %rd13, 1024;
	// begin inline asm
	ld.ca.u32 %r1172, [%rd62];
	// end inline asm
$L__BB50_92:
	setp.ge.u32 	%p71, %r95, %r64;
	mov.u32 	%r1173, %r1183;
	@%p71 bra 	$L__BB50_94;
	add.s64 	%rd63, %rd13, 1152;
	// begin inline asm
	ld.ca.u32 %r1173, [%rd63];
	// end inline asm
$L__BB50_94:
	add.s32 	%r271, %r67, 320;
	setp.ge.u32 	%p72, %r271, %r64;
	mov.u32 	%r1174, %r1183;
	@%p72 bra 	$L__BB50_96;
	add.s64 	%rd64, %rd13, 1280;
	// begin inline asm
	ld.ca.u32 %r1174, [%rd64];
	// end inline asm
$L__BB50_96:
	setp.ge.u32 	%p73, %r100, %r64;
	mov.u32 	%r1175, %r1183;
	@%p73 bra 	$L__BB50_98;
	add.s64 	%rd65, %rd13, 1408;
	// begin inline asm
	ld.ca.u32 %r1175, [%rd65];
	// end inline asm
$L__BB50_98:
	setp.ge.u32 	%p74, %r103, %r64;
	mov.u32 	%r1176, %r1183;
	@%p74 bra 	$L__BB50_100;
	add.s64 	%rd66, %rd13, 1536;
	// begin inline asm
	ld.ca.u32 %r1176, [%rd66];
	// end inline asm
$L__BB50_100:
	setp.ge.u32 	%p75, %r106, %r64;
	mov.u32 	%r1177, %r1183;
	@%p75 bra 	$L__BB50_102;
	add.s64 	%rd67, %rd13, 1664;
	// begin inline asm
	ld.ca.u32 %r1177, [%rd67];
	// end inline asm
$L__BB50_102:
	add.s32 	%r276, %r67, 448;
	setp.ge.u32 	%p76, %r276, %r64;
	mov.u32 	%r1178, %r1183;
	@%p76 bra 	$L__BB50_104;
	add.s64 	%rd68, %rd13, 1792;
	// begin inline asm
	ld.ca.u32 %r1178, [%rd68];
	// end inline asm
$L__BB50_104:
	mov.u32 	%r1179, %r1183;
	@%p57 bra 	$L__BB50_106;
	add.s64 	%rd69, %rd13, 1920;
	// begin inline asm
	ld.ca.u32 %r1179, [%rd69];
	// end inline asm
$L__BB50_106:
	mov.u32 	%r1180, %r1183;
	@%p58 bra 	$L__BB50_108;
	add.s64 	%rd70, %rd13, 2048;
	// begin inline asm
	ld.ca.u32 %r1180, [%rd70];
	// end inline asm
$L__BB50_108:
	add.s32 	%r280, %r67, 544;
	setp.ge.u32 	%p79, %r280, %r64;
	mov.u32 	%r1181, %r1183;
	@%p79 bra 	$L__BB50_110;
	add.s64 	%rd71, %rd13, 2176;
	// begin inline asm
	ld.ca.u32 %r1181, [%rd71];
	// end inline asm
$L__BB50_110:
	mov.u32 	%r1182, %r1183;
	@%p60 bra 	$L__BB50_112;
	add.s64 	%rd72, %rd13, 2304;
	// begin inline asm
	ld.ca.u32 %r1182, [%rd72];
	// end inline asm
$L__BB50_112:
	@%p61 bra 	$L__BB50_114;
	add.s64 	%rd73, %rd13, 2432;
	// begin inline asm
	ld.ca.u32 %r1183, [%rd73];
	// end inline asm
$L__BB50_114:
	st.shared.u32 	[%r126], %r1164;
	st.shared.u32 	[%r126+128], %r1165;
	st.shared.u32 	[%r126+256], %r1166;
	st.shared.u32 	[%r126+384], %r1167;
	st.shared.u32 	[%r126+512], %r1168;
	st.shared.u32 	[%r126+640], %r1169;
	st.shared.u32 	[%r126+768], %r1170;
	st.shared.u32 	[%r126+896], %r1171;
	st.shared.u32 	[%r126+1024], %r1172;
	st.shared.u32 	[%r126+1152], %r1173;
	st.shared.u32 	[%r126+1280], %r1174;
	st.shared.u32 	[%r126+1408], %r1175;
	st.shared.u32 	[%r126+1536], %r1176;
	st.shared.u32 	[%r126+1664], %r1177;
	st.shared.u32 	[%r126+1792], %r1178;
	st.shared.u32 	[%r126+1920], %r1179;
	st.shared.u32 	[%r126+2048], %r1180;
	st.shared.u32 	[%r126+2176], %r1181;
	st.shared.u32 	[%r126+2304], %r1182;
	st.shared.u32 	[%r126+2432], %r1183;
	bar.warp.sync 	-1;
	ld.shared.v4.f32 	{%f96, %f97, %f98, %f99}, [%r127];
	ld.shared.v4.f32 	{%f100, %f101, %f102, %f103}, [%r127+16];
	ld.shared.v4.f32 	{%f104, %f105, %f106, %f107}, [%r127+32];
	ld.shared.v4.f32 	{%f108, %f109, %f110, %f111}, [%r127+48];
	ld.shared.v4.f32 	{%f112, %f113, %f114, %f115}, [%r127+64];
	bar.sync 	0;
	setp.ne.s32 	%p82, %r1, 0;
	@%p82 bra 	$L__BB50_122;
	shl.b32 	%r560, %r66, 2;
	mov.u32 	%r561, _ZZN3cub18CUB_300001_SM_10006detail11scan_by_key21DeviceScanByKeyKernelINS2_10policy_hubIPiffN4cuda3std3__44plusIfEEE10Policy1000ES5_PfSD_NS0_24ReduceByKeyScanTileStateIfiLb1EEENS8_8equal_toIiEESA_NS0_8NullTypeEmfiEEvT0_PT9_T1_T2_T3_iT4_T5_T6_T7_E12temp_storage;
	add.s32 	%r562, %r561, %r560;
	add.s32 	%r189, %r562, 1020;
	st.shared.u32 	[%r562+1020], %r147;
	bar.sync 	0;
	setp.eq.s32 	%p207, %r66, 0;
	mov.b32 	%r1184, 1;
	@%p207 bra 	$L__BB50_117;
	ld.shared.u32 	%r563, [%r189+-4];
	setp.ne.s32 	%p208, %r563, %r128;
	selp.u32 	%r1184, 1, 0, %p208;
$L__BB50_117:
	shr.u32 	%r192, %r66, 5;
	setp.ne.s32 	%p209, %r128, %r129;
	setp.ne.s32 	%p210, %r129, %r130;
	setp.ne.s32 	%p211, %r130, %r131;
	setp.ne.s32 	%p212, %r131, %r132;
	setp.ne.s32 	%p213, %r132, %r133;
	setp.ne.s32 	%p214, %r133, %r134;
	setp.ne.s32 	%p215, %r134, %r135;
	setp.ne.s32 	%p216, %r135, %r136;
	setp.ne.s32 	%p217, %r136, %r137;
	setp.ne.s32 	%p218, %r137, %r138;
	setp.ne.s32 	%p219, %r138, %r139;
	setp.ne.s32 	%p220, %r139, %r140;
	setp.ne.s32 	%p221, %r140, %r141;
	setp.ne.s32 	%p222, %r141, %r142;
	setp.ne.s32 	%p223, %r142, %r143;
	setp.ne.s32 	%p224, %r143, %r144;
	setp.ne.s32 	%p225, %r144, %r145;
	setp.ne.s32 	%p226, %r145, %r146;
	setp.ne.s32 	%p227, %r146, %r147;
	mul.lo.s32 	%r624, %r66, 20;
	cvt.u64.u32 	%rd115, %r624;
	setp.eq.s64 	%p228, %rd3, %rd115;
	selp.b32 	%r193, 1, %r1184, %p228;
	or.b32  	%r625, %r624, 1;
	cvt.u64.u32 	%rd116, %r625;
	setp.eq.s64 	%p229, %rd3, %rd116;
	or.pred  	%p1, %p229, %p209;
	or.b32  	%r626, %r624, 2;
	cvt.u64.u32 	%rd117, %r626;
	setp.eq.s64 	%p230, %rd3, %rd117;
	or.pred  	%p2, %p230, %p210;
	or.b32  	%r627, %r624, 3;
	cvt.u64.u32 	%rd118, %r627;
	setp.eq.s64 	%p231, %rd3, %rd118;
	or.pred  	%p3, %p231, %p211;
	add.s32 	%r628, %r624, 4;
	cvt.u64.u32 	%rd119, %r628;
	setp.eq.s64 	%p232, %rd3, %rd119;
	or.pred  	%p4, %p232, %p212;
	add.s32 	%r629, %r624, 5;
	cvt.u64.u32 	%rd120, %r629;
	setp.eq.s64 	%p233, %rd3, %rd120;
	or.pred  	%p5, %p233, %p213;
	add.s32 	%r630, %r624, 6;
	cvt.u64.u32 	%rd121, %r630;
	setp.eq.s64 	%p234, %rd3, %rd121;
	or.pred  	%p6, %p234, %p214;
	add.s32 	%r631, %r624, 7;
	cvt.u64.u32 	%rd122, %r631;
	setp.eq.s64 	%p235, %rd3, %rd122;
	or.pred  	%p7, %p235, %p215;
	add.s32 	%r632, %r624, 8;
	cvt.u64.u32 	%rd123, %r632;
	setp.eq.s64 	%p236, %rd3, %rd123;
	or.pred  	%p8, %p236, %p216;
	add.s32 	%r633, %r624, 9;
	cvt.u64.u32 	%rd124, %r633;
	setp.eq.s64 	%p237, %rd3, %rd124;
	or.pred  	%p9, %p237, %p217;
	add.s32 	%r634, %r624, 10;
	cvt.u64.u32 	%rd125, %r634;
	setp.eq.s64 	%p238, %rd3, %rd125;
	or.pred  	%p10, %p238, %p218;
	add.s32 	%r635, %r624, 11;
	cvt.u64.u32 	%rd126, %r635;
	setp.eq.s64 	%p239, %rd3, %rd126;
	or.pred  	%p11, %p239, %p219;
	add.s32 	%r636, %r624, 12;
	cvt.u64.u32 	%rd127, %r636;
	setp.eq.s64 	%p240, %rd3, %rd127;
	or.pred  	%p12, %p240, %p220;
	add.s32 	%r637, %r624, 13;
	cvt.u64.u32 	%rd128, %r637;
	setp.eq.s64 	%p241, %rd3, %rd128;
	or.pred  	%p13, %p241, %p221;
	add.s32 	%r638, %r624, 14;
	cvt.u64.u32 	%rd129, %r638;
	setp.eq.s64 	%p242, %rd3, %rd129;
	or.pred  	%p14, %p242, %p222;
	add.s32 	%r639, %r624, 15;
	cvt.u64.u32 	%rd130, %r639;
	setp.eq.s64 	%p243, %rd3, %rd130;
	or.pred  	%p15, %p243, %p223;
	add.s32 	%r640, %r624, 16;
	cvt.u64.u32 	%rd131, %r640;
	setp.eq.s64 	%p244, %rd3, %rd131;
	or.pred  	%p16, %p244, %p224;
	add.s32 	%r641, %r624, 17;
	cvt.u64.u32 	%rd132, %r641;
	setp.eq.s64 	%p245, %rd3, %rd132;
	or.pred  	%p17, %p245, %p225;
	add.s32 	%r642, %r624, 18;
	cvt.u64.u32 	%rd133, %r642;
	setp.eq.s64 	%p246, %rd3, %rd133;
	or.pred  	%p18, %p246, %p226;
	add.s32 	%r643, %r624, 19;
	cvt.u64.u32 	%rd134, %r643;
	setp.eq.s64 	%p247, %rd3, %rd134;
	or.pred  	%p19, %p247, %p227;
	add.f32 	%f358, %f96, %f97;
	selp.f32 	%f359, %f97, %f358, %p1;
	or.pred  	%p248, %p1, %p2;
	add.f32 	%f360, %f359, %f98;
	selp.f32 	%f361, %f98, %f360, %p2;
	or.pred  	%p249, %p248, %p3;
	add.f32 	%f362, %f361, %f99;
	selp.f32 	%f363, %f99, %f362, %p3;
	or.pred  	%p250, %p249, %p4;
	add.f32 	%f364, %f363, %f100;
	selp.f32 	%f365, %f100, %f364, %p4;
	or.pred  	%p251, %p250, %p5;
	add.f32 	%f366, %f365, %f101;
	selp.f32 	%f367, %f101, %f366, %p5;
	or.pred  	%p252, %p251, %p6;
	add.f32 	%f368, %f367, %f102;
	selp.f32 	%f369, %f102, %f368, %p6;
	or.pred  	%p253, %p252, %p7;
	add.f32 	%f370, %f369, %f103;
	selp.f32 	%f371, %f103, %f370, %p7;
	or.pred  	%p254, %p253, %p8;
	add.f32 	%f372, %f371, %f104;
	selp.f32 	%f373, %f104, %f372, %p8;
	or.pred  	%p255, %p254, %p9;
	add.f32 	%f374, %f373, %f105;
	selp.f32 	%f375, %f105, %f374, %p9;
	or.pred  	%p256, %p255, %p10;
	add.f32 	%f376, %f375, %f106;
	selp.f32 	%f377, %f106, %f376, %p10;
	or.pred  	%p257, %p256, %p11;
	add.f32 	%f378, %f377, %f107;
	selp.f32 	%f379, %f107, %f378, %p11;
	or.pred  	%p258, %p257, %p12;
	add.f32 	%f380, %f379, %f108;
	selp.f32 	%f381, %f108, %f380, %p12;
	or.pred  	%p259, %p258, %p13;
	add.f32 	%f382, %f381, %f109;
	selp.f32 	%f383, %f109, %f382, %p13;
	or.pred  	%p260, %p259, %p14;
	add.f32 	%f384, %f383, %f110;
	selp.f32 	%f385, %f110, %f384, %p14;
	or.pred  	%p261, %p260, %p15;
	add.f32 	%f386, %f385, %f111;
	selp.f32 	%f387, %f111, %f386, %p15;
	or.pred  	%p262, %p261, %p16;
	add.f32 	%f388, %f387, %f112;
	selp.f32 	%f389, %f112, %f388, %p16;
	or.pred  	%p263, %p262, %p17;
	add.f32 	%f390, %f389, %f113;
	selp.f32 	%f391, %f113, %f390, %p17;
	or.pred  	%p264, %p263, %p18;
	add.f32 	%f392, %f391, %f114;
	selp.f32 	%f393, %f114, %f392, %p18;
	or.pred  	%p265, %p264, %p19;
	selp.u32 	%r644, 1, 0, %p265;
	or.b32  	%r565, %r193, %r644;
	add.f32 	%f394, %f393, %f115;
	selp.f32 	%f395, %f115, %f394, %p19;
	mov.b32 	%r621, 1;
	mov.b32 	%r622, 0;
	mov.b32 	%r623, -1;
	// begin inline asm
	shfl.sync.up.b32 %r564, %r565, %r621, %r622, %r623;
	// end inline asm
	mov.b32 	%r570, %f395;
	// begin inline asm
	shfl.sync.up.b32 %r569, %r570, %r621, %r622, %r623;
	// end inline asm
	mov.b32 	%f396, %r569;
	setp.eq.s32 	%p266, %r565, 0;
	add.f32 	%f397, %f395, %f396;
	selp.f32 	%f398, %f397, %f395, %p266;
	setp.lt.s32 	%p267, %r255, 1;
	selp.b32 	%r645, 0, %r564, %p267;
	or.b32  	%r575, %r645, %r565;
	selp.f32 	%f399, %f395, %f398, %p267;
	mov.b32 	%r581, 2;
	// begin inline asm
	shfl.sync.up.b32 %r574, %r575, %r581, %r622, %r623;
	// end inline asm
	mov.b32 	%r580, %f399;
	// begin inline asm
	shfl.sync.up.b32 %r579, %r580, %r581, %r622, %r623;
	// end inline asm
	mov.b32 	%f400, %r579;
	setp.eq.s32 	%p268, %r575, 0;
	add.f32 	%f401, %f399, %f400;
	selp.f32 	%f402, %f401, %f399, %p268;
	setp.lt.s32 	%p269, %r255, 2;
	selp.b32 	%r646, 0, %r574, %p269;
	or.b32  	%r585, %r646, %r575;
	selp.f32 	%f403, %f399, %f402, %p269;
	mov.b32 	%r591, 4;
	// begin inline asm
	shfl.sync.up.b32 %r584, %r585, %r591, %r622, %r623;
	// end inline asm
	mov.b32 	%r590, %f403;
	// begin inline asm
	shfl.sync.up.b32 %r589, %r590, %r591, %r622, %r623;
	// end inline asm
	mov.b32 	%f404, %r589;
	setp.eq.s32 	%p270, %r585, 0;
	add.f32 	%f405, %f403, %f404;
	selp.f32 	%f406, %f405, %f403, %p270;
	setp.lt.s32 	%p271, %r255, 4;
	selp.b32 	%r647, 0, %r584, %p271;
	or.b32  	%r595, %r647, %r585;
	selp.f32 	%f407, %f403, %f406, %p271;
	mov.b32 	%r601, 8;
	// begin inline asm
	shfl.sync.up.b32 %r594, %r595, %r601, %r622, %r623;
	// end inline asm
	mov.b32 	%r600, %f407;
	// begin inline asm
	shfl.sync.up.b32 %r599, %r600, %r601, %r622, %r623;
	// end inline asm
	mov.b32 	%f408, %r599;
	setp.eq.s32 	%p272, %r595, 0;
	add.f32 	%f409, %f407, %f408;
	selp.f32 	%f410, %f409, %f407, %p272;
	setp.lt.s32 	%p273, %r255, 8;
	selp.b32 	%r648, 0, %r594, %p273;
	or.b32  	%r605, %r648, %r595;
	selp.f32 	%f411, %f407, %f410, %p273;
	mov.b32 	%r611, 16;
	// begin inline asm
	shfl.sync.up.b32 %r604, %r605, %r611, %r622, %r623;
	// end inline asm
	mov.b32 	%r610, %f411;
	// begin inline asm
	shfl.sync.up.b32 %r609, %r610, %r611, %r622, %r623;
	// end inline asm
	mov.b32 	%f412, %r609;
	setp.eq.s32 	%p274, %r605, 0;
	add.f32 	%f413, %f411, %f412;
	selp.f32 	%f116, %f413, %f411, %p274;
	setp.lt.s32 	%p275, %r255, 16;
	selp.b32 	%r649, 0, %r604, %p275;
	or.b32  	%r615, %r649, %r605;
	selp.f32 	%f414, %f411, %f116, %p275;
	// begin inline asm
	shfl.sync.up.b32 %r614, %r615, %r621, %r622, %r623;
	// end inline asm
	mov.b32 	%r620, %f414;
	// begin inline asm
	shfl.sync.up.b32 %r619, %r620, %r621, %r622, %r623;
	// end inline asm
	mov.b32 	%f753, %r619;
	setp.ne.s32 	%p276, %r255, 31;
	@%p276 bra 	$L__BB50_119;
	shl.b32 	%r650, %r192, 3;
	mov.u32 	%r651, _ZZN3cub18CUB_300001_SM_10006detail11scan_by_key21DeviceScanByKeyKernelINS2_10policy_hubIPiffN4cuda3std3__44plusIfEEE10Policy1000ES5_PfSD_NS0_24ReduceByKeyScanTileStateIfiLb1EEENS8_8equal_toIiEESA_NS0_8NullTypeEmfiEEvT0_PT9_T1_T2_T3_iT4_T5_T6_T7_E12temp_storage;
	add.s32 	%r652, %r651, %r650;
	mov.b32 	%r653, %f116;
	st.shared.v2.u32 	[%r652], {%r615, %r653};
$L__BB50_119:
	bar.sync 	0;
	setp.lt.u32 	%p277, %r66, 32;
	@%p277 bra 	$L__BB50_121;
	ld.shared.f32 	%f415, [_ZZN3cub18CUB_300001_SM_10006detail11scan_by_key21DeviceScanByKeyKernelINS2_10policy_hubIPiffN4cuda3std3__44plusIfEEE10Policy1000ES5_PfSD_NS0_24ReduceByKeyScanTileStateIfiLb1EEENS8_8equal_toIiEESA_NS0_8NullTypeEmfiEEvT0_PT9_T1_T2_T3_iT4_T5_T6_T7_E12temp_storage+4];
	ld.shared.v2.u32 	{%r654, %r655}, [_ZZN3cub18CUB_300001_SM_10006detail11scan_by_key21DeviceScanByKeyKernelINS2_10policy_hubIPiffN4cuda3std3__44plusIfEEE10Policy1000ES5_PfSD_NS0_24ReduceByKeyScanTileStateIfiLb1EEENS8_8equal_toIiEESA_NS0_8NullTypeEmfiEEvT0_PT9_T1_T2_T3_iT4_T5_T6_T7_E12temp_storage+8];
	mov.b32 	%f416, %r655;
	add.f32 	%f417, %f415, %f416;
	setp.eq.s32 	%p278, %r654, 0;
	selp.f32 	%f418, %f417, %f416, %p278;
	ld.shared.v4.u32 	{%r656, %r657, %r658, %r659}, [_ZZN3cub18CUB_300001_SM_10006detail11scan_by_key21DeviceScanByKeyKernelINS2_10policy_hubIPiffN4cuda3std3__44plusIfEEE10Policy1000ES5_PfSD_NS0_24ReduceByKeyScanTileStateIfiLb1EEENS8_8equal_toIiEESA_NS0_8NullTypeEmfiEEvT0_PT9_T1_T2_T3_iT4_T5_T6_T7_E12temp_storage+16];
	mov.b32 	%f419, %r659;
	mov.b32 	%f420, %r657;
	add.f32 	%f421, %f418, %f420;
	setp.eq.s32 	%p279, %r656, 0;
	selp.f32 	%f422, %f421, %f420, %p279;
	add.f32 	%f423, %f422, %f419;
	setp.eq.s32 	%p280, %r658, 0;
	selp.f32 	%f424, %f423, %f419, %p280;
	ld.shared.v4.u32 	{%r660, %r661, %r662, %r663}, [_ZZN3cub18CUB_300001_SM_10006detail11scan_by_key21DeviceScanByKeyKernelINS2_10policy_hubIPiffN4cuda3std3__44plusIfEEE10Policy1000ES5_PfSD_NS0_24ReduceByKeyScanTileStateIfiLb1EEENS8_8equal_toIiEESA_NS0_8NullTypeEmfiEEvT0_PT9_T1_T2_T3_iT4_T5_T6_T7_E12temp_storage+32];
	mov.b32 	%f425, %r663;
	mov.b32 	%f426, %r661;
	add.f32 	%f427, %f424, %f426;
	setp.eq.s32 	%p281, %r660, 0;
	selp.f32 	%f428, %f427, %f426, %p281;
	setp.eq.s32 	%p282, %r192, 6;
	add.f32 	%f429, %f428, %f425;
	setp.eq.s32 	%p283, %r662, 0;
	selp.f32 	%f430, %f429, %f425, %p283;
	setp.eq.s32 	%p284, %r192, 5;
	setp.eq.s32 	%p285, %r192, 4;
	setp.eq.s32 	%p286, %r192, 3;
	setp.eq.s32 	%p287, %r192, 2;
	selp.f32 	%f431, %f418, %f415, %p287;
	selp.f32 	%f432, %f422, %f431, %p286;
	selp.f32 	%f433, %f424, %f432, %p285;
	selp.f32 	%f434, %f428, %f433, %p284;
	selp.f32 	%f435, %f430, %f434, %p282;
	setp.eq.s32 	%p288, %r614, 0;
	add.f32 	%f436, %f435, %f753;
	selp.f32 	%f437, %f436, %f753, %p288;
	setp.eq.s32 	%p289, %r255, 0;
	selp.f32 	%f753, %f435, %f437, %p289;
$L__BB50_121:
	setp.eq.s32 	%p290, %r66, 0;
	setp.eq.s32 	%p291, %r193, 0;
	add.f32 	%f438, %f753, %f96;
	selp.f32 	%f439, %f438, %f96, %p291;
	selp.f32 	%f775, %f96, %f439, %p290;
	add.f32 	%f440, %f775, %f97;
	selp.f32 	%f774, %f97, %f440, %p1;
	add.f32 	%f441, %f774, %f98;
	selp.f32 	%f773, %f98, %f441, %p2;
	add.f32 	%f442, %f773, %f99;
	selp.f32 	%f772, %f99, %f442, %p3;
	add.f32 	%f443, %f772, %f100;
	selp.f32 	%f771, %f100, %f443, %p4;
	add.f32 	%f444, %f771, %f101;
	selp.f32 	%f770, %f101, %f444, %p5;
	add.f32 	%f445, %f770, %f102;
	selp.f32 	%f769, %f102, %f445, %p6;
	add.f32 	%f446, %f769, %f103;
	selp.f32 	%f768, %f103, %f446, %p7;
	add.f32 	%f447, %f768, %f104;
	selp.f32 	%f767, %f104, %f447, %p8;
	add.f32 	%f448, %f767, %f105;
	selp.f32 	%f766, %f105, %f448, %p9;
	add.f32 	%f449, %f766, %f106;
	selp.f32 	%f765, %f106, %f449, %p10;
	add.f32 	%f450, %f765, %f107;
	selp.f32 	%f764, %f107, %f450, %p11;
	add.f32 	%f451, %f764, %f108;
	selp.f32 	%f763, %f108, %f451, %p12;
	add.f32 	%f452, %f763, %f109;
	selp.f32 	%f762, %f109, %f452, %p13;
	add.f32 	%f453, %f762, %f110;
	selp.f32 	%f761, %f110, %f453, %p14;
	add.f32 	%f454, %f761, %f111;
	selp.f32 	%f760, %f111, %f454, %p15;
	add.f32 	%f455, %f760, %f112;
	selp.f32 	%f759, %f112, %f455, %p16;
	add.f32 	%f456, %f759, %f113;
	selp.f32 	%f758, %f113, %f456, %p17;
	add.f32 	%f457, %f758, %f114;
	selp.f32 	%f757, %f114, %f457, %p18;
	add.f32 	%f458, %f757, %f115;
	selp.f32 	%f756, %f115, %f458, %p19;
	bra.uni 	$L__BB50_144;
$L__BB50_122:
	setp.ne.s32 	%p83, %r66, 0;
	mov.b32 	%r1186, 0;
	@%p83 bra 	$L__BB50_124;
	ld.param.u64 	%rd216, [_ZN3cub18CUB_300001_SM_10006detail11scan_by_key21DeviceScanByKeyKernelINS2_10policy_hubIPiffN4cuda3std3__44plusIfEEE10Policy1000ES5_PfSD_NS0_24ReduceByKeyScanTileStateIfiLb1EEENS8_8equal_toIiEESA_NS0_8NullTypeEmfiEEvT0_PT9_T1_T2_T3_iT4_T5_T6_T7__param_1];
	cvta.to.global.u64 	%rd74, %rd216;
	mul.wide.u32 	%rd75, %r1, 4;
	add.s64 	%rd76, %rd74, %rd75;
	ld.global.u32 	%r1186, [%rd76];
$L__BB50_124:
	setp.eq.s32 	%p84, %r66, 0;
	shl.b32 	%r285, %r66, 2;
	mov.u32 	%r286, _ZZN3cub18CUB_300001_SM_10006detail11scan_by_key21DeviceScanByKeyKernelINS2_10policy_hubIPiffN4cuda3std3__44plusIfEEE10Policy1000ES5_PfSD_NS0_24ReduceByKeyScanTileStateIfiLb1EEENS8_8equal_toIiEESA_NS0_8NullTypeEmfiEEvT0_PT9_T1_T2_T3_iT4_T5_T6_T7_E12temp_storage;
	add.s32 	%r287, %r286, %r285;
	add.s32 	%r198, %r287, 1020;
	st.shared.u32 	[%r287+1020], %r147;
	bar.sync 	0;
	@%p84 bra 	$L__BB50_126;
	ld.shared.u32 	%r1186, [%r198+-4];
$L__BB50_126:
	shr.u32 	%r201, %r66, 5;
	setp.ne.s32 	%p85, %r1186, %r128;
	setp.ne.s32 	%p86, %r128, %r129;
	setp.ne.s32 	%p87, %r129, %r130;
	setp.ne.s32 	%p88, %r130, %r131;
	setp.ne.s32 	%p89, %r131, %r132;
	setp.ne.s32 	%p90, %r132, %r133;
	setp.ne.s32 	%p91, %r133, %r134;
	setp.ne.s32 	%p92, %r134, %r135;
	setp.ne.s32 	%p93, %r135, %r136;
	setp.ne.s32 	%p94, %r136, %r137;
	setp.ne.s32 	%p95, %r137, %r138;
	setp.ne.s32 	%p96, %r138, %r139;
	setp.ne.s32 	%p97, %r139, %r140;
	setp.ne.s32 	%p98, %r140, %r141;
	setp.ne.s32 	%p99, %r141, %r142;
	setp.ne.s32 	%p100, %r142, %r143;
	setp.ne.s32 	%p101, %r143, %r144;
	setp.ne.s32 	%p102, %r144, %r145;
	setp.ne.s32 	%p103, %r145, %r146;
	setp.ne.s32 	%p104, %r146, %r147;
	mul.lo.s32 	%r348, %r66, 20;
	cvt.u64.u32 	%rd77, %r348;
	setp.eq.s64 	%p105, %rd3, %rd77;
	or.pred  	%p20, %p105, %p85;
	or.b32  	%r349, %r348, 1;
	cvt.u64.u32 	%rd78, %r349;
	setp.eq.s64 	%p106, %rd3, %rd78;
	or.pred  	%p21, %p106, %p86;
	or.b32  	%r350, %r348, 2;
	cvt.u64.u32 	%rd79, %r350;
	setp.eq.s64 	%p107, %rd3, %rd79;
	or.pred  	%p22, %p107, %p87;
	or.b32  	%r351, %r348, 3;
	cvt.u64.u32 	%rd80, %r351;
	setp.eq.s64 	%p108, %rd3, %rd80;
	or.pred  	%p23, %p108, %p88;
	add.s32 	%r352, %r348, 4;
	cvt.u64.u32 	%rd81, %r352;
	setp.eq.s64 	%p109, %rd3, %rd81;
	or.pred  	%p24, %p109, %p89;
	add.s32 	%r353, %r348, 5;
	cvt.u64.u32 	%rd82, %r353;
	setp.eq.s64 	%p110, %rd3, %rd82;
	or.pred  	%p25, %p110, %p90;
	add.s32 	%r354, %r348, 6;
	cvt.u64.u32 	%rd83, %r354;
	setp.eq.s64 	%p111, %rd3, %rd83;
	or.pred  	%p26, %p111, %p91;
	add.s32 	%r355, %r348, 7;
	cvt.u64.u32 	%rd84, %r355;
	setp.eq.s64 	%p112, %rd3, %rd84;
	or.pred  	%p27, %p112, %p92;
	add.s32 	%r356, %r348, 8;
	cvt.u64.u32 	%rd85, %r356;
	setp.eq.s64 	%p113, %rd3, %rd85;
	or.pred  	%p28, %p113, %p93;
	add.s32 	%r357, %r348, 9;
	cvt.u64.u32 	%rd86, %r357;
	setp.eq.s64 	%p114, %rd3, %rd86;
	or.pred  	%p29, %p114, %p94;
	add.s32 	%r358, %r348, 10;
	cvt.u64.u32 	%rd87, %r358;
	setp.eq.s64 	%p115, %rd3, %rd87;
	or.pred  	%p30, %p115, %p95;
	add.s32 	%r359, %r348, 11;
	cvt.u64.u32 	%rd88, %r359;
	setp.eq.s64 	%p116, %rd3, %rd88;
	or.pred  	%p31, %p116, %p96;
	add.s32 	%r360, %r348, 12;
	cvt.u64.u32 	%rd89, %r360;
	setp.eq.s64 	%p117, %rd3, %rd89;
	or.pred  	%p32, %p117, %p97;
	add.s32 	%r361, %r348, 13;
	cvt.u64.u32 	%rd90, %r361;
	setp.eq.s64 	%p118, %rd3, %rd90;
	or.pred  	%p33, %p118, %p98;
	add.s32 	%r362, %r348, 14;
	cvt.u64.u32 	%rd91, %r362;
	setp.eq.s64 	%p119, %rd3, %rd91;
	or.pred  	%p34, %p119, %p99;
	add.s32 	%r363, %r348, 15;
	cvt.u64.u32 	%rd92, %r363;
	setp.eq.s64 	%p120, %rd3, %rd92;
	or.pred  	%p35, %p120, %p100;
	add.s32 	%r364, %r348, 16;
	cvt.u64.u32 	%rd93, %r364;
	setp.eq.s64 	%p121, %rd3, %rd93;
	or.pred  	%p36, %p121, %p101;
	add.s32 	%r365, %r348, 17;
	cvt.u64.u32 	%rd94, %r365;
	setp.eq.s64 	%p122, %rd3, %rd94;
	or.pred  	%p37, %p122, %p102;
	add.s32 	%r366, %r348, 18;
	cvt.u64.u32 	%rd95, %r366;
	setp.eq.s64 	%p123, %rd3, %rd95;
	or.pred  	%p38, %p123, %p103;
	add.s32 	%r367, %r348, 19;
	cvt.u64.u32 	%rd96, %r367;
	setp.eq.s64 	%p124, %rd3, %rd96;
	or.pred  	%p39, %p124, %p104;
	or.pred  	%p125, %p21, %p20;
	add.f32 	%f209, %f96, %f97;
	selp.f32 	%f210, %f97, %f209, %p21;
	or.pred  	%p126, %p22, %p125;
	add.f32 	%f211, %f210, %f98;
	selp.f32 	%f212, %f98, %f211, %p22;
	or.pred  	%p127, %p23, %p126;
	add.f32 	%f213, %f212, %f99;
	selp.f32 	%f214, %f99, %f213, %p23;
	or.pred  	%p128, %p24, %p127;
	add.f32 	%f215, %f214, %f100;
	selp.f32 	%f216, %f100, %f215, %p24;
	or.pred  	%p129, %p25, %p128;
	add.f32 	%f217, %f216, %f101;
	selp.f32 	%f218, %f101, %f217, %p25;
	or.pred  	%p130, %p26, %p129;
	add.f32 	%f219, %f218, %f102;
	selp.f32 	%f220, %f102, %f219, %p26;
	or.pred  	%p131, %p27, %p130;
	add.f32 	%f221, %f220, %f103;
	selp.f32 	%f222, %f103, %f221, %p27;
	or.pred  	%p132, %p28, %p131;
	add.f32 	%f223, %f222, %f104;
	selp.f32 	%f224, %f104, %f223, %p28;
	or.pred  	%p133, %p29, %p132;
	add.f32 	%f225, %f224, %f105;
	selp.f32 	%f226, %f105, %f225, %p29;
	or.pred  	%p134, %p30, %p133;
	add.f32 	%f227, %f226, %f106;
	selp.f32 	%f228, %f106, %f227, %p30;
	or.pred  	%p135, %p31, %p134;
	add.f32 	%f229, %f228, %f107;
	selp.f32 	%f230, %f107, %f229, %p31;
	or.pred  	%p136, %p32, %p135;
	add.f32 	%f231, %f230, %f108;
	selp.f32 	%f232, %f108, %f231, %p32;
	or.pred  	%p137, %p33, %p136;
	add.f32 	%f233, %f232, %f109;
	selp.f32 	%f234, %f109, %f233, %p33;
	or.pred  	%p138, %p34, %p137;
	add.f32 	%f235, %f234, %f110;
	selp.f32 	%f236, %f110, %f235, %p34;
	or.pred  	%p139, %p35, %p138;
	add.f32 	%f237, %f236, %f111;
	selp.f32 	%f238, %f111, %f237, %p35;
	or.pred  	%p140, %p36, %p139;
	add.f32 	%f239, %f238, %f112;
	selp.f32 	%f240, %f112, %f239, %p36;
	or.pred  	%p141, %p37, %p140;
	add.f32 	%f241, %f240, %f113;
	selp.f32 	%f242, %f113, %f241, %p37;
	or.pred  	%p142, %p38, %p141;
	add.f32 	%f243, %f242, %f114;
	selp.f32 	%f244, %f114, %f243, %p38;
	or.pred  	%p143, %p39, %p142;
	selp.u32 	%r289, 1, 0, %p143;
	add.f32 	%f245, %f244, %f115;
	selp.f32 	%f246, %f115, %f245, %p39;
	mov.b32 	%r345, 1;
	mov.b32 	%r346, 0;
	mov.b32 	%r347, -1;
	// begin inline asm
	shfl.sync.up.b32 %r288, %r289, %r345, %r346, %r347;
	// end inline asm
	mov.b32 	%r294, %f246;
	// begin inline asm
	shfl.sync.up.b32 %r293, %r294, %r345, %r346, %r347;
	// end inline asm
	mov.b32 	%f247, %r293;
	add.f32 	%f248, %f246, %f247;
	setp.lt.s32 	%p145, %r255, 1;
	selp.b32 	%r368, 0, %r288, %p145;
	or.b32  	%r299, %r368, %r289;
	selp.f32 	%f249, %f246, %f248, %p143;
	selp.f32 	%f250, %f246, %f249, %p145;
	mov.b32 	%r305, 2;
	// begin inline asm
	shfl.sync.up.b32 %r298, %r299, %r305, %r346, %r347;
	// end inline asm
	mov.b32 	%r304, %f250;
	// begin inline asm
	shfl.sync.up.b32 %r303, %r304, %r305, %r346, %r347;
	// end inline asm
	mov.b32 	%f251, %r303;
	setp.eq.s32 	%p146, %r299, 0;
	add.f32 	%f252, %f250, %f251;
	selp.f32 	%f253, %f252, %f250, %p146;
	setp.lt.s32 	%p147, %r255, 2;
	selp.b32 	%r369, 0, %r298, %p147;
	or.b32  	%r309, %r369, %r299;
	selp.f32 	%f254, %f250, %f253, %p147;
	mov.b32 	%r315, 4;
	// begin inline asm
	shfl.sync.up.b32 %r308, %r309, %r315, %r346, %r347;
	// end inline asm
	mov.b32 	%r314, %f254;
	// begin inline asm
	shfl.sync.up.b32 %r313, %r314, %r315, %r346, %r347;
	// end inline asm
	mov.b32 	%f255, %r313;
	setp.eq.s32 	%p148, %r309, 0;
	add.f32 	%f256, %f254, %f255;
	selp.f32 	%f257, %f256, %f254, %p148;
	setp.lt.s32 	%p149, %r255, 4;
	selp.b32 	%r370, 0, %r308, %p149;
	or.b32  	%r319, %r370, %r309;
	selp.f32 	%f258, %f254, %f257, %p149;
	mov.b32 	%r325, 8;
	// begin inline asm
	shfl.sync.up.b32 %r318, %r319, %r325, %r346, %r347;
	// end inline asm
	mov.b32 	%r324, %f258;
	// begin inline asm
	shfl.sync.up.b32 %r323, %r324, %r325, %r346, %r347;
	// end inline asm
	mov.b32 	%f259, %r323;
	setp.eq.s32 	%p150, %r319, 0;
	add.f32 	%f260, %f258, %f259;
	selp.f32 	%f261, %f260, %f258, %p150;
	setp.lt.s32 	%p151, %r255, 8;
	selp.b32 	%r371, 0, %r318, %p151;
	or.b32  	%r329, %r371, %r319;
	selp.f32 	%f262, %f258, %f261, %p151;
	mov.b32 	%r335, 16;
	// begin inline asm
	shfl.sync.up.b32 %r328, %r329, %r335, %r346, %r347;
	// end inline asm
	mov.b32 	%r334, %f262;
	// begin inline asm
	shfl.sync.up.b32 %r333, %r334, %r335, %r346, %r347;
	// end inline asm
	mov.b32 	%f263, %r333;
	setp.eq.s32 	%p152, %r329, 0;
	add.f32 	%f264, %f262, %f263;
	selp.f32 	%f140, %f264, %f262, %p152;
	setp.lt.s32 	%p153, %r255, 16;
	selp.b32 	%r372, 0, %r328, %p153;
	or.b32  	%r339, %r372, %r329;
	selp.f32 	%f265, %f262, %f140, %p153;
	// begin inline asm
	shfl.sync.up.b32 %r1195, %r339, %r345, %r346, %r347;
	// end inline asm
	mov.b32 	%r344, %f265;
	// begin inline asm
	shfl.sync.up.b32 %r343, %r344, %r345, %r346, %r347;
	// end inline asm
	mov.b32 	%f755, %r343;
	setp.ne.s32 	%p154, %r255, 31;
	@%p154 bra 	$L__BB50_128;
	shl.b32 	%r373, %r201, 3;
	mov.u32 	%r374, _ZZN3cub18CUB_300001_SM_10006detail11scan_by_key21DeviceScanByKeyKernelINS2_10policy_hubIPiffN4cuda3std3__44plusIfEEE10Policy1000ES5_PfSD_NS0_24ReduceByKeyScanTileStateIfiLb1EEENS8_8equal_toIiEESA_NS0_8NullTypeEmfiEEvT0_PT9_T1_T2_T3_iT4_T5_T6_T7_E12temp_storage;
	add.s32 	%r375, %r374, %r373;
	mov.b32 	%r376, %f140;
	st.shared.v2.u32 	[%r375], {%r339, %r376};
$L__BB50_128:
	bar.sync 	0;
	ld.shared.v4.u32 	{%r377, %r378, %r379, %r380}, [_ZZN3cub18CUB_300001_SM_10006detail11scan_by_key21DeviceScanByKeyKernelINS2_10policy_hubIPiffN4cuda3std3__44plusIfEEE10Policy1000ES5_PfSD_NS0_24ReduceByKeyScanTileStateIfiLb1EEENS8_8equal_toIiEESA_NS0_8NullTypeEmfiEEvT0_PT9_T1_T2_T3_iT4_T5_T6_T7_E12temp_storage];
	mov.b32 	%f266, %r380;
	mov.b32 	%f267, %r378;
	or.b32  	%r381, %r379, %r377;
	setp.eq.s32 	%p155, %r379, 0;
	add.f32 	%f268, %f267, %f266;
	selp.f32 	%f269, %f268, %f266, %p155;
	setp.eq.s32 	%p156, %r201, 2;
	selp.b32 	%r382, %r381, %r377, %p156;
	selp.f32 	%f270, %f269, %f267, %p156;
	ld.shared.v4.u32 	{%r383, %r384, %r385, %r386}, [_ZZN3cub18CUB_300001_SM_10006detail11scan_by_key21DeviceScanByKeyKernelINS2_10policy_hubIPiffN4cuda3std3__44plusIfEEE10Policy1000ES5_PfSD_NS0_24ReduceByKeyScanTileStateIfiLb1EEENS8_8equal_toIiEESA_NS0_8NullTypeEmfiEEvT0_PT9_T1_T2_T3_iT4_T5_T6_T7_E12temp_storage+16];
	mov.b32 	%f271, %r386;
	mov.b32 	%f272, %r384;
	or.b32  	%r387, %r383, %r381;
	setp.eq.s32 	%p157, %r383, 0;
	add.f32 	%f273, %f269, %f272;
	selp.f32 	%f274, %f273, %f272, %p157;
	setp.eq.s32 	%p158, %r201, 3;
	selp.b32 	%r388, %r387, %r382, %p158;
	selp.f32 	%f275, %f274, %f270, %p158;
	or.b32  	%r389, %r385, %r387;
	setp.eq.s32 	%p159, %r385, 0;
	add.f32 	%f276, %f274, %f271;
	selp.f32 	%f277, %f276, %f271, %p159;
	setp.eq.s32 	%p160, %r201, 4;
	selp.b32 	%r390, %r389, %r388, %p160;
	selp.f32 	%f278, %f277, %f275, %p160;
	ld.shared.v4.u32 	{%r391, %r392, %r393, %r394}, [_ZZN3cub18CUB_300001_SM_10006detail11scan_by_key21DeviceScanByKeyKernelINS2_10policy_hubIPiffN4cuda3std3__44plusIfEEE10Policy1000ES5_PfSD_NS0_24ReduceByKeyScanTileStateIfiLb1EEENS8_8equal_toIiEESA_NS0_8NullTypeEmfiEEvT0_PT9_T1_T2_T3_iT4_T5_T6_T7_E12temp_storage+32];
	mov.b32 	%f279, %r394;
	mov.b32 	%f280, %r392;
	or.b32  	%r395, %r391, %r389;
	setp.eq.s32 	%p161, %r391, 0;
	add.f32 	%f281, %f277, %f280;
	selp.f32 	%f282, %f281, %f280, %p161;
	setp.eq.s32 	%p162, %r201, 5;
	selp.b32 	%r396, %r395, %r390, %p162;
	selp.f32 	%f283, %f282, %f278, %p162;
	or.b32  	%r397, %r393, %r395;
	setp.eq.s32 	%p163, %r393, 0;
	add.f32 	%f284, %f282, %f279;
	selp.f32 	%f285, %f284, %f279, %p163;
	setp.eq.s32 	%p164, %r201, 6;
	selp.b32 	%r204, %r397, %r396, %p164;
	selp.f32 	%f142, %f285, %f283, %p164;
	ld.shared.v2.u32 	{%r398, %r399}, [_ZZN3cub18CUB_300001_SM_10006detail11scan_by_key21DeviceScanByKeyKernelINS2_10policy_hubIPiffN4cuda3std3__44plusIfEEE10Policy1000ES5_PfSD_NS0_24ReduceByKeyScanTileStateIfiLb1EEENS8_8equal_toIiEESA_NS0_8NullTypeEmfiEEvT0_PT9_T1_T2_T3_iT4_T5_T6_T7_E12temp_storage+48];
	mov.b32 	%f286, %r399;
	or.b32  	%r205, %r398, %r397;
	setp.eq.s32 	%p165, %r398, 0;
	add.f32 	%f287, %f285, %f286;
	selp.f32 	%f143, %f287, %f286, %p165;
	setp.lt.u32 	%p166, %r66, 32;
	@%p166 bra 	$L__BB50_130;
	setp.eq.s32 	%p167, %r1195, 0;
	add.f32 	%f288, %f142, %f755;
	selp.f32 	%f289, %f288, %f755, %p167;
	setp.eq.s32 	%p168, %r255, 0;
	selp.b32 	%r400, 0, %r1195, %p168;
	or.b32  	%r1195, %r204, %r400;
	selp.f32 	%f755, %f142, %f289, %p168;
	bra.uni 	$L__BB50_143;
$L__BB50_130:
	setp.ne.s32 	%p169, %r66, 0;
	mul.wide.u32 	%rd97, %r1, 16;
	add.s64 	%rd14, %rd1, %rd97;
	@%p169 bra 	$L__BB50_132;
	st.shared.u32 	[_ZZN3cub18CUB_300001_SM_10006detail11scan_by_key21DeviceScanByKeyKernelINS2_10policy_hubIPiffN4cuda3std3__44plusIfEEE10Policy1000ES5_PfSD_NS0_24ReduceByKeyScanTileStateIfiLb1EEENS8_8equal_toIiEESA_NS0_8NullTypeEmfiEEvT0_PT9_T1_T2_T3_iT4_T5_T6_T7_E12temp_storage+116], %r205;
	st.shared.f32 	[_ZZN3cub18CUB_300001_SM_10006detail11scan_by_key21DeviceScanByKeyKernelINS2_10policy_hubIPiffN4cuda3std3__44plusIfEEE10Policy1000ES5_PfSD_NS0_24ReduceByKeyScanTileStateIfiLb1EEENS8_8equal_toIiEESA_NS0_8NullTypeEmfiEEvT0_PT9_T1_T2_T3_iT4_T5_T6_T7_E12temp_storage+120], %f143;
	add.s64 	%rd98, %rd14, 512;
	mov.b32 	%r401, %f143;
	mov.b64 	%rd99, {%r205, %r401};
	mov.b64 	%rd100, 100;
	// begin inline asm
	st.relaxed.gpu.v2.u64 [%rd98], {%rd99, %rd100};
	// end inline asm
$L__BB50_132:
	not.b32 	%r207, %r66;
	mov.b32 	%r402, 280;
	// begin inline asm
	nanosleep.u32 %r402;
	// end inline asm
	mul.wide.u32 	%rd101, %r66, 16;
	xor.b64  	%rd102, %rd101, -16;
	add.s64 	%rd103, %rd14, %rd102;
	add.s64 	%rd15, %rd103, 512;
	mov.b32 	%r1188, 928;
	mov.u32 	%r1193, %r1;
$L__BB50_133:
	shr.u32 	%r210, %r1188, 1;
	mul.lo.s32 	%r405, %r1193, 16807;
	and.b32  	%r1193, %r405, 2147483647;
	sub.s32 	%r406, %r1188, %r210;
	add.s32 	%r407, %r406, 1;
	rem.u32 	%r408, %r1193, %r407;
	add.s32 	%r404, %r408, %r210;
	// begin inline asm
	nanosleep.u32 %r404;
	// end inline asm
	// begin inline asm
	ld.relaxed.gpu.v2.u64 {%rd104, %rd223}, [%rd15];
	// end inline asm
	setp.eq.s64 	%p170, %rd223, 99;
	mov.b32 	%r409, -1;
	vote.sync.any.pred 	%p171, %p170, %r409;
	mov.u32 	%r1188, %r210;
	@%p171 bra 	$L__BB50_133;
	mov.b64 	{%r463, %r418}, %rd104;
	mov.b32 	%f290, %r418;
	cvt.u32.u64 	%r413, %rd104;
	setp.eq.s64 	%p172, %rd223, 101;
	mov.b32 	%r461, -1;
	vote.sync.ballot.b32 	%r464, %p172, %r461;
	// begin inline asm
	mov.u32 %r411, %lanemask_ge;
	// end inline asm
	and.b32  	%r465, %r464, %r411;
	or.b32  	%r466, %r465, -2147483648;
	add.s32 	%r467, %r466, -1;
	not.b32 	%r468, %r466;
	and.b32  	%r469, %r468, %r467;
	popc.b32 	%r415, %r469;
	mov.b32 	%r419, 1;
	// begin inline asm
	shfl.sync.down.b32 %r412, %r413, %r419, %r415, %r461;
	// end inline asm
	// begin inline asm
	shfl.sync.down.b32 %r417, %r418, %r419, %r415, %r461;
	// end inline asm
	mov.b32 	%f291, %r417;
	setp.lt.s32 	%p174, %r255, %r415;
	setp.eq.s32 	%p175, %r413, 0;
	add.f32 	%f292, %f290, %f291;
	selp.b32 	%r470, %r412, 0, %p174;
	or.b32  	%r423, %r470, %r413;
	selp.f32 	%f293, %f292, %f290, %p175;
	selp.f32 	%f294, %f293, %f290, %p174;
	mov.b32 	%r429, 2;
	// begin inline asm
	shfl.sync.down.b32 %r422, %r423, %r429, %r415, %r461;
	// end inline asm
	mov.b32 	%r428, %f294;
	// begin inline asm
	shfl.sync.down.b32 %r427, %r428, %r429, %r415, %r461;
	// end inline asm
	mov.b32 	%f295, %r427;
	add.s32 	%r471, %r255, 2;
	setp.gt.s32 	%p176, %r471, %r415;
	setp.eq.s32 	%p177, %r423, 0;
	add.f32 	%f296, %f294, %f295;
	selp.f32 	%f297, %f296, %f294, %p177;
	selp.b32 	%r472, 0, %r422, %p176;
	or.b32  	%r433, %r423, %r472;
	selp.f32 	%f298, %f294, %f297, %p176;
	mov.b32 	%r439, 4;
	// begin inline asm
	shfl.sync.down.b32 %r432, %r433, %r439, %r415, %r461;
	// end inline asm
	mov.b32 	%r438, %f298;
	// begin inline asm
	shfl.sync.down.b32 %r437, %r438, %r439, %r415, %r461;
	// end inline asm
	mov.b32 	%f299, %r437;
	add.s32 	%r473, %r255, 4;
	setp.gt.s32 	%p178, %r473, %r415;
	setp.eq.s32 	%p179, %r433, 0;
	add.f32 	%f300, %f298, %f299;
	selp.f32 	%f301, %f300, %f298, %p179;
	selp.b32 	%r474, 0, %r432, %p178;
	or.b32  	%r443, %r433, %r474;
	selp.f32 	%f302, %f298, %f301, %p178;
	mov.b32 	%r449, 8;
	// begin inline asm
	shfl.sync.down.b32 %r442, %r443, %r449, %r415, %r461;
	// end inline asm
	mov.b32 	%r448, %f302;
	// begin inline asm
	shfl.sync.down.b32 %r447, %r448, %r449, %r415, %r461;
	// end inline asm
	mov.b32 	%f303, %r447;
	add.s32 	%r475, %r255, 8;
	setp.gt.s32 	%p180, %r475, %r415;
	setp.eq.s32 	%p181, %r443, 0;
	add.f32 	%f304, %f302, %f303;
	selp.f32 	%f305, %f304, %f302, %p181;
	selp.b32 	%r476, 0, %r442, %p180;
	or.b32  	%r453, %r443, %r476;
	selp.f32 	%f306, %f302, %f305, %p180;
	mov.b32 	%r459, 16;
	// begin inline asm
	shfl.sync.down.b32 %r452, %r453, %r459, %r415, %r461;
	// end inline asm
	mov.b32 	%r458, %f306;
	// begin inline asm
	shfl.sync.down.b32 %r457, %r458, %r459, %r415, %r461;
	// end inline asm
	mov.b32 	%f307, %r457;
	add.s32 	%r477, %r255, 16;
	setp.gt.s32 	%p182, %r477, %r415;
	setp.eq.s32 	%p183, %r453, 0;
	add.f32 	%f308, %f306, %f307;
	selp.f32 	%f309, %f308, %f306, %p183;
	selp.b32 	%r478, 0, %r452, %p182;
	or.b32  	%r1191, %r478, %r453;
	selp.f32 	%f754, %f306, %f309, %p182;
	add.s64 	%rd18, %rd1, 512;
	add.s32 	%r1192, %r1, %r207;
	mov.b32 	%r1190, 928;
$L__BB50_135:
	setp.ne.s64 	%p184, %rd223, 101;
	mov.b32 	%r479, -1;
	vote.sync.all.pred 	%p185, %p184, %r479;
	not.pred 	%p186, %p185;
	@%p186 bra 	$L__BB50_139;
	shr.u32 	%r1190, %r1190, 1;
	mul.wide.s32 	%rd113, %r1192, 16;
	add.s64 	%rd114, %rd18, %rd113;
	add.s64 	%rd112, %rd114, -512;
	mov.u32 	%r1194, %r1190;
$L__BB50_137:
	shr.u32 	%r222, %r1194, 1;
	mul.lo.s32 	%r486, %r1193, 16807;
	and.b32  	%r1193, %r486, 2147483647;
	sub.s32 	%r487, %r1194, %r222;
	add.s32 	%r488, %r487, 1;
	rem.u32 	%r489, %r1193, %r488;
	add.s32 	%r485, %r489, %r222;
	// begin inline asm
	nanosleep.u32 %r485;
	// end inline asm
	// begin inline asm
	ld.relaxed.gpu.v2.u64 {%rd110, %rd223}, [%rd112];
	// end inline asm
	setp.eq.s64 	%p192, %rd223, 99;
	mov.b32 	%r490, -1;
	vote.sync.any.pred 	%p193, %p192, %r490;
	mov.u32 	%r1194, %r222;
	@%p193 bra 	$L__BB50_137;
	mov.b64 	{%r542, %r498}, %rd110;
	mov.b32 	%f336, %r498;
	cvt.u32.u64 	%r493, %rd110;
	setp.eq.s64 	%p194, %rd223, 101;
	mov.b32 	%r541, -1;
	vote.sync.ballot.b32 	%r543, %p194, %r541;
	and.b32  	%r544, %r543, %r411;
	or.b32  	%r545, %r544, -2147483648;
	add.s32 	%r546, %r545, -1;
	not.b32 	%r547, %r545;
	and.b32  	%r548, %r547, %r546;
	popc.b32 	%r495, %r548;
	mov.b32 	%r499, 1;
	// begin inline asm
	shfl.sync.down.b32 %r492, %r493, %r499, %r495, %r541;
	// end inline asm
	// begin inline asm
	shfl.sync.down.b32 %r497, %r498, %r499, %r495, %r541;
	// end inline asm
	mov.b32 	%f337, %r497;
	setp.lt.s32 	%p196, %r255, %r495;
	setp.eq.s32 	%p197, %r493, 0;
	add.f32 	%f338, %f336, %f337;
	selp.b32 	%r549, %r492, 0, %p196;
	or.b32  	%r503, %r549, %r493;
	selp.f32 	%f339, %f338, %f336, %p197;
	selp.f32 	%f340, %f339, %f336, %p196;
	mov.b32 	%r509, 2;
	// begin inline asm
	shfl.sync.down.b32 %r502, %r503, %r509, %r495, %r541;
	// end inline asm
	mov.b32 	%r508, %f340;
	// begin inline asm
	shfl.sync.down.b32 %r507, %r508, %r509, %r495, %r541;
	// end inline asm
	mov.b32 	%f341, %r507;
	add.s32 	%r550, %r255, 2;
	setp.gt.s32 	%p198, %r550, %r495;
	setp.eq.s32 	%p199, %r503, 0;
	add.f32 	%f342, %f340, %f341;
	selp.f32 	%f343, %f342, %f340, %p199;
	selp.b32 	%r551, 0, %r502, %p198;
	or.b32  	%r513, %r503, %r551;
	selp.f32 	%f344, %f340, %f343, %p198;
	mov.b32 	%r519, 4;
	// begin inline asm
	shfl.sync.down.b32 %r512, %r513, %r519, %r495, %r541;
	// end inline asm
	mov.b32 	%r518, %f344;
	// begin inline asm
	shfl.sync.down.b32 %r517, %r518, %r519, %r495, %r541;
	// end inline asm
	mov.b32 	%f345, %r517;
	add.s32 	%r552, %r255, 4;
	setp.gt.s32 	%p200, %r552, %r495;
	setp.eq.s32 	%p201, %r513, 0;
	add.f32 	%f346, %f344, %f345;
	selp.f32 	%f347, %f346, %f344, %p201;
	selp.b32 	%r553, 0, %r512, %p200;
	or.b32  	%r523, %r513, %r553;
	selp.f32 	%f348, %f344, %f347, %p200;
	mov.b32 	%r529, 8;
	// begin inline asm
	shfl.sync.down.b32 %r522, %r523, %r529, %r495, %r541;
	// end inline asm
	mov.b32 	%r528, %f348;
	// begin inline asm
	shfl.sync.down.b32 %r527, %r528, %r529, %r495, %r541;
	// end inline asm
	mov.b32 	%f349, %r527;
	add.s32 	%r554, %r255, 8;
	setp.gt.s32 	%p202, %r554, %r495;
	setp.eq.s32 	%p203, %r523, 0;
	add.f32 	%f350, %f348, %f349;
	selp.f32 	%f351, %f350, %f348, %p203;
	selp.b32 	%r555, 0, %r522, %p202;
	or.b32  	%r533, %r523, %r555;
	selp.f32 	%f352, %f348, %f351, %p202;
	mov.b32 	%r539, 16;
	// begin inline asm
	shfl.sync.down.b32 %r532, %r533, %r539, %r495, %r541;
	// end inline asm
	mov.b32 	%r538, %f352;
	// begin inline asm
	shfl.sync.down.b32 %r537, %r538, %r539, %r495, %r541;
	// end inline asm
	mov.b32 	%f353, %r537;
	add.s32 	%r556, %r255, 16;
	setp.gt.s32 	%p204, %r556, %r495;
	setp.eq.s32 	%p205, %r533, 0;
	add.f32 	%f354, %f352, %f353;
	selp.f32 	%f355, %f354, %f352, %p205;
	selp.b32 	%r557, 0, %r532, %p204;
	selp.f32 	%f356, %f352, %f355, %p204;
	or.b32  	%r558, %r557, %r1191;
	or.b32  	%r224, %r558, %r533;
	setp.eq.s32 	%p206, %r1191, 0;
	add.f32 	%f357, %f754, %f356;
	selp.f32 	%f754, %f357, %f754, %p206;
	add.s32 	%r1192, %r1192, -32;
	mov.u32 	%r1191, %r224;
	bra.uni 	$L__BB50_135;
$L__BB50_139:
	setp.ne.s32 	%p187, %r66, 0;
	@%p187 bra 	$L__BB50_141;
	or.b32  	%r481, %r1191, %r205;
	setp.eq.s32 	%p188, %r205, 0;
	add.f32 	%f310, %f143, %f754;
	selp.f32 	%f311, %f310, %f143, %p188;
	add.s64 	%rd107, %rd14, 512;
	mov.b32 	%r482, %f311;
	mov.b64 	%rd108, {%r481, %r482};
	mov.b64 	%rd109, 101;
	// begin inline asm
	st.relaxed.gpu.v2.u64 [%rd107], {%rd108, %rd109};
	// end inline asm
	st.shared.u32 	[_ZZN3cub18CUB_300001_SM_10006detail11scan_by_key21DeviceScanByKeyKernelINS2_10policy_hubIPiffN4cuda3std3__44plusIfEEE10Policy1000ES5_PfSD_NS0_24ReduceByKeyScanTileStateIfiLb1EEENS8_8equal_toIiEESA_NS0_8NullTypeEmfiEEvT0_PT9_T1_T2_T3_iT4_T5_T6_T7_E12temp_storage+100], %r1191;
	mov.b32 	%r483, %f754;
	st.shared.v2.u32 	[_ZZN3cub18CUB_300001_SM_10006detail11scan_by_key21DeviceScanByKeyKernelINS2_10policy_hubIPiffN4cuda3std3__44plusIfEEE10Policy1000ES5_PfSD_NS0_24ReduceByKeyScanTileStateIfiLb1EEENS8_8equal_toIiEESA_NS0_8NullTypeEmfiEEvT0_PT9_T1_T2_T3_iT4_T5_T6_T7_E12temp_storage+104], {%r483, %r481};
	st.shared.f32 	[_ZZN3cub18CUB_300001_SM_10006detail11scan_by_key21DeviceScanByKeyKernelINS2_10policy_hubIPiffN4cuda3std3__44plusIfEEE10Policy1000ES5_PfSD_NS0_24ReduceByKeyScanTileStateIfiLb1EEENS8_8equal_toIiEESA_NS0_8NullTypeEmfiEEvT0_PT9_T1_T2_T3_iT4_T5_T6_T7_E12temp_storage+112], %f311;
$L__BB50_141:
	setp.ne.s32 	%p189, %r255, 0;
	@%p189 bra 	$L__BB50_143;
	mov.b32 	%r484, %f754;
	st.shared.v2.u32 	[_ZZN3cub18CUB_300001_SM_10006detail11scan_by_key21DeviceScanByKeyKernelINS2_10policy_hubIPiffN4cuda3std3__44plusIfEEE10Policy1000ES5_PfSD_NS0_24ReduceByKeyScanTileStateIfiLb1EEENS8_8equal_toIiEESA_NS0_8NullTypeEmfiEEvT0_PT9_T1_T2_T3_iT4_T5_T6_T7_E12temp_storage+64], {%r1191, %r484};
	mov.u32 	%r1195, %r1191;
	mov.f32 	%f755, %f754;
$L__BB50_143:
	setp.eq.s32 	%p190, %r66, 0;
	bar.sync 	0;
	ld.shared.f32 	%f312, [_ZZN3cub18CUB_300001_SM_10006detail11scan_by_key21DeviceScanByKeyKernelINS2_10policy_hubIPiffN4cuda3std3__44plusIfEEE10Policy1000ES5_PfSD_NS0_24ReduceByKeyScanTileStateIfiLb1EEENS8_8equal_toIiEESA_NS0_8NullTypeEmfiEEvT0_PT9_T1_T2_T3_iT4_T5_T6_T7_E12temp_storage+68];
	setp.eq.s32 	%p191, %r1195, 0;
	add.f32 	%f313, %f755, %f312;
	selp.f32 	%f314, %f313, %f755, %p191;
	selp.f32 	%f315, %f755, %f314, %p190;
	add.f32 	%f316, %f315, %f96;
	selp.f32 	%f775, %f96, %f316, %p20;
	add.f32 	%f317, %f775, %f97;
	selp.f32 	%f774, %f97, %f317, %p21;
	add.f32 	%f318, %f774, %f98;
	selp.f32 	%f773, %f98, %f318, %p22;
	add.f32 	%f319, %f773, %f99;
	selp.f32 	%f772, %f99, %f319, %p23;
	add.f32 	%f320, %f772, %f100;
	selp.f32 	%f771, %f100, %f320, %p24;
	add.f32 	%f321, %f771, %f101;
	selp.f32 	%f770, %f101, %f321, %p25;
	add.f32 	%f322, %f770, %f102;
	selp.f32 	%f769, %f102, %f322, %p26;
	add.f32 	%f323, %f769, %f103;
	selp.f32 	%f768, %f103, %f323, %p27;
	add.f32 	%f324, %f768, %f104;
	selp.f32 	%f767, %f104, %f324, %p28;
	add.f32 	%f325, %f767, %f105;
	selp.f32 	%f766, %f105, %f325, %p29;
	add.f32 	%f326, %f766, %f106;
	selp.f32 	%f765, %f106, %f326, %p30;
	add.f32 	%f327, %f765, %f107;
	selp.f32 	%f764, %f107, %f327, %p31;
	add.f32 	%f328, %f764, %f108;
	selp.f32 	%f763, %f108, %f328, %p32;
	add.f32 	%f329, %f763, %f109;
	selp.f32 	%f762, %f109, %f329, %p33;
	add.f32 	%f330, %f762, %f110;
	selp.f32 	%f761, %f110, %f330, %p34;
	add.f32 	%f331, %f761, %f111;
	selp.f32 	%f760, %f111, %f331, %p35;
	add.f32 	%f332, %f760, %f112;
	selp.f32 	%f759, %f112, %f332, %p36;
	add.f32 	%f333, %f759, %f113;
	selp.f32 	%f758, %f113, %f333, %p37;
	add.f32 	%f334, %f758, %f114;
	selp.f32 	%f757, %f114, %f334, %p38;
	add.f32 	%f335, %f757, %f115;
	selp.f32 	%f756, %f115, %f335, %p39;
$L__BB50_144:
	bar.sync 	0;
	st.shared.v4.f32 	[%r127], {%f775, %f774, %f773, %f772};
	st.shared.v4.f32 	[%r127+16], {%f771, %f770, %f769, %f768};
	st.shared.v4.f32 	[%r127+32], {%f767, %f766, %f765, %f764};
	st.shared.v4.f32 	[%r127+48], {%f763, %f762, %f761, %f760};
	st.shared.v4.f32 	[%r127+64], {%f759, %f758, %f757, %f756};
	bar.warp.sync 	-1;
	ld.shared.f32 	%f189, [%r126];
	ld.shared.f32 	%f190, [%r126+128];
	ld.shared.f32 	%f191, [%r126+256];
	ld.shared.f32 	%f192, [%r126+384];
	ld.shared.f32 	%f193, [%r126+512];
	ld.shared.f32 	%f194, [%r126+640];
	ld.shared.f32 	%f195, [%r126+768];
	ld.shared.f32 	%f196, [%r126+896];
	ld.shared.f32 	%f197, [%r126+1024];
	ld.shared.f32 	%f198, [%r126+1152];
	ld.shared.f32 	%f199, [%r126+1280];
	ld.shared.f32 	%f200, [%r126+1408];
	ld.shared.f32 	%f201, [%r126+1536];
	ld.shared.f32 	%f202, [%r126+1664];
	ld.shared.f32 	%f203, [%r126+1792];
	ld.shared.f32 	%f204, [%r126+1920];
	ld.shared.f32 	%f205, [%r126+2048];
	ld.shared.f32 	%f206, [%r126+2176];
	ld.shared.f32 	%f207, [%r126+2304];
	ld.shared.f32 	%f208, [%r126+2432];
	setp.ne.s32 	%p292, %r66, 0;
	@%p292 bra 	$L__BB50_146;
	st.volatile.shared.u32 	[_ZZN3cub18CUB_300001_SM_10006detail11scan_by_key21DeviceScanByKeyKernelINS2_10policy_hubIPiffN4cuda3std3__44plusIfEEE10Policy1000ES5_PfSD_NS0_24ReduceByKeyScanTileStateIfiLb1EEENS8_8equal_toIiEESA_NS0_8NullTypeEmfiEEvT0_PT9_T1_T2_T3_iT4_T5_T6_T7_E12temp_storage+17920], %r64;
$L__BB50_146:
	ld.param.u64 	%rd220, [_ZN3cub18CUB_300001_SM_10006detail11scan_by_key21DeviceScanByKeyKernelINS2_10policy_hubIPiffN4cuda3std3__44plusIfEEE10Policy1000ES5_PfSD_NS0_24ReduceByKeyScanTileStateIfiLb1EEENS8_8equal_toIiEESA_NS0_8NullTypeEmfiEEvT0_PT9_T1_T2_T3_iT4_T5_T6_T7__param_3];
	bar.sync 	0;
	ld.volatile.shared.u32 	%r227, [_ZZN3cub18CUB_300001_SM_10006detail11scan_by_key21DeviceScanByKeyKernelINS2_10policy_hubIPiffN4cuda3std3__44plusIfEEE10Policy1000ES5_PfSD_NS0_24ReduceByKeyScanTileStateIfiLb1EEENS8_8equal_toIiEESA_NS0_8NullTypeEmfiEEvT0_PT9_T1_T2_T3_iT4_T5_T6_T7_E12temp_storage+17920];
	setp.ge.s32 	%p293, %r67, %r227;
	cvt.u64.u32 	%rd135, %r67;
	mov.u32 	%r664, %ctaid.x;
	mul.wide.u32 	%rd136, %r664, 4480;
	add.s64 	%rd137, %rd136, %rd135;
	cvta.to.global.u64 	%rd138, %rd220;
	shl.b64 	%rd139, %rd137, 2;
	add.s64 	%rd22, %rd138, %rd139;
	@%p293 bra 	$L__BB50_148;
	st.global.f32 	[%rd22], %f189;
$L__BB50_148:
	setp.ge.s32 	%p294, %r71, %r227;
	@%p294 bra 	$L__BB50_150;
	st.global.f32 	[%rd22+128], %f190;
$L__BB50_150:
	setp.ge.s32 	%p295, %r74, %r227;
	@%p295 bra 	$L__BB50_152;
	st.global.f32 	[%rd22+256], %f191;
$L__BB50_152:
	mov.u32 	%r665, %tid.x;
	and.b32  	%r666, %r665, 992;
	mul.lo.s32 	%r667, %r666, 20;
	and.b32  	%r668, %r665, 31;
	or.b32  	%r669, %r667, %r668;
	or.b32  	%r670, %r669, 96;
	setp.ge.s32 	%p296, %r670, %r227;
	@%p296 bra 	$L__BB50_154;
	st.global.f32 	[%rd22+384], %f192;
$L__BB50_154:
	setp.ge.s32 	%p297, %r80, %r227;
	@%p297 bra 	$L__BB50_156;
	st.global.f32 	[%rd22+512], %f193;
$L__BB50_156:
	setp.ge.s32 	%p298, %r83, %r227;
	@%p298 bra 	$L__BB50_158;
	st.global.f32 	[%rd22+640], %f194;
$L__BB50_158:
	setp.ge.s32 	%p299, %r86, %r227;
	@%p299 bra 	$L__BB50_160;
	st.global.f32 	[%rd22+768], %f195;
$L__BB50_160:
	setp.ge.s32 	%p300, %r89, %r227;
	@%p300 bra 	$L__BB50_162;
	st.global.f32 	[%rd22+896], %f196;
$L__BB50_162:
	add.s32 	%r676, %r669, 256;
	setp.ge.s32 	%p301, %r676, %r227;
	@%p301 bra 	$L__BB50_164;
	st.global.f32 	[%rd22+1024], %f197;
$L__BB50_164:
	add.s32 	%r682, %r669, 288;
	setp.ge.s32 	%p302, %r682, %r227;
	@%p302 bra 	$L__BB50_166;
	st.global.f32 	[%rd22+1152], %f198;
$L__BB50_166:
	add.s32 	%r688, %r669, 320;
	setp.ge.s32 	%p303, %r688, %r227;
	@%p303 bra 	$L__BB50_168;
	st.global.f32 	[%rd22+1280], %f199;
$L__BB50_168:
	add.s32 	%r694, %r669, 352;
	setp.ge.s32 	%p304, %r694, %r227;
	@%p304 bra 	$L__BB50_170;
	st.global.f32 	[%rd22+1408], %f200;
$L__BB50_170:
	add.s32 	%r700, %r669, 384;
	setp.ge.s32 	%p305, %r700, %r227;
	@%p305 bra 	$L__BB50_172;
	st.global.f32 	[%rd22+1536], %f201;
$L__BB50_172:
	add.s32 	%r706, %r669, 416;
	setp.ge.s32 	%p306, %r706, %r227;
	@%p306 bra 	$L__BB50_174;
	st.global.f32 	[%rd22+1664], %f202;
$L__BB50_174:
	add.s32 	%r712, %r669, 448;
	setp.ge.s32 	%p307, %r712, %r227;
	@%p307 bra 	$L__BB50_176;
	st.global.f32 	[%rd22+1792], %f203;
$L__BB50_176:
	add.s32 	%r718, %r669, 480;
	setp.ge.s32 	%p308, %r718, %r227;
	@%p308 bra 	$L__BB50_178;
	st.global.f32 	[%rd22+1920], %f204;
$L__BB50_178:
	setp.ge.s32 	%p309, %r114, %r227;
	@%p309 bra 	$L__BB50_180;
	st.global.f32 	[%rd22+2048], %f205;
$L__BB50_180:
	add.s32 	%r724, %r669, 544;
	setp.ge.s32 	%p310, %r724, %r227;
	@%p310 bra 	$L__BB50_182;
	st.global.f32 	[%rd22+2176], %f206;
$L__BB50_182:
	setp.ge.s32 	%p311, %r119, %r227;
	@%p311 bra 	$L__BB50_184;
	st.global.f32 	[%rd22+2304], %f207;
$L__BB50_184:
	setp.ge.s32 	%p312, %r122, %r227;
	@%p312 bra 	$L__BB50_186;
	st.global.f32 	[%rd22+2432], %f208;
$L__BB50_186:
	ret;

}
	// .globl	_ZN3cub18CUB_300001_SM_10006detail6select23DeviceSelectSweepKernelINS2_10policy_hubIfiiLb0ELNS0_10SelectImplE0EE10Policy1000EN6thrust24THRUST_300001_SM_1000_NS6detail15normal_iteratorINS9_10device_ptrIfEEEENSB_INSC_IiEEEESE_PlNS0_13ScanTileStateIiLb1EEEN4cuda3std3__410__not_fn_tI4is_kEENS0_8NullTypeEiNS2_19streaming_context_tIlLb1EEELS5_0EEEvT0_T1_T2_T3_T4_T5_T6_T7_iT8_NS1_7vsmem_tE
.visible .entry _ZN3cub18CUB_300001_SM_10006detail6select23DeviceSelectSweepKernelINS2_10policy_hubIfiiLb0ELNS0_10SelectImplE0EE10Policy1000EN6thrust24THRUST_300001_SM_1000_NS6detail15normal_iteratorINS9_10device_ptrIfEEEENSB_INSC_IiEEEESE_PlNS0_13ScanTileStateIiLb1EEEN4cuda3std3__410__not_fn_tI4is_kEENS0_8NullTypeEiNS2_19streaming_context_tIlLb1EEELS5_0EEEvT0_T1_T2_T3_T4_T5_T6_T7_iT8_NS1_7vsmem_tE(
	.param .align 8 .b8 _ZN3cub18CUB_300001_SM_10006detail6select23DeviceSelectSweepKernelINS2_10policy_hubIfiiLb0ELNS0_10SelectImplE0EE10Policy1000EN6thrust24THRUST_300001_SM_1000_NS6detail15normal_iteratorINS9_10device_ptrIfEEEENSB_INSC_IiEEEESE_PlNS0_13ScanTileStateIiLb1EEEN4cuda3std3__410__not_fn_tI4is_kEENS0_8NullTypeEiNS2_19streaming_context_tIlLb1EEELS5_0EEEvT0_T1_T2_T3_T4_T5_T6_T7_iT8_NS1_7vsmem_tE_param_0[8],
	.param .align 8 .b8 _ZN3cub18CUB_300001_SM_10006detail6select23DeviceSelectSweepKernelINS2_10policy_hubIfiiLb0ELNS0_10SelectImplE0EE10Policy1000EN6thrust24THRUST_300001_SM_1000_NS6detail15normal_iteratorINS9_10device_ptrIfEEEENSB_INSC_IiEEEESE_PlNS0_13ScanTileStateIiLb1EEEN4cuda3std3__410__not_fn_tI4is_kEENS0_8NullTypeEiNS2_19streaming_context_tIlLb1EEELS5_0EEEvT0_T1_T2_T3_T4_T5_T6_T7_iT8_NS1_7vsmem_tE_param_1[8],
	.param .align 8 .b8 _ZN3cub18CUB_300001_SM_10006detail6select23DeviceSelectSweepKernelINS2_10policy_hubIfiiLb0ELNS0_10SelectImplE0EE10Policy1000EN6thrust24THRUST_300001_SM_1000_NS6detail15normal_iteratorINS9_10device_ptrIfEEEENSB_INSC_IiEEEESE_PlNS0_13ScanTileStateIiLb1EEEN4cuda3std3__410__not_fn_tI4is_kEENS0_8NullTypeEiNS2_19streaming_context_tIlLb1EEELS5_0EEEvT0_T1_T2_T3_T4_T5_T6_T7_iT8_NS1_7vsmem_tE_param_2[8],
	.param .u64 .ptr .align 1 _ZN3cub18CUB_300001_SM_10006detail6select23DeviceSelectSweepKernelINS2_10policy_hubIfiiLb0ELNS0_10SelectImplE0EE10Policy1000EN6thrust24THRUST_300001_SM_1000_NS6detail15normal_iteratorINS9_10device_ptrIfEEEENSB_INSC_IiEEEESE_PlNS0_13ScanTileStateIiLb1EEEN4cuda3std3__410__not_fn_tI4is_kEENS0_8NullTypeEiNS2_19streaming_context_tIlLb1EEELS5_0EEEvT0_T1_T2_T3_T4_T5_T6_T7_iT8_NS1_7vsmem_tE_param_3,
	.param .align 8 .b8 _ZN3cub18CUB_300001_SM_10006detail6select23DeviceSelectSweepKernelINS2_10policy_hubIfiiLb0ELNS0_10SelectImplE0EE10Policy1000EN6thrust24THRUST_300001_SM_1000_NS6detail15normal_iteratorINS9_10device_ptrIfEEEENSB_INSC_IiEEEESE_PlNS0_13ScanTileStateIiLb1EEEN4cuda3std3__410__not_fn_tI4is_kEENS0_8NullTypeEiNS2_19streaming_context_tIlLb1EEELS5_0EEEvT0_T1_T2_T3_T4_T5_T6_T7_iT8_NS1_7vsmem_tE_param_4[8],
	.param .align 4 .b8 _ZN3cub18CUB_300001_SM_10006detail6select23DeviceSelectSweepKernelINS2_10policy_hubIfiiLb0ELNS0_10SelectImplE0EE10Policy1000EN6thrust24THRUST_300001_SM_1000_NS6detail15normal_iteratorINS9_10device_ptrIfEEEENSB_INSC_IiEEEESE_PlNS0_13ScanTileStateIiLb1EEEN4cuda3std3__410__not_fn_tI4is_kEENS0_8NullTypeEiNS2_19streaming_context_tIlLb1EEELS5_0EEEvT0_T1_T2_T3_T4_T5_T6_T7_iT8_NS1_7vsmem_tE_param_5[4],
	.param .align 1 .b8 _ZN3cub18CUB_300001_SM_10006detail6select23DeviceSelectSweepKernelINS2_10policy_hubIfiiLb0ELNS0_10SelectImplE0EE10Policy1000EN6thrust24THRUST_300001_SM_1000_NS6detail15normal_iteratorINS9_10device_ptrIfEEEENSB_INSC_IiEEEESE_PlNS0_13ScanTileStateIiLb1EEEN4cuda3std3__410__not_fn_tI4is_kEENS0_8NullTypeEiNS2_19streaming_context_tIlLb1EEELS5_0EEEvT0_T1_T2_T3_T4_T5_T6_T7_iT8_NS1_7vsmem_tE_param_6[1],
	.param .u32 _ZN3cub18CUB_300001_SM_10006detail6select23DeviceSelectSweepKernelINS2_10policy_hubIfiiLb0ELNS0_10SelectImplE0EE10Policy1000EN6thrust24THRUST_300001_SM_1000_NS6detail15normal_iteratorINS9_10device_ptrIfEEEENSB_INSC_IiEEEESE_PlNS0_13ScanTileStateIiLb1EEEN4cuda3std3__410__not_fn_tI4is_kEENS0_8NullTypeEiNS2_19streaming_context_tIlLb1EEELS5_0EEEvT0_T1_T2_T3_T4_T5_T6_T7_iT8_NS1_7vsmem_tE_param_7,
	.param .u32 _ZN3cub18CUB_300001_SM_10006detail6select23DeviceSelectSweepKernelINS2_10policy_hubIfiiLb0ELNS0_10SelectImplE0EE10Policy1000EN6thrust24THRUST_300001_SM_1000_NS6detail15normal_iteratorINS9_10device_ptrIfEEEENSB_INSC_IiEEEESE_PlNS0_13ScanTileStateIiLb1EEEN4cuda3std3__410__not_fn_tI4is_kEENS0_8NullTypeEiNS2_19streaming_context_tIlLb1EEELS5_0EEEvT0_T1_T2_T3_T4_T5_T6_T7_iT8_NS1_7vsmem_tE_param_8,
	.param .align 8 .b8 _ZN3cub18CUB_300001_SM_10006detail6select23DeviceSelectSweepKernelINS2_10policy_hubIfiiLb0ELNS0_10SelectImplE0EE10Policy1000EN6thrust24THRUST_300001_SM_1000_NS6detail15normal_iteratorINS9_10device_ptrIfEEEENSB_INSC_IiEEEESE_PlNS0_13ScanTileStateIiLb1EEEN4cuda3std3__410__not_fn_tI4is_kEENS0_8NullTypeEiNS2_19streaming_context_tIlLb1EEELS5_0EEEvT0_T1_T2_T3_T4_T5_T6_T7_iT8_NS1_7vsmem_tE_param_9[40],
	.param .align 8 .b8 _ZN3cub18CUB_300001_SM_10006detail6select23DeviceSelectSweepKernelINS2_10policy_hubIfiiLb0ELNS0_10SelectImplE0EE10Policy1000EN6thrust24THRUST_300001_SM_1000_NS6detail15normal_iteratorINS9_10device_ptrIfEEEENSB_INSC_IiEEEESE_PlNS0_13ScanTileStateIiLb1EEEN4cuda3std3__410__not_fn_tI4is_kEENS0_8NullTypeEiNS2_19streaming_context_tIlLb1EEELS5_0EEEvT0_T1_T2_T3_T4_T5_T6_T7_iT8_NS1_7vsmem_tE_param_10[8]
)
.maxntid 512
{
	.reg .pred 	%p<592>;
	.reg .b16 	%rs<94>;
	.reg .b32 	%r<1489>;
	.reg .b32 	%f<161>;
	.reg .b64 	%rd<741>;
	// demoted variable
	.shared .align 16 .b8 _ZZN3cub18CUB_300001_SM_10006detail6select23DeviceSelectSweepKernelINS2_10policy_hubIfiiLb0ELNS0_10SelectImplE0EE10Policy1000EN6thrust24THRUST_300001_SM_1000_NS6detail15normal_iteratorINS9_10device_ptrIfEEEENSB_INSC_IiEEEESE_PlNS0_13ScanTileStateIiLb1EEEN4cuda3std3__410__not_fn_tI4is_kEENS0_8NullTypeEiNS2_19streaming_context_tIlLb1EEELS5_0EEEvT0_T1_T2_T3_T4_T5_T6_T7_iT8_NS1_7vsmem_tEE19static_temp_storage[28672];
	ld.param.u64 	%rd2, [_ZN3cub18CUB_300001_SM_10006detail6select23DeviceSelectSweepKernelINS2_10policy_hubIfiiLb0ELNS0_10SelectImplE0EE10Policy1000EN6thrust24THRUST_300001_SM_1000_NS6detail15normal_iteratorINS9_10device_ptrIfEEEENSB_INSC_IiEEEESE_PlNS0_13ScanTileStateIiLb1EEEN4cuda3std3__410__not_fn_tI4is_kEENS0_8NullTypeEiNS2_19streaming_context_tIlLb1EEELS5_0EEEvT0_T1_T2_T3_T4_T5_T6_T7_iT8_NS1_7vsmem_tE_param_4];
	ld.param.u32 	%r1, [_ZN3cub18CUB_300001_SM_10006detail6select23DeviceSelectSweepKernelINS2_10policy_hubIfiiLb0ELNS0_10SelectImplE0EE10Policy1000EN6thrust24THRUST_300001_SM_1000_NS6detail15normal_iteratorINS9_10device_ptrIfEEEENSB_INSC_IiEEEESE_PlNS0_13ScanTileStateIiLb1EEEN4cuda3std3__410__not_fn_tI4is_kEENS0_8NullTypeEiNS2_19streaming_context_tIlLb1EEELS5_0EEEvT0_T1_T2_T3_T4_T5_T6_T7_iT8_NS1_7vsmem_tE_param_5];
	ld.param.u64 	%rd206, [_ZN3cub18CUB_300001_SM_10006detail6select23DeviceSelectSweepKernelINS2_10policy_hubIfiiLb0ELNS0_10SelectImplE0EE10Policy1000EN6thrust24THRUST_300001_SM_1000_NS6detail15normal_iteratorINS9_10device_ptrIfEEEENSB_INSC_IiEEEESE_PlNS0_13ScanTileStateIiLb1EEEN4cuda3std3__410__not_fn_tI4is_kEENS0_8NullTypeEiNS2_19streaming_context_tIlLb1EEELS5_0EEEvT0_T1_T2_T3_T4_T5_T6_T7_iT8_NS1_7vsmem_tE_param_1];
	ld.param.u64 	%rd207, [_ZN3cub18CUB_300001_SM_10006detail6select23DeviceSelectSweepKernelINS2_10policy_hubIfiiLb0ELNS0_10SelectImplE0EE10Policy1000EN6thrust24THRUST_300001_SM_1000_NS6detail15normal_iteratorINS9_10device_ptrIfEEEENSB_INSC_IiEEEESE_PlNS0_13ScanTileStateIiLb1EEEN4cuda3std3__410__not_fn_tI4is_kEENS0_8NullTypeEiNS2_19streaming_context_tIlLb1EEELS5_0EEEvT0_T1_T2_T3_T4_T5_T6_T7_iT8_NS1_7vsmem_tE_param_2];
	ld.param.u64 	%rd208, [_ZN3cub18CUB_300001_SM_10006detail6select23DeviceSelectSweepKernelINS2_10policy_hubIfiiLb0ELNS0_10SelectImplE0EE10Policy1000EN6thrust24THRUST_300001_SM_1000_NS6detail15normal_iteratorINS9_10device_ptrIfEEEENSB_INSC_IiEEEESE_PlNS0_13ScanTileStateIiLb1EEEN4cuda3std3__410__not_fn_tI4is_kEENS0_8NullTypeEiNS2_19streaming_context_tIlLb1EEELS5_0EEEvT0_T1_T2_T3_T4_T5_T6_T7_iT8_NS1_7vsmem_tE_param_0];
	ld.param.u64 	%rd204, [_ZN3cub18CUB_300001_SM_10006detail6select23DeviceSelectSweepKernelINS2_10policy_hubIfiiLb0ELNS0_10SelectImplE0EE10Policy1000EN6thrust24THRUST_300001_SM_1000_NS6detail15normal_iteratorINS9_10device_ptrIfEEEENSB_INSC_IiEEEESE_PlNS0_13ScanTileStateIiLb1EEEN4cuda3std3__410__not_fn_tI4is_kEENS0_8NullTypeEiNS2_19streaming_context_tIlLb1EEELS5_0EEEvT0_T1_T2_T3_T4_T5_T6_T7_iT8_NS1_7vsmem_tE_param_3];
	ld.param.u32 	%r416, [_ZN3cub18CUB_300001_SM_10006detail6select23DeviceSelectSweepKernelINS2_10policy_hubIfiiLb0ELNS0_10SelectImplE0EE10Policy1000EN6thrust24THRUST_300001_SM_1000_NS6detail15normal_iteratorINS9_10device_ptrIfEEEENSB_INSC_IiEEEESE_PlNS0_13ScanTileStateIiLb1EEEN4cuda3std3__410__not_fn_tI4is_kEENS0_8NullTypeEiNS2_19streaming_context_tIlLb1EEELS5_0EEEvT0_T1_T2_T3_T4_T5_T6_T7_iT8_NS1_7vsmem_tE_param_7];
	ld.param.u32 	%r417, [_ZN3cub18CUB_300001_SM_10006detail6select23DeviceSelectSweepKernelINS2_10policy_hubIfiiLb0ELNS0_10SelectImplE0EE10Policy1000EN6thrust24THRUST_300001_SM_1000_NS6detail15normal_iteratorINS9_10device_ptrIfEEEENSB_INSC_IiEEEESE_PlNS0_13ScanTileStateIiLb1EEEN4cuda3std3__410__not_fn_tI4is_kEENS0_8NullTypeEiNS2_19streaming_context_tIlLb1EEELS5_0EEEvT0_T1_T2_T3_T4_T5_T6_T7_iT8_NS1_7vsmem_tE_param_8];
	mov.b64 	%rd205, _ZN3cub18CUB_300001_SM_10006detail6select23DeviceSelectSweepKernelINS2_10policy_hubIfiiLb0ELNS0_10SelectImplE0EE10Policy1000EN6thrust24THRUST_300001_SM_1000_NS6detail15normal_iteratorINS9_10device_ptrIfEEEENSB_INSC_IiEEEESE_PlNS0_13ScanTileStateIiLb1EEEN4cuda3std3__410__not_fn_tI4is_kEENS0_8NullTypeEiNS2_19streaming_context_tIlLb1EEELS5_0EEEvT0_T1_T2_T3_T4_T5_T6_T7_iT8_NS1_7vsmem_tE_param_9;
	mov.u64 	%rd1, %rd205;
	cvta.to.global.u64 	%rd3, %rd208;
	cvta.to.global.u64 	%rd4, %rd207;
	cvta.to.global.u64 	%rd5, %rd206;
	mov.u32 	%r418, %ctaid.x;
	mov.u32 	%r419, %nctaid.y;
	mov.u32 	%r420, %ctaid.y;
	mad.lo.s32 	%r1413, %r418, %r419, %r420;
	mul.lo.s32 	%r3, %r1413, 7168;
	add.s32 	%r421, %r417, -1;
	setp.ge.s32 	%p29, %r1413, %r421;
	@%p29 bra 	$L__BB51_228;
	setp.ne.s32 	%p373, %r1413, 0;
	@%p373 bra 	$L__BB51_108;
	ld.param.u8 	%rs74, [%rd1];
	setp.eq.s16 	%p494, %rs74, 0;
	ld.param.u64 	%rd553, [%rd1+16];
	selp.b64 	%rd554, %rd553, 0, %p494;
	cvt.u64.u32 	%rd555, %r3;
	add.s64 	%rd556, %rd554, %rd555;
	mov.u32 	%r4, %tid.x;
	mul.lo.s32 	%r1222, %r4, 14;
	cvt.u64.u32 	%rd557, %r1222;
	add.s64 	%rd558, %rd556, %rd557;
	shl.b64 	%rd559, %rd558, 2;
	add.s64 	%rd560, %rd3, %rd559;
	ld.global.f32 	%f1, [%rd560];
	ld.global.f32 	%f2, [%rd560+4];
	ld.global.f32 	%f3, [%rd560+8];
	ld.global.f32 	%f4, [%rd560+12];
	ld.global.f32 	%f5, [%rd560+16];
	ld.global.f32 	%f6, [%rd560+20];
	ld.global.f32 	%f7, [%rd560+24];
	ld.global.f32 	%f8, [%rd560+28];
	ld.global.f32 	%f9, [%rd560+32];
	ld.global.f32 	%f10, [%rd560+36];
	ld.global.f32 	%f11, [%rd560+40];
	ld.global.f32 	%f12, [%rd560+44];
	ld.global.f32 	%f13, [%rd560+48];
	ld.global.f32 	%f14, [%rd560+52];
	bar.sync 	0;
	add.s64 	%rd561, %rd5, %rd559;
	ld.global.u32 	%r5, [%rd561];
	ld.global.u32 	%r6, [%rd561+4];
	ld.global.u32 	%r7, [%rd561+8];
	ld.global.u32 	%r8, [%rd561+12];
	ld.global.u32 	%r9, [%rd561+16];
	ld.global.u32 	%r10, [%rd561+20];
	ld.global.u32 	%r11, [%rd561+24];
	ld.global.u32 	%r12, [%rd561+28];
	ld.global.u32 	%r13, [%rd561+32];
	ld.global.u32 	%r14, [%rd561+36];
	ld.global.u32 	%r15, [%rd561+40];
	ld.global.u32 	%r16, [%rd561+44];
	ld.global.u32 	%r17, [%rd561+48];
	ld.global.u32 	%r18, [%rd561+52];
	setp.ne.s32 	%p495, %r5, %r1;
	selp.u32 	%r1223, 1, 0, %p495;
	setp.ne.s32 	%p496, %r6, %r1;
	selp.u32 	%r1224, 1, 0, %p496;
	setp.ne.s32 	%p497, %r7, %r1;
	selp.u32 	%r1225, 1, 0, %p497;
	setp.ne.s32 	%p498, %r8, %r1;
	selp.u32 	%r1226, 1, 0, %p498;
	setp.ne.s32 	%p499, %r9, %r1;
	selp.u32 	%r1227, 1, 0, %p499;
	setp.ne.s32 	%p500, %r10, %r1;
	selp.u32 	%r1228, 1, 0, %p500;
	setp.ne.s32 	%p501, %r11, %r1;
	selp.u32 	%r1229, 1, 0, %p501;
	setp.ne.s32 	%p502, %r12, %r1;
	selp.u32 	%r1230, 1, 0, %p502;
	setp.ne.s32 	%p503, %r13, %r1;
	selp.u32 	%r1231, 1, 0, %p503;
	setp.ne.s32 	%p504, %r14, %r1;
	selp.u32 	%r1232, 1, 0, %p504;
	setp.ne.s32 	%p505, %r15, %r1;
	selp.u32 	%r1233, 1, 0, %p505;
	setp.ne.s32 	%p506, %r16, %r1;
	selp.u32 	%r1234, 1, 0, %p506;
	setp.ne.s32 	%p507, %r17, %r1;
	selp.u32 	%r1235, 1, 0, %p507;
	setp.ne.s32 	%p508, %r18, %r1;
	selp.u32 	%r1236, 1, 0, %p508;
	bar.sync 	0;
	add.s32 	%r1237, %r1224, %r1223;
	add.s32 	%r1238, %r1237, %r1225;
	add.s32 	%r1239, %r1238, %r1226;
	add.s32 	%r1240, %r1239, %r1227;
	add.s32 	%r1241, %r1240, %r1228;
	add.s32 	%r1242, %r1241, %r1229;
	add.s32 	%r1243, %r1242, %r1230;
	add.s32 	%r1244, %r1243, %r1231;
	add.s32 	%r1245, %r1244, %r1232;
	add.s32 	%r19, %r1245, %r1233;
	add.s32 	%r1246, %r19, %r1234;
	add.s32 	%r1247, %r1246, %r1235;
	add.s32 	%r1196, %r1247, %r1236;
	shr.u32 	%r21, %r4, 5;
	// begin inline asm
	mov.u32 %r1191, %laneid;
	// end inline asm
	mov.b32 	%r1194, 1;
	mov.b32 	%r1219, 0;
	mov.b32 	%r1221, -1;
	// begin inline asm
	{  .reg .s32 r0;  .reg .pred p;  shfl.sync.up.b32 r0|p, %r1196, %r1194, %r1219, %r1221;  @p add.s32 r0, r0, %r1196;  mov.s32 %r1192, r0;}
	// end inline asm
	mov.b32 	%r1200, 2;
	// begin inline asm
	{  .reg .s32 r0;  .reg .pred p;  shfl.sync.up.b32 r0|p, %r1192, %r1200, %r1219, %r1221;  @p add.s32 r0, r0, %r1192;  mov.s32 %r1198, r0;}
	// end inline asm
	mov.b32 	%r1206, 4;
	// begin inline asm
	{  .reg .s32 r0;  .reg .pred p;  shfl.sync.up.b32 r0|p, %r1198, %r1206, %r1219, %r1221;  @p add.s32 r0, r0, %r1198;  mov.s32 %r1204, r0;}
	// end inline asm
	mov.b32 	%r1212, 8;
	// begin inline asm
	{  .reg .s32 r0;  .reg .pred p;  shfl.sync.up.b32 r0|p, %r1204, %r1212, %r1219, %r1221;  @p add.s32 r0, r0, %r1204;  mov.s32 %r1210, r0;}
	// end inline asm
	mov.b32 	%r1218, 16;
	// begin inline asm
	{  .reg .s32 r0;  .reg .pred p;  shfl.sync.up.b32 r0|p, %r1210, %r1218, %r1219, %r1221;  @p add.s32 r0, r0, %r1210;  mov.s32 %r1216, r0;}
	// end inline asm
	setp.ne.s32 	%p509, %r1191, 31;
	@%p509 bra 	$L__BB51_4;
	shl.b32 	%r1248, %r21, 2;
	mov.u32 	%r1249, _ZZN3cub18CUB_300001_SM_10006detail6select23DeviceSelectSweepKernelINS2_10policy_hubIfiiLb0ELNS0_10SelectImplE0EE10Policy1000EN6thrust24THRUST_300001_SM_1000_NS6detail15normal_iteratorINS9_10device_ptrIfEEEENSB_INSC_IiEEEESE_PlNS0_13ScanTileStateIiLb1EEEN4cuda3std3__410__not_fn_tI4is_kEENS0_8NullTypeEiNS2_19streaming_context_tIlLb1EEELS5_0EEEvT0_T1_T2_T3_T4_T5_T6_T7_iT8_NS1_7vsmem_tEE19static_temp_storage;
	add.s32 	%r1250, %r1249, %r1248;
	st.shared.u32 	[%r1250], %r1216;
$L__BB51_4:
	bar.sync 	0;
	ld.shared.v4.u32 	{%r24, %r25, %r26, %r27}, [_ZZN3cub18CUB_300001_SM_10006detail6select23DeviceSelectSweepKernelINS2_10policy_hubIfiiLb0ELNS0_10SelectImplE0EE10Policy1000EN6thrust24THRUST_300001_SM_1000_NS6detail15normal_iteratorINS9_10device_ptrIfEEEENSB_INSC_IiEEEESE_PlNS0_13ScanTileStateIiLb1EEEN4cuda3std3__410__not_fn_tI4is_kEENS0_8NullTypeEiNS2_19streaming_context_tIlLb1EEELS5_0EEEvT0_T1_T2_T3_T4_T5_T6_T7_iT8_NS1_7vsmem_tEE19static_temp_storage];
	shr.u32 	%r1251, %r4, 5;
	add.s32 	%r1252, %r25, %r24;
	setp.eq.s32 	%p510, %r1251, 2;
	selp.b32 	%r1253, %r1252, %r24, %p510;
	add.s32 	%r1254, %r1252, %r26;
	setp.eq.s32 	%p511, %r1251, 3;
	selp.b32 	%r1255, %r1254, %r1253, %p511;
	add.s32 	%r1256, %r1254, %r27;
	setp.eq.s32 	%p512, %r1251, 4;
	selp.b32 	%r1257, %r1256, %r1255, %p512;
	ld.shared.v4.u32 	{%r28, %r29, %r30, %r31}, [_ZZN3cub18CUB_300001_SM_10006detail6select23DeviceSelectSweepKernelINS2_10policy_hubIfiiLb0ELNS0_10SelectImplE0EE10Policy1000EN6thrust24THRUST_300001_SM_1000_NS6detail15normal_iteratorINS9_10device_ptrIfEEEENSB_INSC_IiEEEESE_PlNS0_13ScanTileStateIiLb1EEEN4cuda3std3__410__not_fn_tI4is_kEENS0_8NullTypeEiNS2_19streaming_context_tIlLb1EEELS5_0EEEvT0_T1_T2_T3_T4_T5_T6_T7_iT8_NS1_7vsmem_tEE19static_temp_storage+16];
	add.s32 	%r1258, %r1256, %r28;
	setp.eq.s32 	%p513, %r1251, 5;
	selp.b32 	%r1259, %r1258, %r1257, %p513;
	add.s32 	%r1260, %r1258, %r29;
	setp.eq.s32 	%p514, %r1251, 6;
	selp.b32 	%r1261, %r1260, %r1259, %p514;
	add.s32 	%r1262, %r1260, %r30;
	setp.eq.s32 	%p515, %r1251, 7;
	selp.b32 	%r1263, %r1262, %r1261, %p515;
	add.s32 	%r1264, %r1262, %r31;
	setp.eq.s32 	%p516, %r1251, 8;
	selp.b32 	%r1265, %r1264, %r1263, %p516;
	ld.shared.v4.u32 	{%r32, %r33, %r34, %r35}, [_ZZN3cub18CUB_300001_SM_10006detail6select23DeviceSelectSweepKernelINS2_10policy_hubIfiiLb0ELNS0_10SelectImplE0EE10Policy1000EN6thrust24THRUST_300001_SM_1000_NS6detail15normal_iteratorINS9_10device_ptrIfEEEENSB_INSC_IiEEEESE_PlNS0_13ScanTileStateIiLb1EEEN4cuda3std3__410__not_fn_tI4is_kEENS0_8NullTypeEiNS2_19streaming_context_tIlLb1EEELS5_0EEEvT0_T1_T2_T3_T4_T5_T6_T7_iT8_NS1_7vsmem_tEE19static_temp_storage+32];
	add.s32 	%r1266, %r1264, %r32;
	setp.eq.s32 	%p517, %r1251, 9;
	selp.b32 	%r1267, %r1266, %r1265, %p517;
	add.s32 	%r1268, %r1266, %r33;
	setp.eq.s32 	%p518, %r1251, 10;
	selp.b32 	%r1269, %r1268, %r1267, %p518;
	add.s32 	%r1270, %r1268, %r34;
	setp.eq.s32 	%p519, %r1251, 11;
	selp.b32 	%r1271, %r1270, %r1269, %p519;
	add.s32 	%r1272, %r1270, %r35;
	setp.eq.s32 	%p520, %r1251, 12;
	selp.b32 	%r1273, %r1272, %r1271, %p520;
	ld.shared.v4.u32 	{%r36, %r37, %r38, %r39}, [_ZZN3cub18CUB_300001_SM_10006detail6select23DeviceSelectSweepKernelINS2_10policy_hubIfiiLb0ELNS0_10SelectImplE0EE10Policy1000EN6thrust24THRUST_300001_SM_1000_NS6detail15normal_iteratorINS9_10device_ptrIfEEEENSB_INSC_IiEEEESE_PlNS0_13ScanTileStateIiLb1EEEN4cuda3std3__410__not_fn_tI4is_kEENS0_8NullTypeEiNS2_19streaming_context_tIlLb1EEELS5_0EEEvT0_T1_T2_T3_T4_T5_T6_T7_iT8_NS1_7vsmem_tEE19static_temp_storage+48];
	add.s32 	%r1274, %r1272, %r36;
	setp.eq.s32 	%p521, %r1251, 13;
	selp.b32 	%r1275, %r1274, %r1273, %p521;
	add.s32 	%r1276, %r1274, %r37;
	setp.eq.s32 	%p522, %r1251, 14;
	selp.b32 	%r1277, %r1276, %r1275, %p522;
	add.s32 	%r1278, %r1276, %r38;
	setp.eq.s32 	%p523, %r1251, 15;
	selp.b32 	%r1279, %r1278, %r1277, %p523;
	setp.lt.u32 	%p524, %r4, 32;
	selp.b32 	%r1280, 0, %r1279, %p524;
	setp.eq.s32 	%p525, %r1191, 0;
	sub.s32 	%r1281, %r1216, %r1196;
	selp.b32 	%r1282, 0, %r1281, %p525;
	add.s32 	%r40, %r1280, %r1282;
	setp.ne.s32 	%p526, %r5, %r1;
	selp.u32 	%r1283, 1, 0, %p526;
	add.s32 	%r41, %r40, %r1283;
	setp.ne.s32 	%p527, %r6, %r1;
	selp.u32 	%r1284, 1, 0, %p527;
	add.s32 	%r1285, %r1284, %r1283;
	add.s32 	%r42, %r1285, %r40;
	setp.ne.s32 	%p528, %r7, %r1;
	selp.u32 	%r1286, 1, 0, %p528;
	add.s32 	%r43, %r42, %r1286;
	setp.ne.s32 	%p529, %r8, %r1;
	selp.u32 	%r1287, 1, 0, %p529;
	add.s32 	%r44, %r43, %r1287;
	setp.ne.s32 	%p530, %r9, %r1;
	selp.u32 	%r1288, 1, 0, %p530;
	add.s32 	%r45, %r44, %r1288;
	setp.ne.s32 	%p531, %r10, %r1;
	selp.u32 	%r1289, 1, 0, %p531;
	add.s32 	%r46, %r45, %r1289;
	setp.ne.s32 	%p532, %r11, %r1;
	selp.u32 	%r1290, 1, 0, %p532;
	add.s32 	%r47, %r46, %r1290;
	setp.ne.s32 	%p533, %r12, %r1;
	selp.u32 	%r1291, 1, 0, %p533;
	add.s32 	%r48, %r47, %r1291;
	setp.ne.s32 	%p534, %r13, %r1;
	selp.u32 	%r1292, 1, 0, %p534;
	add.s32 	%r49, %r48, %r1292;
	setp.ne.s32 	%p535, %r14, %r1;
	selp.u32 	%r1293, 1, 0, %p535;
	add.s32 	%r50, %r49, %r1293;
	add.s32 	%r51, %r19, %r40;
	setp.ne.s32 	%p536, %r16, %r1;
	selp.u32 	%r1294, 1, 0, %p536;
	add.s32 	%r52, %r51, %r1294;
	setp.ne.s32 	%p537, %r17, %r1;
	selp.u32 	%r1295, 1, 0, %p537;
	add.s32 	%r53, %r52, %r1295;
	setp.ne.s32 	%p538, %r4, 0;
	@%p538 bra 	$L__BB51_6;
	add.s64 	%rd562, %rd2, 256;
	add.s32 	%r1298, %r25, %r24;
	add.s32 	%r1299, %r1298, %r26;
	add.s32 	%r1300, %r1299, %r27;
	add.s32 	%r1301, %r1300, %r28;
	add.s32 	%r1302, %r1301, %r29;
	add.s32 	%r1303, %r1302, %r30;
	add.s32 	%r1304, %r1303, %r31;
	add.s32 	%r1305, %r1304, %r32;
	add.s32 	%r1306, %r1305, %r33;
	add.s32 	%r1307, %r1306, %r34;
	add.s32 	%r1308, %r1307, %r35;
	add.s32 	%r1309, %r1308, %r36;
	add.s32 	%r1310, %r1309, %r37;
	add.s32 	%r1311, %r1310, %r38;
	add.s32 	%r1297, %r1311, %r39;
	mov.b32 	%r1296, 101;
	// begin inline asm
	st.relaxed.gpu.v2.u32 [%rd562], {%r1296, %r1297};
	// end inline asm
$L__BB51_6:
	add.s32 	%r1312, %r25, %r24;
	add.s32 	%r1313, %r1312, %r26;
	add.s32 	%r1314, %r1313, %r27;
	add.s32 	%r1315, %r1314, %r28;
	add.s32 	%r1316, %r1315, %r29;
	add.s32 	%r1317, %r1316, %r30;
	add.s32 	%r1318, %r1317, %r31;
	add.s32 	%r1319, %r1318, %r32;
	add.s32 	%r1320, %r1319, %r33;
	add.s32 	%r1321, %r1320, %r34;
	add.s32 	%r1322, %r1321, %r35;
	add.s32 	%r1323, %r1322, %r36;
	add.s32 	%r1324, %r1323, %r37;
	add.s32 	%r1325, %r1324, %r38;
	add.s32 	%r1326, %r1325, %r39;
	setp.gt.s32 	%p539, %r1326, 512;
	@%p539 bra 	$L__BB51_63;
	setp.ne.s32 	%p540, %r5, %r1;
	mov.u64 	%rd563, %rd205;
	ld.param.u8 	%rs1, [%rd563];
	ld.param.u64 	%rd564, [%rd563+24];
	cvta.to.global.u64 	%rd6, %rd564;
	@%p540 bra 	$L__BB51_8;
	bra.uni 	$L__BB51_11;
$L__BB51_8:
	setp.ne.s16 	%p541, %rs1, 0;
	mov.b64 	%rd666, 0;
	@%p541 bra 	$L__BB51_10;
	ld.global.u64 	%rd666, [%rd6];
$L__BB51_10:
	cvt.s64.s32 	%rd566, %r40;
	add.s64 	%rd567, %rd666, %rd566;
	shl.b64 	%rd568, %rd567, 2;
	add.s64 	%rd569, %rd4, %rd568;
	st.global.f32 	[%rd569], %f1;
$L__BB51_11:
	setp.eq.s32 	%p542, %r6, %r1;
	@%p542 bra 	$L__BB51_15;
	setp.ne.s16 	%p543, %rs1, 0;
	mov.b64 	%rd667, 0;
	@%p543 bra 	$L__BB51_14;
	ld.global.u64 	%rd667, [%rd6];
$L__BB51_14:
	cvt.s64.s32 	%rd571, %r41;
	add.s64 	%rd572, %rd667, %rd571;
	shl.b64 	%rd573, %rd572, 2;
	add.s64 	%rd574, %rd4, %rd573;
	st.global.f32 	[%rd574], %f2;
$L__BB51_15:
	setp.eq.s32 	%p544, %r7, %r1;
	@%p544 bra 	$L__BB51_19;
	setp.ne.s16 	%p545, %rs1, 0;
	mov.b64 	%rd668, 0;
	@%p545 bra 	$L__BB51_18;
	ld.global.u64 	%rd668, [%rd6];
$L__BB51_18:
	cvt.s64.s32 	%rd576, %r42;
	add.s64 	%rd577, %rd668, %rd576;
	shl.b64 	%rd578, %rd577, 2;
	add.s64 	%rd579, %rd4, %rd578;
	st.global.f32 	[%rd579], %f3;
$L__BB51_19:
	setp.eq.s32 	%p546, %r8, %r1;
	@%p546 bra 	$L__BB51_23;
	setp.ne.s16 	%p547, %rs1, 0;
	mov.b64 	%rd669, 0;
	@%p547 bra 	$L__BB51_22;
	ld.global.u64 	%rd669, [%rd6];
$L__BB51_22:
	cvt.s64.s32 	%rd581, %r43;
	add.s64 	%rd582, %rd669, %rd581;
	shl.b64 	%rd583, %rd582, 2;
	add.s64 	%rd584, %rd4, %rd583;
	st.global.f32 	[%rd584], %f4;
$L__BB51_23:
	setp.eq.s32 	%p548, %r9, %r1;
	@%p548 bra 	$L__BB51_27;
	setp.ne.s16 	%p549, %rs1, 0;
	mov.b64 	%rd670, 0;
	@%p549 bra 	$L__BB51_26;
	ld.global.u64 	%rd670, [%rd6];
$L__BB51_26:
	cvt.s64.s32 	%rd586, %r44;
	add.s64 	%rd587, %rd670, %rd586;
	shl.b64 	%rd588, %rd587, 2;
	add.s64 	%rd589, %rd4, %rd588;
	st.global.f32 	[%rd589], %f5;
$L__BB51_27:
	setp.eq.s32 	%p550, %r10, %r1;
	@%p550 bra 	$L__BB51_31;
	setp.ne.s16 	%p551, %rs1, 0;
	mov.b64 	%rd671, 0;
	@%p551 bra 	$L__BB51_30;
	ld.global.u64 	%rd671, [%rd6];
$L__BB51_30:
	cvt.s64.s32 	%rd591, %r45;
	add.s64 	%rd592, %rd671, %rd591;
	shl.b64 	%rd593, %rd592, 2;
	add.s64 	%rd594, %rd4, %rd593;
	st.global.f32 	[%rd594], %f6;
$L__BB51_31:
	setp.eq.s32 	%p552, %r11, %r1;
	@%p552 bra 	$L__BB51_35;
	setp.ne.s16 	%p553, %rs1, 0;
	mov.b64 	%rd672, 0;
	@%p553 bra 	$L__BB51_34;
	ld.global.u64 	%rd672, [%rd6];
$L__BB51_34:
	cvt.s64.s32 	%rd596, %r46;
	add.s64 	%rd597, %rd672, %rd596;
	shl.b64 	%rd598, %rd597, 2;
	add.s64 	%rd599, %rd4, %rd598;
	st.global.f32 	[%rd599], %f7;
$L__BB51_35:
	setp.eq.s32 	%p554, %r12, %r1;
	@%p554 bra 	$L__BB51_39;
	setp.ne.s16 	%p555, %rs1, 0;
	mov.b64 	%rd673, 0;
	@%p555 bra 	$L__BB51_38;
	ld.global.u64 	%rd673, [%rd6];
$L__BB51_38:
	cvt.s64.s32 	%rd601, %r47;
	add.s64 	%rd602, %rd673, %rd601;
	shl.b64 	%rd603, %rd602, 2;
	add.s64 	%rd604, %rd4, %rd603;
	st.global.f32 	[%rd604], %f8;
$L__BB51_39:
	setp.eq.s32 	%p556, %r13, %r1;
	@%p556 bra 	$L__BB51_43;
	setp.ne.s16 	%p557, %rs1, 0;
	mov.b64 	%rd674, 0;
	@%p557 bra 	$L__BB51_42;
	ld.global.u64 	%rd674, [%rd6];
$L__BB51_42:
	cvt.s64.s32 	%rd606, %r48;
	add.s64 	%rd607, %rd674, %rd606;
	shl.b64 	%rd608, %rd607, 2;
	add.s64 	%rd609, %rd4, %rd608;
	st.global.f32 	[%rd609], %f9;
$L__BB51_43:
	setp.eq.s32 	%p558, %r14, %r1;
	@%p558 bra 	$L__BB51_47;
	setp.ne.s16 	%p559, %rs1, 0;
	mov.b64 	%rd675, 0;
	@%p559 bra 	$L__BB51_46;
	ld.global.u64 	%rd675, [%rd6];
$L__BB51_46:
	cvt.s64.s32 	%rd611, %r49;
	add.s64 	%rd612, %rd675, %rd611;
	shl.b64 	%rd613, %rd612, 2;
	add.s64 	%rd614, %rd4, %rd613;
	st.global.f32 	[%rd614], %f10;
$L__BB51_47:
	setp.eq.s32 	%p560, %r15, %r1;
	@%p560 bra 	$L__BB51_51;
	setp.ne.s16 	%p561, %rs1, 0;
	mov.b64 	%rd676, 0;
	@%p561 bra 	$L__BB51_50;
	ld.global.u64 	%rd676, [%rd6];
$L__BB51_50:
	cvt.s64.s32 	%rd616, %r50;
	add.s64 	%rd617, %rd676, %rd616;
	shl.b64 	%rd618, %rd617, 2;
	add.s64 	%rd619, %rd4, %rd618;
	st.global.f32 	[%rd619], %f11;
$L__BB51_51:
	setp.eq.s32 	%p562, %r16, %r1;
	@%p562 bra 	$L__BB51_55;
	setp.ne.s16 	%p563, %rs1, 0;
	mov.b64 	%rd677, 0;
	@%p563 bra 	$L__BB51_54;
	ld.global.u64 	%rd677, [%rd6];
$L__BB51_54:
	cvt.s64.s32 	%rd621, %r51;
	add.s64 	%rd622, %rd677, %rd621;
	shl.b64 	%rd623, %rd622, 2;
	add.s64 	%rd624, %rd4, %rd623;
	st.global.f32 	[%rd624], %f12;
$L__BB51_55:
	setp.eq.s32 	%p564, %r17, %r1;
	@%p564 bra 	$L__BB51_59;
	setp.ne.s16 	%p565, %rs1, 0;
	mov.b64 	%rd678, 0;
	@%p565 bra 	$L__BB51_58;
	ld.global.u64 	%rd678, [%rd6];
$L__BB51_58:
	cvt.s64.s32 	%rd626, %r52;
	add.s64 	%rd627, %rd678, %rd626;
	shl.b64 	%rd628, %rd627, 2;
	add.s64 	%rd629, %rd4, %rd628;
	st.global.f32 	[%rd629], %f13;
$L__BB51_59:
	setp.eq.s32 	%p566, %r18, %r1;
	@%p566 bra 	$L__BB51_573;
	setp.ne.s16 	%p567, %rs1, 0;
	mov.b64 	%rd679, 0;
	@%p567 bra 	$L__BB51_62;
	ld.global.u64 	%rd679, [%rd6];
$L__BB51_62:
	cvt.s64.s32 	%rd631, %r53;
	add.s64 	%rd632, %rd679, %rd631;
	shl.b64 	%rd633, %rd632, 2;
	add.s64 	%rd634, %rd4, %rd633;
	st.global.f32 	[%rd634], %f14;
	bra.uni 	$L__BB51_573;
$L__BB51_63:
	setp.eq.s32 	%p568, %r5, %r1;
	bar.sync 	0;
	@%p568 bra 	$L__BB51_65;
	shl.b32 	%r1327, %r40, 2;
	mov.u32 	%r1328, _ZZN3cub18CUB_300001_SM_10006detail6select23DeviceSelectSweepKernelINS2_10policy_hubIfiiLb0ELNS0_10SelectImplE0EE10Policy1000EN6thrust24THRUST_300001_SM_1000_NS6detail15normal_iteratorINS9_10device_ptrIfEEEENSB_INSC_IiEEEESE_PlNS0_13ScanTileStateIiLb1EEEN4cuda3std3__410__not_fn_tI4is_kEENS0_8NullTypeEiNS2_19streaming_context_tIlLb1EEELS5_0EEEvT0_T1_T2_T3_T4_T5_T6_T7_iT8_NS1_7vsmem_tEE19static_temp_storage;
	add.s32 	%r1329, %r1328, %r1327;
	st.shared.f32 	[%r1329], %f1;
$L__BB51_65:
	setp.eq.s32 	%p569, %r6, %r1;
	@%p569 bra 	$L__BB51_67;
	shl.b32 	%r1330, %r41, 2;
	mov.u32 	%r1331, _ZZN3cub18CUB_300001_SM_10006detail6select23DeviceSelectSweepKernelINS2_10policy_hubIfiiLb0ELNS0_10SelectImplE0EE10Policy1000EN6thrust24THRUST_300001_SM_1000_NS6detail15normal_iteratorINS9_10device_ptrIfEEEENSB_INSC_IiEEEESE_PlNS0_13ScanTileStateIiLb1EEEN4cuda3std3__410__not_fn_tI4is_kEENS0_8NullTypeEiNS2_19streaming_context_tIlLb1EEELS5_0EEEvT0_T1_T2_T3_T4_T5_T6_T7_iT8_NS1_7vsmem_tEE19static_temp_storage;
	add.s32 	%r1332, %r1331, %r1330;
	st.shared.f32 	[%r1332], %f2;
$L__BB51_67:
	setp.eq.s32 	%p570, %r7, %r1;
	@%p570 bra 	$L__BB51_69;
	shl.b32 	%r1333, %r42, 2;
	mov.u32 	%r1334, _ZZN3cub18CUB_300001_SM_10006detail6select23DeviceSelectSweepKernelINS2_10policy_hubIfiiLb0ELNS0_10SelectImplE0EE10Policy1000EN6thrust24THRUST_300001_SM_1000_NS6detail15normal_iteratorINS9_10device_ptrIfEEEENSB_INSC_IiEEEESE_PlNS0_13ScanTileStateIiLb1EEEN4cuda3std3__410__not_fn_tI4is_kEENS0_8NullTypeEiNS2_19streaming_context_tIlLb1EEELS5_0EEEvT0_T1_T2_T3_T4_T5_T6_T7_iT8_NS1_7vsmem_tEE19static_temp_storage;
	add.s32 	%r1335, %r1334, %r1333;
	st.shared.f32 	[%r1335], %f3;
$L__BB51_69:
	setp.eq.s32 	%p571, %r8, %r1;
	@%p571 bra 	$L__BB51_71;
	shl.b32 	%r1336, %r43, 2;
	mov.u32 	%r1337, _ZZN3cub18CUB_300001_SM_10006detail6select23DeviceSelectSweepKernelINS2_10policy_hubIfiiLb0ELNS0_10SelectImplE0EE10Policy1000EN6thrust24THRUST_300001_SM_1000_NS6detail15normal_iteratorINS9_10device_ptrIfEEEENSB_INSC_IiEEEESE_PlNS0_13ScanTileStateIiLb1EEEN4cuda3std3__410__not_fn_tI4is_kEENS0_8NullTypeEiNS2_19streaming_context_tIlLb1EEELS5_0EEEvT0_T1_T2_T3_T4_T5_T6_T7_iT8_NS1_7vsmem_tEE19static_temp_storage;
	add.s32 	%r1338, %r1337, %r1336;
	st.shared.f32 	[%r1338], %f4;
$L__BB51_71:
	setp.eq.s32 	%p572, %r9, %r1;
	@%p572 bra 	$L__BB51_73;
	shl.b32 	%r1339, %r44, 2;
	mov.u32 	%r1340, _ZZN3cub18CUB_300001_SM_10006detail6select23DeviceSelectSweepKernelINS2_10policy_hubIfiiLb0ELNS0_10SelectImplE0EE10Policy1000EN6thrust24THRUST_300001_SM_1000_NS6detail15normal_iteratorINS9_10device_ptrIfEEEENSB_INSC_IiEEEESE_PlNS0_13ScanTileStateIiLb1EEEN4cuda3std3__410__not_fn_tI4is_kEENS0_8NullTypeEiNS2_19streaming_context_tIlLb1EEELS5_0EEEvT0_T1_T2_T3_T4_T5_T6_T7_iT8_NS1_7vsmem_tEE19static_temp_storage;
	add.s32 	%r1341, %r1340, %r1339;
	st.shared.f32 	[%r1341], %f5;
$L__BB51_73:
	setp.eq.s32 	%p573, %r10, %r1;
	@%p573 bra 	$L__BB51_75;
	shl.b32 	%r1342, %r45, 2;
	mov.u32 	%r1343, _ZZN3cub18CUB_300001_SM_10006detail6select23DeviceSelectSweepKernelINS2_10policy_hubIfiiLb0ELNS0_10SelectImplE0EE10Policy1000EN6thrust24THRUST_300001_SM_1000_NS6detail15normal_iteratorINS9_10device_ptrIfEEEENSB_INSC_IiEEEESE_PlNS0_13ScanTileStateIiLb1EEEN4cuda3std3__410__not_fn_tI4is_kEENS0_8NullTypeEiNS2_19streaming_context_tIlLb1EEELS5_0EEEvT0_T1_T2_T3_T4_T5_T6_T7_iT8_NS1_7vsmem_tEE19static_temp_storage;
	add.s32 	%r1344, %r1343, %r1342;
	st.shared.f32 	[%r1344], %f6;
$L__BB51_75:
	setp.eq.s32 	%p574, %r11, %r1;
	@%p574 bra 	$L__BB51_77;
	shl.b32 	%r1345, %r46, 2;
	mov.u32 	%r1346, _ZZN3cub18CUB_300001_SM_10006detail6select23DeviceSelectSweepKernelINS2_10policy_hubIfiiLb0ELNS0_10SelectImplE0EE10Policy1000EN6thrust24THRUST_300001_SM_1000_NS6detail15normal_iteratorINS9_10device_ptrIfEEEENSB_INSC_IiEEEESE_PlNS0_13ScanTileStateIiLb1EEEN4cuda3std3__410__not_fn_tI4is_kEENS0_8NullTypeEiNS2_19streaming_context_tIlLb1EEELS5_0EEEvT0_T1_T2_T3_T4_T5_T6_T7_iT8_NS1_7vsmem_tEE19static_temp_storage;
	add.s32 	%r1347, %r1346, %r1345;
	st.shared.f32 	[%r1347], %f7;
$L__BB51_77:
	setp.eq.s32 	%p575, %r12, %r1;
	@%p575 bra 	$L__BB51_79;
	shl.b32 	%r1348, %r47, 2;
	mov.u32 	%r1349, _ZZN3cub18CUB_300001_SM_10006detail6select23DeviceSelectSweepKernelINS2_10policy_hubIfiiLb0ELNS0_10SelectImplE0EE10Policy1000EN6thrust24THRUST_300001_SM_1000_NS6detail15normal_iteratorINS9_10device_ptrIfEEEENSB_INSC_IiEEEESE_PlNS0_13ScanTileStateIiLb1EEEN4cuda3std3__410__not_fn_tI4is_kEENS0_8NullTypeEiNS2_19streaming_context_tIlLb1EEELS5_0EEEvT0_T1_T2_T3_T4_T5_T6_T7_iT8_NS1_7vsmem_tEE19static_temp_storage;
	add.s32 	%r1350, %r1349, %r1348;
	st.shared.f32 	[%r1350], %f8;
$L__BB51_79:
	setp.eq.s32 	%p576, %r13, %r1;
	@%p576 bra 	$L__BB51_81;
	shl.b32 	%r1351, %r48, 2;
	mov.u32 	%r1352, _ZZN3cub18CUB_300001_SM_10006detail6select23DeviceSelectSweepKernelINS2_10policy_hubIfiiLb0ELNS0_10SelectImplE0EE10Policy1000EN6thrust24THRUST_300001_SM_1000_NS6detail15normal_iteratorINS9_10device_ptrIfEEEENSB_INSC_IiEEEESE_PlNS0_13ScanTileStateIiLb1EEEN4cuda3std3__410__not_fn_tI4is_kEENS0_8NullTypeEiNS2_19streaming_context_tIlLb1EEELS5_0EEEvT0_T1_T2_T3_T4_T5_T6_T7_iT8_NS1_7vsmem_tEE19static_temp_storage;
	add.s32 	%r1353, %r1352, %r1351;
	st.shared.f32 	[%r1353], %f9;
$L__BB51_81:
	setp.eq.s32 	%p577, %r14, %r1;
	@%p577 bra 	$L__BB51_83;
	shl.b32 	%r1354, %r49, 2;
	mov.u32 	%r1355, _ZZN3cub18CUB_300001_SM_10006detail6select23DeviceSelectSweepKernelINS2_10policy_hubIfiiLb0ELNS0_10SelectImplE0EE10Policy1000EN6thrust24THRUST_300001_SM_1000_NS6detail15normal_iteratorINS9_10device_ptrIfEEEENSB_INSC_IiEEEESE_PlNS0_13ScanTileStateIiLb1EEEN4cuda3std3__410__not_fn_tI4is_kEENS0_8NullTypeEiNS2_19streaming_context_tIlLb1EEELS5_0EEEvT0_T1_T2_T3_T4_T5_T6_T7_iT8_NS1_7vsmem_tEE19static_temp_storage;
	add.s32 	%r1356, %r1355, %r1354;
	st.shared.f32 	[%r1356], %f10;
$L__BB51_83:
	setp.eq.s32 	%p578, %r15, %r1;
	@%p578 bra 	$L__BB51_85;
	shl.b32 	%r1357, %r50, 2;
	mov.u32 	%r1358, _ZZN3cub18CUB_300001_SM_10006detail6select23DeviceSelectSweepKernelINS2_10policy_hubIfiiLb0ELNS0_10SelectImplE0EE10Policy1000EN6thrust24THRUST_300001_SM_1000_NS6detail15normal_iteratorINS9_10device_ptrIfEEEENSB_INSC_IiEEEESE_PlNS0_13ScanTileStateIiLb1EEEN4cuda3std3__410__not_fn_tI4is_kEENS0_8NullTypeEiNS2_19streaming_context_tIlLb1EEELS5_0EEEvT0_T1_T2_T3_T4_T5_T6_T7_iT8_NS1_7vsmem_tEE19static_temp_storage;
	add.s32 	%r1359, %r1358, %r1357;
	st.shared.f32 	[%r1359], %f11;
$L__BB51_85:
	setp.eq.s32 	%p579, %r16, %r1;
	@%p579 bra 	$L__BB51_87;
	shl.b32 	%r1360, %r51, 2;
	mov.u32 	%r1361, _ZZN3cub18CUB_300001_SM_10006detail6select23DeviceSelectSweepKernelINS2_10policy_hubIfiiLb0ELNS0_10SelectImplE0EE10Policy1000EN6thrust24THRUST_300001_SM_1000_NS6detail15normal_iteratorINS9_10device_ptrIfEEEENSB_INSC_IiEEEESE_PlNS0_13ScanTileStateIiLb1EEEN4cuda3std3__410__not_fn_tI4is_kEENS0_8NullTypeEiNS2_19streaming_context_tIlLb1EEELS5_0EEEvT0_T1_T2_T3_T4_T5_T6_T7_iT8_NS1_7vsmem_tEE19static_temp_storage;
	add.s32 	%r1362, %r1361, %r1360;
	st.shared.f32 	[%r1362], %f12;
$L__BB51_87:
	setp.eq.s32 	%p580, %r17, %r1;
	@%p580 bra 	$L__BB51_89;
	shl.b32 	%r1363, %r52, 2;
	mov.u32 	%r1364, _ZZN3cub18CUB_300001_SM_10006detail6select23DeviceSelectSweepKernelINS2_10policy_hubIfiiLb0ELNS0_10SelectImplE0EE10Policy1000EN6thrust24THRUST_300001_SM_1000_NS6detail15normal_iteratorINS9_10device_ptrIfEEEENSB_INSC_IiEEEESE_PlNS0_13ScanTileStateIiLb1EEEN4cuda3std3__410__not_fn_tI4is_kEENS0_8NullTypeEiNS2_19streaming_context_tIlLb1EEELS5_0EEEvT0_T1_T2_T3_T4_T5_T6_T7_iT8_NS1_7vsmem_tEE19static_temp_storage;
	add.s32 	%r1365, %r1364, %r1363;
	st.shared.f32 	[%r1365], %f13;
$L__BB51_89:
	setp.eq.s32 	%p581, %r18, %r1;
	@%p581 bra 	$L__BB51_91;
	shl.b32 	%r1366, %r53, 2;
	mov.u32 	%r1367, _ZZN3cub18CUB_300001_SM_10006detail6select23DeviceSelectSweepKernelINS2_10policy_hubIfiiLb0ELNS0_10SelectImplE0EE10Policy1000EN6thrust24THRUST_300001_SM_1000_NS6detail15normal_iteratorINS9_10device_ptrIfEEEENSB_INSC_IiEEEESE_PlNS0_13ScanTileStateIiLb1EEEN4cuda3std3__410__not_fn_tI4is_kEENS0_8NullTypeEiNS2_19streaming_context_tIlLb1EEELS5_0EEEvT0_T1_T2_T3_T4_T5_T6_T7_iT8_NS1_7vsmem_tEE19static_temp_storage;
	add.s32 	%r1368, %r1367, %r1366;
	st.shared.f32 	[%r1368], %f14;
$L__BB51_91:
	bar.sync 	0;
	add.s32 	%r1369, %r25, %r24;
	add.s32 	%r1370, %r1369, %r26;
	add.s32 	%r1371, %r1370, %r27;
	add.s32 	%r1372, %r1371, %r28;
	add.s32 	%r1373, %r1372, %r29;
	add.s32 	%r1374, %r1373, %r30;
	add.s32 	%r1375, %r1374, %r31;
	add.s32 	%r1376, %r1375, %r32;
	add.s32 	%r1377, %r1376, %r33;
	add.s32 	%r1378, %r1377, %r34;
	add.s32 	%r1379, %r1378, %r35;
	add.s32 	%r1380, %r1379, %r36;
	add.s32 	%r1381, %r1380, %r37;
	add.s32 	%r1382, %r1381, %r38;
	add.s32 	%r54, %r1382, %r39;
	mov.u32 	%r1412, %tid.x;
	setp.ge.u32 	%p582, %r1412, %r54;
	@%p582 bra 	$L__BB51_573;
	mov.u64 	%rd635, %rd205;
	ld.param.u8 	%rs2, [%rd635];
	ld.param.u64 	%rd636, [%rd635+24];
	cvta.to.global.u64 	%rd7, %rd636;
	add.s32 	%r1383, %r25, %r26;
	add.s32 	%r1384, %r1383, %r27;
	add.s32 	%r1385, %r1384, %r28;
	add.s32 	%r1386, %r1385, %r29;
	add.s32 	%r1387, %r1386, %r30;
	add.s32 	%r1388, %r1387, %r31;
	add.s32 	%r1389, %r1388, %r32;
	add.s32 	%r1390, %r1389, %r33;
	add.s32 	%r1391, %r1390, %r34;
	add.s32 	%r1392, %r1391, %r35;
	add.s32 	%r1393, %r1392, %r36;
	add.s32 	%r1394, %r1393, %r37;
	add.s32 	%r1395, %r1394, %r38;
	add.s32 	%r1396, %r1395, %r39;
	add.s32 	%r1397, %r1396, %r24;
	not.b32 	%r1398, %r1412;
	add.s32 	%r56, %r1397, %r1398;
	and.b32  	%r1399, %r56, 1536;
	setp.eq.s32 	%p583, %r1399, 1536;
	@%p583 bra 	$L__BB51_97;
	cvt.u64.u32 	%rd659, %r1412;
	shl.b32 	%r1400, %r1412, 2;
	mov.u32 	%r1401, _ZZN3cub18CUB_300001_SM_10006detail6select23DeviceSelectSweepKernelINS2_10policy_hubIfiiLb0ELNS0_10SelectImplE0EE10Policy1000EN6thrust24THRUST_300001_SM_1000_NS6detail15normal_iteratorINS9_10device_ptrIfEEEENSB_INSC_IiEEEESE_PlNS0_13ScanTileStateIiLb1EEEN4cuda3std3__410__not_fn_tI4is_kEENS0_8NullTypeEiNS2_19streaming_context_tIlLb1EEELS5_0EEEvT0_T1_T2_T3_T4_T5_T6_T7_iT8_NS1_7vsmem_tEE19static_temp_storage;
	add.s32 	%r1409, %r1401, %r1400;
	shr.u32 	%r1402, %r56, 9;
	add.s32 	%r1403, %r1402, 1;
	and.b32  	%r1404, %r1403, 3;
	neg.s32 	%r1408, %r1404;
$L__BB51_94:
	.pragma "nounroll";
	setp.ne.s16 	%p584, %rs2, 0;
	mov.b64 	%rd660, 0;
	@%p584 bra 	$L__BB51_96;
	ld.global.u64 	%rd660, [%rd7];
$L__BB51_96:
	add.s64 	%rd638, %rd660, %rd659;
	shl.b64 	%rd639, %rd638, 2;
	add.s64 	%rd640, %rd4, %rd639;
	ld.shared.f32 	%f128, [%r1409];
	st.global.f32 	[%rd640], %f128;
	add.s64 	%rd659, %rd659, 512;
	cvt.u32.u64 	%r1412, %rd659;
	add.s32 	%r1409, %r1409, 2048;
	add.s32 	%r1408, %r1408, 1;
	setp.ne.s32 	%p585, %r1408, 0;
	@%p585 bra 	$L__BB51_94;
$L__BB51_97:
	setp.lt.u32 	%p586, %r56, 1536;
	@%p586 bra 	$L__BB51_573;
	mul.wide.u32 	%rd642, %r1412, 4;
	add.s64 	%rd13, %rd4, %rd642;
	shl.b32 	%r1405, %r1412, 2;
	mov.u32 	%r1406, _ZZN3cub18CUB_300001_SM_10006detail6select23DeviceSelectSweepKernelINS2_10policy_hubIfiiLb0ELNS0_10SelectImplE0EE10Policy1000EN6thrust24THRUST_300001_SM_1000_NS6detail15normal_iteratorINS9_10device_ptrIfEEEENSB_INSC_IiEEEESE_PlNS0_13ScanTileStateIiLb1EEEN4cuda3std3__410__not_fn_tI4is_kEENS0_8NullTypeEiNS2_19streaming_context_tIlLb1EEELS5_0EEEvT0_T1_T2_T3_T4_T5_T6_T7_iT8_NS1_7vsmem_tEE19static_temp_storage;
	add.s32 	%r1407, %r1405, %r1406;
	add.s32 	%r1411, %r1407, 4096;
	mov.b64 	%rd661, 0;
$L__BB51_99:
	setp.ne.s16 	%p587, %rs2, 0;
	mov.b64 	%rd662, 0;
	@%p587 bra 	$L__BB51_101;
	ld.global.u64 	%rd662, [%rd7];
$L__BB51_101:
	setp.ne.s16 	%p588, %rs2, 0;
	shl.b64 	%rd645, %rd662, 2;
	add.s64 	%rd646, %rd661, %rd645;
	add.s64 	%rd647, %rd13, %rd646;
	ld.shared.f32 	%f129, [%r1411+-4096];
	st.global.f32 	[%rd647], %f129;
	mov.b64 	%rd663, 0;
	@%p588 bra 	$L__BB51_103;
	ld.global.u64 	%rd663, [%rd7];
$L__BB51_103:
	setp.ne.s16 	%p589, %rs2, 0;
	shl.b64 	%rd649, %rd663, 2;
	add.s64 	%rd650, %rd661, %rd649;
	add.s64 	%rd651, %rd13, %rd650;
	ld.shared.f32 	%f130, [%r1411+-2048];
	st.global.f32 	[%rd651+2048], %f130;
	mov.b64 	%rd664, 0;
	@%p589 bra 	$L__BB51_105;
	ld.global.u64 	%rd664, [%rd7];
$L__BB51_105:
	setp.ne.s16 	%p590, %rs2, 0;
	shl.b64 	%rd653, %rd664, 2;
	add.s64 	%rd654, %rd661, %rd653;
	add.s64 	%rd655, %rd13, %rd654;
	ld.shared.f32 	%f131, [%r1411];
	st.global.f32 	[%rd655+4096], %f131;
	mov.b64 	%rd665, 0;
	@%p590 bra 	$L__BB51_107;
	ld.global.u64 	%rd665, [%rd7];
$L__BB51_107:
	shl.b64 	%rd656, %rd665, 2;
	add.s64 	%rd657, %rd661, %rd656;
	add.s64 	%rd658, %rd13, %rd657;
	ld.shared.f32 	%f132, [%r1411+2048];
	st.global.f32 	[%rd658+6144], %f132;
	add.s32 	%r1412, %r1412, 2048;
	add.s64 	%rd661, %rd661, 8192;
	add.s32 	%r1411, %r1411, 8192;
	setp.lt.s32 	%p591, %r1412, %r54;
	@%p591 bra 	$L__BB51_99;
	bra.uni 	$L__BB51_573;
$L__BB51_108:
	ld.param.u8 	%rs54, [%rd1];
	setp.eq.s16 	%p374, %rs54, 0;
	ld.param.u64 	%rd440, [%rd1+16];
	selp.b64 	%rd441, %rd440, 0, %p374;
	cvt.s64.s32 	%rd442, %r3;
	add.s64 	%rd443, %rd441, %rd442;
	mov.u32 	%r1430, %tid.x;
	mul.lo.s32 	%r932, %r1430, 14;
	cvt.u64.u32 	%rd444, %r932;
	add.s64 	%rd445, %rd443, %rd444;
	shl.b64 	%rd446, %rd445, 2;
	add.s64 	%rd447, %rd3, %rd446;
	ld.global.f32 	%f15, [%rd447];
	ld.global.f32 	%f16, [%rd447+4];
	ld.global.f32 	%f17, [%rd447+8];
	ld.global.f32 	%f18, [%rd447+12];
	ld.global.f32 	%f19, [%rd447+16];
	ld.global.f32 	%f20, [%rd447+20];
	ld.global.f32 	%f21, [%rd447+24];
	ld.global.f32 	%f22, [%rd447+28];
	ld.global.f32 	%f23, [%rd447+32];
	ld.global.f32 	%f24, [%rd447+36];
	ld.global.f32 	%f25, [%rd447+40];
	ld.global.f32 	%f26, [%rd447+44];
	ld.global.f32 	%f27, [%rd447+48];
	ld.global.f32 	%f28, [%rd447+52];
	bar.sync 	0;
	add.s64 	%rd448, %rd5, %rd446;
	ld.global.u32 	%r71, [%rd448];
	ld.global.u32 	%r72, [%rd448+4];
	ld.global.u32 	%r73, [%rd448+8];
	ld.global.u32 	%r74, [%rd448+12];
	ld.global.u32 	%r75, [%rd448+16];
	ld.global.u32 	%r76, [%rd448+20];
	ld.global.u32 	%r77, [%rd448+24];
	ld.global.u32 	%r78, [%rd448+28];
	ld.global.u32 	%r79, [%rd448+32];
	ld.global.u32 	%r80, [%rd448+36];
	ld.global.u32 	%r81, [%rd448+40];
	ld.global.u32 	%r82, [%rd448+44];
	ld.global.u32 	%r83, [%rd448+48];
	ld.global.u32 	%r84, [%rd448+52];
	setp.ne.s32 	%p375, %r71, %r1;
	selp.u32 	%r933, 1, 0, %p375;
	setp.ne.s32 	%p376, %r72, %r1;
	selp.u32 	%r934, 1, 0, %p376;
	setp.ne.s32 	%p377, %r73, %r1;
	selp.u32 	%r935, 1, 0, %p377;
	setp.ne.s32 	%p378, %r74, %r1;
	selp.u32 	%r936, 1, 0, %p378;
	setp.ne.s32 	%p379, %r75, %r1;
	selp.u32 	%r937, 1, 0, %p379;
	setp.ne.s32 	%p380, %r76, %r1;
	selp.u32 	%r938, 1, 0, %p380;
	setp.ne.s32 	%p381, %r77, %r1;
	selp.u32 	%r939, 1, 0, %p381;
	setp.ne.s32 	%p382, %r78, %r1;
	selp.u32 	%r940, 1, 0, %p382;
	setp.ne.s32 	%p383, %r79, %r1;
	selp.u32 	%r941, 1, 0, %p383;
	setp.ne.s32 	%p384, %r80, %r1;
	selp.u32 	%r942, 1, 0, %p384;
	setp.ne.s32 	%p385, %r81, %r1;
	selp.u32 	%r943, 1, 0, %p385;
	setp.ne.s32 	%p386, %r82, %r1;
	selp.u32 	%r944, 1, 0, %p386;
	setp.ne.s32 	%p387, %r83, %r1;
	selp.u32 	%r945, 1, 0, %p387;
	setp.ne.s32 	%p388, %r84, %r1;
	selp.u32 	%r946, 1, 0, %p388;
	bar.sync 	0;
	add.s32 	%r947, %r934, %r933;
	add.s32 	%r948, %r947, %r935;
	add.s32 	%r949, %r948, %r936;
	add.s32 	%r950, %r949, %r937;
	add.s32 	%r951, %r950, %r938;
	add.s32 	%r952, %r951, %r939;
	add.s32 	%r85, %r952, %r940;
	add.s32 	%r86, %r85, %r941;
	add.s32 	%r87, %r86, %r942;
	add.s32 	%r88, %r87, %r943;
	add.s32 	%r89, %r88, %r944;
	add.s32 	%r90, %r89, %r945;
	add.s32 	%r906, %r90, %r946;
	shr.u32 	%r92, %r1430, 5;
	// begin inline asm
	mov.u32 %r901, %laneid;
	// end inline asm
	mov.b32 	%r904, 1;
	mov.b32 	%r929, 0;
	mov.b32 	%r931, -1;
	// begin inline asm
	{  .reg .s32 r0;  .reg .pred p;  shfl.sync.up.b32 r0|p, %r906, %r904, %r929, %r931;  @p add.s32 r0, r0, %r906;  mov.s32 %r902, r0;}
	// end inline asm
	mov.b32 	%r910, 2;
	// begin inline asm
	{  .reg .s32 r0;  .reg .pred p;  shfl.sync.up.b32 r0|p, %r902, %r910, %r929, %r931;  @p add.s32 r0, r0, %r902;  mov.s32 %r908, r0;}
	// end inline asm
	mov.b32 	%r916, 4;
	// begin inline asm
	{  .reg .s32 r0;  .reg .pred p;  shfl.sync.up.b32 r0|p, %r908, %r916, %r929, %r931;  @p add.s32 r0, r0, %r908;  mov.s32 %r914, r0;}
	// end inline asm
	mov.b32 	%r922, 8;
	// begin inline asm
	{  .reg .s32 r0;  .reg .pred p;  shfl.sync.up.b32 r0|p, %r914, %r922, %r929, %r931;  @p add.s32 r0, r0, %r914;  mov.s32 %r920, r0;}
	// end inline asm
	mov.b32 	%r928, 16;
	// begin inline asm
	{  .reg .s32 r0;  .reg .pred p;  shfl.sync.up.b32 r0|p, %r920, %r928, %r929, %r931;  @p add.s32 r0, r0, %r920;  mov.s32 %r926, r0;}
	// end inline asm
	setp.ne.s32 	%p389, %r901, 31;
	@%p389 bra 	$L__BB51_110;
	shl.b32 	%r953, %r92, 2;
	mov.u32 	%r954, _ZZN3cub18CUB_300001_SM_10006detail6select23DeviceSelectSweepKernelINS2_10policy_hubIfiiLb0ELNS0_10SelectImplE0EE10Policy1000EN6thrust24THRUST_300001_SM_1000_NS6detail15normal_iteratorINS9_10device_ptrIfEEEENSB_INSC_IiEEEESE_PlNS0_13ScanTileStateIiLb1EEEN4cuda3std3__410__not_fn_tI4is_kEENS0_8NullTypeEiNS2_19streaming_context_tIlLb1EEELS5_0EEEvT0_T1_T2_T3_T4_T5_T6_T7_iT8_NS1_7vsmem_tEE19static_temp_storage;
	add.s32 	%r955, %r954, %r953;
	st.shared.u32 	[%r955], %r926;
$L__BB51_110:
	sub.s32 	%r956, %r926, %r906;
	bar.sync 	0;
	ld.shared.v4.u32 	{%r957, %r958, %r959, %r960}, [_ZZN3cub18CUB_300001_SM_10006detail6select23DeviceSelectSweepKernelINS2_10policy_hubIfiiLb0ELNS0_10SelectImplE0EE10Policy1000EN6thrust24THRUST_300001_SM_1000_NS6detail15normal_iteratorINS9_10device_ptrIfEEEENSB_INSC_IiEEEESE_PlNS0_13ScanTileStateIiLb1EEEN4cuda3std3__410__not_fn_tI4is_kEENS0_8NullTypeEiNS2_19streaming_context_tIlLb1EEELS5_0EEEvT0_T1_T2_T3_T4_T5_T6_T7_iT8_NS1_7vsmem_tEE19static_temp_storage];
	add.s32 	%r961, %r958, %r957;
	setp.eq.s32 	%p390, %r92, 2;
	selp.b32 	%r962, %r961, %r957, %p390;
	add.s32 	%r963, %r961, %r959;
	setp.eq.s32 	%p391, %r92, 3;
	selp.b32 	%r964, %r963, %r962, %p391;
	add.s32 	%r965, %r963, %r960;
	setp.eq.s32 	%p392, %r92, 4;
	selp.b32 	%r966, %r965, %r964, %p392;
	ld.shared.v4.u32 	{%r967, %r968, %r969, %r970}, [_ZZN3cub18CUB_300001_SM_10006detail6select23DeviceSelectSweepKernelINS2_10policy_hubIfiiLb0ELNS0_10SelectImplE0EE10Policy1000EN6thrust24THRUST_300001_SM_1000_NS6detail15normal_iteratorINS9_10device_ptrIfEEEENSB_INSC_IiEEEESE_PlNS0_13ScanTileStateIiLb1EEEN4cuda3std3__410__not_fn_tI4is_kEENS0_8NullTypeEiNS2_19streaming_context_tIlLb1EEELS5_0EEEvT0_T1_T2_T3_T4_T5_T6_T7_iT8_NS1_7vsmem_tEE19static_temp_storage+16];
	add.s32 	%r971, %r965, %r967;
	setp.eq.s32 	%p393, %r92, 5;
	selp.b32 	%r972, %r971, %r966, %p393;
	add.s32 	%r973, %r971, %r968;
	setp.eq.s32 	%p394, %r92, 6;
	selp.b32 	%r974, %r973, %r972, %p394;
	add.s32 	%r975, %r973, %r969;
	setp.eq.s32 	%p395, %r92, 7;
	selp.b32 	%r976, %r975, %r974, %p395;
	add.s32 	%r977, %r975, %r970;
	setp.eq.s32 	%p396, %r92, 8;
	selp.b32 	%r978, %r977, %r976, %p396;
	ld.shared.v4.u32 	{%r979, %r980, %r981, %r982}, [_ZZN3cub18CUB_300001_SM_10006detail6select23DeviceSelectSweepKernelINS2_10policy_hubIfiiLb0ELNS0_10SelectImplE0EE10Policy1000EN6thrust24THRUST_300001_SM_1000_NS6detail15normal_iteratorINS9_10device_ptrIfEEEENSB_INSC_IiEEEESE_PlNS0_13ScanTileStateIiLb1EEEN4cuda3std3__410__not_fn_tI4is_kEENS0_8NullTypeEiNS2_19streaming_context_tIlLb1EEELS5_0EEEvT0_T1_T2_T3_T4_T5_T6_T7_iT8_NS1_7vsmem_tEE19static_temp_storage+32];
	add.s32 	%r983, %r977, %r979;
	setp.eq.s32 	%p397, %r92, 9;
	selp.b32 	%r984, %r983, %r978, %p397;
	add.s32 	%r985, %r983, %r980;
	setp.eq.s32 	%p398, %r92, 10;
	selp.b32 	%r986, %r985, %r984, %p398;
	add.s32 	%r987, %r985, %r981;
	setp.eq.s32 	%p399, %r92, 11;
	selp.b32 	%r988, %r987, %r986, %p399;
	add.s32 	%r989, %r987, %r982;
	setp.eq.s32 	%p400, %r92, 12;
	selp.b32 	%r990, %r989, %r988, %p400;
	ld.shared.v4.u32 	{%r991, %r992, %r993, %r994}, [_ZZN3cub18CUB_300001_SM_10006detail6select23DeviceSelectSweepKernelINS2_10policy_hubIfiiLb0ELNS0_10SelectImplE0EE10Policy1000EN6thrust24THRUST_300001_SM_1000_NS6detail15normal_iteratorINS9_10device_ptrIfEEEENSB_INSC_IiEEEESE_PlNS0_13ScanTileStateIiLb1EEEN4cuda3std3__410__not_fn_tI4is_kEENS0_8NullTypeEiNS2_19streaming_context_tIlLb1EEELS5_0EEEvT0_T1_T2_T3_T4_T5_T6_T7_iT8_NS1_7vsmem_tEE19static_temp_storage+48];
	add.s32 	%r995, %r989, %r991;
	setp.eq.s32 	%p401, %r92, 13;
	selp.b32 	%r996, %r995, %r990, %p401;
	add.s32 	%r997, %r995, %r992;
	setp.eq.s32 	%p402, %r92, 14;
	selp.b32 	%r998, %r997, %r996, %p402;
	add.s32 	%r999, %r997, %r993;
	setp.eq.s32 	%p403, %r92, 15;
	selp.b32 	%r1000, %r999, %r998, %p403;
	add.s32 	%r95, %r999, %r994;
	setp.gt.u32 	%p404, %r1430, 31;
	setp.lt.u32 	%p405, %r1430, 32;
	setp.eq.s32 	%p406, %r901, 0;
	selp.b32 	%r1001, 0, %r956, %p406;
	add.s32 	%r1426, %r1000, %r1001;
	selp.b32 	%r97, %r956, %r1426, %p405;
	@%p404 bra 	$L__BB51_126;
	setp.ne.s32 	%p407, %r1430, 0;
	mul.wide.s32 	%rd449, %r1413, 8;
	add.s64 	%rd52, %rd2, %rd449;
	@%p407 bra 	$L__BB51_113;
	st.shared.u32 	[_ZZN3cub18CUB_300001_SM_10006detail6select23DeviceSelectSweepKernelINS2_10policy_hubIfiiLb0ELNS0_10SelectImplE0EE10Policy1000EN6thrust24THRUST_300001_SM_1000_NS6detail15normal_iteratorINS9_10device_ptrIfEEEENSB_INSC_IiEEEESE_PlNS0_13ScanTileStateIiLb1EEEN4cuda3std3__410__not_fn_tI4is_kEENS0_8NullTypeEiNS2_19streaming_context_tIlLb1EEELS5_0EEEvT0_T1_T2_T3_T4_T5_T6_T7_iT8_NS1_7vsmem_tEE19static_temp_storage+108], %r95;
	add.s64 	%rd450, %rd52, 256;
	mov.b32 	%r1002, 100;
	// begin inline asm
	st.relaxed.gpu.v2.u32 [%rd450], {%r1002, %r95};
	// end inline asm
$L__BB51_113:
	not.b32 	%r1008, %r1430;
	add.s32 	%r1421, %r1413, %r1008;
	mov.b32 	%r1004, 675;
	// begin inline asm
	nanosleep.u32 %r1004;
	// end inline asm
	mul.wide.s32 	%rd452, %r1421, 8;
	add.s64 	%rd453, %rd2, %rd452;
	add.s64 	%rd451, %rd453, 256;
	// begin inline asm
	ld.relaxed.gpu.v2.u32 {%r1423, %r1415}, [%rd451];
	// end inline asm
	mov.b32 	%r1416, 422;
$L__BB51_114:
	setp.eq.s32 	%p408, %r1423, 99;
	mov.b32 	%r1009, -1;
	vote.sync.any.pred 	%p409, %p408, %r1009;
	not.pred 	%p410, %p409;
	@%p410 bra 	$L__BB51_116;
	mul.lo.s32 	%r1189, %r1413, 16807;
	and.b32  	%r1413, %r1189, 2147483647;
	add.s32 	%r1190, %r1416, 1;
	rem.u32 	%r1186, %r1413, %r1190;
	// begin inline asm
	nanosleep.u32 %r1186;
	// end inline asm
	shr.u32 	%r1416, %r1416, 1;
	// begin inline asm
	ld.relaxed.gpu.v2.u32 {%r1423, %r1415}, [%rd451];
	// end inline asm
	bra.uni 	$L__BB51_114;
$L__BB51_116:
	setp.eq.s32 	%p411, %r1423, 101;
	mov.b32 	%r1036, -1;
	vote.sync.ballot.b32 	%r1038, %p411, %r1036;
	// begin inline asm
	mov.u32 %r1011, %lanemask_ge;
	// end inline asm
	and.b32  	%r1039, %r1038, %r1011;
	or.b32  	%r1040, %r1039, -2147483648;
	add.s32 	%r1041, %r1040, -1;
	not.b32 	%r1042, %r1040;
	and.b32  	%r1043, %r1042, %r1041;
	popc.b32 	%r1015, %r1043;
	mov.b32 	%r1014, 1;
	// begin inline asm
	shfl.sync.down.b32 %r1012, %r1415, %r1014, %r1015, %r1036;
	// end inline asm
	setp.lt.s32 	%p413, %r901, %r1015;
	selp.b32 	%r1044, %r1012, 0, %p413;
	add.s32 	%r1018, %r1044, %r1415;
	mov.b32 	%r1019, 2;
	// begin inline asm
	shfl.sync.down.b32 %r1017, %r1018, %r1019, %r1015, %r1036;
	// end inline asm
	add.s32 	%r1045, %r901, 2;
	setp.gt.s32 	%p414, %r1045, %r1015;
	selp.b32 	%r1046, 0, %r1017, %p414;
	add.s32 	%r1023, %r1018, %r1046;
	mov.b32 	%r1024, 4;
	// begin inline asm
	shfl.sync.down.b32 %r1022, %r1023, %r1024, %r1015, %r1036;
	// end inline asm
	add.s32 	%r1047, %r901, 4;
	setp.gt.s32 	%p415, %r1047, %r1015;
	selp.b32 	%r1048, 0, %r1022, %p415;
	add.s32 	%r1028, %r1023, %r1048;
	mov.b32 	%r1029, 8;
	// begin inline asm
	shfl.sync.down.b32 %r1027, %r1028, %r1029, %r1015, %r1036;
	// end inline asm
	add.s32 	%r1049, %r901, 8;
	setp.gt.s32 	%p416, %r1049, %r1015;
	selp.b32 	%r1050, 0, %r1027, %p416;
	add.s32 	%r1033, %r1028, %r1050;
	mov.b32 	%r1034, 16;
	// begin inline asm
	shfl.sync.down.b32 %r1032, %r1033, %r1034, %r1015, %r1036;
	// end inline asm
	add.s32 	%r1051, %r901, 16;
	setp.gt.s32 	%p417, %r1051, %r1015;
	selp.b32 	%r1052, 0, %r1032, %p417;
	add.s32 	%r1419, %r1033, %r1052;
	add.s64 	%rd54, %rd2, 256;
	mov.b32 	%r1417, 422;
$L__BB51_117:
	setp.ne.s32 	%p418, %r1423, 101;
	mov.b32 	%r1053, -1;
	vote.sync.all.pred 	%p419, %p418, %r1053;
	not.pred 	%p420, %p419;
	@%p420 bra 	$L__BB51_122;
	shr.u32 	%r1417, %r1417, 1;
	mul.wide.s32 	%rd549, %r1421, 8;
	add.s64 	%rd550, %rd54, %rd549;
	add.s64 	%rd548, %rd550, -256;
	// begin inline asm
	ld.relaxed.gpu.v2.u32 {%r1423, %r1424}, [%rd548];
	// end inline asm
	mov.u32 	%r1425, %r1417;
$L__BB51_119:
	setp.eq.s32 	%p484, %r1423, 99;
	mov.b32 	%r1138, -1;
	vote.sync.any.pred 	%p485, %p484, %r1138;
	not.pred 	%p486, %p485;
	@%p486 bra 	$L__BB51_121;
	mul.lo.s32 	%r1184, %r1413, 16807;
	and.b32  	%r1413, %r1184, 2147483647;
	add.s32 	%r1185, %r1425, 1;
	rem.u32 	%r1181, %r1413, %r1185;
	// begin inline asm
	nanosleep.u32 %r1181;
	// end inline asm
	shr.u32 	%r1425, %r1425, 1;
	// begin inline asm
	ld.relaxed.gpu.v2.u32 {%r1423, %r1424}, [%rd548];
	// end inline asm
	bra.uni 	$L__BB51_119;
$L__BB51_121:
	setp.eq.s32 	%p487, %r1423, 101;
	mov.b32 	%r1164, -1;
	vote.sync.ballot.b32 	%r1165, %p487, %r1164;
	and.b32  	%r1166, %r1165, %r1011;
	or.b32  	%r1167, %r1166, -2147483648;
	add.s32 	%r1168, %r1167, -1;
	not.b32 	%r1169, %r1167;
	and.b32  	%r1170, %r1169, %r1168;
	popc.b32 	%r1143, %r1170;
	mov.b32 	%r1142, 1;
	// begin inline asm
	shfl.sync.down.b32 %r1140, %r1424, %r1142, %r1143, %r1164;
	// end inline asm
	setp.lt.s32 	%p489, %r901, %r1143;
	selp.b32 	%r1171, %r1140, 0, %p489;
	add.s32 	%r1146, %r1171, %r1424;
	mov.b32 	%r1147, 2;
	// begin inline asm
	shfl.sync.down.b32 %r1145, %r1146, %r1147, %r1143, %r1164;
	// end inline asm
	setp.gt.s32 	%p490, %r1045, %r1143;
	selp.b32 	%r1173, 0, %r1145, %p490;
	add.s32 	%r1151, %r1146, %r1173;
	mov.b32 	%r1152, 4;
	// begin inline asm
	shfl.sync.down.b32 %r1150, %r1151, %r1152, %r1143, %r1164;
	// end inline asm
	setp.gt.s32 	%p491, %r1047, %r1143;
	selp.b32 	%r1175, 0, %r1150, %p491;
	add.s32 	%r1156, %r1151, %r1175;
	mov.b32 	%r1157, 8;
	// begin inline asm
	shfl.sync.down.b32 %r1155, %r1156, %r1157, %r1143, %r1164;
	// end inline asm
	setp.gt.s32 	%p492, %r1049, %r1143;
	selp.b32 	%r1177, 0, %r1155, %p492;
	add.s32 	%r1161, %r1156, %r1177;
	mov.b32 	%r1162, 16;
	// begin inline asm
	shfl.sync.down.b32 %r1160, %r1161, %r1162, %r1143, %r1164;
	// end inline asm
	setp.gt.s32 	%p493, %r1051, %r1143;
	selp.b32 	%r1179, 0, %r1160, %p493;
	add.s32 	%r1180, %r1179, %r1419;
	add.s32 	%r1419, %r1180, %r1161;
	add.s32 	%r1421, %r1421, -32;
	bra.uni 	$L__BB51_117;
$L__BB51_122:
	setp.ne.s32 	%p421, %r1430, 0;
	@%p421 bra 	$L__BB51_124;
	add.s32 	%r1056, %r1419, %r95;
	add.s64 	%rd454, %rd52, 256;
	mov.b32 	%r1055, 101;
	// begin inline asm
	st.relaxed.gpu.v2.u32 [%rd454], {%r1055, %r1056};
	// end inline asm
	st.shared.u32 	[_ZZN3cub18CUB_300001_SM_10006detail6select23DeviceSelectSweepKernelINS2_10policy_hubIfiiLb0ELNS0_10SelectImplE0EE10Policy1000EN6thrust24THRUST_300001_SM_1000_NS6detail15normal_iteratorINS9_10device_ptrIfEEEENSB_INSC_IiEEEESE_PlNS0_13ScanTileStateIiLb1EEEN4cuda3std3__410__not_fn_tI4is_kEENS0_8NullTypeEiNS2_19streaming_context_tIlLb1EEELS5_0EEEvT0_T1_T2_T3_T4_T5_T6_T7_iT8_NS1_7vsmem_tEE19static_temp_storage+100], %r1419;
	st.shared.u32 	[_ZZN3cub18CUB_300001_SM_10006detail6select23DeviceSelectSweepKernelINS2_10policy_hubIfiiLb0ELNS0_10SelectImplE0EE10Policy1000EN6thrust24THRUST_300001_SM_1000_NS6detail15normal_iteratorINS9_10device_ptrIfEEEENSB_INSC_IiEEEESE_PlNS0_13ScanTileStateIiLb1EEEN4cuda3std3__410__not_fn_tI4is_kEENS0_8NullTypeEiNS2_19streaming_context_tIlLb1EEELS5_0EEEvT0_T1_T2_T3_T4_T5_T6_T7_iT8_NS1_7vsmem_tEE19static_temp_storage+104], %r1056;
$L__BB51_124:
	setp.ne.s32 	%p422, %r901, 0;
	mov.u32 	%r1426, %r97;
	@%p422 bra 	$L__BB51_126;
	st.shared.u32 	[_ZZN3cub18CUB_300001_SM_10006detail6select23DeviceSelectSweepKernelINS2_10policy_hubIfiiLb0ELNS0_10SelectImplE0EE10Policy1000EN6thrust24THRUST_300001_SM_1000_NS6detail15normal_iteratorINS9_10device_ptrIfEEEENSB_INSC_IiEEEESE_PlNS0_13ScanTileStateIiLb1EEEN4cuda3std3__410__not_fn_tI4is_kEENS0_8NullTypeEiNS2_19streaming_context_tIlLb1EEELS5_0EEEvT0_T1_T2_T3_T4_T5_T6_T7_iT8_NS1_7vsmem_tEE19static_temp_storage+80], %r1419;
	mov.u32 	%r1426, %r1419;
$L__BB51_126:
	mov.u64 	%rd56, %rd205;
	bar.sync 	0;
	setp.eq.s32 	%p423, %r1430, 0;
	ld.shared.u32 	%r1057, [_ZZN3cub18CUB_300001_SM_10006detail6select23DeviceSelectSweepKernelINS2_10policy_hubIfiiLb0ELNS0_10SelectImplE0EE10Policy1000EN6thrust24THRUST_300001_SM_1000_NS6detail15normal_iteratorINS9_10device_ptrIfEEEENSB_INSC_IiEEEESE_PlNS0_13ScanTileStateIiLb1EEEN4cuda3std3__410__not_fn_tI4is_kEENS0_8NullTypeEiNS2_19streaming_context_tIlLb1EEELS5_0EEEvT0_T1_T2_T3_T4_T5_T6_T7_iT8_NS1_7vsmem_tEE19static_temp_storage+80];
	selp.b32 	%r1058, 0, %r1057, %p423;
	add.s32 	%r134, %r1058, %r1426;
	setp.ne.s32 	%p424, %r71, %r1;
	selp.u32 	%r1059, 1, 0, %p424;
	add.s32 	%r135, %r134, %r1059;
	setp.ne.s32 	%p425, %r72, %r1;
	selp.u32 	%r1060, 1, 0, %p425;
	add.s32 	%r1061, %r1060, %r1059;
	add.s32 	%r136, %r1061, %r134;
	setp.ne.s32 	%p426, %r73, %r1;
	selp.u32 	%r1062, 1, 0, %p426;
	add.s32 	%r137, %r136, %r1062;
	setp.ne.s32 	%p427, %r74, %r1;
	selp.u32 	%r1063, 1, 0, %p427;
	add.s32 	%r138, %r137, %r1063;
	setp.ne.s32 	%p428, %r75, %r1;
	selp.u32 	%r1064, 1, 0, %p428;
	add.s32 	%r139, %r138, %r1064;
	setp.ne.s32 	%p429, %r76, %r1;
	selp.u32 	%r1065, 1, 0, %p429;
	add.s32 	%r140, %r139, %r1065;
	setp.ne.s32 	%p430, %r77, %r1;
	selp.u32 	%r1066, 1, 0, %p430;
	add.s32 	%r141, %r140, %r1066;
	add.s32 	%r142, %r85, %r134;
	add.s32 	%r143, %r86, %r134;
	add.s32 	%r144, %r87, %r134;
	add.s32 	%r145, %r88, %r134;
	add.s32 	%r146, %r89, %r134;
	add.s32 	%r147, %r90, %r134;
	ld.shared.u32 	%r148, [_ZZN3cub18CUB_300001_SM_10006detail6select23DeviceSelectSweepKernelINS2_10policy_hubIfiiLb0ELNS0_10SelectImplE0EE10Policy1000EN6thrust24THRUST_300001_SM_1000_NS6detail15normal_iteratorINS9_10device_ptrIfEEEENSB_INSC_IiEEEESE_PlNS0_13ScanTileStateIiLb1EEEN4cuda3std3__410__not_fn_tI4is_kEENS0_8NullTypeEiNS2_19streaming_context_tIlLb1EEELS5_0EEEvT0_T1_T2_T3_T4_T5_T6_T7_iT8_NS1_7vsmem_tEE19static_temp_storage+108];
	ld.shared.u32 	%r149, [_ZZN3cub18CUB_300001_SM_10006detail6select23DeviceSelectSweepKernelINS2_10policy_hubIfiiLb0ELNS0_10SelectImplE0EE10Policy1000EN6thrust24THRUST_300001_SM_1000_NS6detail15normal_iteratorINS9_10device_ptrIfEEEENSB_INSC_IiEEEESE_PlNS0_13ScanTileStateIiLb1EEEN4cuda3std3__410__not_fn_tI4is_kEENS0_8NullTypeEiNS2_19streaming_context_tIlLb1EEELS5_0EEEvT0_T1_T2_T3_T4_T5_T6_T7_iT8_NS1_7vsmem_tEE19static_temp_storage+100];
	setp.gt.s32 	%p431, %r148, 512;
	@%p431 bra 	$L__BB51_183;
	setp.ne.s32 	%p432, %r71, %r1;
	ld.param.u8 	%rs3, [%rd56];
	ld.param.u64 	%rd455, [%rd56+24];
	cvta.to.global.u64 	%rd57, %rd455;
	@%p432 bra 	$L__BB51_128;
	bra.uni 	$L__BB51_131;
$L__BB51_128:
	setp.ne.s16 	%p433, %rs3, 0;
	mov.b64 	%rd685, 0;
	@%p433 bra 	$L__BB51_130;
	ld.global.u64 	%rd685, [%rd57];
$L__BB51_130:
	cvt.s64.s32 	%rd457, %r134;
	add.s64 	%rd458, %rd685, %rd457;
	shl.b64 	%rd459, %rd458, 2;
	add.s64 	%rd460, %rd4, %rd459;
	st.global.f32 	[%rd460], %f15;
$L__BB51_131:
	setp.eq.s32 	%p434, %r72, %r1;
	@%p434 bra 	$L__BB51_135;
	setp.ne.s16 	%p435, %rs3, 0;
	mov.b64 	%rd686, 0;
	@%p435 bra 	$L__BB51_134;
	ld.global.u64 	%rd686, [%rd57];
$L__BB51_134:
	cvt.s64.s32 	%rd462, %r135;
	add.s64 	%rd463, %rd686, %rd462;
	shl.b64 	%rd464, %rd463, 2;
	add.s64 	%rd465, %rd4, %rd464;
	st.global.f32 	[%rd465], %f16;
$L__BB51_135:
	setp.eq.s32 	%p436, %r73, %r1;
	@%p436 bra 	$L__BB51_139;
	setp.ne.s16 	%p437, %rs3, 0;
	mov.b64 	%rd687, 0;
	@%p437 bra 	$L__BB51_138;
	ld.global.u64 	%rd687, [%rd57];
$L__BB51_138:
	cvt.s64.s32 	%rd467, %r136;
	add.s64 	%rd468, %rd687, %rd467;
	shl.b64 	%rd469, %rd468, 2;
	add.s64 	%rd470, %rd4, %rd469;
	st.global.f32 	[%rd470], %f17;
$L__BB51_139:
	setp.eq.s32 	%p438, %r74, %r1;
	@%p438 bra 	$L__BB51_143;
	setp.ne.s16 	%p439, %rs3, 0;
	mov.b64 	%rd688, 0;
	@%p439 bra 	$L__BB51_142;
	ld.global.u64 	%rd688, [%rd57];
$L__BB51_142:
	cvt.s64.s32 	%rd472, %r137;
	add.s64 	%rd473, %rd688, %rd472;
	shl.b64 	%rd474, %rd473, 2;
	add.s64 	%rd475, %rd4, %rd474;
	st.global.f32 	[%rd475], %f18;
$L__BB51_143:
	setp.eq.s32 	%p440, %r75, %r1;
	@%p440 bra 	$L__BB51_147;
	setp.ne.s16 	%p441, %rs3, 0;
	mov.b64 	%rd689, 0;
	@%p441 bra 	$L__BB51_146;
	ld.global.u64 	%rd689, [%rd57];
$L__BB51_146:
	cvt.s64.s32 	%rd477, %r138;
	add.s64 	%rd478, %rd689, %rd477;
	shl.b64 	%rd479, %rd478, 2;
	add.s64 	%rd480, %rd4, %rd479;
	st.global.f32 	[%rd480], %f19;
$L__BB51_147:
	setp.eq.s32 	%p442, %r76, %r1;
	@%p442 bra 	$L__BB51_151;
	setp.ne.s16 	%p443, %rs3, 0;
	mov.b64 	%rd690, 0;
	@%p443 bra 	$L__BB51_150;
	ld.global.u64 	%rd690, [%rd57];
$L__BB51_150:
	cvt.s64.s32 	%rd482, %r139;
	add.s64 	%rd483, %rd690, %rd482;
	shl.b64 	%rd484, %rd483, 2;
	add.s64 	%rd485, %rd4, %rd484;
	st.global.f32 	[%rd485], %f20;
$L__BB51_151:
	setp.eq.s32 	%p444, %r77, %r1;
	@%p444 bra 	$L__BB51_155;
	setp.ne.s16 	%p445, %rs3, 0;
	mov.b64 	%rd691, 0;
	@%p445 bra 	$L__BB51_154;
	ld.global.u64 	%rd691, [%rd57];
$L__BB51_154:
	cvt.s64.s32 	%rd487, %r140;
	add.s64 	%rd488, %rd691, %rd487;
	shl.b64 	%rd489, %rd488, 2;
	add.s64 	%rd490, %rd4, %rd489;
	st.global.f32 	[%rd490], %f21;
$L__BB51_155:
	setp.eq.s32 	%p446, %r78, %r1;
	@%p446 bra 	$L__BB51_159;
	setp.ne.s16 	%p447, %rs3, 0;
	mov.b64 	%rd692, 0;
	@%p447 bra 	$L__BB51_158;
	ld.global.u64 	%rd692, [%rd57];
$L__BB51_158:
	cvt.s64.s32 	%rd492, %r141;
	add.s64 	%rd493, %rd692, %rd492;
	shl.b64 	%rd494, %rd493, 2;
	add.s64 	%rd495, %rd4, %rd494;
	st.global.f32 	[%rd495], %f22;
$L__BB51_159:
	setp.eq.s32 	%p448, %r79, %r1;
	@%p448 bra 	$L__BB51_163;
	setp.ne.s16 	%p449, %rs3, 0;
	mov.b64 	%rd693, 0;
	@%p449 bra 	$L__BB51_162;
	ld.global.u64 	%rd693, [%rd57];
$L__BB51_162:
	cvt.s64.s32 	%rd497, %r142;
	add.s64 	%rd498, %rd693, %rd497;
	shl.b64 	%rd499, %rd498, 2;
	add.s64 	%rd500, %rd4, %rd499;
	st.global.f32 	[%rd500], %f23;
$L__BB51_163:
	setp.eq.s32 	%p450, %r80, %r1;
	@%p450 bra 	$L__BB51_167;
	setp.ne.s16 	%p451, %rs3, 0;
	mov.b64 	%rd694, 0;
	@%p451 bra 	$L__BB51_166;
	ld.global.u64 	%rd694, [%rd57];
$L__BB51_166:
	cvt.s64.s32 	%rd502, %r143;
	add.s64 	%rd503, %rd694, %rd502;
	shl.b64 	%rd504, %rd503, 2;
	add.s64 	%rd505, %rd4, %rd504;
	st.global.f32 	[%rd505], %f24;
$L__BB51_167:
	setp.eq.s32 	%p452, %r81, %r1;
	@%p452 bra 	$L__BB51_171;
	setp.ne.s16 	%p453, %rs3, 0;
	mov.b64 	%rd695, 0;
	@%p453 bra 	$L__BB51_170;
	ld.global.u64 	%rd695, [%rd57];
$L__BB51_170:
	cvt.s64.s32 	%rd507, %r144;
	add.s64 	%rd508, %rd695, %rd507;
	shl.b64 	%rd509, %rd508, 2;
	add.s64 	%rd510, %rd4, %rd509;
	st.global.f32 	[%rd510], %f25;
$L__BB51_171:
	setp.eq.s32 	%p454, %r82, %r1;
	@%p454 bra 	$L__BB51_175;
	setp.ne.s16 	%p455, %rs3, 0;
	mov.b64 	%rd696, 0;
	@%p455 bra 	$L__BB51_174;
	ld.global.u64 	%rd696, [%rd57];
$L__BB51_174:
	cvt.s64.s32 	%rd512, %r145;
	add.s64 	%rd513, %rd696, %rd512;
	shl.b64 	%rd514, %rd513, 2;
	add.s64 	%rd515, %rd4, %rd514;
	st.global.f32 	[%rd515], %f26;
$L__BB51_175:
	setp.eq.s32 	%p456, %r83, %r1;
	@%p456 bra 	$L__BB51_179;
	setp.ne.s16 	%p457, %rs3, 0;
	mov.b64 	%rd697, 0;
	@%p457 bra 	$L__BB51_178;
	ld.global.u64 	%rd697, [%rd57];
$L__BB51_178:
	cvt.s64.s32 	%rd517, %r146;
	add.s64 	%rd518, %rd697, %rd517;
	shl.b64 	%rd519, %rd518, 2;
	add.s64 	%rd520, %rd4, %rd519;
	st.global.f32 	[%rd520], %f27;
$L__BB51_179:
	setp.eq.s32 	%p458, %r84, %r1;
	@%p458 bra 	$L__BB51_573;
	setp.ne.s16 	%p459, %rs3, 0;
	mov.b64 	%rd698, 0;
	@%p459 bra 	$L__BB51_182;
	ld.global.u64 	%rd698, [%rd57];
$L__BB51_182:
	cvt.s64.s32 	%rd522, %r147;
	add.s64 	%rd523, %rd698, %rd522;
	shl.b64 	%rd524, %rd523, 2;
	add.s64 	%rd525, %rd4, %rd524;
	st.global.f32 	[%rd525], %f28;
	bra.uni 	$L__BB51_573;
$L__BB51_183:
	setp.eq.s32 	%p460, %r71, %r1;
	bar.sync 	0;
	@%p460 bra 	$L__BB51_185;
	sub.s32 	%r1067, %r134, %r149;
	shl.b32 	%r1068, %r1067, 2;
	mov.u32 	%r1069, _ZZN3cub18CUB_300001_SM_10006detail6select23DeviceSelectSweepKernelINS2_10policy_hubIfiiLb0ELNS0_10SelectImplE0EE10Policy1000EN6thrust24THRUST_300001_SM_1000_NS6detail15normal_iteratorINS9_10device_ptrIfEEEENSB_INSC_IiEEEESE_PlNS0_13ScanTileStateIiLb1EEEN4cuda3std3__410__not_fn_tI4is_kEENS0_8NullTypeEiNS2_19streaming_context_tIlLb1EEELS5_0EEEvT0_T1_T2_T3_T4_T5_T6_T7_iT8_NS1_7vsmem_tEE19static_temp_storage;
	add.s32 	%r1070, %r1069, %r1068;
	st.shared.f32 	[%r1070], %f15;
$L__BB51_185:
	setp.eq.s32 	%p461, %r72, %r1;
	@%p461 bra 	$L__BB51_187;
	sub.s32 	%r1071, %r135, %r149;
	shl.b32 	%r1072, %r1071, 2;
	mov.u32 	%r1073, _ZZN3cub18CUB_300001_SM_10006detail6select23DeviceSelectSweepKernelINS2_10policy_hubIfiiLb0ELNS0_10SelectImplE0EE10Policy1000EN6thrust24THRUST_300001_SM_1000_NS6detail15normal_iteratorINS9_10device_ptrIfEEEENSB_INSC_IiEEEESE_PlNS0_13ScanTileStateIiLb1EEEN4cuda3std3__410__not_fn_tI4is_kEENS0_8NullTypeEiNS2_19streaming_context_tIlLb1EEELS5_0EEEvT0_T1_T2_T3_T4_T5_T6_T7_iT8_NS1_7vsmem_tEE19static_temp_storage;
	add.s32 	%r1074, %r1073, %r1072;
	st.shared.f32 	[%r1074], %f16;
$L__BB51_187:
	setp.eq.s32 	%p462, %r73, %r1;
	@%p462 bra 	$L__BB51_189;
	sub.s32 	%r1075, %r136, %r149;
	shl.b32 	%r1076, %r1075, 2;
	mov.u32 	%r1077, _ZZN3cub18CUB_300001_SM_10006detail6select23DeviceSelectSweepKernelINS2_10policy_hubIfiiLb0ELNS0_10SelectImplE0EE10Policy1000EN6thrust24THRUST_300001_SM_1000_NS6detail15normal_iteratorINS9_10device_ptrIfEEEENSB_INSC_IiEEEESE_PlNS0_13ScanTileStateIiLb1EEEN4cuda3std3__410__not_fn_tI4is_kEENS0_8NullTypeEiNS2_19streaming_context_tIlLb1EEELS5_0EEEvT0_T1_T2_T3_T4_T5_T6_T7_iT8_NS1_7vsmem_tEE19static_temp_storage;
	add.s32 	%r1078, %r1077, %r1076;
	st.shared.f32 	[%r1078], %f17;
$L__BB51_189:
	setp.eq.s32 	%p463, %r74, %r1;
	@%p463 bra 	$L__BB51_191;
	sub.s32 	%r1079, %r137, %r149;
	shl.b32 	%r1080, %r1079, 2;
	mov.u32 	%r1081, _ZZN3cub18CUB_300001_SM_10006detail6select23DeviceSelectSweepKernelINS2_10policy_hubIfiiLb0ELNS0_10SelectImplE0EE10Policy1000EN6thrust24THRUST_300001_SM_1000_NS6detail15normal_iteratorINS9_10device_ptrIfEEEENSB_INSC_IiEEEESE_PlNS0_13ScanTileStateIiLb1EEEN4cuda3std3__410__not_fn_tI4is_kEENS0_8NullTypeEiNS2_19streaming_context_tIlLb1EEELS5_0EEEvT0_T1_T2_T3_T4_T5_T6_T7_iT8_NS1_7vsmem_tEE19static_temp_storage;
	add.s32 	%r1082, %r1081, %r1080;
	st.shared.f32 	[%r1082], %f18;
$L__BB51_191:
	setp.eq.s32 	%p464, %r75, %r1;
	@%p464 bra 	$L__BB51_193;
	sub.s32 	%r1083, %r138, %r149;
	shl.b32 	%r1084, %r1083, 2;
	mov.u32 	%r1085, _ZZN3cub18CUB_300001_SM_10006detail6select23DeviceSelectSweepKernelINS2_10policy_hubIfiiLb0ELNS0_10SelectImplE0EE10Policy1000EN6thrust24THRUST_300001_SM_1000_NS6detail15normal_iteratorINS9_10device_ptrIfEEEENSB_INSC_IiEEEESE_PlNS0_13ScanTileStateIiLb1EEEN4cuda3std3__410__not_fn_tI4is_kEENS0_8NullTypeEiNS2_19streaming_context_tIlLb1EEELS5_0EEEvT0_T1_T2_T3_T4_T5_T6_T7_iT8_NS1_7vsmem_tEE19static_temp_storage;
	add.s32 	%r1086, %r1085, %r1084;
	st.shared.f32 	[%r1086], %f19;
$L__BB51_193:
	setp.eq.s32 	%p465, %r76, %r1;
	@%p465 bra 	$L__BB51_195;
	sub.s32 	%r1087, %r139, %r149;
	shl.b32 	%r1088, %r1087, 2;
	mov.u32 	%r1089, _ZZN3cub18CUB_300001_SM_10006detail6select23DeviceSelectSweepKernelINS2_10policy_hubIfiiLb0ELNS0_10SelectImplE0EE10Policy1000EN6thrust24THRUST_300001_SM_1000_NS6detail15normal_iteratorINS9_10device_ptrIfEEEENSB_INSC_IiEEEESE_PlNS0_13ScanTileStateIiLb1EEEN4cuda3std3__410__not_fn_tI4is_kEENS0_8NullTypeEiNS2_19streaming_context_tIlLb1EEELS5_0EEEvT0_T1_T2_T3_T4_T5_T6_T7_iT8_NS1_7vsmem_tEE19static_temp_storage;
	add.s32 	%r1090, %r1089, %r1088;
	st.shared.f32 	[%r1090], %f20;
$L__BB51_195:
	setp.eq.s32 	%p466, %r77, %r1;
	@%p466 bra 	$L__BB51_197;
	sub.s32 	%r1091, %r140, %r149;
	shl.b32 	%r1092, %r1091, 2;
	mov.u32 	%r1093, _ZZN3cub18CUB_300001_SM_10006detail6select23DeviceSelectSweepKernelINS2_10policy_hubIfiiLb0ELNS0_10SelectImplE0EE10Policy1000EN6thrust24THRUST_300001_SM_1000_NS6detail15normal_iteratorINS9_10device_ptrIfEEEENSB_INSC_IiEEEESE_PlNS0_13ScanTileStateIiLb1EEEN4cuda3std3__410__not_fn_tI4is_kEENS0_8NullTypeEiNS2_19streaming_context_tIlLb1EEELS5_0EEEvT0_T1_T2_T3_T4_T5_T6_T7_iT8_NS1_7vsmem_tEE19static_temp_storage;
	add.s32 	%r1094, %r1093, %r1092;
	st.shared.f32 	[%r1094], %f21;
$L__BB51_197:
	setp.eq.s32 	%p467, %r78, %r1;
	@%p467 bra 	$L__BB51_199;
	sub.s32 	%r1095, %r141, %r149;
	shl.b32 	%r1096, %r1095, 2;
	mov.u32 	%r1097, _ZZN3cub18CUB_300001_SM_10006detail6select23DeviceSelectSweepKernelINS2_10policy_hubIfiiLb0ELNS0_10SelectImplE0EE10Policy1000EN6thrust24THRUST_300001_SM_1000_NS6detail15normal_iteratorINS9_10device_ptrIfEEEENSB_INSC_IiEEEESE_PlNS0_13ScanTileStateIiLb1EEEN4cuda3std3__410__not_fn_tI4is_kEENS0_8NullTypeEiNS2_19streaming_context_tIlLb1EEELS5_0EEEvT0_T1_T2_T3_T4_T5_T6_T7_iT8_NS1_7vsmem_tEE19static_temp_storage;
	add.s32 	%r1098, %r1097, %r1096;
	st.shared.f32 	[%r1098], %f22;
$L__BB51_199:
	setp.eq.s32 	%p468, %r79, %r1;
	@%p468 bra 	$L__BB51_201;
	sub.s32 	%r1099, %r142, %r149;
	shl.b32 	%r1100, %r1099, 2;
	mov.u32 	%r1101, _ZZN3cub18CUB_300001_SM_10006detail6select23DeviceSelectSweepKernelINS2_10policy_hubIfiiLb0ELNS0_10SelectImplE0EE10Policy1000EN6thrust24THRUST_300001_SM_1000_NS6detail15normal_iteratorINS9_10device_ptrIfEEEENSB_INSC_IiEEEESE_PlNS0_13ScanTileStateIiLb1EEEN4cuda3std3__410__not_fn_tI4is_kEENS0_8NullTypeEiNS2_19streaming_context_tIlLb1EEELS5_0EEEvT0_T1_T2_T3_T4_T5_T6_T7_iT8_NS1_7vsmem_tEE19static_temp_storage;
	add.s32 	%r1102, %r1101, %r1100;
	st.shared.f32 	[%r1102], %f23;
$L__BB51_201:
	setp.eq.s32 	%p469, %r80, %r1;
	@%p469 bra 	$L__BB51_203;
	sub.s32 	%r1103, %r143, %r149;
	shl.b32 	%r1104, %r1103, 2;
	mov.u32 	%r1105, _ZZN3cub18CUB_300001_SM_10006detail6select23DeviceSelectSweepKernelINS2_10policy_hubIfiiLb0ELNS0_10SelectImplE0EE10Policy1000EN6thrust24THRUST_300001_SM_1000_NS6detail15normal_iteratorINS9_10device_ptrIfEEEENSB_INSC_IiEEEESE_PlNS0_13ScanTileStateIiLb1EEEN4cuda3std3__410__not_fn_tI4is_kEENS0_8NullTypeEiNS2_19streaming_context_tIlLb1EEELS5_0EEEvT0_T1_T2_T3_T4_T5_T6_T7_iT8_NS1_7vsmem_tEE19static_temp_storage;
	add.s32 	%r1106, %r1105, %r1104;
	st.shared.f32 	[%r1106], %f24;
$L__BB51_203:
	setp.eq.s32 	%p470, %r81, %r1;
	@%p470 bra 	$L__BB51_205;
	sub.s32 	%r1107, %r144, %r149;
	shl.b32 	%r1108, %r1107, 2;
	mov.u32 	%r1109, _ZZN3cub18CUB_300001_SM_10006detail6select23DeviceSelectSweepKernelINS2_10policy_hubIfiiLb0ELNS0_10SelectImplE0EE10Policy1000EN6thrust24THRUST_300001_SM_1000_NS6detail15normal_iteratorINS9_10device_ptrIfEEEENSB_INSC_IiEEEESE_PlNS0_13ScanTileStateIiLb1EEEN4cuda3std3__410__not_fn_tI4is_kEENS0_8NullTypeEiNS2_19streaming_context_tIlLb1EEELS5_0EEEvT0_T1_T2_T3_T4_T5_T6_T7_iT8_NS1_7vsmem_tEE19static_temp_storage;
	add.s32 	%r1110, %r1109, %r1108;
	st.shared.f32 	[%r1110], %f25;
$L__BB51_205:
	setp.eq.s32 	%p471, %r82, %r1;
	@%p471 bra 	$L__BB51_207;
	sub.s32 	%r1111, %r145, %r149;
	shl.b32 	%r1112, %r1111, 2;
	mov.u32 	%r1113, _ZZN3cub18CUB_300001_SM_10006detail6select23DeviceSelectSweepKernelINS2_10policy_hubIfiiLb0ELNS0_10SelectImplE0EE10Policy1000EN6thrust24THRUST_300001_SM_1000_NS6detail15normal_iteratorINS9_10device_ptrIfEEEENSB_INSC_IiEEEESE_PlNS0_13ScanTileStateIiLb1EEEN4cuda3std3__410__not_fn_tI4is_kEENS0_8NullTypeEiNS2_19streaming_context_tIlLb1EEELS5_0EEEvT0_T1_T2_T3_T4_T5_T6_T7_iT8_NS1_7vsmem_tEE19static_temp_storage;
	add.s32 	%r1114, %r1113, %r1112;
	st.shared.f32 	[%r1114], %f26;
$L__BB51_207:
	setp.eq.s32 	%p472, %r83, %r1;
	@%p472 bra 	$L__BB51_209;
	sub.s32 	%r1115, %r146, %r149;
	shl.b32 	%r1116, %r1115, 2;
	mov.u32 	%r1117, _ZZN3cub18CUB_300001_SM_10006detail6select23DeviceSelectSweepKernelINS2_10policy_hubIfiiLb0ELNS0_10SelectImplE0EE10Policy1000EN6thrust24THRUST_300001_SM_1000_NS6detail15normal_iteratorINS9_10device_ptrIfEEEENSB_INSC_IiEEEESE_PlNS0_13ScanTileStateIiLb1EEEN4cuda3std3__410__not_fn_tI4is_kEENS0_8NullTypeEiNS2_19streaming_context_tIlLb1EEELS5_0EEEvT0_T1_T2_T3_T4_T5_T6_T7_iT8_NS1_7vsmem_tEE19static_temp_storage;
	add.s32 	%r1118, %r1117, %r1116;
	st.shared.f32 	[%r1118], %f27;
$L__BB51_209:
	setp.eq.s32 	%p473, %r84, %r1;
	@%p473 bra 	$L__BB51_211;
	sub.s32 	%r1119, %r147, %r149;
	shl.b32 	%r1120, %r1119, 2;
	mov.u32 	%r1121, _ZZN3cub18CUB_300001_SM_10006detail6select23DeviceSelectSweepKernelINS2_10policy_hubIfiiLb0ELNS0_10SelectImplE0EE10Policy1000EN6thrust24THRUST_300001_SM_1000_NS6detail15normal_iteratorINS9_10device_ptrIfEEEENSB_INSC_IiEEEESE_PlNS0_13ScanTileStateIiLb1EEEN4cuda3std3__410__not_fn_tI4is_kEENS0_8NullTypeEiNS2_19streaming_context_tIlLb1EEELS5_0EEEvT0_T1_T2_T3_T4_T5_T6_T7_iT8_NS1_7vsmem_tEE19static_temp_storage;
	add.s32 	%r1122, %r1121, %r1120;
	st.shared.f32 	[%r1122], %f28;
$L__BB51_211:
	bar.sync 	0;
	setp.ge.s32 	%p474, %r1430, %r148;
	@%p474 bra 	$L__BB51_573;
	ld.param.u8 	%rs4, [%rd56];
	ld.param.u64 	%rd526, [%rd56+24];
	cvta.to.global.u64 	%rd58, %rd526;
	not.b32 	%r1123, %r1430;
	add.s32 	%r150, %r148, %r1123;
	and.b32  	%r1124, %r150, 1536;
	setp.eq.s32 	%p475, %r1124, 1536;
	@%p475 bra 	$L__BB51_217;
	shr.u32 	%r1125, %r150, 9;
	add.s32 	%r1126, %r1125, 1;
	and.b32  	%r1127, %r1126, 3;
	add.s32 	%r1429, %r1430, %r149;
	shl.b32 	%r1128, %r1430, 2;
	mov.u32 	%r1129, _ZZN3cub18CUB_300001_SM_10006detail6select23DeviceSelectSweepKernelINS2_10policy_hubIfiiLb0ELNS0_10SelectImplE0EE10Policy1000EN6thrust24THRUST_300001_SM_1000_NS6detail15normal_iteratorINS9_10device_ptrIfEEEENSB_INSC_IiEEEESE_PlNS0_13ScanTileStateIiLb1EEEN4cuda3std3__410__not_fn_tI4is_kEENS0_8NullTypeEiNS2_19streaming_context_tIlLb1EEELS5_0EEEvT0_T1_T2_T3_T4_T5_T6_T7_iT8_NS1_7vsmem_tEE19static_temp_storage;
	add.s32 	%r1428, %r1129, %r1128;
	neg.s32 	%r1427, %r1127;
	shl.b32 	%r1130, %r1126, 9;
	and.b32  	%r1131, %r1130, 1536;
	add.s32 	%r1430, %r1430, %r1131;
$L__BB51_214:
	.pragma "nounroll";
	setp.ne.s16 	%p476, %rs4, 0;
	mov.b64 	%rd680, 0;
	@%p476 bra 	$L__BB51_216;
	ld.global.u64 	%rd680, [%rd58];
$L__BB51_216:
	cvt.s64.s32 	%rd528, %r1429;
	add.s64 	%rd529, %rd680, %rd528;
	shl.b64 	%rd530, %rd529, 2;
	add.s64 	%rd531, %rd4, %rd530;
	ld.shared.f32 	%f123, [%r1428];
	st.global.f32 	[%rd531], %f123;
	add.s32 	%r1429, %r1429, 512;
	add.s32 	%r1428, %r1428, 2048;
	add.s32 	%r1427, %r1427, 1;
	setp.ne.s32 	%p477, %r1427, 0;
	@%p477 bra 	$L__BB51_214;
$L__BB51_217:
	setp.lt.u32 	%p478, %r150, 1536;
	@%p478 bra 	$L__BB51_573;
	add.s32 	%r1432, %r1430, %r149;
	shl.b32 	%r1132, %r1430, 2;
	mov.u32 	%r1133, _ZZN3cub18CUB_300001_SM_10006detail6select23DeviceSelectSweepKernelINS2_10policy_hubIfiiLb0ELNS0_10SelectImplE0EE10Policy1000EN6thrust24THRUST_300001_SM_1000_NS6detail15normal_iteratorINS9_10device_ptrIfEEEENSB_INSC_IiEEEESE_PlNS0_13ScanTileStateIiLb1EEEN4cuda3std3__410__not_fn_tI4is_kEENS0_8NullTypeEiNS2_19streaming_context_tIlLb1EEELS5_0EEEvT0_T1_T2_T3_T4_T5_T6_T7_iT8_NS1_7vsmem_tEE19static_temp_storage;
	add.s32 	%r1134, %r1132, %r1133;
	add.s32 	%r1431, %r1134, 4096;
$L__BB51_219:
	setp.ne.s16 	%p479, %rs4, 0;
	cvt.s64.s32 	%rd61, %r1432;
	mov.b64 	%rd681, 0;
	@%p479 bra 	$L__BB51_221;
	ld.global.u64 	%rd681, [%rd58];
$L__BB51_221:
	setp.ne.s16 	%p480, %rs4, 0;
	add.s64 	%rd534, %rd681, %rd61;
	shl.b64 	%rd535, %rd534, 2;
	add.s64 	%rd536, %rd4, %rd535;
	ld.shared.f32 	%f124, [%r1431+-4096];
	st.global.f32 	[%rd536], %f124;
	mov.b64 	%rd682, 0;
	@%p480 bra 	$L__BB51_223;
	ld.global.u64 	%rd682, [%rd58];
$L__BB51_223:
	setp.ne.s16 	%p481, %rs4, 0;
	add.s64 	%rd538, %rd682, %rd61;
	shl.b64 	%rd539, %rd538, 2;
	add.s64 	%rd540, %rd4, %rd539;
	ld.shared.f32 	%f125, [%r1431+-2048];
	st.global.f32 	[%rd540+2048], %f125;
	mov.b64 	%rd683, 0;
	@%p481 bra 	$L__BB51_225;
	ld.global.u64 	%rd683, [%rd58];
$L__BB51_225:
	setp.ne.s16 	%p482, %rs4, 0;
	add.s64 	%rd542, %rd683, %rd61;
	shl.b64 	%rd543, %rd542, 2;
	add.s64 	%rd544, %rd4, %rd543;
	ld.shared.f32 	%f126, [%r1431];
	st.global.f32 	[%rd544+4096], %f126;
	mov.b64 	%rd684, 0;
	@%p482 bra 	$L__BB51_227;
	ld.global.u64 	%rd684, [%rd58];
$L__BB51_227:
	cvt.u32.u64 	%r1135, %rd61;
	add.s64 	%rd545, %rd684, %rd61;
	shl.b64 	%rd546, %rd545, 2;
	add.s64 	%rd547, %rd4, %rd546;
	ld.shared.f32 	%f127, [%r1431+2048];
	st.global.f32 	[%rd547+6144], %f127;
	add.s32 	%r1430, %r1430, 2048;
	add.s32 	%r1432, %r1135, 2048;
	add.s32 	%r1431, %r1431, 8192;
	setp.lt.s32 	%p483, %r1430, %r148;
	@%p483 bra 	$L__BB51_219;
	bra.uni 	$L__BB51_573;
$L__BB51_228:
	sub.s32 	%r170, %r416, %r3;
	setp.ne.s32 	%p30, %r1413, 0;
	@%p30 bra 	$L__BB51_389;
	ld.param.u8 	%rs30, [%rd1];
	setp.eq.s16 	%p214, %rs30, 0;
	ld.param.u64 	%rd323, [%rd1+16];
	selp.b64 	%rd324, %rd323, 0, %p214;
	cvt.u64.u32 	%rd98, %r3;
	add.s64 	%rd325, %rd324, %rd98;
	mov.u32 	%r1450, %tid.x;
	mul.lo.s32 	%r722, %r1450, 14;
	setp.ge.s32 	%p215, %r722, %r170;
	cvt.u64.u32 	%rd99, %r722;
	add.s64 	%rd326, %rd325, %rd99;
	shl.b64 	%rd327, %rd326, 2;
	add.s64 	%rd100, %rd3, %rd327;
	@%p215 bra 	$L__BB51_231;
	ld.global.f32 	%f133, [%rd100];
$L__BB51_231:
	cvt.u32.u64 	%r723, %rd99;
	add.s32 	%r172, %r723, 1;
	setp.ge.s32 	%p216, %r172, %r170;
	@%p216 bra 	$L__BB51_233;
	ld.global.f32 	%f134, [%rd100+4];
$L__BB51_233:
	add.s32 	%r173, %r723, 2;
	setp.ge.s32 	%p217, %r173, %r170;
	@%p217 bra 	$L__BB51_235;
	ld.global.f32 	%f135, [%rd100+8];
$L__BB51_235:
	add.s32 	%r174, %r723, 3;
	setp.ge.s32 	%p218, %r174, %r170;
	@%p218 bra 	$L__BB51_237;
	ld.global.f32 	%f136, [%rd100+12];
$L__BB51_237:
	add.s32 	%r175, %r723, 4;
	setp.ge.s32 	%p219, %r175, %r170;
	@%p219 bra 	$L__BB51_239;
	ld.global.f32 	%f137, [%rd100+16];
$L__BB51_239:
	add.s32 	%r176, %r723, 5;
	setp.ge.s32 	%p220, %r176, %r170;
	@%p220 bra 	$L__BB51_241;
	ld.global.f32 	%f138, [%rd100+20];
$L__BB51_241:
	add.s32 	%r177, %r723, 6;
	setp.ge.s32 	%p221, %r177, %r170;
	@%p221 bra 	$L__BB51_243;
	ld.global.f32 	%f139, [%rd100+24];
$L__BB51_243:
	add.s32 	%r178, %r723, 7;
	setp.ge.s32 	%p222, %r178, %r170;
	@%p222 bra 	$L__BB51_245;
	ld.global.f32 	%f140, [%rd100+28];
$L__BB51_245:
	add.s32 	%r179, %r723, 8;
	setp.ge.s32 	%p223, %r179, %r170;
	@%p223 bra 	$L__BB51_247;
	ld.global.f32 	%f141, [%rd100+32];
$L__BB51_247:
	add.s32 	%r180, %r723, 9;
	setp.ge.s32 	%p224, %r180, %r170;
	@%p224 bra 	$L__BB51_249;
	ld.global.f32 	%f142, [%rd100+36];
$L__BB51_249:
	add.s32 	%r181, %r723, 10;
	setp.ge.s32 	%p225, %r181, %r170;
	@%p225 bra 	$L__BB51_251;
	ld.global.f32 	%f143, [%rd100+40];
$L__BB51_251:
	add.s32 	%r182, %r723, 11;
	setp.ge.s32 	%p226, %r182, %r170;
	@%p226 bra 	$L__BB51_253;
	ld.global.f32 	%f144, [%rd100+44];
$L__BB51_253:
	add.s32 	%r183, %r723, 12;
	setp.ge.s32 	%p227, %r183, %r170;
	@%p227 bra 	$L__BB51_255;
	ld.global.f32 	%f145, [%rd100+48];
$L__BB51_255:
	add.s32 	%r184, %r723, 13;
	setp.ge.s32 	%p228, %r184, %r170;
	@%p228 bra 	$L__BB51_257;
	ld.global.f32 	%f146, [%rd100+52];
$L__BB51_257:
	setp.ge.s32 	%p229, %r723, %r170;
	bar.sync 	0;
	setp.eq.s16 	%p230, %rs30, 0;
	selp.b64 	%rd329, %rd323, 0, %p230;
	add.s64 	%rd330, %rd329, %rd98;
	add.s64 	%rd331, %rd330, %rd99;
	shl.b64 	%rd332, %rd331, 2;
	add.s64 	%rd101, %rd5, %rd332;
	@%p229 bra 	$L__BB51_259;
	ld.global.u32 	%r1434, [%rd101];
$L__BB51_259:
	setp.ge.s32 	%p231, %r172, %r170;
	@%p231 bra 	$L__BB51_261;
	ld.global.u32 	%r1435, [%rd101+4];
$L__BB51_261:
	setp.ge.s32 	%p232, %r173, %r170;
	@%p232 bra 	$L__BB51_263;
	ld.global.u32 	%r1436, [%rd101+8];
$L__BB51_263:
	setp.ge.s32 	%p233, %r174, %r170;
	@%p233 bra 	$L__BB51_265;
	ld.global.u32 	%r1437, [%rd101+12];
$L__BB51_265:
	setp.ge.s32 	%p234, %r175, %r170;
	@%p234 bra 	$L__BB51_267;
	ld.global.u32 	%r1438, [%rd101+16];
$L__BB51_267:
	setp.ge.s32 	%p235, %r176, %r170;
	@%p235 bra 	$L__BB51_269;
	ld.global.u32 	%r1439, [%rd101+20];
$L__BB51_269:
	setp.ge.s32 	%p236, %r177, %r170;
	@%p236 bra 	$L__BB51_271;
	ld.global.u32 	%r1440, [%rd101+24];
$L__BB51_271:
	setp.ge.s32 	%p237, %r178, %r170;
	@%p237 bra 	$L__BB51_273;
	ld.global.u32 	%r1441, [%rd101+28];
$L__BB51_273:
	setp.ge.s32 	%p238, %r179, %r170;
	@%p238 bra 	$L__BB51_275;
	ld.global.u32 	%r1442, [%rd101+32];
$L__BB51_275:
	setp.ge.s32 	%p239, %r180, %r170;
	@%p239 bra 	$L__BB51_277;
	ld.global.u32 	%r1443, [%rd101+36];
$L__BB51_277:
	setp.ge.s32 	%p240, %r181, %r170;
	@%p240 bra 	$L__BB51_279;
	ld.global.u32 	%r1444, [%rd101+40];
$L__BB51_279:
	setp.ge.s32 	%p241, %r182, %r170;
	@%p241 bra 	$L__BB51_281;
	ld.global.u32 	%r1445, [%rd101+44];
$L__BB51_281:
	setp.ge.s32 	%p242, %r183, %r170;
	@%p242 bra 	$L__BB51_283;
	ld.global.u32 	%r1446, [%rd101+48];
$L__BB51_283:
	setp.ge.s32 	%p243, %r184, %r170;
	@%p243 bra 	$L__BB51_285;
	ld.global.u32 	%r1447, [%rd101+52];
$L__BB51_285:
	cvt.u32.u64 	%r782, %rd99;
	setp.ge.s32 	%p244, %r184, %r170;
	setp.ge.s32 	%p245, %r183, %r170;
	setp.ge.s32 	%p246, %r182, %r170;
	setp.ge.s32 	%p247, %r181, %r170;
	setp.ge.s32 	%p248, %r180, %r170;
	setp.ge.s32 	%p249, %r179, %r170;
	setp.ge.s32 	%p250, %r178, %r170;
	setp.ge.s32 	%p251, %r177, %r170;
	setp.ge.s32 	%p252, %r176, %r170;
	setp.ge.s32 	%p253, %r175, %r170;
	setp.ge.s32 	%p254, %r174, %r170;
	setp.ge.s32 	%p255, %r173, %r170;
	setp.ge.s32 	%p256, %r172, %r170;
	setp.ge.s32 	%p257, %r782, %r170;
	setp.ne.s32 	%p258, %r1434, %r1;
	or.pred  	%p1, %p257, %p258;
	selp.u32 	%r213, 1, 0, %p1;
	setp.ne.s32 	%p259, %r1435, %r1;
	or.pred  	%p2, %p256, %p259;
	selp.u32 	%r783, 1, 0, %p2;
	setp.ne.s32 	%p260, %r1436, %r1;
	or.pred  	%p3, %p255, %p260;
	selp.u32 	%r784, 1, 0, %p3;
	setp.ne.s32 	%p261, %r1437, %r1;
	or.pred  	%p4, %p254, %p261;
	selp.u32 	%r785, 1, 0, %p4;
	setp.ne.s32 	%p262, %r1438, %r1;
	or.pred  	%p5, %p253, %p262;
	selp.u32 	%r786, 1, 0, %p5;
	setp.ne.s32 	%p263, %r1439, %r1;
	or.pred  	%p6, %p252, %p263;
	selp.u32 	%r787, 1, 0, %p6;
	setp.ne.s32 	%p264, %r1440, %r1;
	or.pred  	%p7, %p251, %p264;
	selp.u32 	%r788, 1, 0, %p7;
	setp.ne.s32 	%p265, %r1441, %r1;
	or.pred  	%p8, %p250, %p265;
	selp.u32 	%r789, 1, 0, %p8;
	setp.ne.s32 	%p266, %r1442, %r1;
	or.pred  	%p9, %p249, %p266;
	selp.u32 	%r790, 1, 0, %p9;
	setp.ne.s32 	%p267, %r1443, %r1;
	or.pred  	%p10, %p248, %p267;
	selp.u32 	%r791, 1, 0, %p10;
	setp.ne.s32 	%p268, %r1444, %r1;
	or.pred  	%p11, %p247, %p268;
	selp.u32 	%r792, 1, 0, %p11;
	setp.ne.s32 	%p269, %r1445, %r1;
	or.pred  	%p12, %p246, %p269;
	selp.u32 	%r793, 1, 0, %p12;
	setp.ne.s32 	%p270, %r1446, %r1;
	or.pred  	%p13, %p245, %p270;
	selp.u32 	%r794, 1, 0, %p13;
	setp.ne.s32 	%p271, %r1447, %r1;
	or.pred  	%p14, %p244, %p271;
	selp.u32 	%r795, 1, 0, %p14;
	bar.sync 	0;
	add.s32 	%r214, %r783, %r213;
	add.s32 	%r215, %r214, %r784;
	add.s32 	%r216, %r215, %r785;
	add.s32 	%r217, %r216, %r786;
	add.s32 	%r218, %r217, %r787;
	add.s32 	%r219, %r218, %r788;
	add.s32 	%r220, %r219, %r789;
	add.s32 	%r221, %r220, %r790;
	add.s32 	%r222, %r221, %r791;
	add.s32 	%r223, %r222, %r792;
	add.s32 	%r224, %r223, %r793;
	add.s32 	%r225, %r224, %r794;
	add.s32 	%r756, %r225, %r795;
	shr.u32 	%r227, %r1450, 5;
	// begin inline asm
	mov.u32 %r751, %laneid;
	// end inline asm
	mov.b32 	%r754, 1;
	mov.b32 	%r779, 0;
	mov.b32 	%r781, -1;
	// begin inline asm
	{  .reg .s32 r0;  .reg .pred p;  shfl.sync.up.b32 r0|p, %r756, %r754, %r779, %r781;  @p add.s32 r0, r0, %r756;  mov.s32 %r752, r0;}
	// end inline asm
	mov.b32 	%r760, 2;
	// begin inline asm
	{  .reg .s32 r0;  .reg .pred p;  shfl.sync.up.b32 r0|p, %r752, %r760, %r779, %r781;  @p add.s32 r0, r0, %r752;  mov.s32 %r758, r0;}
	// end inline asm
	mov.b32 	%r766, 4;
	// begin inline asm
	{  .reg .s32 r0;  .reg .pred p;  shfl.sync.up.b32 r0|p, %r758, %r766, %r779, %r781;  @p add.s32 r0, r0, %r758;  mov.s32 %r764, r0;}
	// end inline asm
	mov.b32 	%r772, 8;
	// begin inline asm
	{  .reg .s32 r0;  .reg .pred p;  shfl.sync.up.b32 r0|p, %r764, %r772, %r779, %r781;  @p add.s32 r0, r0, %r764;  mov.s32 %r770, r0;}
	// end inline asm
	mov.b32 	%r778, 16;
	// begin inline asm
	{  .reg .s32 r0;  .reg .pred p;  shfl.sync.up.b32 r0|p, %r770, %r778, %r779, %r781;  @p add.s32 r0, r0, %r770;  mov.s32 %r776, r0;}
	// end inline asm
	setp.ne.s32 	%p272, %r751, 31;
	@%p272 bra 	$L__BB51_287;
	shl.b32 	%r796, %r227, 2;
	mov.u32 	%r797, _ZZN3cub18CUB_300001_SM_10006detail6select23DeviceSelectSweepKernelINS2_10policy_hubIfiiLb0ELNS0_10SelectImplE0EE10Policy1000EN6thrust24THRUST_300001_SM_1000_NS6detail15normal_iteratorINS9_10device_ptrIfEEEENSB_INSC_IiEEEESE_PlNS0_13ScanTileStateIiLb1EEEN4cuda3std3__410__not_fn_tI4is_kEENS0_8NullTypeEiNS2_19streaming_context_tIlLb1EEELS5_0EEEvT0_T1_T2_T3_T4_T5_T6_T7_iT8_NS1_7vsmem_tEE19static_temp_storage;
	add.s32 	%r798, %r797, %r796;
	st.shared.u32 	[%r798], %r776;
$L__BB51_287:
	mov.u64 	%rd102, %rd205;
	bar.sync 	0;
	ld.shared.v4.u32 	{%r230, %r231, %r232, %r233}, [_ZZN3cub18CUB_300001_SM_10006detail6select23DeviceSelectSweepKernelINS2_10policy_hubIfiiLb0ELNS0_10SelectImplE0EE10Policy1000EN6thrust24THRUST_300001_SM_1000_NS6detail15normal_iteratorINS9_10device_ptrIfEEEENSB_INSC_IiEEEESE_PlNS0_13ScanTileStateIiLb1EEEN4cuda3std3__410__not_fn_tI4is_kEENS0_8NullTypeEiNS2_19streaming_context_tIlLb1EEELS5_0EEEvT0_T1_T2_T3_T4_T5_T6_T7_iT8_NS1_7vsmem_tEE19static_temp_storage];
	add.s32 	%r799, %r231, %r230;
	setp.eq.s32 	%p273, %r227, 2;
	selp.b32 	%r800, %r799, %r230, %p273;
	add.s32 	%r801, %r799, %r232;
	setp.eq.s32 	%p274, %r227, 3;
	selp.b32 	%r802, %r801, %r800, %p274;
	add.s32 	%r803, %r801, %r233;
	setp.eq.s32 	%p275, %r227, 4;
	selp.b32 	%r804, %r803, %r802, %p275;
	ld.shared.v4.u32 	{%r234, %r235, %r236, %r237}, [_ZZN3cub18CUB_300001_SM_10006detail6select23DeviceSelectSweepKernelINS2_10policy_hubIfiiLb0ELNS0_10SelectImplE0EE10Policy1000EN6thrust24THRUST_300001_SM_1000_NS6detail15normal_iteratorINS9_10device_ptrIfEEEENSB_INSC_IiEEEESE_PlNS0_13ScanTileStateIiLb1EEEN4cuda3std3__410__not_fn_tI4is_kEENS0_8NullTypeEiNS2_19streaming_context_tIlLb1EEELS5_0EEEvT0_T1_T2_T3_T4_T5_T6_T7_iT8_NS1_7vsmem_tEE19static_temp_storage+16];
	add.s32 	%r805, %r803, %r234;
	setp.eq.s32 	%p276, %r227, 5;
	selp.b32 	%r806, %r805, %r804, %p276;
	add.s32 	%r807, %r805, %r235;
	setp.eq.s32 	%p277, %r227, 6;
	selp.b32 	%r808, %r807, %r806, %p277;
	add.s32 	%r809, %r807, %r236;
	setp.eq.s32 	%p278, %r227, 7;
	selp.b32 	%r810, %r809, %r808, %p278;
	add.s32 	%r811, %r809, %r237;
	setp.eq.s32 	%p279, %r227, 8;
	selp.b32 	%r812, %r811, %r810, %p279;
	ld.shared.v4.u32 	{%r238, %r239, %r240, %r241}, [_ZZN3cub18CUB_300001_SM_10006detail6select23DeviceSelectSweepKernelINS2_10policy_hubIfiiLb0ELNS0_10SelectImplE0EE10Policy1000EN6thrust24THRUST_300001_SM_1000_NS6detail15normal_iteratorINS9_10device_ptrIfEEEENSB_INSC_IiEEEESE_PlNS0_13ScanTileStateIiLb1EEEN4cuda3std3__410__not_fn_tI4is_kEENS0_8NullTypeEiNS2_19streaming_context_tIlLb1EEELS5_0EEEvT0_T1_T2_T3_T4_T5_T6_T7_iT8_NS1_7vsmem_tEE19static_temp_storage+32];
	add.s32 	%r813, %r811, %r238;
	setp.eq.s32 	%p280, %r227, 9;
	selp.b32 	%r814, %r813, %r812, %p280;
	add.s32 	%r815, %r813, %r239;
	setp.eq.s32 	%p281, %r227, 10;
	selp.b32 	%r816, %r815, %r814, %p281;
	add.s32 	%r817, %r815, %r240;
	setp.eq.s32 	%p282, %r227, 11;
	selp.b32 	%r818, %r817, %r816, %p282;
	add.s32 	%r819, %r817, %r241;
	setp.eq.s32 	%p283, %r227, 12;
	selp.b32 	%r820, %r819, %r818, %p283;
	ld.shared.v4.u32 	{%r242, %r243, %r244, %r245}, [_ZZN3cub18CUB_300001_SM_10006detail6select23DeviceSelectSweepKernelINS2_10policy_hubIfiiLb0ELNS0_10SelectImplE0EE10Policy1000EN6thrust24THRUST_300001_SM_1000_NS6detail15normal_iteratorINS9_10device_ptrIfEEEENSB_INSC_IiEEEESE_PlNS0_13ScanTileStateIiLb1EEEN4cuda3std3__410__not_fn_tI4is_kEENS0_8NullTypeEiNS2_19streaming_context_tIlLb1EEELS5_0EEEvT0_T1_T2_T3_T4_T5_T6_T7_iT8_NS1_7vsmem_tEE19static_temp_storage+48];
	add.s32 	%r821, %r819, %r242;
	setp.eq.s32 	%p284, %r227, 13;
	selp.b32 	%r822, %r821, %r820, %p284;
	add.s32 	%r823, %r821, %r243;
	setp.eq.s32 	%p285, %r227, 14;
	selp.b32 	%r824, %r823, %r822, %p285;
	add.s32 	%r825, %r823, %r244;
	setp.eq.s32 	%p286, %r227, 15;
	selp.b32 	%r826, %r825, %r824, %p286;
	setp.lt.u32 	%p287, %r1450, 32;
	selp.b32 	%r827, 0, %r826, %p287;
	setp.eq.s32 	%p288, %r751, 0;
	sub.s32 	%r828, %r776, %r756;
	selp.b32 	%r829, 0, %r828, %p288;
	add.s32 	%r246, %r827, %r829;
	add.s32 	%r247, %r246, %r213;
	add.s32 	%r248, %r214, %r246;
	add.s32 	%r249, %r215, %r246;
	add.s32 	%r250, %r216, %r246;
	add.s32 	%r251, %r217, %r246;
	add.s32 	%r252, %r218, %r246;
	add.s32 	%r253, %r219, %r246;
	add.s32 	%r254, %r220, %r246;
	add.s32 	%r255, %r221, %r246;
	add.s32 	%r256, %r222, %r246;
	add.s32 	%r257, %r223, %r246;
	add.s32 	%r258, %r224, %r246;
	add.s32 	%r259, %r225, %r246;
	add.s32 	%r830, %r170, %r245;
	add.s32 	%r831, %r830, %r825;
	add.s32 	%r1488, %r831, -7168;
	setp.gt.s32 	%p289, %r1488, 512;
	@%p289 bra 	$L__BB51_344;
	ld.param.u8 	%rs5, [%rd102];
	ld.param.u64 	%rd333, [%rd102+24];
	cvta.to.global.u64 	%rd103, %rd333;
	setp.lt.s32 	%p290, %r246, %r1488;
	and.pred  	%p291, %p1, %p290;
	@%p291 bra 	$L__BB51_289;
	bra.uni 	$L__BB51_292;
$L__BB51_289:
	setp.ne.s16 	%p292, %rs5, 0;
	mov.b64 	%rd706, 0;
	@%p292 bra 	$L__BB51_291;
	ld.global.u64 	%rd706, [%rd103];
$L__BB51_291:
	cvt.s64.s32 	%rd335, %r246;
	add.s64 	%rd336, %rd706, %rd335;
	shl.b64 	%rd337, %rd336, 2;
	add.s64 	%rd338, %rd4, %rd337;
	st.global.f32 	[%rd338], %f133;
$L__BB51_292:
	setp.ge.s32 	%p293, %r247, %r1488;
	not.pred 	%p294, %p2;
	or.pred  	%p295, %p294, %p293;
	@%p295 bra 	$L__BB51_296;
	setp.ne.s16 	%p296, %rs5, 0;
	mov.b64 	%rd707, 0;
	@%p296 bra 	$L__BB51_295;
	ld.global.u64 	%rd707, [%rd103];
$L__BB51_295:
	cvt.s64.s32 	%rd340, %r247;
	add.s64 	%rd341, %rd707, %rd340;
	shl.b64 	%rd342, %rd341, 2;
	add.s64 	%rd343, %rd4, %rd342;
	st.global.f32 	[%rd343], %f134;
$L__BB51_296:
	setp.ge.s32 	%p297, %r248, %r1488;
	not.pred 	%p298, %p3;
	or.pred  	%p299, %p298, %p297;
	@%p299 bra 	$L__BB51_300;
	setp.ne.s16 	%p300, %rs5, 0;
	mov.b64 	%rd708, 0;
	@%p300 bra 	$L__BB51_299;
	ld.global.u64 	%rd708, [%rd103];
$L__BB51_299:
	cvt.s64.s32 	%rd345, %r248;
	add.s64 	%rd346, %rd708, %rd345;
	shl.b64 	%rd347, %rd346, 2;
	add.s64 	%rd348, %rd4, %rd347;
	st.global.f32 	[%rd348], %f135;
$L__BB51_300:
	setp.ge.s32 	%p301, %r249, %r1488;
	not.pred 	%p302, %p4;
	or.pred  	%p303, %p302, %p301;
	@%p303 bra 	$L__BB51_304;
	setp.ne.s16 	%p304, %rs5, 0;
	mov.b64 	%rd709, 0;
	@%p304 bra 	$L__BB51_303;
	ld.global.u64 	%rd709, [%rd103];
$L__BB51_303:
	cvt.s64.s32 	%rd350, %r249;
	add.s64 	%rd351, %rd709, %rd350;
	shl.b64 	%rd352, %rd351, 2;
	add.s64 	%rd353, %rd4, %rd352;
	st.global.f32 	[%rd353], %f136;
$L__BB51_304:
	setp.ge.s32 	%p305, %r250, %r1488;
	not.pred 	%p306, %p5;
	or.pred  	%p307, %p306, %p305;
	@%p307 bra 	$L__BB51_308;
	setp.ne.s16 	%p308, %rs5, 0;
	mov.b64 	%rd710, 0;
	@%p308 bra 	$L__BB51_307;
	ld.global.u64 	%rd710, [%rd103];
$L__BB51_307:
	cvt.s64.s32 	%rd355, %r250;
	add.s64 	%rd356, %rd710, %rd355;
	shl.b64 	%rd357, %rd356, 2;
	add.s64 	%rd358, %rd4, %rd357;
	st.global.f32 	[%rd358], %f137;
$L__BB51_308:
	setp.ge.s32 	%p309, %r251, %r1488;
	not.pred 	%p310, %p6;
	or.pred  	%p311, %p310, %p309;
	@%p311 bra 	$L__BB51_312;
	setp.ne.s16 	%p312, %rs5, 0;
	mov.b64 	%rd711, 0;
	@%p312 bra 	$L__BB51_311;
	ld.global.u64 	%rd711, [%rd103];
$L__BB51_311:
	cvt.s64.s32 	%rd360, %r251;
	add.s64 	%rd361, %rd711, %rd360;
	shl.b64 	%rd362, %rd361, 2;
	add.s64 	%rd363, %rd4, %rd362;
	st.global.f32 	[%rd363], %f138;
$L__BB51_312:
	setp.ge.s32 	%p313, %r252, %r1488;
	not.pred 	%p314, %p7;
	or.pred  	%p315, %p314, %p313;
	@%p315 bra 	$L__BB51_316;
	setp.ne.s16 	%p316, %rs5, 0;
	mov.b64 	%rd712, 0;
	@%p316 bra 	$L__BB51_315;
	ld.global.u64 	%rd712, [%rd103];
$L__BB51_315:
	cvt.s64.s32 	%rd365, %r252;
	add.s64 	%rd366, %rd712, %rd365;
	shl.b64 	%rd367, %rd366, 2;
	add.s64 	%rd368, %rd4, %rd367;
	st.global.f32 	[%rd368], %f139;
$L__BB51_316:
	setp.ge.s32 	%p317, %r253, %r1488;
	not.pred 	%p318, %p8;
	or.pred  	%p319, %p318, %p317;
	@%p319 bra 	$L__BB51_320;
	setp.ne.s16 	%p320, %rs5, 0;
	mov.b64 	%rd713, 0;
	@%p320 bra 	$L__BB51_319;
	ld.global.u64 	%rd713, [%rd103];
$L__BB51_319:
	cvt.s64.s32 	%rd370, %r253;
	add.s64 	%rd371, %rd713, %rd370;
	shl.b64 	%rd372, %rd371, 2;
	add.s64 	%rd373, %rd4, %rd372;
	st.global.f32 	[%rd373], %f140;
$L__BB51_320:
	setp.ge.s32 	%p321, %r254, %r1488;
	not.pred 	%p322, %p9;
	or.pred  	%p323, %p322, %p321;
	@%p323 bra 	$L__BB51_324;
	setp.ne.s16 	%p324, %rs5, 0;
	mov.b64 	%rd714, 0;
	@%p324 bra 	$L__BB51_323;
	ld.global.u64 	%rd714, [%rd103];
$L__BB51_323:
	cvt.s64.s32 	%rd375, %r254;
	add.s64 	%rd376, %rd714, %rd375;
	shl.b64 	%rd377, %rd376, 2;
	add.s64 	%rd378, %rd4, %rd377;
	st.global.f32 	[%rd378], %f141;
$L__BB51_324:
	setp.ge.s32 	%p325, %r255, %r1488;
	not.pred 	%p326, %p10;
	or.pred  	%p327, %p326, %p325;
	@%p327 bra 	$L__BB51_328;
	setp.ne.s16 	%p328, %rs5, 0;
	mov.b64 	%rd715, 0;
	@%p328 bra 	$L__BB51_327;
	ld.global.u64 	%rd715, [%rd103];
$L__BB51_327:
	cvt.s64.s32 	%rd380, %r255;
	add.s64 	%rd381, %rd715, %rd380;
	shl.b64 	%rd382, %rd381, 2;
	add.s64 	%rd383, %rd4, %rd382;
	st.global.f32 	[%rd383], %f142;
$L__BB51_328:
	setp.ge.s32 	%p329, %r256, %r1488;
	not.pred 	%p330, %p11;
	or.pred  	%p331, %p330, %p329;
	@%p331 bra 	$L__BB51_332;
	setp.ne.s16 	%p332, %rs5, 0;
	mov.b64 	%rd716, 0;
	@%p332 bra 	$L__BB51_331;
	ld.global.u64 	%rd716, [%rd103];
$L__BB51_331:
	cvt.s64.s32 	%rd385, %r256;
	add.s64 	%rd386, %rd716, %rd385;
	shl.b64 	%rd387, %rd386, 2;
	add.s64 	%rd388, %rd4, %rd387;
	st.global.f32 	[%rd388], %f143;
$L__BB51_332:
	setp.ge.s32 	%p333, %r257, %r1488;
	not.pred 	%p334, %p12;
	or.pred  	%p335, %p334, %p333;
	@%p335 bra 	$L__BB51_336;
	setp.ne.s16 	%p336, %rs5, 0;
	mov.b64 	%rd717, 0;
	@%p336 bra 	$L__BB51_335;
	ld.global.u64 	%rd717, [%rd103];
$L__BB51_335:
	cvt.s64.s32 	%rd390, %r257;
	add.s64 	%rd391, %rd717, %rd390;
	shl.b64 	%rd392, %rd391, 2;
	add.s64 	%rd393, %rd4, %rd392;
	st.global.f32 	[%rd393], %f144;
$L__BB51_336:
	setp.ge.s32 	%p337, %r258, %r1488;
	not.pred 	%p338, %p13;
	or.pred  	%p339, %p338, %p337;
	@%p339 bra 	$L__BB51_340;
	setp.ne.s16 	%p340, %rs5, 0;
	mov.b64 	%rd718, 0;
	@%p340 bra 	$L__BB51_339;
	ld.global.u64 	%rd718, [%rd103];
$L__BB51_339:
	cvt.s64.s32 	%rd395, %r258;
	add.s64 	%rd396, %rd718, %rd395;
	shl.b64 	%rd397, %rd396, 2;
	add.s64 	%rd398, %rd4, %rd397;
	st.global.f32 	[%rd398], %f145;
$L__BB51_340:
	setp.ge.s32 	%p341, %r259, %r1488;
	not.pred 	%p342, %p14;
	or.pred  	%p343, %p342, %p341;
	@%p343 bra 	$L__BB51_565;
	setp.ne.s16 	%p344, %rs5, 0;
	mov.b64 	%rd719, 0;
	@%p344 bra 	$L__BB51_343;
	ld.global.u64 	%rd719, [%rd103];
$L__BB51_343:
	cvt.s64.s32 	%rd400, %r259;
	add.s64 	%rd401, %rd719, %rd400;
	shl.b64 	%rd402, %rd401, 2;
	add.s64 	%rd403, %rd4, %rd402;
	st.global.f32 	[%rd403], %f146;
	bra.uni 	$L__BB51_565;
$L__BB51_344:
	bar.sync 	0;
	not.pred 	%p345, %p1;
	@%p345 bra 	$L__BB51_346;
	shl.b32 	%r832, %r246, 2;
	mov.u32 	%r833, _ZZN3cub18CUB_300001_SM_10006detail6select23DeviceSelectSweepKernelINS2_10policy_hubIfiiLb0ELNS0_10SelectImplE0EE10Policy1000EN6thrust24THRUST_300001_SM_1000_NS6detail15normal_iteratorINS9_10device_ptrIfEEEENSB_INSC_IiEEEESE_PlNS0_13ScanTileStateIiLb1EEEN4cuda3std3__410__not_fn_tI4is_kEENS0_8NullTypeEiNS2_19streaming_context_tIlLb1EEELS5_0EEEvT0_T1_T2_T3_T4_T5_T6_T7_iT8_NS1_7vsmem_tEE19static_temp_storage;
	add.s32 	%r834, %r833, %r832;
	st.shared.f32 	[%r834], %f133;
$L__BB51_346:
	not.pred 	%p346, %p2;
	@%p346 bra 	$L__BB51_348;
	shl.b32 	%r835, %r247, 2;
	mov.u32 	%r836, _ZZN3cub18CUB_300001_SM_10006detail6select23DeviceSelectSweepKernelINS2_10policy_hubIfiiLb0ELNS0_10SelectImplE0EE10Policy1000EN6thrust24THRUST_300001_SM_1000_NS6detail15normal_iteratorINS9_10device_ptrIfEEEENSB_INSC_IiEEEESE_PlNS0_13ScanTileStateIiLb1EEEN4cuda3std3__410__not_fn_tI4is_kEENS0_8NullTypeEiNS2_19streaming_context_tIlLb1EEELS5_0EEEvT0_T1_T2_T3_T4_T5_T6_T7_iT8_NS1_7vsmem_tEE19static_temp_storage;
	add.s32 	%r837, %r836, %r835;
	st.shared.f32 	[%r837], %f134;
$L__BB51_348:
	not.pred 	%p347, %p3;
	@%p347 bra 	$L__BB51_350;
	shl.b32 	%r838, %r248, 2;
	mov.u32 	%r839, _ZZN3cub18CUB_300001_SM_10006detail6select23DeviceSelectSweepKernelINS2_10policy_hubIfiiLb0ELNS0_10SelectImplE0EE10Policy1000EN6thrust24THRUST_300001_SM_1000_NS6detail15normal_iteratorINS9_10device_ptrIfEEEENSB_INSC_IiEEEESE_PlNS0_13ScanTileStateIiLb1EEEN4cuda3std3__410__not_fn_tI4is_kEENS0_8NullTypeEiNS2_19streaming_context_tIlLb1EEELS5_0EEEvT0_T1_T2_T3_T4_T5_T6_T7_iT8_NS1_7vsmem_tEE19static_temp_storage;
	add.s32 	%r840, %r839, %r838;
	st.shared.f32 	[%r840], %f135;
$L__BB51_350:
	not.pred 	%p348, %p4;
	@%p348 bra 	$L__BB51_352;
	shl.b32 	%r841, %r249, 2;
	mov.u32 	%r842, _ZZN3cub18CUB_300001_SM_10006detail6select23DeviceSelectSweepKernelINS2_10policy_hubIfiiLb0ELNS0_10SelectImplE0EE10Policy1000EN6thrust24THRUST_300001_SM_1000_NS6detail15normal_iteratorINS9_10device_ptrIfEEEENSB_INSC_IiEEEESE_PlNS0_13ScanTileStateIiLb1EEEN4cuda3std3__410__not_fn_tI4is_kEENS0_8NullTypeEiNS2_19streaming_context_tIlLb1EEELS5_0EEEvT0_T1_T2_T3_T4_T5_T6_T7_iT8_NS1_7vsmem_tEE19static_temp_storage;
	add.s32 	%r843, %r842, %r841;
	st.shared.f32 	[%r843], %f136;
$L__BB51_352:
	not.pred 	%p349, %p5;
	@%p349 bra 	$L__BB51_354;
	shl.b32 	%r844, %r250, 2;
	mov.u32 	%r845, _ZZN3cub18CUB_300001_SM_10006detail6select23DeviceSelectSweepKernelINS2_10policy_hubIfiiLb0ELNS0_10SelectImplE0EE10Policy1000EN6thrust24THRUST_300001_SM_1000_NS6detail15normal_iteratorINS9_10device_ptrIfEEEENSB_INSC_IiEEEESE_PlNS0_13ScanTileStateIiLb1EEEN4cuda3std3__410__not_fn_tI4is_kEENS0_8NullTypeEiNS2_19streaming_context_tIlLb1EEELS5_0EEEvT0_T1_T2_T3_T4_T5_T6_T7_iT8_NS1_7vsmem_tEE19static_temp_storage;
	add.s32 	%r846, %r845, %r844;
	st.shared.f32 	[%r846], %f137;
$L__BB51_354:
	not.pred 	%p350, %p6;
	@%p350 bra 	$L__BB51_356;
	shl.b32 	%r847, %r251, 2;
	mov.u32 	%r848, _ZZN3cub18CUB_300001_SM_10006detail6select23DeviceSelectSweepKernelINS2_10policy_hubIfiiLb0ELNS0_10SelectImplE0EE10Policy1000EN6thrust24THRUST_300001_SM_1000_NS6detail15normal_iteratorINS9_10device_ptrIfEEEENSB_INSC_IiEEEESE_PlNS0_13ScanTileStateIiLb1EEEN4cuda3std3__410__not_fn_tI4is_kEENS0_8NullTypeEiNS2_19streaming_context_tIlLb1EEELS5_0EEEvT0_T1_T2_T3_T4_T5_T6_T7_iT8_NS1_7vsmem_tEE19static_temp_storage;
	add.s32 	%r849, %r848, %r847;
	st.shared.f32 	[%r849], %f138;
$L__BB51_356:
	not.pred 	%p351, %p7;
	@%p351 bra 	$L__BB51_358;
	shl.b32 	%r850, %r252, 2;
	mov.u32 	%r851, _ZZN3cub18CUB_300001_SM_10006detail6select23DeviceSelectSweepKernelINS2_10policy_hubIfiiLb0ELNS0_10SelectImplE0EE10Policy1000EN6thrust24THRUST_300001_SM_1000_NS6detail15normal_iteratorINS9_10device_ptrIfEEEENSB_INSC_IiEEEESE_PlNS0_13ScanTileStateIiLb1EEEN4cuda3std3__410__not_fn_tI4is_kEENS0_8NullTypeEiNS2_19streaming_context_tIlLb1EEELS5_0EEEvT0_T1_T2_T3_T4_T5_T6_T7_iT8_NS1_7vsmem_tEE19static_temp_storage;
	add.s32 	%r852, %r851, %r850;
	st.shared.f32 	[%r852], %f139;
$L__BB51_358:
	not.pred 	%p352, %p8;
	@%p352 bra 	$L__BB51_360;
	shl.b32 	%r853, %r253, 2;
	mov.u32 	%r854, _ZZN3cub18CUB_300001_SM_10006detail6select23DeviceSelectSweepKernelINS2_10policy_hubIfiiLb0ELNS0_10SelectImplE0EE10Policy1000EN6thrust24THRUST_300001_SM_1000_NS6detail15normal_iteratorINS9_10device_ptrIfEEEENSB_INSC_IiEEEESE_PlNS0_13ScanTileStateIiLb1EEEN4cuda3std3__410__not_fn_tI4is_kEENS0_8NullTypeEiNS2_19streaming_context_tIlLb1EEELS5_0EEEvT0_T1_T2_T3_T4_T5_T6_T7_iT8_NS1_7vsmem_tEE19static_temp_storage;
	add.s32 	%r855, %r854, %r853;
	st.shared.f32 	[%r855], %f140;
$L__BB51_360:
	not.pred 	%p353, %p9;
	@%p353 bra 	$L__BB51_362;
	shl.b32 	%r856, %r254, 2;
	mov.u32 	%r857, _ZZN3cub18CUB_300001_SM_10006detail6select23DeviceSelectSweepKernelINS2_10policy_hubIfiiLb0ELNS0_10SelectImplE0EE10Policy1000EN6thrust24THRUST_300001_SM_1000_NS6detail15normal_iteratorINS9_10device_ptrIfEEEENSB_INSC_IiEEEESE_PlNS0_13ScanTileStateIiLb1EEEN4cuda3std3__410__not_fn_tI4is_kEENS0_8NullTypeEiNS2_19streaming_context_tIlLb1EEELS5_0EEEvT0_T1_T2_T3_T4_T5_T6_T7_iT8_NS1_7vsmem_tEE19static_temp_storage;
	add.s32 	%r858, %r857, %r856;
	st.shared.f32 	[%r858], %f141;
$L__BB51_362:
	not.pred 	%p354, %p10;
	@%p354 bra 	$L__BB51_364;
	shl.b32 	%r859, %r255, 2;
	mov.u32 	%r860, _ZZN3cub18CUB_300001_SM_10006detail6select23DeviceSelectSweepKernelINS2_10policy_hubIfiiLb0ELNS0_10SelectImplE0EE10Policy1000EN6thrust24THRUST_300001_SM_1000_NS6detail15normal_iteratorINS9_10device_ptrIfEEEENSB_INSC_IiEEEESE_PlNS0_13ScanTileStateIiLb1EEEN4cuda3std3__410__not_fn_tI4is_kEENS0_8NullTypeEiNS2_19streaming_context_tIlLb1EEELS5_0EEEvT0_T1_T2_T3_T4_T5_T6_T7_iT8_NS1_7vsmem_tEE19static_temp_storage;
	add.s32 	%r861, %r860, %r859;
	st.shared.f32 	[%r861], %f142;
$L__BB51_364:
	not.pred 	%p355, %p11;
	@%p355 bra 	$L__BB51_366;
	shl.b32 	%r862, %r256, 2;
	mov.u32 	%r863, _ZZN3cub18CUB_300001_SM_10006detail6select23DeviceSelectSweepKernelINS2_10policy_hubIfiiLb0ELNS0_10SelectImplE0EE10Policy1000EN6thrust24THRUST_300001_SM_1000_NS6detail15normal_iteratorINS9_10device_ptrIfEEEENSB_INSC_IiEEEESE_PlNS0_13ScanTileStateIiLb1EEEN4cuda3std3__410__not_fn_tI4is_kEENS0_8NullTypeEiNS2_19streaming_context_tIlLb1EEELS5_0EEEvT0_T1_T2_T3_T4_T5_T6_T7_iT8_NS1_7vsmem_tEE19static_temp_storage;
	add.s32 	%r864, %r863, %r862;
	st.shared.f32 	[%r864], %f143;
$L__BB51_366:
	not.pred 	%p356, %p12;
	@%p356 bra 	$L__BB51_368;
	shl.b32 	%r865, %r257, 2;
	mov.u32 	%r866, _ZZN3cub18CUB_300001_SM_10006detail6select23DeviceSelectSweepKernelINS2_10policy_hubIfiiLb0ELNS0_10SelectImplE0EE10Policy1000EN6thrust24THRUST_300001_SM_1000_NS6detail15normal_iteratorINS9_10device_ptrIfEEEENSB_INSC_IiEEEESE_PlNS0_13ScanTileStateIiLb1EEEN4cuda3std3__410__not_fn_tI4is_kEENS0_8NullTypeEiNS2_19streaming_context_tIlLb1EEELS5_0EEEvT0_T1_T2_T3_T4_T5_T6_T7_iT8_NS1_7vsmem_tEE19static_temp_storage;
	add.s32 	%r867, %r866, %r865;
	st.shared.f32 	[%r867], %f144;
$L__BB51_368:
	not.pred 	%p357, %p13;
	@%p357 bra 	$L__BB51_370;
	shl.b32 	%r868, %r258, 2;
	mov.u32 	%r869, _ZZN3cub18CUB_300001_SM_10006detail6select23DeviceSelectSweepKernelINS2_10policy_hubIfiiLb0ELNS0_10SelectImplE0EE10Policy1000EN6thrust24THRUST_300001_SM_1000_NS6detail15normal_iteratorINS9_10device_ptrIfEEEENSB_INSC_IiEEEESE_PlNS0_13ScanTileStateIiLb1EEEN4cuda3std3__410__not_fn_tI4is_kEENS0_8NullTypeEiNS2_19streaming_context_tIlLb1EEELS5_0EEEvT0_T1_T2_T3_T4_T5_T6_T7_iT8_NS1_7vsmem_tEE19static_temp_storage;
	add.s32 	%r870, %r869, %r868;
	st.shared.f32 	[%r870], %f145;
$L__BB51_370:
	not.pred 	%p358, %p14;
	@%p358 bra 	$L__BB51_372;
	shl.b32 	%r871, %r259, 2;
	mov.u32 	%r872, _ZZN3cub18CUB_300001_SM_10006detail6select23DeviceSelectSweepKernelINS2_10policy_hubIfiiLb0ELNS0_10SelectImplE0EE10Policy1000EN6thrust24THRUST_300001_SM_1000_NS6detail15normal_iteratorINS9_10device_ptrIfEEEENSB_INSC_IiEEEESE_PlNS0_13ScanTileStateIiLb1EEEN4cuda3std3__410__not_fn_tI4is_kEENS0_8NullTypeEiNS2_19streaming_context_tIlLb1EEELS5_0EEEvT0_T1_T2_T3_T4_T5_T6_T7_iT8_NS1_7vsmem_tEE19static_temp_storage;
	add.s32 	%r873, %r872, %r871;
	st.shared.f32 	[%r873], %f146;
$L__BB51_372:
	bar.sync 	0;
	setp.ge.u32 	%p359, %r1450, %r1488;
	@%p359 bra 	$L__BB51_565;
	ld.param.u8 	%rs6, [%rd102];
	ld.param.u64 	%rd404, [%rd102+24];
	cvta.to.global.u64 	%rd104, %rd404;
	add.s32 	%r874, %r231, %r232;
	add.s32 	%r875, %r874, %r233;
	add.s32 	%r876, %r875, %r234;
	add.s32 	%r877, %r876, %r235;
	add.s32 	%r878, %r877, %r236;
	add.s32 	%r879, %r878, %r237;
	add.s32 	%r880, %r879, %r238;
	add.s32 	%r881, %r880, %r239;
	add.s32 	%r882, %r881, %r240;
	add.s32 	%r883, %r882, %r241;
	add.s32 	%r884, %r883, %r242;
	add.s32 	%r885, %r884, %r243;
	add.s32 	%r886, %r885, %r244;
	add.s32 	%r887, %r886, %r245;
	add.s32 	%r888, %r887, %r230;
	add.s32 	%r889, %r888, %r416;
	sub.s32 	%r890, %r889, %r1450;
	add.s32 	%r261, %r890, -7169;
	and.b32  	%r891, %r261, 1536;
	setp.eq.s32 	%p360, %r891, 1536;
	@%p360 bra 	$L__BB51_378;
	cvt.u64.u32 	%rd699, %r1450;
	shl.b32 	%r892, %r1450, 2;
	mov.u32 	%r893, _ZZN3cub18CUB_300001_SM_10006detail6select23DeviceSelectSweepKernelINS2_10policy_hubIfiiLb0ELNS0_10SelectImplE0EE10Policy1000EN6thrust24THRUST_300001_SM_1000_NS6detail15normal_iteratorINS9_10device_ptrIfEEEENSB_INSC_IiEEEESE_PlNS0_13ScanTileStateIiLb1EEEN4cuda3std3__410__not_fn_tI4is_kEENS0_8NullTypeEiNS2_19streaming_context_tIlLb1EEELS5_0EEEvT0_T1_T2_T3_T4_T5_T6_T7_iT8_NS1_7vsmem_tEE19static_temp_storage;
	add.s32 	%r1449, %r893, %r892;
	shr.u32 	%r894, %r261, 9;
	add.s32 	%r895, %r894, 1;
	and.b32  	%r896, %r895, 3;
	neg.s32 	%r1448, %r896;
$L__BB51_375:
	.pragma "nounroll";
	setp.ne.s16 	%p361, %rs6, 0;
	mov.b64 	%rd700, 0;
	@%p361 bra 	$L__BB51_377;
	ld.global.u64 	%rd700, [%rd104];
$L__BB51_377:
	add.s64 	%rd406, %rd700, %rd699;
	shl.b64 	%rd407, %rd406, 2;
	add.s64 	%rd408, %rd4, %rd407;
	ld.shared.f32 	%f118, [%r1449];
	st.global.f32 	[%rd408], %f118;
	add.s64 	%rd699, %rd699, 512;
	cvt.u32.u64 	%r1450, %rd699;
	add.s32 	%r1449, %r1449, 2048;
	add.s32 	%r1448, %r1448, 1;
	setp.ne.s32 	%p362, %r1448, 0;
	@%p362 bra 	$L__BB51_375;
$L__BB51_378:
	setp.lt.u32 	%p363, %r261, 1536;
	@%p363 bra 	$L__BB51_565;
	mul.wide.u32 	%rd410, %r1450, 4;
	add.s64 	%rd110, %rd4, %rd410;
	shl.b32 	%r897, %r1450, 2;
	mov.u32 	%r898, _ZZN3cub18CUB_300001_SM_10006detail6select23DeviceSelectSweepKernelINS2_10policy_hubIfiiLb0ELNS0_10SelectImplE0EE10Policy1000EN6thrust24THRUST_300001_SM_1000_NS6detail15normal_iteratorINS9_10device_ptrIfEEEENSB_INSC_IiEEEESE_PlNS0_13ScanTileStateIiLb1EEEN4cuda3std3__410__not_fn_tI4is_kEENS0_8NullTypeEiNS2_19streaming_context_tIlLb1EEELS5_0EEEvT0_T1_T2_T3_T4_T5_T6_T7_iT8_NS1_7vsmem_tEE19static_temp_storage;
	add.s32 	%r899, %r897, %r898;
	add.s32 	%r1451, %r899, 4096;
	mov.b64 	%rd701, 0;
$L__BB51_380:
	setp.ne.s16 	%p364, %rs6, 0;
	mov.b64 	%rd702, 0;
	@%p364 bra 	$L__BB51_382;
	ld.global.u64 	%rd702, [%rd104];
$L__BB51_382:
	setp.ne.s16 	%p365, %rs6, 0;
	shl.b64 	%rd413, %rd702, 2;
	add.s64 	%rd414, %rd701, %rd413;
	add.s64 	%rd415, %rd110, %rd414;
	ld.shared.f32 	%f119, [%r1451+-4096];
	st.global.f32 	[%rd415], %f119;
	mov.b64 	%rd703, 0;
	@%p365 bra 	$L__BB51_384;
	ld.global.u64 	%rd703, [%rd104];
$L__BB51_384:
	setp.ne.s16 	%p366, %rs6, 0;
	shl.b64 	%rd417, %rd703, 2;
	add.s64 	%rd418, %rd701, %rd417;
	add.s64 	%rd419, %rd110, %rd418;
	ld.shared.f32 	%f120, [%r1451+-2048];
	st.global.f32 	[%rd419+2048], %f120;
	mov.b64 	%rd704, 0;
	@%p366 bra 	$L__BB51_386;
	ld.global.u64 	%rd704, [%rd104];
$L__BB51_386:
	setp.ne.s16 	%p367, %rs6, 0;
	shl.b64 	%rd421, %rd704, 2;
	add.s64 	%rd422, %rd701, %rd421;
	add.s64 	%rd423, %rd110, %rd422;
	ld.shared.f32 	%f121, [%r1451];
	st.global.f32 	[%rd423+4096], %f121;
	mov.b64 	%rd705, 0;
	@%p367 bra 	$L__BB51_388;
	ld.global.u64 	%rd705, [%rd104];
$L__BB51_388:
	shl.b64 	%rd424, %rd705, 2;
	add.s64 	%rd425, %rd701, %rd424;
	add.s64 	%rd426, %rd110, %rd425;
	ld.shared.f32 	%f122, [%r1451+2048];
	st.global.f32 	[%rd426+6144], %f122;
	add.s32 	%r1450, %r1450, 2048;
	add.s64 	%rd701, %rd701, 8192;
	add.s32 	%r1451, %r1451, 8192;
	setp.lt.s32 	%p368, %r1450, %r1488;
	@%p368 bra 	$L__BB51_380;
	bra.uni 	$L__BB51_565;
$L__BB51_389:
	ld.param.u8 	%rs9, [%rd1];
	setp.eq.s16 	%p31, %rs9, 0;
	ld.param.u64 	%rd209, [%rd1+16];
	selp.b64 	%rd210, %rd209, 0, %p31;
	cvt.s64.s32 	%rd149, %r3;
	add.s64 	%rd211, %rd210, %rd149;
	mov.u32 	%r1484, %tid.x;
	mul.lo.s32 	%r422, %r1484, 14;
	setp.ge.s32 	%p32, %r422, %r170;
	cvt.u64.u32 	%rd150, %r422;
	add.s64 	%rd212, %rd211, %rd150;
	shl.b64 	%rd213, %rd212, 2;
	add.s64 	%rd151, %rd3, %rd213;
	@%p32 bra 	$L__BB51_391;
	ld.global.f32 	%f147, [%rd151];
$L__BB51_391:
	cvt.u32.u64 	%r423, %rd150;
	add.s32 	%r276, %r423, 1;
	setp.ge.s32 	%p33, %r276, %r170;
	@%p33 bra 	$L__BB51_393;
	ld.global.f32 	%f148, [%rd151+4];
$L__BB51_393:
	add.s32 	%r277, %r423, 2;
	setp.ge.s32 	%p34, %r277, %r170;
	@%p34 bra 	$L__BB51_395;
	ld.global.f32 	%f149, [%rd151+8];
$L__BB51_395:
	add.s32 	%r278, %r423, 3;
	setp.ge.s32 	%p35, %r278, %r170;
	@%p35 bra 	$L__BB51_397;
	ld.global.f32 	%f150, [%rd151+12];
$L__BB51_397:
	add.s32 	%r279, %r423, 4;
	setp.ge.s32 	%p36, %r279, %r170;
	@%p36 bra 	$L__BB51_399;
	ld.global.f32 	%f151, [%rd151+16];
$L__BB51_399:
	add.s32 	%r280, %r423, 5;
	setp.ge.s32 	%p37, %r280, %r170;
	@%p37 bra 	$L__BB51_401;
	ld.global.f32 	%f152, [%rd151+20];
$L__BB51_401:
	add.s32 	%r281, %r423, 6;
	setp.ge.s32 	%p38, %r281, %r170;
	@%p38 bra 	$L__BB51_403;
	ld.global.f32 	%f153, [%rd151+24];
$L__BB51_403:
	add.s32 	%r282, %r423, 7;
	setp.ge.s32 	%p39, %r282, %r170;
	@%p39 bra 	$L__BB51_405;
	ld.global.f32 	%f154, [%rd151+28];
$L__BB51_405:
	add.s32 	%r283, %r423, 8;
	setp.ge.s32 	%p40, %r283, %r170;
	@%p40 bra 	$L__BB51_407;
	ld.global.f32 	%f155, [%rd151+32];
$L__BB51_407:
	add.s32 	%r284, %r423, 9;
	setp.ge.s32 	%p41, %r284, %r170;
	@%p41 bra 	$L__BB51_409;
	ld.global.f32 	%f156, [%rd151+36];
$L__BB51_409:
	add.s32 	%r285, %r423, 10;
	setp.ge.s32 	%p42, %r285, %r170;
	@%p42 bra 	$L__BB51_411;
	ld.global.f32 	%f157, [%rd151+40];
$L__BB51_411:
	add.s32 	%r286, %r423, 11;
	setp.ge.s32 	%p43, %r286, %r170;
	@%p43 bra 	$L__BB51_413;
	ld.global.f32 	%f158, [%rd151+44];
$L__BB51_413:
	add.s32 	%r287, %r423, 12;
	setp.ge.s32 	%p44, %r287, %r170;
	@%p44 bra 	$L__BB51_415;
	ld.global.f32 	%f159, [%rd151+48];
$L__BB51_415:
	add.s32 	%r288, %r423, 13;
	setp.ge.s32 	%p45, %r288, %r170;
	@%p45 bra 	$L__BB51_417;
	ld.global.f32 	%f160, [%rd151+52];
$L__BB51_417:
	setp.ge.s32 	%p46, %r423, %r170;
	bar.sync 	0;
	setp.eq.s16 	%p47, %rs9, 0;
	selp.b64 	%rd215, %rd209, 0, %p47;
	add.s64 	%rd216, %rd215, %rd149;
	add.s64 	%rd217, %rd216, %rd150;
	shl.b64 	%rd218, %rd217, 2;
	add.s64 	%rd152, %rd5, %rd218;
	@%p46 bra 	$L__BB51_419;
	ld.global.u32 	%r1453, [%rd152];
$L__BB51_419:
	setp.ge.s32 	%p48, %r276, %r170;
	@%p48 bra 	$L__BB51_421;
	ld.global.u32 	%r1454, [%rd152+4];
$L__BB51_421:
	setp.ge.s32 	%p49, %r277, %r170;
	@%p49 bra 	$L__BB51_423;
	ld.global.u32 	%r1455, [%rd152+8];
$L__BB51_423:
	setp.ge.s32 	%p50, %r278, %r170;
	@%p50 bra 	$L__BB51_425;
	ld.global.u32 	%r1456, [%rd152+12];
$L__BB51_425:
	setp.ge.s32 	%p51, %r279, %r170;
	@%p51 bra 	$L__BB51_427;
	ld.global.u32 	%r1457, [%rd152+16];
$L__BB51_427:
	setp.ge.s32 	%p52, %r280, %r170;
	@%p52 bra 	$L__BB51_429;
	ld.global.u32 	%r1458, [%rd152+20];
$L__BB51_429:
	setp.ge.s32 	%p53, %r281, %r170;
	@%p53 bra 	$L__BB51_431;
	ld.global.u32 	%r1459, [%rd152+24];
$L__BB51_431:
	setp.ge.s32 	%p54, %r282, %r170;
	@%p54 bra 	$L__BB51_433;
	ld.global.u32 	%r1460, [%rd152+28];
$L__BB51_433:
	setp.ge.s32 	%p55, %r283, %r170;
	@%p55 bra 	$L__BB51_435;
	ld.global.u32 	%r1461, [%rd152+32];
$L__BB51_435:
	setp.ge.s32 	%p56, %r284, %r170;
	@%p56 bra 	$L__BB51_437;
	ld.global.u32 	%r1462, [%rd152+36];
$L__BB51_437:
	setp.ge.s32 	%p57, %r285, %r170;
	@%p57 bra 	$L__BB51_439;
	ld.global.u32 	%r1463, [%rd152+40];
$L__BB51_439:
	setp.ge.s32 	%p58, %r286, %r170;
	@%p58 bra 	$L__BB51_441;
	ld.global.u32 	%r1464, [%rd152+44];
$L__BB51_441:
	setp.ge.s32 	%p59, %r287, %r170;
	@%p59 bra 	$L__BB51_443;
	ld.global.u32 	%r1465, [%rd152+48];
$L__BB51_443:
	setp.ge.s32 	%p60, %r288, %r170;
	@%p60 bra 	$L__BB51_445;
	ld.global.u32 	%r1466, [%rd152+52];
$L__BB51_445:
	cvt.u32.u64 	%r482, %rd150;
	setp.ge.s32 	%p61, %r288, %r170;
	setp.ge.s32 	%p62, %r287, %r170;
	setp.ge.s32 	%p63, %r286, %r170;
	setp.ge.s32 	%p64, %r285, %r170;
	setp.ge.s32 	%p65, %r284, %r170;
	setp.ge.s32 	%p66, %r283, %r170;
	setp.ge.s32 	%p67, %r282, %r170;
	setp.ge.s32 	%p68, %r281, %r170;
	setp.ge.s32 	%p69, %r280, %r170;
	setp.ge.s32 	%p70, %r279, %r170;
	setp.ge.s32 	%p71, %r278, %r170;
	setp.ge.s32 	%p72, %r277, %r170;
	setp.ge.s32 	%p73, %r276, %r170;
	setp.ge.s32 	%p74, %r482, %r170;
	setp.ne.s32 	%p75, %r1453, %r1;
	or.pred  	%p15, %p74, %p75;
	selp.u32 	%r317, 1, 0, %p15;
	setp.ne.s32 	%p76, %r1454, %r1;
	or.pred  	%p16, %p73, %p76;
	selp.u32 	%r483, 1, 0, %p16;
	setp.ne.s32 	%p77, %r1455, %r1;
	or.pred  	%p17, %p72, %p77;
	selp.u32 	%r484, 1, 0, %p17;
	setp.ne.s32 	%p78, %r1456, %r1;
	or.pred  	%p18, %p71, %p78;
	selp.u32 	%r485, 1, 0, %p18;
	setp.ne.s32 	%p79, %r1457, %r1;
	or.pred  	%p19, %p70, %p79;
	selp.u32 	%r486, 1, 0, %p19;
	setp.ne.s32 	%p80, %r1458, %r1;
	or.pred  	%p20, %p69, %p80;
	selp.u32 	%r487, 1, 0, %p20;
	setp.ne.s32 	%p81, %r1459, %r1;
	or.pred  	%p21, %p68, %p81;
	selp.u32 	%r488, 1, 0, %p21;
	setp.ne.s32 	%p82, %r1460, %r1;
	or.pred  	%p22, %p67, %p82;
	selp.u32 	%r489, 1, 0, %p22;
	setp.ne.s32 	%p83, %r1461, %r1;
	or.pred  	%p23, %p66, %p83;
	selp.u32 	%r490, 1, 0, %p23;
	setp.ne.s32 	%p84, %r1462, %r1;
	or.pred  	%p24, %p65, %p84;
	selp.u32 	%r491, 1, 0, %p24;
	setp.ne.s32 	%p85, %r1463, %r1;
	or.pred  	%p25, %p64, %p85;
	selp.u32 	%r492, 1, 0, %p25;
	setp.ne.s32 	%p86, %r1464, %r1;
	or.pred  	%p26, %p63, %p86;
	selp.u32 	%r493, 1, 0, %p26;
	setp.ne.s32 	%p87, %r1465, %r1;
	or.pred  	%p27, %p62, %p87;
	selp.u32 	%r494, 1, 0, %p27;
	setp.ne.s32 	%p88, %r1466, %r1;
	or.pred  	%p28, %p61, %p88;
	selp.u32 	%r495, 1, 0, %p28;
	bar.sync 	0;
	add.s32 	%r318, %r483, %r317;
	add.s32 	%r319, %r318, %r484;
	add.s32 	%r320, %r319, %r485;
	add.s32 	%r321, %r320, %r486;
	add.s32 	%r322, %r321, %r487;
	add.s32 	%r323, %r322, %r488;
	add.s32 	%r324, %r323, %r489;
	add.s32 	%r325, %r324, %r490;
	add.s32 	%r326, %r325, %r491;
	add.s32 	%r327, %r326, %r492;
	add.s32 	%r328, %r327, %r493;
	add.s32 	%r329, %r328, %r494;
	add.s32 	%r456, %r329, %r495;
	shr.u32 	%r331, %r1484, 5;
	// begin inline asm
	mov.u32 %r451, %laneid;
	// end inline asm
	mov.b32 	%r454, 1;
	mov.b32 	%r479, 0;
	mov.b32 	%r481, -1;
	// begin inline asm
	{  .reg .s32 r0;  .reg .pred p;  shfl.sync.up.b32 r0|p, %r456, %r454, %r479, %r481;  @p add.s32 r0, r0, %r456;  mov.s32 %r452, r0;}
	// end inline asm
	mov.b32 	%r460, 2;
	// begin inline asm
	{  .reg .s32 r0;  .reg .pred p;  shfl.sync.up.b32 r0|p, %r452, %r460, %r479, %r481;  @p add.s32 r0, r0, %r452;  mov.s32 %r458, r0;}
	// end inline asm
	mov.b32 	%r466, 4;
	// begin inline asm
	{  .reg .s32 r0;  .reg .pred p;  shfl.sync.up.b32 r0|p, %r458, %r466, %r479, %r481;  @p add.s32 r0, r0, %r458;  mov.s32 %r464, r0;}
	// end inline asm
	mov.b32 	%r472, 8;
	// begin inline asm
	{  .reg .s32 r0;  .reg .pred p;  shfl.sync.up.b32 r0|p, %r464, %r472, %r479, %r481;  @p add.s32 r0, r0, %r464;  mov.s32 %r470, r0;}
	// end inline asm
	mov.b32 	%r478, 16;
	// begin inline asm
	{  .reg .s32 r0;  .reg .pred p;  shfl.sync.up.b32 r0|p, %r470, %r478, %r479, %r481;  @p add.s32 r0, r0, %r470;  mov.s32 %r476, r0;}
	// end inline asm
	setp.ne.s32 	%p89, %r451, 31;
	@%p89 bra 	$L__BB51_447;
	shl.b32 	%r496, %r331, 2;
	mov.u32 	%r497, _ZZN3cub18CUB_300001_SM_10006detail6select23DeviceSelectSweepKernelINS2_10policy_hubIfiiLb0ELNS0_10SelectImplE0EE10Policy1000EN6thrust24THRUST_300001_SM_1000_NS6detail15normal_iteratorINS9_10device_ptrIfEEEENSB_INSC_IiEEEESE_PlNS0_13ScanTileStateIiLb1EEEN4cuda3std3__410__not_fn_tI4is_kEENS0_8NullTypeEiNS2_19streaming_context_tIlLb1EEELS5_0EEEvT0_T1_T2_T3_T4_T5_T6_T7_iT8_NS1_7vsmem_tEE19static_temp_storage;
	add.s32 	%r498, %r497, %r496;
	st.shared.u32 	[%r498], %r476;
$L__BB51_447:
	sub.s32 	%r499, %r476, %r456;
	bar.sync 	0;
	ld.shared.v4.u32 	{%r500, %r501, %r502, %r503}, [_ZZN3cub18CUB_300001_SM_10006detail6select23DeviceSelectSweepKernelINS2_10policy_hubIfiiLb0ELNS0_10SelectImplE0EE10Policy1000EN6thrust24THRUST_300001_SM_1000_NS6detail15normal_iteratorINS9_10device_ptrIfEEEENSB_INSC_IiEEEESE_PlNS0_13ScanTileStateIiLb1EEEN4cuda3std3__410__not_fn_tI4is_kEENS0_8NullTypeEiNS2_19streaming_context_tIlLb1EEELS5_0EEEvT0_T1_T2_T3_T4_T5_T6_T7_iT8_NS1_7vsmem_tEE19static_temp_storage];
	add.s32 	%r504, %r501, %r500;
	setp.eq.s32 	%p90, %r331, 2;
	selp.b32 	%r505, %r504, %r500, %p90;
	add.s32 	%r506, %r504, %r502;
	setp.eq.s32 	%p91, %r331, 3;
	selp.b32 	%r507, %r506, %r505, %p91;
	add.s32 	%r508, %r506, %r503;
	setp.eq.s32 	%p92, %r331, 4;
	selp.b32 	%r509, %r508, %r507, %p92;
	ld.shared.v4.u32 	{%r510, %r511, %r512, %r513}, [_ZZN3cub18CUB_300001_SM_10006detail6select23DeviceSelectSweepKernelINS2_10policy_hubIfiiLb0ELNS0_10SelectImplE0EE10Policy1000EN6thrust24THRUST_300001_SM_1000_NS6detail15normal_iteratorINS9_10device_ptrIfEEEENSB_INSC_IiEEEESE_PlNS0_13ScanTileStateIiLb1EEEN4cuda3std3__410__not_fn_tI4is_kEENS0_8NullTypeEiNS2_19streaming_context_tIlLb1EEELS5_0EEEvT0_T1_T2_T3_T4_T5_T6_T7_iT8_NS1_7vsmem_tEE19static_temp_storage+16];
	add.s32 	%r514, %r508, %r510;
	setp.eq.s32 	%p93, %r331, 5;
	selp.b32 	%r515, %r514, %r509, %p93;
	add.s32 	%r516, %r514, %r511;
	setp.eq.s32 	%p94, %r331, 6;
	selp.b32 	%r517, %r516, %r515, %p94;
	add.s32 	%r518, %r516, %r512;
	setp.eq.s32 	%p95, %r331, 7;
	selp.b32 	%r519, %r518, %r517, %p95;
	add.s32 	%r520, %r518, %r513;
	setp.eq.s32 	%p96, %r331, 8;
	selp.b32 	%r521, %r520, %r519, %p96;
	ld.shared.v4.u32 	{%r522, %r523, %r524, %r525}, [_ZZN3cub18CUB_300001_SM_10006detail6select23DeviceSelectSweepKernelINS2_10policy_hubIfiiLb0ELNS0_10SelectImplE0EE10Policy1000EN6thrust24THRUST_300001_SM_1000_NS6detail15normal_iteratorINS9_10device_ptrIfEEEENSB_INSC_IiEEEESE_PlNS0_13ScanTileStateIiLb1EEEN4cuda3std3__410__not_fn_tI4is_kEENS0_8NullTypeEiNS2_19streaming_context_tIlLb1EEELS5_0EEEvT0_T1_T2_T3_T4_T5_T6_T7_iT8_NS1_7vsmem_tEE19static_temp_storage+32];
	add.s32 	%r526, %r520, %r522;
	setp.eq.s32 	%p97, %r331, 9;
	selp.b32 	%r527, %r526, %r521, %p97;
	add.s32 	%r528, %r526, %r523;
	setp.eq.s32 	%p98, %r331, 10;
	selp.b32 	%r529, %r528, %r527, %p98;
	add.s32 	%r530, %r528, %r524;
	setp.eq.s32 	%p99, %r331, 11;
	selp.b32 	%r531, %r530, %r529, %p99;
	add.s32 	%r532, %r530, %r525;
	setp.eq.s32 	%p100, %r331, 12;
	selp.b32 	%r533, %r532, %r531, %p100;
	ld.shared.v4.u32 	{%r534, %r535, %r536, %r537}, [_ZZN3cub18CUB_300001_SM_10006detail6select23DeviceSelectSweepKernelINS2_10policy_hubIfiiLb0ELNS0_10SelectImplE0EE10Policy1000EN6thrust24THRUST_300001_SM_1000_NS6detail15normal_iteratorINS9_10device_ptrIfEEEENSB_INSC_IiEEEESE_PlNS0_13ScanTileStateIiLb1EEEN4cuda3std3__410__not_fn_tI4is_kEENS0_8NullTypeEiNS2_19streaming_context_tIlLb1EEELS5_0EEEvT0_T1_T2_T3_T4_T5_T6_T7_iT8_NS1_7vsmem_tEE19static_temp_storage+48];
	add.s32 	%r538, %r532, %r534;
	setp.eq.s32 	%p101, %r331, 13;
	selp.b32 	%r539, %r538, %r533, %p101;
	add.s32 	%r540, %r538, %r535;
	setp.eq.s32 	%p102, %r331, 14;
	selp.b32 	%r541, %r540, %r539, %p102;
	add.s32 	%r542, %r540, %r536;
	setp.eq.s32 	%p103, %r331, 15;
	selp.b32 	%r543, %r542, %r541, %p103;
	add.s32 	%r334, %r542, %r537;
	setp.gt.u32 	%p104, %r1484, 31;
	setp.lt.u32 	%p105, %r1484, 32;
	setp.eq.s32 	%p106, %r451, 0;
	selp.b32 	%r544, 0, %r499, %p106;
	add.s32 	%r1480, %r543, %r544;
	selp.b32 	%r336, %r499, %r1480, %p105;
	@%p104 bra 	$L__BB51_463;
	setp.ne.s32 	%p107, %r1484, 0;
	mul.wide.s32 	%rd219, %r1413, 8;
	add.s64 	%rd153, %rd2, %rd219;
	@%p107 bra 	$L__BB51_450;
	st.shared.u32 	[_ZZN3cub18CUB_300001_SM_10006detail6select23DeviceSelectSweepKernelINS2_10policy_hubIfiiLb0ELNS0_10SelectImplE0EE10Policy1000EN6thrust24THRUST_300001_SM_1000_NS6detail15normal_iteratorINS9_10device_ptrIfEEEENSB_INSC_IiEEEESE_PlNS0_13ScanTileStateIiLb1EEEN4cuda3std3__410__not_fn_tI4is_kEENS0_8NullTypeEiNS2_19streaming_context_tIlLb1EEELS5_0EEEvT0_T1_T2_T3_T4_T5_T6_T7_iT8_NS1_7vsmem_tEE19static_temp_storage+108], %r334;
	add.s64 	%rd220, %rd153, 256;
	mov.b32 	%r545, 100;
	// begin inline asm
	st.relaxed.gpu.v2.u32 [%rd220], {%r545, %r334};
	// end inline asm
$L__BB51_450:
	not.b32 	%r551, %r1484;
	add.s32 	%r1475, %r1413, %r551;
	mov.b32 	%r547, 675;
	// begin inline asm
	nanosleep.u32 %r547;
	// end inline asm
	mul.wide.s32 	%rd222, %r1475, 8;
	add.s64 	%rd223, %rd2, %rd222;
	add.s64 	%rd221, %rd223, 256;
	// begin inline asm
	ld.relaxed.gpu.v2.u32 {%r1477, %r1469}, [%rd221];
	// end inline asm
	mov.b32 	%r1470, 422;
$L__BB51_451:
	setp.eq.s32 	%p108, %r1477, 99;
	mov.b32 	%r552, -1;
	vote.sync.any.pred 	%p109, %p108, %r552;
	not.pred 	%p110, %p109;
	@%p110 bra 	$L__BB51_453;
	mul.lo.s32 	%r720, %r1413, 16807;
	and.b32  	%r1413, %r720, 2147483647;
	add.s32 	%r721, %r1470, 1;
	rem.u32 	%r717, %r1413, %r721;
	// begin inline asm
	nanosleep.u32 %r717;
	// end inline asm
	shr.u32 	%r1470, %r1470, 1;
	// begin inline asm
	ld.relaxed.gpu.v2.u32 {%r1477, %r1469}, [%rd221];
	// end inline asm
	bra.uni 	$L__BB51_451;
$L__BB51_453:
	setp.eq.s32 	%p111, %r1477, 101;
	mov.b32 	%r579, -1;
	vote.sync.ballot.b32 	%r581, %p111, %r579;
	// begin inline asm
	mov.u32 %r554, %lanemask_ge;
	// end inline asm
	and.b32  	%r582, %r581, %r554;
	or.b32  	%r583, %r582, -2147483648;
	add.s32 	%r584, %r583, -1;
	not.b32 	%r585, %r583;
	and.b32  	%r586, %r585, %r584;
	popc.b32 	%r558, %r586;
	mov.b32 	%r557, 1;
	// begin inline asm
	shfl.sync.down.b32 %r555, %r1469, %r557, %r558, %r579;
	// end inline asm
	setp.lt.s32 	%p113, %r451, %r558;
	selp.b32 	%r587, %r555, 0, %p113;
	add.s32 	%r561, %r587, %r1469;
	mov.b32 	%r562, 2;
	// begin inline asm
	shfl.sync.down.b32 %r560, %r561, %r562, %r558, %r579;
	// end inline asm
	add.s32 	%r351, %r451, 2;
	setp.gt.s32 	%p114, %r351, %r558;
	selp.b32 	%r588, 0, %r560, %p114;
	add.s32 	%r566, %r561, %r588;
	mov.b32 	%r567, 4;
	// begin inline asm
	shfl.sync.down.b32 %r565, %r566, %r567, %r558, %r579;
	// end inline asm
	add.s32 	%r352, %r451, 4;
	setp.gt.s32 	%p115, %r352, %r558;
	selp.b32 	%r589, 0, %r565, %p115;
	add.s32 	%r571, %r566, %r589;
	mov.b32 	%r572, 8;
	// begin inline asm
	shfl.sync.down.b32 %r570, %r571, %r572, %r558, %r579;
	// end inline asm
	add.s32 	%r353, %r451, 8;
	setp.gt.s32 	%p116, %r353, %r558;
	selp.b32 	%r590, 0, %r570, %p116;
	add.s32 	%r576, %r571, %r590;
	mov.b32 	%r577, 16;
	// begin inline asm
	shfl.sync.down.b32 %r575, %r576, %r577, %r558, %r579;
	// end inline asm
	add.s32 	%r354, %r451, 16;
	setp.gt.s32 	%p117, %r354, %r558;
	selp.b32 	%r591, 0, %r575, %p117;
	add.s32 	%r1473, %r576, %r591;
	add.s64 	%rd155, %rd2, 256;
	mov.b32 	%r1471, 422;
$L__BB51_454:
	setp.ne.s32 	%p118, %r1477, 101;
	mov.b32 	%r592, -1;
	vote.sync.all.pred 	%p119, %p118, %r592;
	not.pred 	%p120, %p119;
	@%p120 bra 	$L__BB51_459;
	shr.u32 	%r1471, %r1471, 1;
	mul.wide.s32 	%rd319, %r1475, 8;
	add.s64 	%rd320, %rd155, %rd319;
	add.s64 	%rd318, %rd320, -256;
	// begin inline asm
	ld.relaxed.gpu.v2.u32 {%r1477, %r1478}, [%rd318];
	// end inline asm
	mov.u32 	%r1479, %r1471;
$L__BB51_456:
	setp.eq.s32 	%p204, %r1477, 99;
	mov.b32 	%r673, -1;
	vote.sync.any.pred 	%p205, %p204, %r673;
	not.pred 	%p206, %p205;
	@%p206 bra 	$L__BB51_458;
	mul.lo.s32 	%r715, %r1413, 16807;
	and.b32  	%r1413, %r715, 2147483647;
	add.s32 	%r716, %r1479, 1;
	rem.u32 	%r712, %r1413, %r716;
	// begin inline asm
	nanosleep.u32 %r712;
	// end inline asm
	shr.u32 	%r1479, %r1479, 1;
	// begin inline asm
	ld.relaxed.gpu.v2.u32 {%r1477, %r1478}, [%rd318];
	// end inline asm
	bra.uni 	$L__BB51_456;
$L__BB51_458:
	setp.eq.s32 	%p207, %r1477, 101;
	mov.b32 	%r699, -1;
	vote.sync.ballot.b32 	%r700, %p207, %r699;
	and.b32  	%r701, %r700, %r554;
	or.b32  	%r702, %r701, -2147483648;
	add.s32 	%r703, %r702, -1;
	not.b32 	%r704, %r702;
	and.b32  	%r705, %r704, %r703;
	popc.b32 	%r678, %r705;
	mov.b32 	%r677, 1;
	// begin inline asm
	shfl.sync.down.b32 %r675, %r1478, %r677, %r678, %r699;
	// end inline asm
	setp.lt.s32 	%p209, %r451, %r678;
	selp.b32 	%r706, %r675, 0, %p209;
	add.s32 	%r681, %r706, %r1478;
	mov.b32 	%r682, 2;
	// begin inline asm
	shfl.sync.down.b32 %r680, %r681, %r682, %r678, %r699;
	// end inline asm
	setp.gt.s32 	%p210, %r351, %r678;
	selp.b32 	%r707, 0, %r680, %p210;
	add.s32 	%r686, %r681, %r707;
	mov.b32 	%r687, 4;
	// begin inline asm
	shfl.sync.down.b32 %r685, %r686, %r687, %r678, %r699;
	// end inline asm
	setp.gt.s32 	%p211, %r352, %r678;
	selp.b32 	%r708, 0, %r685, %p211;
	add.s32 	%r691, %r686, %r708;
	mov.b32 	%r692, 8;
	// begin inline asm
	shfl.sync.down.b32 %r690, %r691, %r692, %r678, %r699;
	// end inline asm
	setp.gt.s32 	%p212, %r353, %r678;
	selp.b32 	%r709, 0, %r690, %p212;
	add.s32 	%r696, %r691, %r709;
	mov.b32 	%r697, 16;
	// begin inline asm
	shfl.sync.down.b32 %r695, %r696, %r697, %r678, %r699;
	// end inline asm
	setp.gt.s32 	%p213, %r354, %r678;
	selp.b32 	%r710, 0, %r695, %p213;
	add.s32 	%r711, %r710, %r1473;
	add.s32 	%r1473, %r711, %r696;
	add.s32 	%r1475, %r1475, -32;
	bra.uni 	$L__BB51_454;
$L__BB51_459:
	setp.ne.s32 	%p121, %r1484, 0;
	@%p121 bra 	$L__BB51_461;
	add.s32 	%r595, %r1473, %r334;
	add.s64 	%rd224, %rd153, 256;
	mov.b32 	%r594, 101;
	// begin inline asm
	st.relaxed.gpu.v2.u32 [%rd224], {%r594, %r595};
	// end inline asm
	st.shared.u32 	[_ZZN3cub18CUB_300001_SM_10006detail6select23DeviceSelectSweepKernelINS2_10policy_hubIfiiLb0ELNS0_10SelectImplE0EE10Policy1000EN6thrust24THRUST_300001_SM_1000_NS6detail15normal_iteratorINS9_10device_ptrIfEEEENSB_INSC_IiEEEESE_PlNS0_13ScanTileStateIiLb1EEEN4cuda3std3__410__not_fn_tI4is_kEENS0_8NullTypeEiNS2_19streaming_context_tIlLb1EEELS5_0EEEvT0_T1_T2_T3_T4_T5_T6_T7_iT8_NS1_7vsmem_tEE19static_temp_storage+100], %r1473;
	st.shared.u32 	[_ZZN3cub18CUB_300001_SM_10006detail6select23DeviceSelectSweepKernelINS2_10policy_hubIfiiLb0ELNS0_10SelectImplE0EE10Policy1000EN6thrust24THRUST_300001_SM_1000_NS6detail15normal_iteratorINS9_10device_ptrIfEEEENSB_INSC_IiEEEESE_PlNS0_13ScanTileStateIiLb1EEEN4cuda3std3__410__not_fn_tI4is_kEENS0_8NullTypeEiNS2_19streaming_context_tIlLb1EEELS5_0EEEvT0_T1_T2_T3_T4_T5_T6_T7_iT8_NS1_7vsmem_tEE19static_temp_storage+104], %r595;
$L__BB51_461:
	setp.ne.s32 	%p122, %r451, 0;
	mov.u32 	%r1480, %r336;
	@%p122 bra 	$L__BB51_463;
	st.shared.u32 	[_ZZN3cub18CUB_300001_SM_10006detail6select23DeviceSelectSweepKernelINS2_10policy_hubIfiiLb0ELNS0_10SelectImplE0EE10Policy1000EN6thrust24THRUST_300001_SM_1000_NS6detail15normal_iteratorINS9_10device_ptrIfEEEENSB_INSC_IiEEEESE_PlNS0_13ScanTileStateIiLb1EEEN4cuda3std3__410__not_fn_tI4is_kEENS0_8NullTypeEiNS2_19streaming_context_tIlLb1EEELS5_0EEEvT0_T1_T2_T3_T4_T5_T6_T7_iT8_NS1_7vsmem_tEE19static_temp_storage+80], %r1473;
	mov.u32 	%r1480, %r1473;
$L__BB51_463:
	mov.u64 	%rd157, %rd205;
	bar.sync 	0;
	setp.eq.s32 	%p123, %r1484, 0;
	ld.shared.u32 	%r596, [_ZZN3cub18CUB_300001_SM_10006detail6select23DeviceSelectSweepKernelINS2_10policy_hubIfiiLb0ELNS0_10SelectImplE0EE10Policy1000EN6thrust24THRUST_300001_SM_1000_NS6detail15normal_iteratorINS9_10device_ptrIfEEEENSB_INSC_IiEEEESE_PlNS0_13ScanTileStateIiLb1EEEN4cuda3std3__410__not_fn_tI4is_kEENS0_8NullTypeEiNS2_19streaming_context_tIlLb1EEELS5_0EEEvT0_T1_T2_T3_T4_T5_T6_T7_iT8_NS1_7vsmem_tEE19static_temp_storage+80];
	selp.b32 	%r597, 0, %r596, %p123;
	add.s32 	%r377, %r597, %r1480;
	add.s32 	%r378, %r377, %r317;
	add.s32 	%r379, %r318, %r377;
	add.s32 	%r380, %r319, %r377;
	add.s32 	%r381, %r320, %r377;
	add.s32 	%r382, %r321, %r377;
	add.s32 	%r383, %r322, %r377;
	add.s32 	%r384, %r323, %r377;
	add.s32 	%r385, %r324, %r377;
	add.s32 	%r386, %r325, %r377;
	add.s32 	%r387, %r326, %r377;
	add.s32 	%r388, %r327, %r377;
	add.s32 	%r389, %r328, %r377;
	add.s32 	%r390, %r329, %r377;
	ld.shared.v2.u32 	{%r598, %r391}, [_ZZN3cub18CUB_300001_SM_10006detail6select23DeviceSelectSweepKernelINS2_10policy_hubIfiiLb0ELNS0_10SelectImplE0EE10Policy1000EN6thrust24THRUST_300001_SM_1000_NS6detail15normal_iteratorINS9_10device_ptrIfEEEENSB_INSC_IiEEEESE_PlNS0_13ScanTileStateIiLb1EEEN4cuda3std3__410__not_fn_tI4is_kEENS0_8NullTypeEiNS2_19streaming_context_tIlLb1EEELS5_0EEEvT0_T1_T2_T3_T4_T5_T6_T7_iT8_NS1_7vsmem_tEE19static_temp_storage+104];
	ld.shared.u32 	%r392, [_ZZN3cub18CUB_300001_SM_10006detail6select23DeviceSelectSweepKernelINS2_10policy_hubIfiiLb0ELNS0_10SelectImplE0EE10Policy1000EN6thrust24THRUST_300001_SM_1000_NS6detail15normal_iteratorINS9_10device_ptrIfEEEENSB_INSC_IiEEEESE_PlNS0_13ScanTileStateIiLb1EEEN4cuda3std3__410__not_fn_tI4is_kEENS0_8NullTypeEiNS2_19streaming_context_tIlLb1EEELS5_0EEEvT0_T1_T2_T3_T4_T5_T6_T7_iT8_NS1_7vsmem_tEE19static_temp_storage+100];
	sub.s32 	%r599, 7168, %r170;
	sub.s32 	%r1488, %r598, %r599;
	sub.s32 	%r394, %r391, %r599;
	setp.gt.s32 	%p124, %r394, 512;
	@%p124 bra 	$L__BB51_520;
	ld.param.u8 	%rs7, [%rd157];
	ld.param.u64 	%rd225, [%rd157+24];
	cvta.to.global.u64 	%rd158, %rd225;
	setp.lt.s32 	%p125, %r377, %r1488;
	and.pred  	%p126, %p15, %p125;
	@%p126 bra 	$L__BB51_465;
	bra.uni 	$L__BB51_468;
$L__BB51_465:
	setp.ne.s16 	%p127, %rs7, 0;
	mov.b64 	%rd725, 0;
	@%p127 bra 	$L__BB51_467;
	ld.global.u64 	%rd725, [%rd158];
$L__BB51_467:
	cvt.s64.s32 	%rd227, %r377;
	add.s64 	%rd228, %rd725, %rd227;
	shl.b64 	%rd229, %rd228, 2;
	add.s64 	%rd230, %rd4, %rd229;
	st.global.f32 	[%rd230], %f147;
$L__BB51_468:
	setp.ge.s32 	%p128, %r378, %r1488;
	not.pred 	%p129, %p16;
	or.pred  	%p130, %p129, %p128;
	@%p130 bra 	$L__BB51_472;
	setp.ne.s16 	%p131, %rs7, 0;
	mov.b64 	%rd726, 0;
	@%p131 bra 	$L__BB51_471;
	ld.global.u64 	%rd726, [%rd158];
$L__BB51_471:
	cvt.s64.s32 	%rd232, %r378;
	add.s64 	%rd233, %rd726, %rd232;
	shl.b64 	%rd234, %rd233, 2;
	add.s64 	%rd235, %rd4, %rd234;
	st.global.f32 	[%rd235], %f148;
$L__BB51_472:
	setp.ge.s32 	%p132, %r379, %r1488;
	not.pred 	%p133, %p17;
	or.pred  	%p134, %p133, %p132;
	@%p134 bra 	$L__BB51_476;
	setp.ne.s16 	%p135, %rs7, 0;
	mov.b64 	%rd727, 0;
	@%p135 bra 	$L__BB51_475;
	ld.global.u64 	%rd727, [%rd158];
$L__BB51_475:
	cvt.s64.s32 	%rd237, %r379;
	add.s64 	%rd238, %rd727, %rd237;
	shl.b64 	%rd239, %rd238, 2;
	add.s64 	%rd240, %rd4, %rd239;
	st.global.f32 	[%rd240], %f149;
$L__BB51_476:
	setp.ge.s32 	%p136, %r380, %r1488;
	not.pred 	%p137, %p18;
	or.pred  	%p138, %p137, %p136;
	@%p138 bra 	$L__BB51_480;
	setp.ne.s16 	%p139, %rs7, 0;
	mov.b64 	%rd728, 0;
	@%p139 bra 	$L__BB51_479;
	ld.global.u64 	%rd728, [%rd158];
$L__BB51_479:
	cvt.s64.s32 	%rd242, %r380;
	add.s64 	%rd243, %rd728, %rd242;
	shl.b64 	%rd244, %rd243, 2;
	add.s64 	%rd245, %rd4, %rd244;
	st.global.f32 	[%rd245], %f150;
$L__BB51_480:
	setp.ge.s32 	%p140, %r381, %r1488;
	not.pred 	%p141, %p19;
	or.pred  	%p142, %p141, %p140;
	@%p142 bra 	$L__BB51_484;
	setp.ne.s16 	%p143, %rs7, 0;
	mov.b64 	%rd729, 0;
	@%p143 bra 	$L__BB51_483;
	ld.global.u64 	%rd729, [%rd158];
$L__BB51_483:
	cvt.s64.s32 	%rd247, %r381;
	add.s64 	%rd248, %rd729, %rd247;
	shl.b64 	%rd249, %rd248, 2;
	add.s64 	%rd250, %rd4, %rd249;
	st.global.f32 	[%rd250], %f151;
$L__BB51_484:
	setp.ge.s32 	%p144, %r382, %r1488;
	not.pred 	%p145, %p20;
	or.pred  	%p146, %p145, %p144;
	@%p146 bra 	$L__BB51_488;
	setp.ne.s16 	%p147, %rs7, 0;
	mov.b64 	%rd730, 0;
	@%p147 bra 	$L__BB51_487;
	ld.global.u64 	%rd730, [%rd158];
$L__BB51_487:
	cvt.s64.s32 	%rd252, %r382;
	add.s64 	%rd253, %rd730, %rd252;
	shl.b64 	%rd254, %rd253, 2;
	add.s64 	%rd255, %rd4, %rd254;
	st.global.f32 	[%rd255], %f152;
$L__BB51_488:
	setp.ge.s32 	%p148, %r383, %r1488;
	not.pred 	%p149, %p21;
	or.pred  	%p150, %p149, %p148;
	@%p150 bra 	$L__BB51_492;
	setp.ne.s16 	%p151, %rs7, 0;
	mov.b64 	%rd731, 0;
	@%p151 bra 	$L__BB51_491;
	ld.global.u64 	%rd731, [%rd158];
$L__BB51_491:
	cvt.s64.s32 	%rd257, %r383;
	add.s64 	%rd258, %rd731, %rd257;
	shl.b64 	%rd259, %rd258, 2;
	add.s64 	%rd260, %rd4, %rd259;
	st.global.f32 	[%rd260], %f153;
$L__BB51_492:
	setp.ge.s32 	%p152, %r384, %r1488;
	not.pred 	%p153, %p22;
	or.pred  	%p154, %p153, %p152;
	@%p154 bra 	$L__BB51_496;
	setp.ne.s16 	%p155, %rs7, 0;
	mov.b64 	%rd732, 0;
	@%p155 bra 	$L__BB51_495;
	ld.global.u64 	%rd732, [%rd158];
$L__BB51_495:
	cvt.s64.s32 	%rd262, %r384;
	add.s64 	%rd263, %rd732, %rd262;
	shl.b64 	%rd264, %rd263, 2;
	add.s64 	%rd265, %rd4, %rd264;
	st.global.f32 	[%rd265], %f154;
$L__BB51_496:
	setp.ge.s32 	%p156, %r385, %r1488;
	not.pred 	%p157, %p23;
	or.pred  	%p158, %p157, %p156;
	@%p158 bra 	$L__BB51_500;
	setp.ne.s16 	%p159, %rs7, 0;
	mov.b64 	%rd733, 0;
	@%p159 bra 	$L__BB51_499;
	ld.global.u64 	%rd733, [%rd158];
$L__BB51_499:
	cvt.s64.s32 	%rd267, %r385;
	add.s64 	%rd268, %rd733, %rd267;
	shl.b64 	%rd269, %rd268, 2;
	add.s64 	%rd270, %rd4, %rd269;
	st.global.f32 	[%rd270], %f155;
$L__BB51_500:
	setp.ge.s32 	%p160, %r386, %r1488;
	not.pred 	%p161, %p24;
	or.pred  	%p162, %p161, %p160;
	@%p162 bra 	$L__BB51_504;
	setp.ne.s16 	%p163, %rs7, 0;
	mov.b64 	%rd734, 0;
	@%p163 bra 	$L__BB51_503;
	ld.global.u64 	%rd734, [%rd158];
$L__BB51_503:
	cvt.s64.s32 	%rd272, %r386;
	add.s64 	%rd273, %rd734, %rd272;
	shl.b64 	%rd274, %rd273, 2;
	add.s64 	%rd275, %rd4, %rd274;
	st.global.f32 	[%rd275], %f156;
$L__BB51_504:
	setp.ge.s32 	%p164, %r387, %r1488;
	not.pred 	%p165, %p25;
	or.pred  	%p166, %p165, %p164;
	@%p166 bra 	$L__BB51_508;
	setp.ne.s16 	%p167, %rs7, 0;
	mov.b64 	%rd735, 0;
	@%p167 bra 	$L__BB51_507;
	ld.global.u64 	%rd735, [%rd158];
$L__BB51_507:
	cvt.s64.s32 	%rd277, %r387;
	add.s64 	%rd278, %rd735, %rd277;
	shl.b64 	%rd279, %rd278, 2;
	add.s64 	%rd280, %rd4, %rd279;
	st.global.f32 	[%rd280], %f157;
$L__BB51_508:
	setp.ge.s32 	%p168, %r388, %r1488;
	not.pred 	%p169, %p26;
	or.pred  	%p170, %p169, %p168;
	@%p170 bra 	$L__BB51_512;
	setp.ne.s16 	%p171, %rs7, 0;
	mov.b64 	%rd736, 0;
	@%p171 bra 	$L__BB51_511;
	ld.global.u64 	%rd736, [%rd158];
$L__BB51_511:
	cvt.s64.s32 	%rd282, %r388;
	add.s64 	%rd283, %rd736, %rd282;
	shl.b64 	%rd284, %rd283, 2;
	add.s64 	%rd285, %rd4, %rd284;
	st.global.f32 	[%rd285], %f158;
$L__BB51_512:
	setp.ge.s32 	%p172, %r389, %r1488;
	not.pred 	%p173, %p27;
	or.pred  	%p174, %p173, %p172;
	@%p174 bra 	$L__BB51_516;
	setp.ne.s16 	%p175, %rs7, 0;
	mov.b64 	%rd737, 0;
	@%p175 bra 	$L__BB51_515;
	ld.global.u64 	%rd737, [%rd158];
$L__BB51_515:
	cvt.s64.s32 	%rd287, %r389;
	add.s64 	%rd288, %rd737, %rd287;
	shl.b64 	%rd289, %rd288, 2;
	add.s64 	%rd290, %rd4, %rd289;
	st.global.f32 	[%rd290], %f159;
$L__BB51_516:
	setp.ge.s32 	%p176, %r390, %r1488;
	not.pred 	%p177, %p28;
	or.pred  	%p178, %p177, %p176;
	@%p178 bra 	$L__BB51_565;
	setp.ne.s16 	%p179, %rs7, 0;
	mov.b64 	%rd738, 0;
	@%p179 bra 	$L__BB51_519;
	ld.global.u64 	%rd738, [%rd158];
$L__BB51_519:
	cvt.s64.s32 	%rd292, %r390;
	add.s64 	%rd293, %rd738, %rd292;
	shl.b64 	%rd294, %rd293, 2;
	add.s64 	%rd295, %rd4, %rd294;
	st.global.f32 	[%rd295], %f160;
	bra.uni 	$L__BB51_565;
$L__BB51_520:
	bar.sync 	0;
	not.pred 	%p180, %p15;
	@%p180 bra 	$L__BB51_522;
	sub.s32 	%r600, %r377, %r392;
	shl.b32 	%r601, %r600, 2;
	mov.u32 	%r602, _ZZN3cub18CUB_300001_SM_10006detail6select23DeviceSelectSweepKernelINS2_10policy_hubIfiiLb0ELNS0_10SelectImplE0EE10Policy1000EN6thrust24THRUST_300001_SM_1000_NS6detail15normal_iteratorINS9_10device_ptrIfEEEENSB_INSC_IiEEEESE_PlNS0_13ScanTileStateIiLb1EEEN4cuda3std3__410__not_fn_tI4is_kEENS0_8NullTypeEiNS2_19streaming_context_tIlLb1EEELS5_0EEEvT0_T1_T2_T3_T4_T5_T6_T7_iT8_NS1_7vsmem_tEE19static_temp_storage;
	add.s32 	%r603, %r602, %r601;
	st.shared.f32 	[%r603], %f147;
$L__BB51_522:
	not.pred 	%p181, %p16;
	@%p181 bra 	$L__BB51_524;
	sub.s32 	%r604, %r378, %r392;
	shl.b32 	%r605, %r604, 2;
	mov.u32 	%r606, _ZZN3cub18CUB_300001_SM_10006detail6select23DeviceSelectSweepKernelINS2_10policy_hubIfiiLb0ELNS0_10SelectImplE0EE10Policy1000EN6thrust24THRUST_300001_SM_1000_NS6detail15normal_iteratorINS9_10device_ptrIfEEEENSB_INSC_IiEEEESE_PlNS0_13ScanTileStateIiLb1EEEN4cuda3std3__410__not_fn_tI4is_kEENS0_8NullTypeEiNS2_19streaming_context_tIlLb1EEELS5_0EEEvT0_T1_T2_T3_T4_T5_T6_T7_iT8_NS1_7vsmem_tEE19static_temp_storage;
	add.s32 	%r607, %r606, %r605;
	st.shared.f32 	[%r607], %f148;
$L__BB51_524:
	not.pred 	%p182, %p17;
	@%p182 bra 	$L__BB51_526;
	sub.s32 	%r608, %r379, %r392;
	shl.b32 	%r609, %r608, 2;
	mov.u32 	%r610, _ZZN3cub18CUB_300001_SM_10006detail6select23DeviceSelectSweepKernelINS2_10policy_hubIfiiLb0ELNS0_10SelectImplE0EE10Policy1000EN6thrust24THRUST_300001_SM_1000_NS6detail15normal_iteratorINS9_10device_ptrIfEEEENSB_INSC_IiEEEESE_PlNS0_13ScanTileStateIiLb1EEEN4cuda3std3__410__not_fn_tI4is_kEENS0_8NullTypeEiNS2_19streaming_context_tIlLb1EEELS5_0EEEvT0_T1_T2_T3_T4_T5_T6_T7_iT8_NS1_7vsmem_tEE19static_temp_storage;
	add.s32 	%r611, %r610, %r609;
	st.shared.f32 	[%r611], %f149;
$L__BB51_526:
	not.pred 	%p183, %p18;
	@%p183 bra 	$L__BB51_528;
	sub.s32 	%r612, %r380, %r392;
	shl.b32 	%r613, %r612, 2;
	mov.u32 	%r614, _ZZN3cub18CUB_300001_SM_10006detail6select23DeviceSelectSweepKernelINS2_10policy_hubIfiiLb0ELNS0_10SelectImplE0EE10Policy1000EN6thrust24THRUST_300001_SM_1000_NS6detail15normal_iteratorINS9_10device_ptrIfEEEENSB_INSC_IiEEEESE_PlNS0_13ScanTileStateIiLb1EEEN4cuda3std3__410__not_fn_tI4is_kEENS0_8NullTypeEiNS2_19streaming_context_tIlLb1EEELS5_0EEEvT0_T1_T2_T3_T4_T5_T6_T7_iT8_NS1_7vsmem_tEE19static_temp_storage;
	add.s32 	%r615, %r614, %r613;
	st.shared.f32 	[%r615], %f150;
$L__BB51_528:
	not.pred 	%p184, %p19;
	@%p184 bra 	$L__BB51_530;
	sub.s32 	%r616, %r381, %r392;
	shl.b32 	%r617, %r616, 2;
	mov.u32 	%r618, _ZZN3cub18CUB_300001_SM_10006detail6select23DeviceSelectSweepKernelINS2_10policy_hubIfiiLb0ELNS0_10SelectImplE0EE10Policy1000EN6thrust24THRUST_300001_SM_1000_NS6detail15normal_iteratorINS9_10device_ptrIfEEEENSB_INSC_IiEEEESE_PlNS0_13ScanTileStateIiLb1EEEN4cuda3std3__410__not_fn_tI4is_kEENS0_8NullTypeEiNS2_19streaming_context_tIlLb1EEELS5_0EEEvT0_T1_T2_T3_T4_T5_T6_T7_iT8_NS1_7vsmem_tEE19static_temp_storage;
	add.s32 	%r619, %r618, %r617;
	st.shared.f32 	[%r619], %f151;
$L__BB51_530:
	not.pred 	%p185, %p20;
	@%p185 bra 	$L__BB51_532;
	sub.s32 	%r620, %r382, %r392;
	shl.b32 	%r621, %r620, 2;
	mov.u32 	%r622, _ZZN3cub18CUB_300001_SM_10006detail6select23DeviceSelectSweepKernelINS2_10policy_hubIfiiLb0ELNS0_10SelectImplE0EE10Policy1000EN6thrust24THRUST_300001_SM_1000_NS6detail15normal_iteratorINS9_10device_ptrIfEEEENSB_INSC_IiEEEESE_PlNS0_13ScanTileStateIiLb1EEEN4cuda3std3__410__not_fn_tI4is_kEENS0_8NullTypeEiNS2_19streaming_context_tIlLb1EEELS5_0EEEvT0_T1_T2_T3_T4_T5_T6_T7_iT8_NS1_7vsmem_tEE19static_temp_storage;
	add.s32 	%r623, %r622, %r621;
	st.shared.f32 	[%r623], %f152;
$L__BB51_532:
	not.pred 	%p186, %p21;
	@%p186 bra 	$L__BB51_534;
	sub.s32 	%r624, %r383, %r392;
	shl.b32 	%r625, %r624, 2;
	mov.u32 	%r626, _ZZN3cub18CUB_300001_SM_10006detail6select23DeviceSelectSweepKernelINS2_10policy_hubIfiiLb0ELNS0_10SelectImplE0EE10Policy1000EN6thrust24THRUST_300001_SM_1000_NS6detail15normal_iteratorINS9_10device_ptrIfEEEENSB_INSC_IiEEEESE_PlNS0_13ScanTileStateIiLb1EEEN4cuda3std3__410__not_fn_tI4is_kEENS0_8NullTypeEiNS2_19streaming_context_tIlLb1EEELS5_0EEEvT0_T1_T2_T3_T4_T5_T6_T7_iT8_NS1_7vsmem_tEE19static_temp_storage;
	add.s32 	%r627, %r626, %r625;
	st.shared.f32 	[%r627], %f153;
$L__BB51_534:
	not.pred 	%p187, %p22;
	@%p187 bra 	$L__BB51_536;
	sub.s32 	%r628, %r384, %r392;
	shl.b32 	%r629, %r628, 2;
	mov.u32 	%r630, _ZZN3cub18CUB_300001_SM_10006detail6select23DeviceSelectSweepKernelINS2_10policy_hubIfiiLb0ELNS0_10SelectImplE0EE10Policy1000EN6thrust24THRUST_300001_SM_1000_NS6detail15normal_iteratorINS9_10device_ptrIfEEEENSB_INSC_IiEEEESE_PlNS0_13ScanTileStateIiLb1EEEN4cuda3std3__410__not_fn_tI4is_kEENS0_8NullTypeEiNS2_19streaming_context_tIlLb1EEELS5_0EEEvT0_T1_T2_T3_T4_T5_T6_T7_iT8_NS1_7vsmem_tEE19static_temp_storage;
	add.s32 	%r631, %r630, %r629;
	st.shared.f32 	[%r631], %f154;
$L__BB51_536:
	not.pred 	%p188, %p23;
	@%p188 bra 	$L__BB51_538;
	sub.s32 	%r632, %r385, %r392;
	shl.b32 	%r633, %r632, 2;
	mov.u32 	%r634, _ZZN3cub18CUB_300001_SM_10006detail6select23DeviceSelectSweepKernelINS2_10policy_hubIfiiLb0ELNS0_10SelectImplE0EE10Policy1000EN6thrust24THRUST_300001_SM_1000_NS6detail15normal_iteratorINS9_10device_ptrIfEEEENSB_INSC_IiEEEESE_PlNS0_13ScanTileStateIiLb1EEEN4cuda3std3__410__not_fn_tI4is_kEENS0_8NullTypeEiNS2_19streaming_context_tIlLb1EEELS5_0EEEvT0_T1_T2_T3_T4_T5_T6_T7_iT8_NS1_7vsmem_tEE19static_temp_storage;
	add.s32 	%r635, %r634, %r633;
	st.shared.f32 	[%r635], %f155;
$L__BB51_538:
	not.pred 	%p189, %p24;
	@%p189 bra 	$L__BB51_540;
	sub.s32 	%r636, %r386, %r392;
	shl.b32 	%r637, %r636, 2;
	mov.u32 	%r638, _ZZN3cub18CUB_300001_SM_10006detail6select23DeviceSelectSweepKernelINS2_10policy_hubIfiiLb0ELNS0_10SelectImplE0EE10Policy1000EN6thrust24THRUST_300001_SM_1000_NS6detail15normal_iteratorINS9_10device_ptrIfEEEENSB_INSC_IiEEEESE_PlNS0_13ScanTileStateIiLb1EEEN4cuda3std3__410__not_fn_tI4is_kEENS0_8NullTypeEiNS2_19streaming_context_tIlLb1EEELS5_0EEEvT0_T1_T2_T3_T4_T5_T6_T7_iT8_NS1_7vsmem_tEE19static_temp_storage;
	add.s32 	%r639, %r638, %r637;
	st.shared.f32 	[%r639], %f156;
$L__BB51_540:
	not.pred 	%p190, %p25;
	@%p190 bra 	$L__BB51_542;
	sub.s32 	%r640, %r387, %r392;
	shl.b32 	%r641, %r640, 2;
	mov.u32 	%r642, _ZZN3cub18CUB_300001_SM_10006detail6select23DeviceSelectSweepKernelINS2_10policy_hubIfiiLb0ELNS0_10SelectImplE0EE10Policy1000EN6thrust24THRUST_300001_SM_1000_NS6detail15normal_iteratorINS9_10device_ptrIfEEEENSB_INSC_IiEEEESE_PlNS0_13ScanTileStateIiLb1EEEN4cuda3std3__410__not_fn_tI4is_kEENS0_8NullTypeEiNS2_19streaming_context_tIlLb1EEELS5_0EEEvT0_T1_T2_T3_T4_T5_T6_T7_iT8_NS1_7vsmem_tEE19static_temp_storage;
	add.s32 	%r643, %r642, %r641;
	st.shared.f32 	[%r643], %f157;
$L__BB51_542:
	not.pred 	%p191, %p26;
	@%p191 bra 	$L__BB51_544;
	sub.s32 	%r644, %r388, %r392;
	shl.b32 	%r645, %r644, 2;
	mov.u32 	%r646, _ZZN3cub18CUB_300001_SM_10006detail6select23DeviceSelectSweepKernelINS2_10policy_hubIfiiLb0ELNS0_10SelectImplE0EE10Policy1000EN6thrust24THRUST_300001_SM_1000_NS6detail15normal_iteratorINS9_10device_ptrIfEEEENSB_INSC_IiEEEESE_PlNS0_13ScanTileStateIiLb1EEEN4cuda3std3__410__not_fn_tI4is_kEENS0_8NullTypeEiNS2_19streaming_context_tIlLb1EEELS5_0EEEvT0_T1_T2_T3_T4_T5_T6_T7_iT8_NS1_7vsmem_tEE19static_temp_storage;
	add.s32 	%r647, %r646, %r645;
	st.shared.f32 	[%r647], %f158;
$L__BB51_544:
	not.pred 	%p192, %p27;
	@%p192 bra 	$L__BB51_546;
	sub.s32 	%r648, %r389, %r392;
	shl.b32 	%r649, %r648, 2;
	mov.u32 	%r650, _ZZN3cub18CUB_300001_SM_10006detail6select23DeviceSelectSweepKernelINS2_10policy_hubIfiiLb0ELNS0_10SelectImplE0EE10Policy1000EN6thrust24THRUST_300001_SM_1000_NS6detail15normal_iteratorINS9_10device_ptrIfEEEENSB_INSC_IiEEEESE_PlNS0_13ScanTileStateIiLb1EEEN4cuda3std3__410__not_fn_tI4is_kEENS0_8NullTypeEiNS2_19streaming_context_tIlLb1EEELS5_0EEEvT0_T1_T2_T3_T4_T5_T6_T7_iT8_NS1_7vsmem_tEE19static_temp_storage;
	add.s32 	%r651, %r650, %r649;
	st.shared.f32 	[%r651], %f159;
$L__BB51_546:
	not.pred 	%p193, %p28;
	@%p193 bra 	$L__BB51_548;
	sub.s32 	%r652, %r390, %r392;
	shl.b32 	%r653, %r652, 2;
	mov.u32 	%r654, _ZZN3cub18CUB_300001_SM_10006detail6select23DeviceSelectSweepKernelINS2_10policy_hubIfiiLb0ELNS0_10SelectImplE0EE10Policy1000EN6thrust24THRUST_300001_SM_1000_NS6detail15normal_iteratorINS9_10device_ptrIfEEEENSB_INSC_IiEEEESE_PlNS0_13ScanTileStateIiLb1EEEN4cuda3std3__410__not_fn_tI4is_kEENS0_8NullTypeEiNS2_19streaming_context_tIlLb1EEELS5_0EEEvT0_T1_T2_T3_T4_T5_T6_T7_iT8_NS1_7vsmem_tEE19static_temp_storage;
	add.s32 	%r655, %r654, %r653;
	st.shared.f32 	[%r655], %f160;
$L__BB51_548:
	bar.sync 	0;
	setp.ge.s32 	%p194, %r1484, %r394;
	@%p194 bra 	$L__BB51_565;
	ld.param.u8 	%rs8, [%rd157];
	ld.param.u64 	%rd296, [%rd157+24];
	cvta.to.global.u64 	%rd159, %rd296;
	add.s32 	%r656, %r391, %r416;
	add.s32 	%r657, %r1484, %r3;
	sub.s32 	%r658, %r656, %r657;
	add.s32 	%r395, %r658, -7169;
	and.b32  	%r659, %r395, 1536;
	setp.eq.s32 	%p195, %r659, 1536;
	@%p195 bra 	$L__BB51_554;
	shr.u32 	%r660, %r395, 9;
	add.s32 	%r661, %r660, 1;
	and.b32  	%r662, %r661, 3;
	add.s32 	%r1483, %r1484, %r392;
	shl.b32 	%r663, %r1484, 2;
	mov.u32 	%r664, _ZZN3cub18CUB_300001_SM_10006detail6select23DeviceSelectSweepKernelINS2_10policy_hubIfiiLb0ELNS0_10SelectImplE0EE10Policy1000EN6thrust24THRUST_300001_SM_1000_NS6detail15normal_iteratorINS9_10device_ptrIfEEEENSB_INSC_IiEEEESE_PlNS0_13ScanTileStateIiLb1EEEN4cuda3std3__410__not_fn_tI4is_kEENS0_8NullTypeEiNS2_19streaming_context_tIlLb1EEELS5_0EEEvT0_T1_T2_T3_T4_T5_T6_T7_iT8_NS1_7vsmem_tEE19static_temp_storage;
	add.s32 	%r1482, %r664, %r663;
	neg.s32 	%r1481, %r662;
	shl.b32 	%r665, %r661, 9;
	and.b32  	%r666, %r665, 1536;
	add.s32 	%r1484, %r1484, %r666;
$L__BB51_551:
	.pragma "nounroll";
	setp.ne.s16 	%p196, %rs8, 0;
	mov.b64 	%rd720, 0;
	@%p196 bra 	$L__BB51_553;
	ld.global.u64 	%rd720, [%rd159];
$L__BB51_553:
	cvt.s64.s32 	%rd298, %r1483;
	add.s64 	%rd299, %rd720, %rd298;
	shl.b64 	%rd300, %rd299, 2;
	add.s64 	%rd301, %rd4, %rd300;
	ld.shared.f32 	%f99, [%r1482];
	st.global.f32 	[%rd301], %f99;
	add.s32 	%r1483, %r1483, 512;
	add.s32 	%r1482, %r1482, 2048;
	add.s32 	%r1481, %r1481, 1;
	setp.ne.s32 	%p197, %r1481, 0;
	@%p197 bra 	$L__BB51_551;
$L__BB51_554:
	setp.lt.u32 	%p198, %r395, 1536;
	@%p198 bra 	$L__BB51_565;
	add.s32 	%r1486, %r1484, %r392;
	shl.b32 	%r667, %r1484, 2;
	mov.u32 	%r668, _ZZN3cub18CUB_300001_SM_10006detail6select23DeviceSelectSweepKernelINS2_10policy_hubIfiiLb0ELNS0_10SelectImplE0EE10Policy1000EN6thrust24THRUST_300001_SM_1000_NS6detail15normal_iteratorINS9_10device_ptrIfEEEENSB_INSC_IiEEEESE_PlNS0_13ScanTileStateIiLb1EEEN4cuda3std3__410__not_fn_tI4is_kEENS0_8NullTypeEiNS2_19streaming_context_tIlLb1EEELS5_0EEEvT0_T1_T2_T3_T4_T5_T6_T7_iT8_NS1_7vsmem_tEE19static_temp_storage;
	add.s32 	%r669, %r667, %r668;
	add.s32 	%r1485, %r669, 4096;
$L__BB51_556:
	setp.ne.s16 	%p199, %rs8, 0;
	cvt.s64.s32 	%rd162, %r1486;
	mov.b64 	%rd721, 0;
	@%p199 bra 	$L__BB51_558;
	ld.global.u64 	%rd721, [%rd159];
$L__BB51_558:
	setp.ne.s16 	%p200, %rs8, 0;
	add.s64 	%rd304, %rd721, %rd162;
	shl.b64 	%rd305, %rd304, 2;
	add.s64 	%rd306, %rd4, %rd305;
	ld.shared.f32 	%f100, [%r1485+-4096];
	st.global.f32 	[%rd306], %f100;
	mov.b64 	%rd722, 0;
	@%p200 bra 	$L__BB51_560;
	ld.global.u64 	%rd722, [%rd159];
$L__BB51_560:
	setp.ne.s16 	%p201, %rs8, 0;
	add.s64 	%rd308, %rd722, %rd162;
	shl.b64 	%rd309, %rd308, 2;
	add.s64 	%rd310, %rd4, %rd309;
	ld.shared.f32 	%f101, [%r1485+-2048];
	st.global.f32 	[%rd310+2048], %f101;
	mov.b64 	%rd723, 0;
	@%p201 bra 	$L__BB51_562;
	ld.global.u64 	%rd723, [%rd159];
$L__BB51_562:
	setp.ne.s16 	%p202, %rs8, 0;
	add.s64 	%rd312, %rd723, %rd162;
	shl.b64 	%rd313, %rd312, 2;
	add.s64 	%rd314, %rd4, %rd313;
	ld.shared.f32 	%f102, [%r1485];
	st.global.f32 	[%rd314+4096], %f102;
	mov.b64 	%rd724, 0;
	@%p202 bra 	$L__BB51_564;
	ld.global.u64 	%rd724, [%rd159];
$L__BB51_564:
	cvt.u32.u64 	%r670, %rd162;
	add.s64 	%rd315, %rd724, %rd162;
	shl.b64 	%rd316, %rd315, 2;
	add.s64 	%rd317, %rd4, %rd316;
	ld.shared.f32 	%f103, [%r1485+2048];
	st.global.f32 	[%rd317+6144], %f103;
	add.s32 	%r1484, %r1484, 2048;
	add.s32 	%r1486, %r670, 2048;
	add.s32 	%r1485, %r1485, 8192;
	setp.lt.s32 	%p203, %r1484, %r394;
	@%p203 bra 	$L__BB51_556;
$L__BB51_565:
	mov.u32 	%r900, %tid.x;
	setp.ne.s32 	%p369, %r900, 0;
	@%p369 bra 	$L__BB51_573;
	mov.u64 	%rd199, %rd205;
	ld.param.u8 	%rs51, [%rd199+1];
	setp.eq.s16 	%p370, %rs51, 0;
	@%p370 bra 	$L__BB51_570;
	ld.param.u8 	%rs52, [%rd199];
	setp.ne.s16 	%p371, %rs52, 0;
	mov.b64 	%rd739, 0;
	@%p371 bra 	$L__BB51_569;
	ld.param.u64 	%rd428, [%rd199+24];
	cvta.to.global.u64 	%rd429, %rd428;
	ld.global.u64 	%rd739, [%rd429];
$L__BB51_569:
	cvt.s64.s32 	%rd430, %r1488;
	add.s64 	%rd431, %rd739, %rd430;
	cvta.to.global.u64 	%rd432, %rd204;
	st.global.u64 	[%rd432], %rd431;
	bra.uni 	$L__BB51_573;
$L__BB51_570:
	ld.param.u8 	%rs53, [%rd199];
	setp.ne.s16 	%p372, %rs53, 0;
	mov.b64 	%rd740, 0;
	@%p372 bra 	$L__BB51_572;
	ld.param.u64 	%rd434, [%rd199+24];
	cvta.to.global.u64 	%rd435, %rd434;
	ld.global.u64 	%rd740, [%rd435];
$L__BB51_572:
	cvt.s64.s32 	%rd436, %r1488;
	add.s64 	%rd437, %rd740, %rd436;
	ld.param.u64 	%rd438, [%rd199+32];
	cvta.to.global.u64 	%rd439, %rd438;
	st.global.u64 	[%rd439], %rd437;
$L__BB51_573:
	ret;

}
	// .globl	_ZN3cub18CUB_300001_SM_10006detail6select23DeviceSelectSweepKernelINS2_10policy_hubIfNS0_8NullTypeEiLb0ELNS0_10SelectImplE1EE10Policy1000EN6thrust24THRUST_300001_SM_1000_NS6detail15normal_iteratorINSA_10device_ptrIfEEEEPS5_SF_PlNS0_13ScanTileStateIiLb1EEEN4cuda3std3__410__not_fn_tI6is_negEES5_iNS2_19streaming_context_tIlLb1EEELS6_1EEEvT0_T1_T2_T3_T4_T5_T6_T7_iT8_NS1_7vsmem_tE
.visible .entry _ZN3cub18CUB_300001_SM_10006detail6select23DeviceSelectSweepKernelINS2_10policy_hubIfNS0_8NullTypeEiLb0ELNS0_10SelectImplE1EE10Policy1000EN6thrust24THRUST_300001_SM_1000_NS6detail15normal_iteratorINSA_10device_ptrIfEEEEPS5_SF_PlNS0_13ScanTileStateIiLb1EEEN4cuda3std3__410__not_fn_tI6is_negEES5_iNS2_19streaming_context_tIlLb1EEELS6_1EEEvT0_T1_T2_T3_T4_T5_T6_T7_iT8_NS1_7vsmem_tE(
	.param .align 8 .b8 _ZN3cub18CUB_300001_SM_10006detail6select23DeviceSelectSweepKernelINS2_10policy_hubIfNS0_8NullTypeEiLb0ELNS0_10SelectImplE1EE10Policy1000EN6thrust24THRUST_300001_SM_1000_NS6detail15normal_iteratorINSA_10device_ptrIfEEEEPS5_SF_PlNS0_13ScanTileStateIiLb1EEEN4cuda3std3__410__not_fn_tI6is_negEES5_iNS2_19streaming_context_tIlLb1EEELS6_1EEEvT0_T1_T2_T3_T4_T5_T6_T7_iT8_NS1_7vsmem_tE_param_0[8],
	.param .u64 .ptr .align 1 _ZN3cub18CUB_300001_SM_10006detail6select23DeviceSelectSweepKernelINS2_10policy_hubIfNS0_8NullTypeEiLb0ELNS0_10SelectImplE1EE10Policy1000EN6thrust24THRUST_300001_SM_1000_NS6detail15normal_iteratorINSA_10device_ptrIfEEEEPS5_SF_PlNS0_13ScanTileStateIiLb1EEEN4cuda3std3__410__not_fn_tI6is_negEES5_iNS2_19streaming_context_tIlLb1EEELS6_1EEEvT0_T1_T2_T3_T4_T5_T6_T7_iT8_NS1_7vsmem_tE_param_1,
	.param .align 8 .b8 _ZN3cub18CUB_300001_SM_10006detail6select23DeviceSelectSweepKernelINS2_10policy_hubIfNS0_8NullTypeEiLb0ELNS0_10SelectImplE1EE10Policy1000EN6thrust24THRUST_300001_SM_1000_NS6detail15normal_iteratorINSA_10device_ptrIfEEEEPS5_SF_PlNS0_13ScanTileStateIiLb1EEEN4cuda3std3__410__not_fn_tI6is_negEES5_iNS2_19streaming_context_tIlLb1EEELS6_1EEEvT0_T1_T2_T3_T4_T5_T6_T7_iT8_NS1_7vsmem_tE_param_2[8],
	.param .u64 .ptr .align 1 _ZN3cub18CUB_300001_SM_10006detail6select23DeviceSelectSweepKernelINS2_10policy_hubIfNS0_8NullTypeEiLb0ELNS0_10SelectImplE1EE10Policy1000EN6thrust24THRUST_300001_SM_1000_NS6detail15normal_iteratorINSA_10device_ptrIfEEEEPS5_SF_PlNS0_13ScanTileStateIiLb1EEEN4cuda3std3__410__not_fn_tI6is_negEES5_iNS2_19streaming_context_tIlLb1EEELS6_1EEEvT0_T1_T2_T3_T4_T5_T6_T7_iT8_NS1_7vsmem_tE_param_3,
	.param .align 8 .b8 _ZN3cub18CUB_300001_SM_10006detail6select23DeviceSelectSweepKernelINS2_10policy_hubIfNS0_8NullTypeEiLb0ELNS0_10SelectImplE1EE10Policy1000EN6thrust24THRUST_300001_SM_1000_NS6detail15normal_iteratorINSA_10device_ptrIfEEEEPS5_SF_PlNS0_13ScanTileStateIiLb1EEEN4cuda3std3__410__not_fn_tI6is_negEES5_iNS2_19streaming_context_tIlLb1EEELS6_1EEEvT0_T1_T2_T3_T4_T5_T6_T7_iT8_NS1_7vsmem_tE_param_4[8],
	.param .align 1 .b8 _ZN3cub18CUB_300001_SM_10006detail6select23DeviceSelectSweepKernelINS2_10policy_hubIfNS0_8NullTypeEiLb0ELNS0_10SelectImplE1EE10Policy1000EN6thrust24THRUST_300001_SM_1000_NS6detail15normal_iteratorINSA_10device_ptrIfEEEEPS5_SF_PlNS0_13ScanTileStateIiLb1EEEN4cuda3std3__410__not_fn_tI6is_negEES5_iNS2_19streaming_context_tIlLb1EEELS6_1EEEvT0_T1_T2_T3_T4_T5_T6_T7_iT8_NS1_7vsmem_tE_param_5[1],
	.param .align 1 .b8 _ZN3cub18CUB_300001_SM_10006detail6select23DeviceSelectSweepKernelINS2_10policy_hubIfNS0_8NullTypeEiLb0ELNS0_10SelectImplE1EE10Policy1000EN6thrust24THRUST_300001_SM_1000_NS6detail15normal_iteratorINSA_10device_ptrIfEEEEPS5_SF_PlNS0_13ScanTileStateIiLb1EEEN4cuda3std3__410__not_fn_tI6is_negEES5_iNS2_19streaming_context_tIlLb1EEELS6_1EEEvT0_T1_T2_T3_T4_T5_T6_T7_iT8_NS1_7vsmem_tE_param_6[1],
	.param .u32 _ZN3cub18CUB_300001_SM_10006detail6select23DeviceSelectSweepKernelINS2_10policy_hubIfNS0_8NullTypeEiLb0ELNS0_10SelectImplE1EE10Policy1000EN6thrust24THRUST_300001_SM_1000_NS6detail15normal_iteratorINSA_10device_ptrIfEEEEPS5_SF_PlNS0_13ScanTileStateIiLb1EEEN4cuda3std3__410__not_fn_tI6is_negEES5_iNS2_19streaming_context_tIlLb1EEELS6_1EEEvT0_T1_T2_T3_T4_T5_T6_T7_iT8_NS1_7vsmem_tE_param_7,
	.param .u32 _ZN3cub18CUB_300001_SM_10006detail6select23DeviceSelectSweepKernelINS2_10policy_hubIfNS0_8NullTypeEiLb0ELNS0_10SelectImplE1EE10Policy1000EN6thrust24THRUST_300001_SM_1000_NS6detail15normal_iteratorINSA_10device_ptrIfEEEEPS5_SF_PlNS0_13ScanTileStateIiLb1EEEN4cuda3std3__410__not_fn_tI6is_negEES5_iNS2_19streaming_context_tIlLb1EEELS6_1EEEvT0_T1_T2_T3_T4_T5_T6_T7_iT8_NS1_7vsmem_tE_param_8,
	.param .align 8 .b8 _ZN3cub18CUB_300001_SM_10006detail6select23DeviceSelectSweepKernelINS2_10policy_hubIfNS0_8NullTypeEiLb0ELNS0_10SelectImplE1EE10Policy1000EN6thrust24THRUST_300001_SM_1000_NS6detail15normal_iteratorINSA_10device_ptrIfEEEEPS5_SF_PlNS0_13ScanTileStateIiLb1EEEN4cuda3std3__410__not_fn_tI6is_negEES5_iNS2_19streaming_context_tIlLb1EEELS6_1EEEvT0_T1_T2_T3_T4_T5_T6_T7_iT8_NS1_7vsmem_tE_param_9[40],
	.param .align 8 .b8 _ZN3cub18CUB_300001_SM_10006detail6select23DeviceSelectSweepKernelINS2_10policy_hubIfNS0_8NullTypeEiLb0ELNS0_10SelectImplE1EE10Policy1000EN6thrust24THRUST_300001_SM_1000_NS6detail15normal_iteratorINSA_10device_ptrIfEEEEPS5_SF_PlNS0_13ScanTileStateIiLb1EEEN4cuda3std3__410__not_fn_tI6is_negEES5_iNS2_19streaming_context_tIlLb1EEELS6_1EEEvT0_T1_T2_T3_T4_T5_T6_T7_iT8_NS1_7vsmem_tE_param_10[8]
)
.maxntid 384
{
	.reg .pred 	%p<837>;
	.reg .b16 	%rs<104>;
	.reg .b32 	%r<1645>;
	.reg .b32 	%f<259>;
	.reg .b64 	%rd<858>;
	// demoted variable
	.shared .align 16 .b8 _ZZN3cub18CUB_300001_SM_10006detail6select23DeviceSelectSweepKernelINS2_10policy_hubIfNS0_8NullTypeEiLb0ELNS0_10SelectImplE1EE10Policy1000EN6thrust24THRUST_300001_SM_1000_NS6detail15normal_iteratorINSA_10device_ptrIfEEEEPS5_SF_PlNS0_13ScanTileStateIiLb1EEEN4cuda3std3__410__not_fn_tI6is_negEES5_iNS2_19streaming_context_tIlLb1EEELS6_1EEEvT0_T1_T2_T3_T4_T5_T6_T7_iT8_NS1_7vsmem_tEE19static_temp_storage[26112];
	ld.param.u64 	%rd2, [_ZN3cub18CUB_300001_SM_10006detail6select23DeviceSelectSweepKernelINS2_10policy_hubIfNS0_8NullTypeEiLb0ELNS0_10SelectImplE1EE10Policy1000EN6thrust24THRUST_300001_SM_1000_NS6detail15normal_iteratorINSA_10device_ptrIfEEEEPS5_SF_PlNS0_13ScanTileStateIiLb1EEEN4cuda3std3__410__not_fn_tI6is_negEES5_iNS2_19streaming_context_tIlLb1EEELS6_1EEEvT0_T1_T2_T3_T4_T5_T6_T7_iT8_NS1_7vsmem_tE_param_4];
	ld.param.u64 	%rd219, [_ZN3cub18CUB_300001_SM_10006detail6select23DeviceSelectSweepKernelINS2_10policy_hubIfNS0_8NullTypeEiLb0ELNS0_10SelectImplE1EE10Policy1000EN6thrust24THRUST_300001_SM_1000_NS6detail15normal_iteratorINSA_10device_ptrIfEEEEPS5_SF_PlNS0_13ScanTileStateIiLb1EEEN4cuda3std3__410__not_fn_tI6is_negEES5_iNS2_19streaming_context_tIlLb1EEELS6_1EEEvT0_T1_T2_T3_T4_T5_T6_T7_iT8_NS1_7vsmem_tE_param_2];
	ld.param.u64 	%rd220, [_ZN3cub18CUB_300001_SM_10006detail6select23DeviceSelectSweepKernelINS2_10policy_hubIfNS0_8NullTypeEiLb0ELNS0_10SelectImplE1EE10Policy1000EN6thrust24THRUST_300001_SM_1000_NS6detail15normal_iteratorINSA_10device_ptrIfEEEEPS5_SF_PlNS0_13ScanTileStateIiLb1EEEN4cuda3std3__410__not_fn_tI6is_negEES5_iNS2_19streaming_context_tIlLb1EEELS6_1EEEvT0_T1_T2_T3_T4_T5_T6_T7_iT8_NS1_7vsmem_tE_param_0];
	ld.param.u32 	%r349, [_ZN3cub18CUB_300001_SM_10006detail6select23DeviceSelectSweepKernelINS2_10policy_hubIfNS0_8NullTypeEiLb0ELNS0_10SelectImplE1EE10Policy1000EN6thrust24THRUST_300001_SM_1000_NS6detail15normal_iteratorINSA_10device_ptrIfEEEEPS5_SF_PlNS0_13ScanTileStateIiLb1EEEN4cuda3std3__410__not_fn_tI6is_negEES5_iNS2_19streaming_context_tIlLb1EEELS6_1EEEvT0_T1_T2_T3_T4_T5_T6_T7_iT8_NS1_7vsmem_tE_param_8];
	mov.b64 	%rd218, _ZN3cub18CUB_300001_SM_10006detail6select23DeviceSelectSweepKernelINS2_10policy_hubIfNS0_8NullTypeEiLb0ELNS0_10SelectImplE1EE10Policy1000EN6thrust24THRUST_300001_SM_1000_NS6detail15normal_iteratorINSA_10device_ptrIfEEEEPS5_SF_PlNS0_13ScanTileStateIiLb1EEEN4cuda3std3__410__not_fn_tI6is_negEES5_iNS2_19streaming_context_tIlLb1EEELS6_1EEEvT0_T1_T2_T3_T4_T5_T6_T7_iT8_NS1_7vsmem_tE_param_9;
	mov.u64 	%rd1, %rd218;
	cvta.to.global.u64 	%rd3, %rd220;
	cvta.to.global.u64 	%rd4, %rd219;
	mov.u32 	%r350, %ctaid.x;
	mov.u32 	%r351, %nctaid.y;
	mov.u32 	%r352, %ctaid.y;
	mad.lo.s32 	%r1, %r350, %r351, %r352;
	mul.lo.s32 	%r2, %r1, 6528;
	add.s32 	%r353, %r349, -1;
	setp.ge.s32 	%p13, %r1, %r353;
	@%p13 bra 	$L__BB52_273;
	setp.ne.s32 	%p440, %r1, 0;
	@%p440 bra 	$L__BB52_126;
	ld.param.u8 	%rs81, [%rd1];
	setp.eq.s16 	%p651, %rs81, 0;
	ld.param.u64 	%rd643, [%rd1+16];
	selp.b64 	%rd644, %rd643, 0, %p651;
	cvt.u64.u32 	%rd645, %r2;
	add.s64 	%rd646, %rd644, %rd645;
	mov.u32 	%r3, %tid.x;
	and.b32  	%r1378, %r3, 31;
	and.b32  	%r1379, %r3, 992;
	mul.lo.s32 	%r1380, %r1379, 17;
	or.b32  	%r1381, %r1380, %r1378;
	cvt.u64.u32 	%rd647, %r1381;
	add.s64 	%rd648, %rd646, %rd647;
	shl.b64 	%rd649, %rd648, 2;
	add.s64 	%rd650, %rd3, %rd649;
	ld.global.f32 	%f203, [%rd650];
	ld.global.f32 	%f204, [%rd650+128];
	ld.global.f32 	%f205, [%rd650+256];
	ld.global.f32 	%f206, [%rd650+384];
	ld.global.f32 	%f207, [%rd650+512];
	ld.global.f32 	%f208, [%rd650+640];
	ld.global.f32 	%f209, [%rd650+768];
	ld.global.f32 	%f210, [%rd650+896];
	ld.global.f32 	%f211, [%rd650+1024];
	ld.global.f32 	%f212, [%rd650+1152];
	ld.global.f32 	%f213, [%rd650+1280];
	ld.global.f32 	%f214, [%rd650+1408];
	ld.global.f32 	%f215, [%rd650+1536];
	ld.global.f32 	%f216, [%rd650+1664];
	ld.global.f32 	%f217, [%rd650+1792];
	ld.global.f32 	%f218, [%rd650+1920];
	ld.global.f32 	%f219, [%rd650+2048];
	// begin inline asm
	mov.u32 %r1347, %laneid;
	// end inline asm
	shr.u32 	%r5, %r3, 5;
	mad.lo.s32 	%r1382, %r5, 544, %r1347;
	shl.b32 	%r1383, %r1382, 2;
	mov.u32 	%r1384, _ZZN3cub18CUB_300001_SM_10006detail6select23DeviceSelectSweepKernelINS2_10policy_hubIfNS0_8NullTypeEiLb0ELNS0_10SelectImplE1EE10Policy1000EN6thrust24THRUST_300001_SM_1000_NS6detail15normal_iteratorINSA_10device_ptrIfEEEEPS5_SF_PlNS0_13ScanTileStateIiLb1EEEN4cuda3std3__410__not_fn_tI6is_negEES5_iNS2_19streaming_context_tIlLb1EEELS6_1EEEvT0_T1_T2_T3_T4_T5_T6_T7_iT8_NS1_7vsmem_tEE19static_temp_storage;
	add.s32 	%r1385, %r1384, %r1383;
	st.shared.f32 	[%r1385], %f203;
	st.shared.f32 	[%r1385+128], %f204;
	st.shared.f32 	[%r1385+256], %f205;
	st.shared.f32 	[%r1385+384], %f206;
	st.shared.f32 	[%r1385+512], %f207;
	st.shared.f32 	[%r1385+640], %f208;
	st.shared.f32 	[%r1385+768], %f209;
	st.shared.f32 	[%r1385+896], %f210;
	st.shared.f32 	[%r1385+1024], %f211;
	st.shared.f32 	[%r1385+1152], %f212;
	st.shared.f32 	[%r1385+1280], %f213;
	st.shared.f32 	[%r1385+1408], %f214;
	st.shared.f32 	[%r1385+1536], %f215;
	st.shared.f32 	[%r1385+1664], %f216;
	st.shared.f32 	[%r1385+1792], %f217;
	st.shared.f32 	[%r1385+1920], %f218;
	st.shared.f32 	[%r1385+2048], %f219;
	bar.warp.sync 	-1;
	shl.b32 	%r1386, %r1347, 6;
	add.s32 	%r1387, %r1385, %r1386;
	ld.shared.f32 	%f1, [%r1387];
	ld.shared.f32 	%f2, [%r1387+4];
	ld.shared.f32 	%f3, [%r1387+8];
	ld.shared.f32 	%f4, [%r1387+12];
	ld.shared.f32 	%f5, [%r1387+16];
	ld.shared.f32 	%f6, [%r1387+20];
	ld.shared.f32 	%f7, [%r1387+24];
	ld.shared.f32 	%f8, [%r1387+28];
	ld.shared.f32 	%f9, [%r1387+32];
	ld.shared.f32 	%f10, [%r1387+36];
	ld.shared.f32 	%f11, [%r1387+40];
	ld.shared.f32 	%f12, [%r1387+44];
	ld.shared.f32 	%f13, [%r1387+48];
	ld.shared.f32 	%f14, [%r1387+52];
	ld.shared.f32 	%f15, [%r1387+56];
	ld.shared.f32 	%f16, [%r1387+60];
	ld.shared.f32 	%f17, [%r1387+64];
	mov.b32 	%r1388, %f1;
	setp.gt.s32 	%p652, %r1388, -1;
	setp.neu.f32 	%p653, %f1, 0f00000000;
	and.pred  	%p1, %p653, %p652;
	selp.u32 	%r1389, 1, 0, %p1;
	mov.b32 	%r1390, %f2;
	setp.gt.s32 	%p654, %r1390, -1;
	setp.neu.f32 	%p655, %f2, 0f00000000;
	and.pred  	%p2, %p655, %p654;
	selp.u32 	%r1391, 1, 0, %p2;
	mov.b32 	%r1392, %f3;
	setp.gt.s32 	%p656, %r1392, -1;
	setp.neu.f32 	%p657, %f3, 0f00000000;
	and.pred  	%p3, %p657, %p656;
	selp.u32 	%r1393, 1, 0, %p3;
	mov.b32 	%r1394, %f4;
	setp.gt.s32 	%p658, %r1394, -1;
	setp.neu.f32 	%p659, %f4, 0f00000000;
	and.pred  	%p4, %p659, %p658;
	selp.u32 	%r1395, 1, 0, %p4;
	mov.b32 	%r1396, %f5;
	setp.gt.s32 	%p660, %r1396, -1;
	setp.neu.f32 	%p661, %f5, 0f00000000;
	and.pred  	%p5, %p661, %p660;
	selp.u32 	%r1397, 1, 0, %p5;
	mov.b32 	%r1398, %f6;
	setp.gt.s32 	%p662, %r1398, -1;
	setp.neu.f32 	%p663, %f6, 0f00000000;
	and.pred  	%p664, %p663, %p662;
	selp.u32 	%r1399, 1, 0, %p664;
	mov.b32 	%r1400, %f7;
	setp.gt.s32 	%p665, %r1400, -1;
	setp.neu.f32 	%p666, %f7, 0f00000000;
	and.pred  	%p667, %p666, %p665;
	selp.u32 	%r1401, 1, 0, %p667;
	mov.b32 	%r1402, %f8;
	setp.gt.s32 	%p668, %r1402, -1;
	setp.neu.f32 	%p669, %f8, 0f00000000;
	and.pred  	%p670, %p669, %p668;
	selp.u32 	%r1403, 1, 0, %p670;
	mov.b32 	%r1404, %f9;
	setp.gt.s32 	%p671, %r1404, -1;
	setp.neu.f32 	%p672, %f9, 0f00000000;
	and.pred  	%p673, %p672, %p671;
	selp.u32 	%r1405, 1, 0, %p673;
	mov.b32 	%r1406, %f10;
	setp.gt.s32 	%p674, %r1406, -1;
	setp.neu.f32 	%p675, %f10, 0f00000000;
	and.pred  	%p676, %p675, %p674;
	selp.u32 	%r1407, 1, 0, %p676;
	mov.b32 	%r1408, %f11;
	setp.gt.s32 	%p677, %r1408, -1;
	setp.neu.f32 	%p678, %f11, 0f00000000;
	and.pred  	%p679, %p678, %p677;
	selp.u32 	%r1409, 1, 0, %p679;
	mov.b32 	%r1410, %f12;
	setp.gt.s32 	%p680, %r1410, -1;
	setp.neu.f32 	%p681, %f12, 0f00000000;
	and.pred  	%p682, %p681, %p680;
	selp.u32 	%r1411, 1, 0, %p682;
	mov.b32 	%r1412, %f13;
	setp.gt.s32 	%p683, %r1412, -1;
	setp.neu.f32 	%p684, %f13, 0f00000000;
	and.pred  	%p685, %p684, %p683;
	selp.u32 	%r1413, 1, 0, %p685;
	mov.b32 	%r1414, %f14;
	setp.gt.s32 	%p686, %r1414, -1;
	setp.neu.f32 	%p687, %f14, 0f00000000;
	and.pred  	%p688, %p687, %p686;
	selp.u32 	%r1415, 1, 0, %p688;
	mov.b32 	%r1416, %f15;
	setp.gt.s32 	%p689, %r1416, -1;
	setp.neu.f32 	%p690, %f15, 0f00000000;
	and.pred  	%p691, %p690, %p689;
	selp.u32 	%r1417, 1, 0, %p691;
	mov.b32 	%r1418, %f16;
	setp.gt.s32 	%p692, %r1418, -1;
	setp.neu.f32 	%p693, %f16, 0f00000000;
	and.pred  	%p694, %p693, %p692;
	selp.u32 	%r1419, 1, 0, %p694;
	mov.b32 	%r1420, %f17;
	setp.gt.s32 	%p695, %r1420, -1;
	setp.neu.f32 	%p696, %f17, 0f00000000;
	and.pred  	%p697, %p696, %p695;
	selp.u32 	%r1421, 1, 0, %p697;
	bar.sync 	0;
	add.s32 	%r6, %r1391, %r1389;
	add.s32 	%r7, %r6, %r1393;
	add.s32 	%r8, %r7, %r1395;
	add.s32 	%r9, %r8, %r1397;
	add.s32 	%r1422, %r9, %r1399;
	add.s32 	%r1423, %r1422, %r1401;
	add.s32 	%r1424, %r1423, %r1403;
	add.s32 	%r1425, %r1424, %r1405;
	add.s32 	%r1426, %r1425, %r1407;
	add.s32 	%r1427, %r1426, %r1409;
	add.s32 	%r10, %r1427, %r1411;
	add.s32 	%r11, %r10, %r1413;
	add.s32 	%r12, %r11, %r1415;
	add.s32 	%r13, %r12, %r1417;
	add.s32 	%r14, %r13, %r1419;
	add.s32 	%r1352, %r14, %r1421;
	mov.b32 	%r1350, 1;
	mov.b32 	%r1375, 0;
	mov.b32 	%r1377, -1;
	// begin inline asm
	{  .reg .s32 r0;  .reg .pred p;  shfl.sync.up.b32 r0|p, %r1352, %r1350, %r1375, %r1377;  @p add.s32 r0, r0, %r1352;  mov.s32 %r1348, r0;}
	// end inline asm
	mov.b32 	%r1356, 2;
	// begin inline asm
	{  .reg .s32 r0;  .reg .pred p;  shfl.sync.up.b32 r0|p, %r1348, %r1356, %r1375, %r1377;  @p add.s32 r0, r0, %r1348;  mov.s32 %r1354, r0;}
	// end inline asm
	mov.b32 	%r1362, 4;
	// begin inline asm
	{  .reg .s32 r0;  .reg .pred p;  shfl.sync.up.b32 r0|p, %r1354, %r1362, %r1375, %r1377;  @p add.s32 r0, r0, %r1354;  mov.s32 %r1360, r0;}
	// end inline asm
	mov.b32 	%r1368, 8;
	// begin inline asm
	{  .reg .s32 r0;  .reg .pred p;  shfl.sync.up.b32 r0|p, %r1360, %r1368, %r1375, %r1377;  @p add.s32 r0, r0, %r1360;  mov.s32 %r1366, r0;}
	// end inline asm
	mov.b32 	%r1374, 16;
	// begin inline asm
	{  .reg .s32 r0;  .reg .pred p;  shfl.sync.up.b32 r0|p, %r1366, %r1374, %r1375, %r1377;  @p add.s32 r0, r0, %r1366;  mov.s32 %r1372, r0;}
	// end inline asm
	setp.ne.s32 	%p698, %r1347, 31;
	@%p698 bra 	$L__BB52_4;
	shl.b32 	%r1428, %r5, 2;
	add.s32 	%r1430, %r1384, %r1428;
	st.shared.u32 	[%r1430], %r1372;
$L__BB52_4:
	bar.sync 	0;
	ld.shared.v4.u32 	{%r17, %r18, %r19, %r20}, [_ZZN3cub18CUB_300001_SM_10006detail6select23DeviceSelectSweepKernelINS2_10policy_hubIfNS0_8NullTypeEiLb0ELNS0_10SelectImplE1EE10Policy1000EN6thrust24THRUST_300001_SM_1000_NS6detail15normal_iteratorINSA_10device_ptrIfEEEEPS5_SF_PlNS0_13ScanTileStateIiLb1EEEN4cuda3std3__410__not_fn_tI6is_negEES5_iNS2_19streaming_context_tIlLb1EEELS6_1EEEvT0_T1_T2_T3_T4_T5_T6_T7_iT8_NS1_7vsmem_tEE19static_temp_storage];
	add.s32 	%r1431, %r18, %r17;
	setp.eq.s32 	%p699, %r5, 2;
	selp.b32 	%r1432, %r1431, %r17, %p699;
	add.s32 	%r1433, %r1431, %r19;
	setp.eq.s32 	%p700, %r5, 3;
	selp.b32 	%r1434, %r1433, %r1432, %p700;
	add.s32 	%r1435, %r1433, %r20;
	setp.eq.s32 	%p701, %r5, 4;
	selp.b32 	%r1436, %r1435, %r1434, %p701;
	ld.shared.v4.u32 	{%r21, %r22, %r23, %r24}, [_ZZN3cub18CUB_300001_SM_10006detail6select23DeviceSelectSweepKernelINS2_10policy_hubIfNS0_8NullTypeEiLb0ELNS0_10SelectImplE1EE10Policy1000EN6thrust24THRUST_300001_SM_1000_NS6detail15normal_iteratorINSA_10device_ptrIfEEEEPS5_SF_PlNS0_13ScanTileStateIiLb1EEEN4cuda3std3__410__not_fn_tI6is_negEES5_iNS2_19streaming_context_tIlLb1EEELS6_1EEEvT0_T1_T2_T3_T4_T5_T6_T7_iT8_NS1_7vsmem_tEE19static_temp_storage+16];
	add.s32 	%r1437, %r1435, %r21;
	setp.eq.s32 	%p702, %r5, 5;
	selp.b32 	%r1438, %r1437, %r1436, %p702;
	add.s32 	%r1439, %r1437, %r22;
	setp.eq.s32 	%p703, %r5, 6;
	selp.b32 	%r1440, %r1439, %r1438, %p703;
	add.s32 	%r1441, %r1439, %r23;
	setp.eq.s32 	%p704, %r5, 7;
	selp.b32 	%r1442, %r1441, %r1440, %p704;
	add.s32 	%r1443, %r1441, %r24;
	setp.eq.s32 	%p705, %r5, 8;
	selp.b32 	%r1444, %r1443, %r1442, %p705;
	ld.shared.v4.u32 	{%r25, %r26, %r27, %r28}, [_ZZN3cub18CUB_300001_SM_10006detail6select23DeviceSelectSweepKernelINS2_10policy_hubIfNS0_8NullTypeEiLb0ELNS0_10SelectImplE1EE10Policy1000EN6thrust24THRUST_300001_SM_1000_NS6detail15normal_iteratorINSA_10device_ptrIfEEEEPS5_SF_PlNS0_13ScanTileStateIiLb1EEEN4cuda3std3__410__not_fn_tI6is_negEES5_iNS2_19streaming_context_tIlLb1EEELS6_1EEEvT0_T1_T2_T3_T4_T5_T6_T7_iT8_NS1_7vsmem_tEE19static_temp_storage+32];
	add.s32 	%r1445, %r1443, %r25;
	setp.eq.s32 	%p706, %r5, 9;
	selp.b32 	%r1446, %r1445, %r1444, %p706;
	add.s32 	%r1447, %r1445, %r26;
	setp.eq.s32 	%p707, %r5, 10;
	selp.b32 	%r1448, %r1447, %r1446, %p707;
	add.s32 	%r1449, %r1447, %r27;
	setp.eq.s32 	%p708, %r5, 11;
	selp.b32 	%r1450, %r1449, %r1448, %p708;
	add.s32 	%r29, %r1449, %r28;
	setp.lt.u32 	%p709, %r3, 32;
	selp.b32 	%r1451, 0, %r1450, %p709;
	setp.eq.s32 	%p710, %r1347, 0;
	sub.s32 	%r1452, %r1372, %r1352;
	selp.b32 	%r1453, 0, %r1452, %p710;
	add.s32 	%r30, %r1451, %r1453;
	selp.u32 	%r1454, 1, 0, %p1;
	add.s32 	%r31, %r30, %r1454;
	add.s32 	%r32, %r6, %r30;
	add.s32 	%r33, %r7, %r30;
	add.s32 	%r34, %r8, %r30;
	add.s32 	%r35, %r9, %r30;
	setp.neu.f32 	%p711, %f6, 0f00000000;
	mov.b32 	%r1455, %f6;
	setp.gt.s32 	%p712, %r1455, -1;
	and.pred  	%p713, %p711, %p712;
	selp.u32 	%r1456, 1, 0, %p713;
	add.s32 	%r36, %r35, %r1456;
	setp.neu.f32 	%p714, %f7, 0f00000000;
	mov.b32 	%r1457, %f7;
	setp.gt.s32 	%p715, %r1457, -1;
	and.pred  	%p716, %p714, %p715;
	selp.u32 	%r1458, 1, 0, %p716;
	add.s32 	%r37, %r36, %r1458;
	setp.neu.f32 	%p717, %f8, 0f00000000;
	mov.b32 	%r1459, %f8;
	setp.gt.s32 	%p718, %r1459, -1;
	and.pred  	%p719, %p717, %p718;
	selp.u32 	%r1460, 1, 0, %p719;
	add.s32 	%r38, %r37, %r1460;
	setp.neu.f32 	%p720, %f9, 0f00000000;
	mov.b32 	%r1461, %f9;
	setp.gt.s32 	%p721, %r1461, -1;
	and.pred  	%p722, %p720, %p721;
	selp.u32 	%r1462, 1, 0, %p722;
	add.s32 	%r39, %r38, %r1462;
	setp.neu.f32 	%p723, %f10, 0f00000000;
	mov.b32 	%r1463, %f10;
	setp.gt.s32 	%p724, %r1463, -1;
	and.pred  	%p725, %p723, %p724;
	selp.u32 	%r1464, 1, 0, %p725;
	add.s32 	%r40, %r39, %r1464;
	setp.neu.f32 	%p726, %f11, 0f00000000;
	mov.b32 	%r1465, %f11;
	setp.gt.s32 	%p727, %r1465, -1;
	and.pred  	%p728, %p726, %p727;
	selp.u32 	%r1466, 1, 0, %p728;
	add.s32 	%r41, %r40, %r1466;
	add.s32 	%r42, %r10, %r30;
	add.s32 	%r43, %r11, %r30;
	add.s32 	%r44, %r12, %r30;
	add.s32 	%r45, %r13, %r30;
	add.s32 	%r46, %r14, %r30;
	setp.ne.s32 	%p729, %r3, 0;
	@%p729 bra 	$L__BB52_6;
	add.s64 	%rd651, %rd2, 256;
	mov.b32 	%r1467, 101;
	// begin inline asm
	st.relaxed.gpu.v2.u32 [%rd651], {%r1467, %r29};
	// end inline asm
$L__BB52_6:
	setp.neu.f32 	%p730, %f6, 0f00000000;
	mov.b32 	%r1469, %f6;
	setp.gt.s32 	%p731, %r1469, -1;
	and.pred  	%p6, %p730, %p731;
	setp.gt.s32 	%p732, %r29, 384;
	@%p732 bra 	$L__BB52_75;
	mov.u64 	%rd652, %rd218;
	ld.param.u8 	%rs1, [%rd652];
	ld.param.u64 	%rd653, [%rd652+24];
	cvta.to.global.u64 	%rd5, %rd653;
	@%p1 bra 	$L__BB52_8;
	bra.uni 	$L__BB52_11;
$L__BB52_8:
	setp.ne.s16 	%p733, %rs1, 0;
	mov.b64 	%rd771, 0;
	@%p733 bra 	$L__BB52_10;
	ld.global.u64 	%rd771, [%rd5];
$L__BB52_10:
	cvt.s64.s32 	%rd655, %r30;
	add.s64 	%rd656, %rd771, %rd655;
	shl.b64 	%rd657, %rd656, 2;
	add.s64 	%rd658, %rd4, %rd657;
	st.global.f32 	[%rd658], %f1;
$L__BB52_11:
	not.pred 	%p734, %p2;
	@%p734 bra 	$L__BB52_15;
	setp.ne.s16 	%p735, %rs1, 0;
	mov.b64 	%rd772, 0;
	@%p735 bra 	$L__BB52_14;
	ld.global.u64 	%rd772, [%rd5];
$L__BB52_14:
	cvt.s64.s32 	%rd660, %r31;
	add.s64 	%rd661, %rd772, %rd660;
	shl.b64 	%rd662, %rd661, 2;
	add.s64 	%rd663, %rd4, %rd662;
	st.global.f32 	[%rd663], %f2;
$L__BB52_15:
	not.pred 	%p736, %p3;
	@%p736 bra 	$L__BB52_19;
	setp.ne.s16 	%p737, %rs1, 0;
	mov.b64 	%rd773, 0;
	@%p737 bra 	$L__BB52_18;
	ld.global.u64 	%rd773, [%rd5];
$L__BB52_18:
	cvt.s64.s32 	%rd665, %r32;
	add.s64 	%rd666, %rd773, %rd665;
	shl.b64 	%rd667, %rd666, 2;
	add.s64 	%rd668, %rd4, %rd667;
	st.global.f32 	[%rd668], %f3;
$L__BB52_19:
	not.pred 	%p738, %p4;
	@%p738 bra 	$L__BB52_23;
	setp.ne.s16 	%p739, %rs1, 0;
	mov.b64 	%rd774, 0;
	@%p739 bra 	$L__BB52_22;
	ld.global.u64 	%rd774, [%rd5];
$L__BB52_22:
	cvt.s64.s32 	%rd670, %r33;
	add.s64 	%rd671, %rd774, %rd670;
	shl.b64 	%rd672, %rd671, 2;
	add.s64 	%rd673, %rd4, %rd672;
	st.global.f32 	[%rd673], %f4;
$L__BB52_23:
	not.pred 	%p740, %p5;
	@%p740 bra 	$L__BB52_27;
	setp.ne.s16 	%p741, %rs1, 0;
	mov.b64 	%rd775, 0;
	@%p741 bra 	$L__BB52_26;
	ld.global.u64 	%rd775, [%rd5];
$L__BB52_26:
	cvt.s64.s32 	%rd675, %r34;
	add.s64 	%rd676, %rd775, %rd675;
	shl.b64 	%rd677, %rd676, 2;
	add.s64 	%rd678, %rd4, %rd677;
	st.global.f32 	[%rd678], %f5;
$L__BB52_27:
	not.pred 	%p742, %p6;
	@%p742 bra 	$L__BB52_31;
	setp.ne.s16 	%p743, %rs1, 0;
	mov.b64 	%rd776, 0;
	@%p743 bra 	$L__BB52_30;
	ld.global.u64 	%rd776, [%rd5];
$L__BB52_30:
	cvt.s64.s32 	%rd680, %r35;
	add.s64 	%rd681, %rd776, %rd680;
	shl.b64 	%rd682, %rd681, 2;
	add.s64 	%rd683, %rd4, %rd682;
	st.global.f32 	[%rd683], %f6;
$L__BB52_31:
	setp.eq.f32 	%p744, %f7, 0f00000000;
	mov.b32 	%r1470, %f7;
	setp.lt.s32 	%p745, %r1470, 0;
	or.pred  	%p746, %p744, %p745;
	@%p746 bra 	$L__BB52_35;
	setp.ne.s16 	%p747, %rs1, 0;
	mov.b64 	%rd777, 0;
	@%p747 bra 	$L__BB52_34;
	ld.global.u64 	%rd777, [%rd5];
$L__BB52_34:
	cvt.s64.s32 	%rd685, %r36;
	add.s64 	%rd686, %rd777, %rd685;
	shl.b64 	%rd687, %rd686, 2;
	add.s64 	%rd688, %rd4, %rd687;
	st.global.f32 	[%rd688], %f7;
$L__BB52_35:
	setp.eq.f32 	%p748, %f8, 0f00000000;
	mov.b32 	%r1471, %f8;
	setp.lt.s32 	%p749, %r1471, 0;
	or.pred  	%p750, %p748, %p749;
	@%p750 bra 	$L__BB52_39;
	setp.ne.s16 	%p751, %rs1, 0;
	mov.b64 	%rd778, 0;
	@%p751 bra 	$L__BB52_38;
	ld.global.u64 	%rd778, [%rd5];
$L__BB52_38:
	cvt.s64.s32 	%rd690, %r37;
	add.s64 	%rd691, %rd778, %rd690;
	shl.b64 	%rd692, %rd691, 2;
	add.s64 	%rd693, %rd4, %rd692;
	st.global.f32 	[%rd693], %f8;
$L__BB52_39:
	setp.eq.f32 	%p752, %f9, 0f00000000;
	mov.b32 	%r1472, %f9;
	setp.lt.s32 	%p753, %r1472, 0;
	or.pred  	%p754, %p752, %p753;
	@%p754 bra 	$L__BB52_43;
	setp.ne.s16 	%p755, %rs1, 0;
	mov.b64 	%rd779, 0;
	@%p755 bra 	$L__BB52_42;
	ld.global.u64 	%rd779, [%rd5];
$L__BB52_42:
	cvt.s64.s32 	%rd695, %r38;
	add.s64 	%rd696, %rd779, %rd695;
	shl.b64 	%rd697, %rd696, 2;
	add.s64 	%rd698, %rd4, %rd697;
	st.global.f32 	[%rd698], %f9;
$L__BB52_43:
	setp.eq.f32 	%p756, %f10, 0f00000000;
	mov.b32 	%r1473, %f10;
	setp.lt.s32 	%p757, %r1473, 0;
	or.pred  	%p758, %p756, %p757;
	@%p758 bra 	$L__BB52_47;
	setp.ne.s16 	%p759, %rs1, 0;
	mov.b64 	%rd780, 0;
	@%p759 bra 	$L__BB52_46;
	ld.global.u64 	%rd780, [%rd5];
$L__BB52_46:
	cvt.s64.s32 	%rd700, %r39;
	add.s64 	%rd701, %rd780, %rd700;
	shl.b64 	%rd702, %rd701, 2;
	add.s64 	%rd703, %rd4, %rd702;
	st.global.f32 	[%rd703], %f10;
$L__BB52_47:
	setp.eq.f32 	%p760, %f11, 0f00000000;
	mov.b32 	%r1474, %f11;
	setp.lt.s32 	%p761, %r1474, 0;
	or.pred  	%p762, %p760, %p761;
	@%p762 bra 	$L__BB52_51;
	setp.ne.s16 	%p763, %rs1, 0;
	mov.b64 	%rd781, 0;
	@%p763 bra 	$L__BB52_50;
	ld.global.u64 	%rd781, [%rd5];
$L__BB52_50:
	cvt.s64.s32 	%rd705, %r40;
	add.s64 	%rd706, %rd781, %rd705;
	shl.b64 	%rd707, %rd706, 2;
	add.s64 	%rd708, %rd4, %rd707;
	st.global.f32 	[%rd708], %f11;
$L__BB52_51:
	setp.eq.f32 	%p764, %f12, 0f00000000;
	mov.b32 	%r1475, %f12;
	setp.lt.s32 	%p765, %r1475, 0;
	or.pred  	%p766, %p764, %p765;
	@%p766 bra 	$L__BB52_55;
	setp.ne.s16 	%p767, %rs1, 0;
	mov.b64 	%rd782, 0;
	@%p767 bra 	$L__BB52_54;
	ld.global.u64 	%rd782, [%rd5];
$L__BB52_54:
	cvt.s64.s32 	%rd710, %r41;
	add.s64 	%rd711, %rd782, %rd710;
	shl.b64 	%rd712, %rd711, 2;
	add.s64 	%rd713, %rd4, %rd712;
	st.global.f32 	[%rd713], %f12;
$L__BB52_55:
	setp.eq.f32 	%p768, %f13, 0f00000000;
	mov.b32 	%r1476, %f13;
	setp.lt.s32 	%p769, %r1476, 0;
	or.pred  	%p770, %p768, %p769;
	@%p770 bra 	$L__BB52_59;
	setp.ne.s16 	%p771, %rs1, 0;
	mov.b64 	%rd783, 0;
	@%p771 bra 	$L__BB52_58;
	ld.global.u64 	%rd783, [%rd5];
$L__BB52_58:
	cvt.s64.s32 	%rd715, %r42;
	add.s64 	%rd716, %rd783, %rd715;
	shl.b64 	%rd717, %rd716, 2;
	add.s64 	%rd718, %rd4, %rd717;
	st.global.f32 	[%rd718], %f13;
$L__BB52_59:
	setp.eq.f32 	%p772, %f14, 0f00000000;
	mov.b32 	%r1477, %f14;
	setp.lt.s32 	%p773, %r1477, 0;
	or.pred  	%p774, %p772, %p773;
	@%p774 bra 	$L__BB52_63;
	setp.ne.s16 	%p775, %rs1, 0;
	mov.b64 	%rd784, 0;
	@%p775 bra 	$L__BB52_62;
	ld.global.u64 	%rd784, [%rd5];
$L__BB52_62:
	cvt.s64.s32 	%rd720, %r43;
	add.s64 	%rd721, %rd784, %rd720;
	shl.b64 	%rd722, %rd721, 2;
	add.s64 	%rd723, %rd4, %rd722;
	st.global.f32 	[%rd723], %f14;
$L__BB52_63:
	setp.eq.f32 	%p776, %f15, 0f00000000;
	mov.b32 	%r1478, %f15;
	setp.lt.s32 	%p777, %r1478, 0;
	or.pred  	%p778, %p776, %p777;
	@%p778 bra 	$L__BB52_67;
	setp.ne.s16 	%p779, %rs1, 0;
	mov.b64 	%rd785, 0;
	@%p779 bra 	$L__BB52_66;
	ld.global.u64 	%rd785, [%rd5];
$L__BB52_66:
	cvt.s64.s32 	%rd725, %r44;
	add.s64 	%rd726, %rd785, %rd725;
	shl.b64 	%rd727, %rd726, 2;
	add.s64 	%rd728, %rd4, %rd727;
	st.global.f32 	[%rd728], %f15;
$L__BB52_67:
	setp.eq.f32 	%p780, %f16, 0f00000000;
	mov.b32 	%r1479, %f16;
	setp.lt.s32 	%p781, %r1479, 0;
	or.pred  	%p782, %p780, %p781;
	@%p782 bra 	$L__BB52_71;
	setp.ne.s16 	%p783, %rs1, 0;
	mov.b64 	%rd786, 0;
	@%p783 bra 	$L__BB52_70;
	ld.global.u64 	%rd786, [%rd5];
$L__BB52_70:
	cvt.s64.s32 	%rd730, %r45;
	add.s64 	%rd731, %rd786, %rd730;
	shl.b64 	%rd732, %rd731, 2;
	add.s64 	%rd733, %rd4, %rd732;
	st.global.f32 	[%rd733], %f16;
$L__BB52_71:
	setp.eq.f32 	%p784, %f17, 0f00000000;
	mov.b32 	%r1480, %f17;
	setp.lt.s32 	%p785, %r1480, 0;
	or.pred  	%p786, %p784, %p785;
	@%p786 bra 	$L__BB52_687;
	setp.ne.s16 	%p787, %rs1, 0;
	mov.b64 	%rd787, 0;
	@%p787 bra 	$L__BB52_74;
	ld.global.u64 	%rd787, [%rd5];
$L__BB52_74:
	cvt.s64.s32 	%rd735, %r46;
	add.s64 	%rd736, %rd787, %rd735;
	shl.b64 	%rd737, %rd736, 2;
	add.s64 	%rd738, %rd4, %rd737;
	st.global.f32 	[%rd738], %f17;
	bra.uni 	$L__BB52_687;
$L__BB52_75:
	bar.sync 	0;
	not.pred 	%p788, %p1;
	@%p788 bra 	$L__BB52_77;
	shl.b32 	%r1481, %r30, 2;
	mov.u32 	%r1482, _ZZN3cub18CUB_300001_SM_10006detail6select23DeviceSelectSweepKernelINS2_10policy_hubIfNS0_8NullTypeEiLb0ELNS0_10SelectImplE1EE10Policy1000EN6thrust24THRUST_300001_SM_1000_NS6detail15normal_iteratorINSA_10device_ptrIfEEEEPS5_SF_PlNS0_13ScanTileStateIiLb1EEEN4cuda3std3__410__not_fn_tI6is_negEES5_iNS2_19streaming_context_tIlLb1EEELS6_1EEEvT0_T1_T2_T3_T4_T5_T6_T7_iT8_NS1_7vsmem_tEE19static_temp_storage;
	add.s32 	%r1483, %r1482, %r1481;
	st.shared.f32 	[%r1483], %f1;
$L__BB52_77:
	not.pred 	%p789, %p2;
	@%p789 bra 	$L__BB52_79;
	shl.b32 	%r1484, %r31, 2;
	mov.u32 	%r1485, _ZZN3cub18CUB_300001_SM_10006detail6select23DeviceSelectSweepKernelINS2_10policy_hubIfNS0_8NullTypeEiLb0ELNS0_10SelectImplE1EE10Policy1000EN6thrust24THRUST_300001_SM_1000_NS6detail15normal_iteratorINSA_10device_ptrIfEEEEPS5_SF_PlNS0_13ScanTileStateIiLb1EEEN4cuda3std3__410__not_fn_tI6is_negEES5_iNS2_19streaming_context_tIlLb1EEELS6_1EEEvT0_T1_T2_T3_T4_T5_T6_T7_iT8_NS1_7vsmem_tEE19static_temp_storage;
	add.s32 	%r1486, %r1485, %r1484;
	st.shared.f32 	[%r1486], %f2;
$L__BB52_79:
	not.pred 	%p790, %p3;
	@%p790 bra 	$L__BB52_81;
	shl.b32 	%r1487, %r32, 2;
	mov.u32 	%r1488, _ZZN3cub18CUB_300001_SM_10006detail6select23DeviceSelectSweepKernelINS2_10policy_hubIfNS0_8NullTypeEiLb0ELNS0_10SelectImplE1EE10Policy1000EN6thrust24THRUST_300001_SM_1000_NS6detail15normal_iteratorINSA_10device_ptrIfEEEEPS5_SF_PlNS0_13ScanTileStateIiLb1EEEN4cuda3std3__410__not_fn_tI6is_negEES5_iNS2_19streaming_context_tIlLb1EEELS6_1EEEvT0_T1_T2_T3_T4_T5_T6_T7_iT8_NS1_7vsmem_tEE19static_temp_storage;
	add.s32 	%r1489, %r1488, %r1487;
	st.shared.f32 	[%r1489], %f3;
$L__BB52_81:
	not.pred 	%p791, %p4;
	@%p791 bra 	$L__BB52_83;
	shl.b32 	%r1490, %r33, 2;
	mov.u32 	%r1491, _ZZN3cub18CUB_300001_SM_10006detail6select23DeviceSelectSweepKernelINS2_10policy_hubIfNS0_8NullTypeEiLb0ELNS0_10SelectImplE1EE10Policy1000EN6thrust24THRUST_300001_SM_1000_NS6detail15normal_iteratorINSA_10device_ptrIfEEEEPS5_SF_PlNS0_13ScanTileStateIiLb1EEEN4cuda3std3__410__not_fn_tI6is_negEES5_iNS2_19streaming_context_tIlLb1EEELS6_1EEEvT0_T1_T2_T3_T4_T5_T6_T7_iT8_NS1_7vsmem_tEE19static_temp_storage;
	add.s32 	%r1492, %r1491, %r1490;
	st.shared.f32 	[%r1492], %f4;
$L__BB52_83:
	not.pred 	%p792, %p5;
	@%p792 bra 	$L__BB52_85;
	shl.b32 	%r1493, %r34, 2;
	mov.u32 	%r1494, _ZZN3cub18CUB_300001_SM_10006detail6select23DeviceSelectSweepKernelINS2_10policy_hubIfNS0_8NullTypeEiLb0ELNS0_10SelectImplE1EE10Policy1000EN6thrust24THRUST_300001_SM_1000_NS6detail15normal_iteratorINSA_10device_ptrIfEEEEPS5_SF_PlNS0_13ScanTileStateIiLb1EEEN4cuda3std3__410__not_fn_tI6is_negEES5_iNS2_19streaming_context_tIlLb1EEELS6_1EEEvT0_T1_T2_T3_T4_T5_T6_T7_iT8_NS1_7vsmem_tEE19static_temp_storage;
	add.s32 	%r1495, %r1494, %r1493;
	st.shared.f32 	[%r1495], %f5;
$L__BB52_85:
	not.pred 	%p793, %p6;
	@%p793 bra 	$L__BB52_87;
	shl.b32 	%r1496, %r35, 2;
	mov.u32 	%r1497, _ZZN3cub18CUB_300001_SM_10006detail6select23DeviceSelectSweepKernelINS2_10policy_hubIfNS0_8NullTypeEiLb0ELNS0_10SelectImplE1EE10Policy1000EN6thrust24THRUST_300001_SM_1000_NS6detail15normal_iteratorINSA_10device_ptrIfEEEEPS5_SF_PlNS0_13ScanTileStateIiLb1EEEN4cuda3std3__410__not_fn_tI6is_negEES5_iNS2_19streaming_context_tIlLb1EEELS6_1EEEvT0_T1_T2_T3_T4_T5_T6_T7_iT8_NS1_7vsmem_tEE19static_temp_storage;
	add.s32 	%r1498, %r1497, %r1496;
	st.shared.f32 	[%r1498], %f6;
$L__BB52_87:
	setp.eq.f32 	%p794, %f7, 0f00000000;
	mov.b32 	%r1499, %f7;
	setp.lt.s32 	%p795, %r1499, 0;
	or.pred  	%p796, %p794, %p795;
	@%p796 bra 	$L__BB52_89;
	shl.b32 	%r1500, %r36, 2;
	mov.u32 	%r1501, _ZZN3cub18CUB_300001_SM_10006detail6select23DeviceSelectSweepKernelINS2_10policy_hubIfNS0_8NullTypeEiLb0ELNS0_10SelectImplE1EE10Policy1000EN6thrust24THRUST_300001_SM_1000_NS6detail15normal_iteratorINSA_10device_ptrIfEEEEPS5_SF_PlNS0_13ScanTileStateIiLb1EEEN4cuda3std3__410__not_fn_tI6is_negEES5_iNS2_19streaming_context_tIlLb1EEELS6_1EEEvT0_T1_T2_T3_T4_T5_T6_T7_iT8_NS1_7vsmem_tEE19static_temp_storage;
	add.s32 	%r1502, %r1501, %r1500;
	st.shared.f32 	[%r1502], %f7;
$L__BB52_89:
	setp.eq.f32 	%p797, %f8, 0f00000000;
	mov.b32 	%r1503, %f8;
	setp.lt.s32 	%p798, %r1503, 0;
	or.pred  	%p799, %p797, %p798;
	@%p799 bra 	$L__BB52_91;
	shl.b32 	%r1504, %r37, 2;
	mov.u32 	%r1505, _ZZN3cub18CUB_300001_SM_10006detail6select23DeviceSelectSweepKernelINS2_10policy_hubIfNS0_8NullTypeEiLb0ELNS0_10SelectImplE1EE10Policy1000EN6thrust24THRUST_300001_SM_1000_NS6detail15normal_iteratorINSA_10device_ptrIfEEEEPS5_SF_PlNS0_13ScanTileStateIiLb1EEEN4cuda3std3__410__not_fn_tI6is_negEES5_iNS2_19streaming_context_tIlLb1EEELS6_1EEEvT0_T1_T2_T3_T4_T5_T6_T7_iT8_NS1_7vsmem_tEE19static_temp_storage;
	add.s32 	%r1506, %r1505, %r1504;
	st.shared.f32 	[%r1506], %f8;
$L__BB52_91:
	setp.eq.f32 	%p800, %f9, 0f00000000;
	mov.b32 	%r1507, %f9;
	setp.lt.s32 	%p801, %r1507, 0;
	or.pred  	%p802, %p800, %p801;
	@%p802 bra 	$L__BB52_93;
	shl.b32 	%r1508, %r38, 2;
	mov.u32 	%r1509, _ZZN3cub18CUB_300001_SM_10006detail6select23DeviceSelectSweepKernelINS2_10policy_hubIfNS0_8NullTypeEiLb0ELNS0_10SelectImplE1EE10Policy1000EN6thrust24THRUST_300001_SM_1000_NS6detail15normal_iteratorINSA_10device_ptrIfEEEEPS5_SF_PlNS0_13ScanTileStateIiLb1EEEN4cuda3std3__410__not_fn_tI6is_negEES5_iNS2_19streaming_context_tIlLb1EEELS6_1EEEvT0_T1_T2_T3_T4_T5_T6_T7_iT8_NS1_7vsmem_tEE19static_temp_storage;
	add.s32 	%r1510, %r1509, %r1508;
	st.shared.f32 	[%r1510], %f9;
$L__BB52_93:
	setp.eq.f32 	%p803, %f10, 0f00000000;
	mov.b32 	%r1511, %f10;
	setp.lt.s32 	%p804, %r1511, 0;
	or.pred  	%p805, %p803, %p804;
	@%p805 bra 	$L__BB52_95;
	shl.b32 	%r1512, %r39, 2;
	mov.u32 	%r1513, _ZZN3cub18CUB_300001_SM_10006detail6select23DeviceSelectSweepKernelINS2_10policy_hubIfNS0_8NullTypeEiLb0ELNS0_10SelectImplE1EE10Policy1000EN6thrust24THRUST_300001_SM_1000_NS6detail15normal_iteratorINSA_10device_ptrIfEEEEPS5_SF_PlNS0_13ScanTileStateIiLb1EEEN4cuda3std3__410__not_fn_tI6is_negEES5_iNS2_19streaming_context_tIlLb1EEELS6_1EEEvT0_T1_T2_T3_T4_T5_T6_T7_iT8_NS1_7vsmem_tEE19static_temp_storage;
	add.s32 	%r1514, %r1513, %r1512;
	st.shared.f32 	[%r1514], %f10;
$L__BB52_95:
	setp.eq.f32 	%p806, %f11, 0f00000000;
	mov.b32 	%r1515, %f11;
	setp.lt.s32 	%p807, %r1515, 0;
	or.pred  	%p808, %p806, %p807;
	@%p808 bra 	$L__BB52_97;
	shl.b32 	%r1516, %r40, 2;
	mov.u32 	%r1517, _ZZN3cub18CUB_300001_SM_10006detail6select23DeviceSelectSweepKernelINS2_10policy_hubIfNS0_8NullTypeEiLb0ELNS0_10SelectImplE1EE10Policy1000EN6thrust24THRUST_300001_SM_1000_NS6detail15normal_iteratorINSA_10device_ptrIfEEEEPS5_SF_PlNS0_13ScanTileStateIiLb1EEEN4cuda3std3__410__not_fn_tI6is_negEES5_iNS2_19streaming_context_tIlLb1EEELS6_1EEEvT0_T1_T2_T3_T4_T5_T6_T7_iT8_NS1_7vsmem_tEE19static_temp_storage;
	add.s32 	%r1518, %r1517, %r1516;
	st.shared.f32 	[%r1518], %f11;
$L__BB52_97:
	setp.eq.f32 	%p809, %f12, 0f00000000;
	mov.b32 	%r1519, %f12;
	setp.lt.s32 	%p810, %r1519, 0;
	or.pred  	%p811, %p809, %p810;
	@%p811 bra 	$L__BB52_99;
	shl.b32 	%r1520, %r41, 2;
	mov.u32 	%r1521, _ZZN3cub18CUB_300001_SM_10006detail6select23DeviceSelectSweepKernelINS2_10policy_hubIfNS0_8NullTypeEiLb0ELNS0_10SelectImplE1EE10Policy1000EN6thrust24THRUST_300001_SM_1000_NS6detail15normal_iteratorINSA_10device_ptrIfEEEEPS5_SF_PlNS0_13ScanTileStateIiLb1EEEN4cuda3std3__410__not_fn_tI6is_negEES5_iNS2_19streaming_context_tIlLb1EEELS6_1EEEvT0_T1_T2_T3_T4_T5_T6_T7_iT8_NS1_7vsmem_tEE19static_temp_storage;
	add.s32 	%r1522, %r1521, %r1520;
	st.shared.f32 	[%r1522], %f12;
$L__BB52_99:
	setp.eq.f32 	%p812, %f13, 0f00000000;
	mov.b32 	%r1523, %f13;
	setp.lt.s32 	%p813, %r1523, 0;
	or.pred  	%p814, %p812, %p813;
	@%p814 bra 	$L__BB52_101;
	shl.b32 	%r1524, %r42, 2;
	mov.u32 	%r1525, _ZZN3cub18CUB_300001_SM_10006detail6select23DeviceSelectSweepKernelINS2_10policy_hubIfNS0_8NullTypeEiLb0ELNS0_10SelectImplE1EE10Policy1000EN6thrust24THRUST_300001_SM_1000_NS6detail15normal_iteratorINSA_10device_ptrIfEEEEPS5_SF_PlNS0_13ScanTileStateIiLb1EEEN4cuda3std3__410__not_fn_tI6is_negEES5_iNS2_19streaming_context_tIlLb1EEELS6_1EEEvT0_T1_T2_T3_T4_T5_T6_T7_iT8_NS1_7vsmem_tEE19static_temp_storage;
	add.s32 	%r1526, %r1525, %r1524;
	st.shared.f32 	[%r1526], %f13;
$L__BB52_101:
	setp.eq.f32 	%p815, %f14, 0f00000000;
	mov.b32 	%r1527, %f14;
	setp.lt.s32 	%p816, %r1527, 0;
	or.pred  	%p817, %p815, %p816;
	@%p817 bra 	$L__BB52_103;
	shl.b32 	%r1528, %r43, 2;
	mov.u32 	%r1529, _ZZN3cub18CUB_300001_SM_10006detail6select23DeviceSelectSweepKernelINS2_10policy_hubIfNS0_8NullTypeEiLb0ELNS0_10SelectImplE1EE10Policy1000EN6thrust24THRUST_300001_SM_1000_NS6detail15normal_iteratorINSA_10device_ptrIfEEEEPS5_SF_PlNS0_13ScanTileStateIiLb1EEEN4cuda3std3__410__not_fn_tI6is_negEES5_iNS2_19streaming_context_tIlLb1EEELS6_1EEEvT0_T1_T2_T3_T4_T5_T6_T7_iT8_NS1_7vsmem_tEE19static_temp_storage;
	add.s32 	%r1530, %r1529, %r1528;
	st.shared.f32 	[%r1530], %f14;
$L__BB52_103:
	setp.eq.f32 	%p818, %f15, 0f00000000;
	mov.b32 	%r1531, %f15;
	setp.lt.s32 	%p819, %r1531, 0;
	or.pred  	%p820, %p818, %p819;
	@%p820 bra 	$L__BB52_105;
	shl.b32 	%r1532, %r44, 2;
	mov.u32 	%r1533, _ZZN3cub18CUB_300001_SM_10006detail6select23DeviceSelectSweepKernelINS2_10policy_hubIfNS0_8NullTypeEiLb0ELNS0_10SelectImplE1EE10Policy1000EN6thrust24THRUST_300001_SM_1000_NS6detail15normal_iteratorINSA_10device_ptrIfEEEEPS5_SF_PlNS0_13ScanTileStateIiLb1EEEN4cuda3std3__410__not_fn_tI6is_negEES5_iNS2_19streaming_context_tIlLb1EEELS6_1EEEvT0_T1_T2_T3_T4_T5_T6_T7_iT8_NS1_7vsmem_tEE19static_temp_storage;
	add.s32 	%r1534, %r1533, %r1532;
	st.shared.f32 	[%r1534], %f15;
$L__BB52_105:
	setp.eq.f32 	%p821, %f16, 0f00000000;
	mov.b32 	%r1535, %f16;
	setp.lt.s32 	%p822, %r1535, 0;
	or.pred  	%p823, %p821, %p822;
	@%p823 bra 	$L__BB52_107;
	shl.b32 	%r1536, %r45, 2;
	mov.u32 	%r1537, _ZZN3cub18CUB_300001_SM_10006detail6select23DeviceSelectSweepKernelINS2_10policy_hubIfNS0_8NullTypeEiLb0ELNS0_10SelectImplE1EE10Policy1000EN6thrust24THRUST_300001_SM_1000_NS6detail15normal_iteratorINSA_10device_ptrIfEEEEPS5_SF_PlNS0_13ScanTileStateIiLb1EEEN4cuda3std3__410__not_fn_tI6is_negEES5_iNS2_19streaming_context_tIlLb1EEELS6_1EEEvT0_T1_T2_T3_T4_T5_T6_T7_iT8_NS1_7vsmem_tEE19static_temp_storage;
	add.s32 	%r1538, %r1537, %r1536;
	st.shared.f32 	[%r1538], %f16;
$L__BB52_107:
	setp.eq.f32 	%p824, %f17, 0f00000000;
	mov.b32 	%r1539, %f17;
	setp.lt.s32 	%p825, %r1539, 0;
	or.pred  	%p826, %p824, %p825;
	@%p826 bra 	$L__BB52_109;
	shl.b32 	%r1540, %r46, 2;
	mov.u32 	%r1541, _ZZN3cub18CUB_300001_SM_10006detail6select23DeviceSelectSweepKernelINS2_10policy_hubIfNS0_8NullTypeEiLb0ELNS0_10SelectImplE1EE10Policy1000EN6thrust24THRUST_300001_SM_1000_NS6detail15normal_iteratorINSA_10device_ptrIfEEEEPS5_SF_PlNS0_13ScanTileStateIiLb1EEEN4cuda3std3__410__not_fn_tI6is_negEES5_iNS2_19streaming_context_tIlLb1EEELS6_1EEEvT0_T1_T2_T3_T4_T5_T6_T7_iT8_NS1_7vsmem_tEE19static_temp_storage;
	add.s32 	%r1542, %r1541, %r1540;
	st.shared.f32 	[%r1542], %f17;
$L__BB52_109:
	bar.sync 	0;
	mov.u32 	%r1574, %tid.x;
	setp.ge.u32 	%p827, %r1574, %r29;
	@%p827 bra 	$L__BB52_687;
	mov.u64 	%rd739, %rd218;
	ld.param.u8 	%rs2, [%rd739];
	ld.param.u64 	%rd740, [%rd739+24];
	cvta.to.global.u64 	%rd6, %rd740;
	add.s32 	%r1543, %r18, %r19;
	add.s32 	%r1544, %r1543, %r20;
	add.s32 	%r1545, %r1544, %r21;
	add.s32 	%r1546, %r1545, %r22;
	add.s32 	%r1547, %r1546, %r23;
	add.s32 	%r1548, %r1547, %r24;
	add.s32 	%r1549, %r1548, %r25;
	add.s32 	%r1550, %r1549, %r26;
	add.s32 	%r1551, %r1550, %r27;
	add.s32 	%r1552, %r1551, %r28;
	add.s32 	%r1553, %r1552, %r17;
	not.b32 	%r1554, %r1574;
	add.s32 	%r48, %r1553, %r1554;
	mul.hi.u32 	%r1555, %r48, -1431655765;
	shr.u32 	%r1556, %r1555, 8;
	add.s32 	%r49, %r1556, 1;
	and.b32  	%r1557, %r1556, 3;
	setp.eq.s32 	%p828, %r1557, 3;
	@%p828 bra 	$L__BB52_115;
	cvt.u64.u32 	%rd764, %r1574;
	shl.b32 	%r1558, %r1574, 2;
	mov.u32 	%r1559, _ZZN3cub18CUB_300001_SM_10006detail6select23DeviceSelectSweepKernelINS2_10policy_hubIfNS0_8NullTypeEiLb0ELNS0_10SelectImplE1EE10Policy1000EN6thrust24THRUST_300001_SM_1000_NS6detail15normal_iteratorINSA_10device_ptrIfEEEEPS5_SF_PlNS0_13ScanTileStateIiLb1EEEN4cuda3std3__410__not_fn_tI6is_negEES5_iNS2_19streaming_context_tIlLb1EEELS6_1EEEvT0_T1_T2_T3_T4_T5_T6_T7_iT8_NS1_7vsmem_tEE19static_temp_storage;
	add.s32 	%r1571, %r1559, %r1558;
	and.b32  	%r1560, %r49, 3;
	neg.s32 	%r1570, %r1560;
$L__BB52_112:
	.pragma "nounroll";
	setp.ne.s16 	%p829, %rs2, 0;
	mov.b64 	%rd765, 0;
	@%p829 bra 	$L__BB52_114;
	ld.global.u64 	%rd765, [%rd6];
$L__BB52_114:
	add.s64 	%rd742, %rd765, %rd764;
	shl.b64 	%rd743, %rd742, 2;
	add.s64 	%rd744, %rd4, %rd743;
	ld.shared.f32 	%f220, [%r1571];
	st.global.f32 	[%rd744], %f220;
	add.s64 	%rd764, %rd764, 384;
	cvt.u32.u64 	%r1574, %rd764;
	add.s32 	%r1571, %r1571, 1536;
	add.s32 	%r1570, %r1570, 1;
	setp.ne.s32 	%p830, %r1570, 0;
	@%p830 bra 	$L__BB52_112;
$L__BB52_115:
	setp.lt.u32 	%p831, %r48, 1152;
	@%p831 bra 	$L__BB52_687;
	mul.wide.u32 	%rd746, %r1574, 4;
	add.s64 	%rd12, %rd4, %rd746;
	shl.b32 	%r1561, %r1574, 2;
	mov.u32 	%r1562, _ZZN3cub18CUB_300001_SM_10006detail6select23DeviceSelectSweepKernelINS2_10policy_hubIfNS0_8NullTypeEiLb0ELNS0_10SelectImplE1EE10Policy1000EN6thrust24THRUST_300001_SM_1000_NS6detail15normal_iteratorINSA_10device_ptrIfEEEEPS5_SF_PlNS0_13ScanTileStateIiLb1EEEN4cuda3std3__410__not_fn_tI6is_negEES5_iNS2_19streaming_context_tIlLb1EEELS6_1EEEvT0_T1_T2_T3_T4_T5_T6_T7_iT8_NS1_7vsmem_tEE19static_temp_storage;
	add.s32 	%r1563, %r1561, %r1562;
	add.s32 	%r1573, %r1563, 3072;
	mov.b64 	%rd766, 0;
$L__BB52_117:
	setp.ne.s16 	%p832, %rs2, 0;
	mov.b64 	%rd767, 0;
	@%p832 bra 	$L__BB52_119;
	ld.global.u64 	%rd767, [%rd6];
$L__BB52_119:
	setp.ne.s16 	%p833, %rs2, 0;
	shl.b64 	%rd749, %rd767, 2;
	add.s64 	%rd750, %rd766, %rd749;
	add.s64 	%rd751, %rd12, %rd750;
	ld.shared.f32 	%f221, [%r1573+-3072];
	st.global.f32 	[%rd751], %f221;
	mov.b64 	%rd768, 0;
	@%p833 bra 	$L__BB52_121;
	ld.global.u64 	%rd768, [%rd6];
$L__BB52_121:
	setp.ne.s16 	%p834, %rs2, 0;
	shl.b64 	%rd753, %rd768, 2;
	add.s64 	%rd754, %rd766, %rd753;
	add.s64 	%rd755, %rd12, %rd754;
	ld.shared.f32 	%f222, [%r1573+-1536];
	st.global.f32 	[%rd755+1536], %f222;
	mov.b64 	%rd769, 0;
	@%p834 bra 	$L__BB52_123;
	ld.global.u64 	%rd769, [%rd6];
$L__BB52_123:
	setp.ne.s16 	%p835, %rs2, 0;
	shl.b64 	%rd757, %rd769, 2;
	add.s64 	%rd758, %rd766, %rd757;
	add.s64 	%rd759, %rd12, %rd758;
	ld.shared.f32 	%f223, [%r1573];
	st.global.f32 	[%rd759+3072], %f223;
	mov.b64 	%rd770, 0;
	@%p835 bra 	$L__BB52_125;
	ld.global.u64 	%rd770, [%rd6];
$L__BB52_125:
	shl.b64 	%rd760, %rd770, 2;
	add.s64 	%rd761, %rd766, %rd760;
	add.s64 	%rd762, %rd12, %rd761;
	ld.shared.f32 	%f224, [%r1573+1536];
	st.global.f32 	[%rd762+4608], %f224;
	add.s32 	%r1574, %r1574, 1536;
	add.s64 	%rd766, %rd766, 6144;
	add.s32 	%r1573, %r1573, 6144;
	setp.lt.s32 	%p836, %r1574, %r29;
	@%p836 bra 	$L__BB52_117;
	bra.uni 	$L__BB52_687;
$L__BB52_126:
	ld.param.u8 	%rs58, [%rd1];
	setp.eq.s16 	%p441, %rs58, 0;
	ld.param.u64 	%rd516, [%rd1+16];
	selp.b64 	%rd517, %rd516, 0, %p441;
	cvt.s64.s32 	%rd518, %r2;
	add.s64 	%rd519, %rd517, %rd518;
	mov.u32 	%r1586, %tid.x;
	and.b32  	%r1045, %r1586, 31;
	and.b32  	%r1046, %r1586, 992;
	mul.lo.s32 	%r1047, %r1046, 17;
	or.b32  	%r1048, %r1047, %r1045;
	cvt.u64.u32 	%rd520, %r1048;
	add.s64 	%rd521, %rd519, %rd520;
	shl.b64 	%rd522, %rd521, 2;
	add.s64 	%rd523, %rd3, %rd522;
	ld.global.f32 	%f181, [%rd523];
	ld.global.f32 	%f182, [%rd523+128];
	ld.global.f32 	%f183, [%rd523+256];
	ld.global.f32 	%f184, [%rd523+384];
	ld.global.f32 	%f185, [%rd523+512];
	ld.global.f32 	%f186, [%rd523+640];
	ld.global.f32 	%f187, [%rd523+768];
	ld.global.f32 	%f188, [%rd523+896];
	ld.global.f32 	%f189, [%rd523+1024];
	ld.global.f32 	%f190, [%rd523+1152];
	ld.global.f32 	%f191, [%rd523+1280];
	ld.global.f32 	%f192, [%rd523+1408];
	ld.global.f32 	%f193, [%rd523+1536];
	ld.global.f32 	%f194, [%rd523+1664];
	ld.global.f32 	%f195, [%rd523+1792];
	ld.global.f32 	%f196, [%rd523+1920];
	ld.global.f32 	%f197, [%rd523+2048];
	// begin inline asm
	mov.u32 %r1014, %laneid;
	// end inline asm
	shr.u32 	%r65, %r1586, 5;
	mad.lo.s32 	%r1049, %r65, 544, %r1014;
	shl.b32 	%r1050, %r1049, 2;
	mov.u32 	%r1051, _ZZN3cub18CUB_300001_SM_10006detail6select23DeviceSelectSweepKernelINS2_10policy_hubIfNS0_8NullTypeEiLb0ELNS0_10SelectImplE1EE10Policy1000EN6thrust24THRUST_300001_SM_1000_NS6detail15normal_iteratorINSA_10device_ptrIfEEEEPS5_SF_PlNS0_13ScanTileStateIiLb1EEEN4cuda3std3__410__not_fn_tI6is_negEES5_iNS2_19streaming_context_tIlLb1EEELS6_1EEEvT0_T1_T2_T3_T4_T5_T6_T7_iT8_NS1_7vsmem_tEE19static_temp_storage;
	add.s32 	%r1052, %r1051, %r1050;
	st.shared.f32 	[%r1052], %f181;
	st.shared.f32 	[%r1052+128], %f182;
	st.shared.f32 	[%r1052+256], %f183;
	st.shared.f32 	[%r1052+384], %f184;
	st.shared.f32 	[%r1052+512], %f185;
	st.shared.f32 	[%r1052+640], %f186;
	st.shared.f32 	[%r1052+768], %f187;
	st.shared.f32 	[%r1052+896], %f188;
	st.shared.f32 	[%r1052+1024], %f189;
	st.shared.f32 	[%r1052+1152], %f190;
	st.shared.f32 	[%r1052+1280], %f191;
	st.shared.f32 	[%r1052+1408], %f192;
	st.shared.f32 	[%r1052+1536], %f193;
	st.shared.f32 	[%r1052+1664], %f194;
	st.shared.f32 	[%r1052+1792], %f195;
	st.shared.f32 	[%r1052+1920], %f196;
	st.shared.f32 	[%r1052+2048], %f197;
	bar.warp.sync 	-1;
	shl.b32 	%r1053, %r1014, 6;
	add.s32 	%r1054, %r1052, %r1053;
	ld.shared.f32 	%f18, [%r1054];
	ld.shared.f32 	%f19, [%r1054+4];
	ld.shared.f32 	%f20, [%r1054+8];
	ld.shared.f32 	%f21, [%r1054+12];
	ld.shared.f32 	%f22, [%r1054+16];
	ld.shared.f32 	%f23, [%r1054+20];
	ld.shared.f32 	%f24, [%r1054+24];
	ld.shared.f32 	%f25, [%r1054+28];
	ld.shared.f32 	%f26, [%r1054+32];
	ld.shared.f32 	%f27, [%r1054+36];
	ld.shared.f32 	%f28, [%r1054+40];
	ld.shared.f32 	%f29, [%r1054+44];
	ld.shared.f32 	%f30, [%r1054+48];
	ld.shared.f32 	%f31, [%r1054+52];
	ld.shared.f32 	%f32, [%r1054+56];
	ld.shared.f32 	%f33, [%r1054+60];
	ld.shared.f32 	%f34, [%r1054+64];
	mov.b32 	%r1055, %f18;
	setp.gt.s32 	%p442, %r1055, -1;
	setp.neu.f32 	%p443, %f18, 0f00000000;
	and.pred  	%p7, %p443, %p442;
	selp.u32 	%r1056, 1, 0, %p7;
	mov.b32 	%r1057, %f19;
	setp.gt.s32 	%p444, %r1057, -1;
	setp.neu.f32 	%p445, %f19, 0f00000000;
	and.pred  	%p8, %p445, %p444;
	selp.u32 	%r1058, 1, 0, %p8;
	mov.b32 	%r1059, %f20;
	setp.gt.s32 	%p446, %r1059, -1;
	setp.neu.f32 	%p447, %f20, 0f00000000;
	and.pred  	%p9, %p447, %p446;
	selp.u32 	%r1060, 1, 0, %p9;
	mov.b32 	%r1061, %f21;
	setp.gt.s32 	%p448, %r1061, -1;
	setp.neu.f32 	%p449, %f21, 0f00000000;
	and.pred  	%p10, %p449, %p448;
	selp.u32 	%r1062, 1, 0, %p10;
	mov.b32 	%r1063, %f22;
	setp.gt.s32 	%p450, %r1063, -1;
	setp.neu.f32 	%p451, %f22, 0f00000000;
	and.pred  	%p452, %p451, %p450;
	selp.u32 	%r1064, 1, 0, %p452;
	mov.b32 	%r1065, %f23;
	setp.gt.s32 	%p453, %r1065, -1;
	setp.neu.f32 	%p454, %f23, 0f00000000;
	and.pred  	%p455, %p454, %p453;
	selp.u32 	%r1066, 1, 0, %p455;
	mov.b32 	%r1067, %f24;
	setp.gt.s32 	%p456, %r1067, -1;
	setp.neu.f32 	%p457, %f24, 0f00000000;
	and.pred  	%p458, %p457, %p456;
	selp.u32 	%r1068, 1, 0, %p458;
	mov.b32 	%r1069, %f25;
	setp.gt.s32 	%p459, %r1069, -1;
	setp.neu.f32 	%p460, %f25, 0f00000000;
	and.pred  	%p461, %p460, %p459;
	selp.u32 	%r1070, 1, 0, %p461;
	mov.b32 	%r1071, %f26;
	setp.gt.s32 	%p462, %r1071, -1;
	setp.neu.f32 	%p463, %f26, 0f00000000;
	and.pred  	%p464, %p463, %p462;
	selp.u32 	%r1072, 1, 0, %p464;
	mov.b32 	%r1073, %f27;
	setp.gt.s32 	%p465, %r1073, -1;
	setp.neu.f32 	%p466, %f27, 0f00000000;
	and.pred  	%p467, %p466, %p465;
	selp.u32 	%r1074, 1, 0, %p467;
	mov.b32 	%r1075, %f28;
	setp.gt.s32 	%p468, %r1075, -1;
	setp.neu.f32 	%p469, %f28, 0f00000000;
	and.pred  	%p470, %p469, %p468;
	selp.u32 	%r1076, 1, 0, %p470;
	mov.b32 	%r1077, %f29;
	setp.gt.s32 	%p471, %r1077, -1;
	setp.neu.f32 	%p472, %f29, 0f00000000;
	and.pred  	%p473, %p472, %p471;
	selp.u32 	%r1078, 1, 0, %p473;
	mov.b32 	%r1079, %f30;
	setp.gt.s32 	%p474, %r1079, -1;
	setp.neu.f32 	%p475, %f30, 0f00000000;
	and.pred  	%p476, %p475, %p474;
	selp.u32 	%r1080, 1, 0, %p476;
	mov.b32 	%r1081, %f31;
	setp.gt.s32 	%p477, %r1081, -1;
	setp.neu.f32 	%p478, %f31, 0f00000000;
	and.pred  	%p479, %p478, %p477;
	selp.u32 	%r1082, 1, 0, %p479;
	mov.b32 	%r1083, %f32;
	setp.gt.s32 	%p480, %r1083, -1;
	setp.neu.f32 	%p481, %f32, 0f00000000;
	and.pred  	%p482, %p481, %p480;
	selp.u32 	%r1084, 1, 0, %p482;
	mov.b32 	%r1085, %f33;
	setp.gt.s32 	%p483, %r1085, -1;
	setp.neu.f32 	%p484, %f33, 0f00000000;
	and.pred  	%p485, %p484, %p483;
	selp.u32 	%r1086, 1, 0, %p485;
	mov.b32 	%r1087, %f34;
	setp.gt.s32 	%p486, %r1087, -1;
	setp.neu.f32 	%p487, %f34, 0f00000000;
	and.pred  	%p488, %p487, %p486;
	selp.u32 	%r1088, 1, 0, %p488;
	bar.sync 	0;
	add.s32 	%r66, %r1058, %r1056;
	add.s32 	%r67, %r66, %r1060;
	add.s32 	%r68, %r67, %r1062;
	add.s32 	%r69, %r68, %r1064;
	add.s32 	%r70, %r69, %r1066;
	add.s32 	%r71, %r70, %r1068;
	add.s32 	%r72, %r71, %r1070;
	add.s32 	%r73, %r72, %r1072;
	add.s32 	%r74, %r73, %r1074;
	add.s32 	%r75, %r74, %r1076;
	add.s32 	%r76, %r75, %r1078;
	add.s32 	%r77, %r76, %r1080;
	add.s32 	%r1089, %r77, %r1082;
	add.s32 	%r1090, %r1089, %r1084;
	add.s32 	%r1091, %r1090, %r1086;
	add.s32 	%r1019, %r1091, %r1088;
	mov.b32 	%r1017, 1;
	mov.b32 	%r1042, 0;
	mov.b32 	%r1044, -1;
	// begin inline asm
	{  .reg .s32 r0;  .reg .pred p;  shfl.sync.up.b32 r0|p, %r1019, %r1017, %r1042, %r1044;  @p add.s32 r0, r0, %r1019;  mov.s32 %r1015, r0;}
	// end inline asm
	mov.b32 	%r1023, 2;
	// begin inline asm
	{  .reg .s32 r0;  .reg .pred p;  shfl.sync.up.b32 r0|p, %r1015, %r1023, %r1042, %r1044;  @p add.s32 r0, r0, %r1015;  mov.s32 %r1021, r0;}
	// end inline asm
	mov.b32 	%r1029, 4;
	// begin inline asm
	{  .reg .s32 r0;  .reg .pred p;  shfl.sync.up.b32 r0|p, %r1021, %r1029, %r1042, %r1044;  @p add.s32 r0, r0, %r1021;  mov.s32 %r1027, r0;}
	// end inline asm
	mov.b32 	%r1035, 8;
	// begin inline asm
	{  .reg .s32 r0;  .reg .pred p;  shfl.sync.up.b32 r0|p, %r1027, %r1035, %r1042, %r1044;  @p add.s32 r0, r0, %r1027;  mov.s32 %r1033, r0;}
	// end inline asm
	mov.b32 	%r1041, 16;
	// begin inline asm
	{  .reg .s32 r0;  .reg .pred p;  shfl.sync.up.b32 r0|p, %r1033, %r1041, %r1042, %r1044;  @p add.s32 r0, r0, %r1033;  mov.s32 %r1039, r0;}
	// end inline asm
	setp.ne.s32 	%p489, %r1014, 31;
	@%p489 bra 	$L__BB52_128;
	shl.b32 	%r1092, %r65, 2;
	add.s32 	%r1094, %r1051, %r1092;
	st.shared.u32 	[%r1094], %r1039;
$L__BB52_128:
	sub.s32 	%r1095, %r1039, %r1019;
	bar.sync 	0;
	ld.shared.v4.u32 	{%r1096, %r1097, %r1098, %r1099}, [_ZZN3cub18CUB_300001_SM_10006detail6select23DeviceSelectSweepKernelINS2_10policy_hubIfNS0_8NullTypeEiLb0ELNS0_10SelectImplE1EE10Policy1000EN6thrust24THRUST_300001_SM_1000_NS6detail15normal_iteratorINSA_10device_ptrIfEEEEPS5_SF_PlNS0_13ScanTileStateIiLb1EEEN4cuda3std3__410__not_fn_tI6is_negEES5_iNS2_19streaming_context_tIlLb1EEELS6_1EEEvT0_T1_T2_T3_T4_T5_T6_T7_iT8_NS1_7vsmem_tEE19static_temp_storage];
	add.s32 	%r1100, %r1097, %r1096;
	setp.eq.s32 	%p490, %r65, 2;
	selp.b32 	%r1101, %r1100, %r1096, %p490;
	add.s32 	%r1102, %r1100, %r1098;
	setp.eq.s32 	%p491, %r65, 3;
	selp.b32 	%r1103, %r1102, %r1101, %p491;
	add.s32 	%r1104, %r1102, %r1099;
	setp.eq.s32 	%p492, %r65, 4;
	selp.b32 	%r1105, %r1104, %r1103, %p492;
	ld.shared.v4.u32 	{%r1106, %r1107, %r1108, %r1109}, [_ZZN3cub18CUB_300001_SM_10006detail6select23DeviceSelectSweepKernelINS2_10policy_hubIfNS0_8NullTypeEiLb0ELNS0_10SelectImplE1EE10Policy1000EN6thrust24THRUST_300001_SM_1000_NS6detail15normal_iteratorINSA_10device_ptrIfEEEEPS5_SF_PlNS0_13ScanTileStateIiLb1EEEN4cuda3std3__410__not_fn_tI6is_negEES5_iNS2_19streaming_context_tIlLb1EEELS6_1EEEvT0_T1_T2_T3_T4_T5_T6_T7_iT8_NS1_7vsmem_tEE19static_temp_storage+16];
	add.s32 	%r1110, %r1104, %r1106;
	setp.eq.s32 	%p493, %r65, 5;
	selp.b32 	%r1111, %r1110, %r1105, %p493;
	add.s32 	%r1112, %r1110, %r1107;
	setp.eq.s32 	%p494, %r65, 6;
	selp.b32 	%r1113, %r1112, %r1111, %p494;
	add.s32 	%r1114, %r1112, %r1108;
	setp.eq.s32 	%p495, %r65, 7;
	selp.b32 	%r1115, %r1114, %r1113, %p495;
	add.s32 	%r1116, %r1114, %r1109;
	setp.eq.s32 	%p496, %r65, 8;
	selp.b32 	%r1117, %r1116, %r1115, %p496;
	ld.shared.v4.u32 	{%r1118, %r1119, %r1120, %r1121}, [_ZZN3cub18CUB_300001_SM_10006detail6select23DeviceSelectSweepKernelINS2_10policy_hubIfNS0_8NullTypeEiLb0ELNS0_10SelectImplE1EE10Policy1000EN6thrust24THRUST_300001_SM_1000_NS6detail15normal_iteratorINSA_10device_ptrIfEEEEPS5_SF_PlNS0_13ScanTileStateIiLb1EEEN4cuda3std3__410__not_fn_tI6is_negEES5_iNS2_19streaming_context_tIlLb1EEELS6_1EEEvT0_T1_T2_T3_T4_T5_T6_T7_iT8_NS1_7vsmem_tEE19static_temp_storage+32];
	add.s32 	%r1122, %r1116, %r1118;
	setp.eq.s32 	%p497, %r65, 9;
	selp.b32 	%r1123, %r1122, %r1117, %p497;
	add.s32 	%r1124, %r1122, %r1119;
	setp.eq.s32 	%p498, %r65, 10;
	selp.b32 	%r1125, %r1124, %r1123, %p498;
	add.s32 	%r1126, %r1124, %r1120;
	setp.eq.s32 	%p499, %r65, 11;
	selp.b32 	%r1127, %r1126, %r1125, %p499;
	add.s32 	%r80, %r1126, %r1121;
	setp.gt.u32 	%p500, %r1586, 31;
	setp.lt.u32 	%p501, %r1586, 32;
	setp.eq.s32 	%p502, %r1014, 0;
	selp.b32 	%r1128, 0, %r1095, %p502;
	add.s32 	%r1582, %r1127, %r1128;
	selp.b32 	%r82, %r1095, %r1582, %p501;
	@%p500 bra 	$L__BB52_153;
	setp.ne.s32 	%p503, %r1586, 0;
	mul.wide.s32 	%rd524, %r1, 8;
	add.s64 	%rd57, %rd2, %rd524;
	@%p503 bra 	$L__BB52_131;
	st.shared.u32 	[_ZZN3cub18CUB_300001_SM_10006detail6select23DeviceSelectSweepKernelINS2_10policy_hubIfNS0_8NullTypeEiLb0ELNS0_10SelectImplE1EE10Policy1000EN6thrust24THRUST_300001_SM_1000_NS6detail15normal_iteratorINSA_10device_ptrIfEEEEPS5_SF_PlNS0_13ScanTileStateIiLb1EEEN4cuda3std3__410__not_fn_tI6is_negEES5_iNS2_19streaming_context_tIlLb1EEELS6_1EEEvT0_T1_T2_T3_T4_T5_T6_T7_iT8_NS1_7vsmem_tEE19static_temp_storage+76], %r80;
	add.s64 	%rd525, %rd57, 256;
	mov.b32 	%r1129, 100;
	// begin inline asm
	st.relaxed.gpu.v2.u32 [%rd525], {%r1129, %r80};
	// end inline asm
$L__BB52_131:
	not.b32 	%r1131, %r1586;
	add.s32 	%r1579, %r1, %r1131;
	mov.u32 	%r84, %nctaid.x;
	setp.gt.u32 	%p504, %r84, 499;
	@%p504 bra 	$L__BB52_133;
	membar.cta;
	bra.uni 	$L__BB52_134;
$L__BB52_133:
	mov.b32 	%r1132, 1150;
	// begin inline asm
	nanosleep.u32 %r1132;
	// end inline asm
$L__BB52_134:
	mul.wide.s32 	%rd527, %r1579, 8;
	add.s64 	%rd528, %rd2, %rd527;
	add.s64 	%rd526, %rd528, 256;
	// begin inline asm
	ld.relaxed.gpu.v2.u32 {%r1580, %r1576}, [%rd526];
	// end inline asm
$L__BB52_135:
	setp.eq.s32 	%p505, %r1580, 99;
	mov.b32 	%r1135, -1;
	vote.sync.any.pred 	%p506, %p505, %r1135;
	not.pred 	%p507, %p506;
	@%p507 bra 	$L__BB52_140;
	setp.gt.u32 	%p650, %r84, 499;
	@%p650 bra 	$L__BB52_138;
	membar.cta;
	bra.uni 	$L__BB52_139;
$L__BB52_138:
	mov.b32 	%r1344, 76;
	// begin inline asm
	nanosleep.u32 %r1344;
	// end inline asm
$L__BB52_139:
	// begin inline asm
	ld.relaxed.gpu.v2.u32 {%r1580, %r1576}, [%rd526];
	// end inline asm
	bra.uni 	$L__BB52_135;
$L__BB52_140:
	setp.eq.s32 	%p508, %r1580, 101;
	mov.b32 	%r1162, -1;
	vote.sync.ballot.b32 	%r1163, %p508, %r1162;
	// begin inline asm
	mov.u32 %r1137, %lanemask_ge;
	// end inline asm
	and.b32  	%r1164, %r1163, %r1137;
	or.b32  	%r1165, %r1164, -2147483648;
	add.s32 	%r1166, %r1165, -1;
	not.b32 	%r1167, %r1165;
	and.b32  	%r1168, %r1167, %r1166;
	popc.b32 	%r1141, %r1168;
	mov.b32 	%r1140, 1;
	// begin inline asm
	shfl.sync.down.b32 %r1138, %r1576, %r1140, %r1141, %r1162;
	// end inline asm
	setp.lt.s32 	%p510, %r1014, %r1141;
	selp.b32 	%r1169, %r1138, 0, %p510;
	add.s32 	%r1144, %r1169, %r1576;
	mov.b32 	%r1145, 2;
	// begin inline asm
	shfl.sync.down.b32 %r1143, %r1144, %r1145, %r1141, %r1162;
	// end inline asm
	add.s32 	%r1170, %r1014, 2;
	setp.gt.s32 	%p511, %r1170, %r1141;
	selp.b32 	%r1171, 0, %r1143, %p511;
	add.s32 	%r1149, %r1144, %r1171;
	mov.b32 	%r1150, 4;
	// begin inline asm
	shfl.sync.down.b32 %r1148, %r1149, %r1150, %r1141, %r1162;
	// end inline asm
	add.s32 	%r1172, %r1014, 4;
	setp.gt.s32 	%p512, %r1172, %r1141;
	selp.b32 	%r1173, 0, %r1148, %p512;
	add.s32 	%r1154, %r1149, %r1173;
	mov.b32 	%r1155, 8;
	// begin inline asm
	shfl.sync.down.b32 %r1153, %r1154, %r1155, %r1141, %r1162;
	// end inline asm
	add.s32 	%r1174, %r1014, 8;
	setp.gt.s32 	%p513, %r1174, %r1141;
	selp.b32 	%r1175, 0, %r1153, %p513;
	add.s32 	%r1159, %r1154, %r1175;
	mov.b32 	%r1160, 16;
	// begin inline asm
	shfl.sync.down.b32 %r1158, %r1159, %r1160, %r1141, %r1162;
	// end inline asm
	add.s32 	%r1176, %r1014, 16;
	setp.gt.s32 	%p514, %r1176, %r1141;
	selp.b32 	%r1177, 0, %r1158, %p514;
	add.s32 	%r1577, %r1159, %r1177;
	add.s64 	%rd59, %rd2, 256;
$L__BB52_141:
	setp.ne.s32 	%p515, %r1580, 101;
	mov.b32 	%r1178, -1;
	vote.sync.all.pred 	%p516, %p515, %r1178;
	not.pred 	%p517, %p516;
	@%p517 bra 	$L__BB52_149;
	mul.wide.s32 	%rd639, %r1579, 8;
	add.s64 	%rd640, %rd59, %rd639;
	add.s64 	%rd638, %rd640, -256;
	// begin inline asm
	ld.relaxed.gpu.v2.u32 {%r1580, %r1581}, [%rd638];
	// end inline asm
$L__BB52_143:
	setp.eq.s32 	%p639, %r1580, 99;
	mov.b32 	%r1298, -1;
	vote.sync.any.pred 	%p640, %p639, %r1298;
	not.pred 	%p641, %p640;
	@%p641 bra 	$L__BB52_148;
	setp.gt.u32 	%p649, %r84, 499;
	@%p649 bra 	$L__BB52_146;
	membar.cta;
	bra.uni 	$L__BB52_147;
$L__BB52_146:
	mov.b32 	%r1341, 76;
	// begin inline asm
	nanosleep.u32 %r1341;
	// end inline asm
$L__BB52_147:
	// begin inline asm
	ld.relaxed.gpu.v2.u32 {%r1580, %r1581}, [%rd638];
	// end inline asm
	bra.uni 	$L__BB52_143;
$L__BB52_148:
	setp.eq.s32 	%p642, %r1580, 101;
	mov.b32 	%r1324, -1;
	vote.sync.ballot.b32 	%r1325, %p642, %r1324;
	and.b32  	%r1326, %r1325, %r1137;
	or.b32  	%r1327, %r1326, -2147483648;
	add.s32 	%r1328, %r1327, -1;
	not.b32 	%r1329, %r1327;
	and.b32  	%r1330, %r1329, %r1328;
	popc.b32 	%r1303, %r1330;
	mov.b32 	%r1302, 1;
	// begin inline asm
	shfl.sync.down.b32 %r1300, %r1581, %r1302, %r1303, %r1324;
	// end inline asm
	setp.lt.s32 	%p644, %r1014, %r1303;
	selp.b32 	%r1331, %r1300, 0, %p644;
	add.s32 	%r1306, %r1331, %r1581;
	mov.b32 	%r1307, 2;
	// begin inline asm
	shfl.sync.down.b32 %r1305, %r1306, %r1307, %r1303, %r1324;
	// end inline asm
	setp.gt.s32 	%p645, %r1170, %r1303;
	selp.b32 	%r1333, 0, %r1305, %p645;
	add.s32 	%r1311, %r1306, %r1333;
	mov.b32 	%r1312, 4;
	// begin inline asm
	shfl.sync.down.b32 %r1310, %r1311, %r1312, %r1303, %r1324;
	// end inline asm
	setp.gt.s32 	%p646, %r1172, %r1303;
	selp.b32 	%r1335, 0, %r1310, %p646;
	add.s32 	%r1316, %r1311, %r1335;
	mov.b32 	%r1317, 8;
	// begin inline asm
	shfl.sync.down.b32 %r1315, %r1316, %r1317, %r1303, %r1324;
	// end inline asm
	setp.gt.s32 	%p647, %r1174, %r1303;
	selp.b32 	%r1337, 0, %r1315, %p647;
	add.s32 	%r1321, %r1316, %r1337;
	mov.b32 	%r1322, 16;
	// begin inline asm
	shfl.sync.down.b32 %r1320, %r1321, %r1322, %r1303, %r1324;
	// end inline asm
	setp.gt.s32 	%p648, %r1176, %r1303;
	selp.b32 	%r1339, 0, %r1320, %p648;
	add.s32 	%r1340, %r1339, %r1577;
	add.s32 	%r1577, %r1340, %r1321;
	add.s32 	%r1579, %r1579, -32;
	bra.uni 	$L__BB52_141;
$L__BB52_149:
	setp.ne.s32 	%p518, %r1586, 0;
	@%p518 bra 	$L__BB52_151;
	add.s32 	%r1181, %r1577, %r80;
	add.s64 	%rd529, %rd57, 256;
	mov.b32 	%r1180, 101;
	// begin inline asm
	st.relaxed.gpu.v2.u32 [%rd529], {%r1180, %r1181};
	// end inline asm
	st.shared.u32 	[_ZZN3cub18CUB_300001_SM_10006detail6select23DeviceSelectSweepKernelINS2_10policy_hubIfNS0_8NullTypeEiLb0ELNS0_10SelectImplE1EE10Policy1000EN6thrust24THRUST_300001_SM_1000_NS6detail15normal_iteratorINSA_10device_ptrIfEEEEPS5_SF_PlNS0_13ScanTileStateIiLb1EEEN4cuda3std3__410__not_fn_tI6is_negEES5_iNS2_19streaming_context_tIlLb1EEELS6_1EEEvT0_T1_T2_T3_T4_T5_T6_T7_iT8_NS1_7vsmem_tEE19static_temp_storage+68], %r1577;
	st.shared.u32 	[_ZZN3cub18CUB_300001_SM_10006detail6select23DeviceSelectSweepKernelINS2_10policy_hubIfNS0_8NullTypeEiLb0ELNS0_10SelectImplE1EE10Policy1000EN6thrust24THRUST_300001_SM_1000_NS6detail15normal_iteratorINSA_10device_ptrIfEEEEPS5_SF_PlNS0_13ScanTileStateIiLb1EEEN4cuda3std3__410__not_fn_tI6is_negEES5_iNS2_19streaming_context_tIlLb1EEELS6_1EEEvT0_T1_T2_T3_T4_T5_T6_T7_iT8_NS1_7vsmem_tEE19static_temp_storage+72], %r1181;
$L__BB52_151:
	setp.ne.s32 	%p519, %r1014, 0;
	mov.u32 	%r1582, %r82;
	@%p519 bra 	$L__BB52_153;
	st.shared.u32 	[_ZZN3cub18CUB_300001_SM_10006detail6select23DeviceSelectSweepKernelINS2_10policy_hubIfNS0_8NullTypeEiLb0ELNS0_10SelectImplE1EE10Policy1000EN6thrust24THRUST_300001_SM_1000_NS6detail15normal_iteratorINSA_10device_ptrIfEEEEPS5_SF_PlNS0_13ScanTileStateIiLb1EEEN4cuda3std3__410__not_fn_tI6is_negEES5_iNS2_19streaming_context_tIlLb1EEELS6_1EEEvT0_T1_T2_T3_T4_T5_T6_T7_iT8_NS1_7vsmem_tEE19static_temp_storage+60], %r1577;
	mov.u32 	%r1582, %r1577;
$L__BB52_153:
	mov.u64 	%rd61, %rd218;
	setp.neu.f32 	%p520, %f22, 0f00000000;
	mov.b32 	%r1182, %f22;
	setp.gt.s32 	%p521, %r1182, -1;
	and.pred  	%p11, %p520, %p521;
	setp.neu.f32 	%p522, %f23, 0f00000000;
	mov.b32 	%r1183, %f23;
	setp.gt.s32 	%p523, %r1183, -1;
	and.pred  	%p12, %p522, %p523;
	bar.sync 	0;
	setp.eq.s32 	%p524, %r1586, 0;
	ld.shared.u32 	%r1184, [_ZZN3cub18CUB_300001_SM_10006detail6select23DeviceSelectSweepKernelINS2_10policy_hubIfNS0_8NullTypeEiLb0ELNS0_10SelectImplE1EE10Policy1000EN6thrust24THRUST_300001_SM_1000_NS6detail15normal_iteratorINSA_10device_ptrIfEEEEPS5_SF_PlNS0_13ScanTileStateIiLb1EEEN4cuda3std3__410__not_fn_tI6is_negEES5_iNS2_19streaming_context_tIlLb1EEELS6_1EEEvT0_T1_T2_T3_T4_T5_T6_T7_iT8_NS1_7vsmem_tEE19static_temp_storage+60];
	.pragma "used_bytes_mask 61680";
	ld.shared.v4.u32 	{%r1185, %r109, %r1186, %r110}, [_ZZN3cub18CUB_300001_SM_10006detail6select23DeviceSelectSweepKernelINS2_10policy_hubIfNS0_8NullTypeEiLb0ELNS0_10SelectImplE1EE10Policy1000EN6thrust24THRUST_300001_SM_1000_NS6detail15normal_iteratorINSA_10device_ptrIfEEEEPS5_SF_PlNS0_13ScanTileStateIiLb1EEEN4cuda3std3__410__not_fn_tI6is_negEES5_iNS2_19streaming_context_tIlLb1EEELS6_1EEEvT0_T1_T2_T3_T4_T5_T6_T7_iT8_NS1_7vsmem_tEE19static_temp_storage+64];
	selp.b32 	%r1187, 0, %r1184, %p524;
	add.s32 	%r111, %r1187, %r1582;
	selp.u32 	%r1188, 1, 0, %p7;
	add.s32 	%r112, %r111, %r1188;
	add.s32 	%r113, %r66, %r111;
	add.s32 	%r114, %r67, %r111;
	add.s32 	%r115, %r68, %r111;
	add.s32 	%r116, %r69, %r111;
	add.s32 	%r117, %r70, %r111;
	add.s32 	%r118, %r71, %r111;
	add.s32 	%r119, %r72, %r111;
	add.s32 	%r120, %r73, %r111;
	add.s32 	%r121, %r74, %r111;
	add.s32 	%r122, %r75, %r111;
	add.s32 	%r123, %r76, %r111;
	add.s32 	%r124, %r77, %r111;
	setp.neu.f32 	%p525, %f31, 0f00000000;
	mov.b32 	%r1189, %f31;
	setp.gt.s32 	%p526, %r1189, -1;
	and.pred  	%p527, %p525, %p526;
	selp.u32 	%r1190, 1, 0, %p527;
	add.s32 	%r125, %r124, %r1190;
	setp.neu.f32 	%p528, %f32, 0f00000000;
	mov.b32 	%r1191, %f32;
	setp.gt.s32 	%p529, %r1191, -1;
	and.pred  	%p530, %p528, %p529;
	selp.u32 	%r1192, 1, 0, %p530;
	add.s32 	%r126, %r125, %r1192;
	setp.neu.f32 	%p531, %f33, 0f00000000;
	mov.b32 	%r1193, %f33;
	setp.gt.s32 	%p532, %r1193, -1;
	and.pred  	%p533, %p531, %p532;
	selp.u32 	%r1194, 1, 0, %p533;
	add.s32 	%r127, %r126, %r1194;
	setp.gt.s32 	%p534, %r110, 384;
	@%p534 bra 	$L__BB52_222;
	ld.param.u8 	%rs3, [%rd61];
	ld.param.u64 	%rd530, [%rd61+24];
	cvta.to.global.u64 	%rd62, %rd530;
	@%p7 bra 	$L__BB52_155;
	bra.uni 	$L__BB52_158;
$L__BB52_155:
	setp.ne.s16 	%p535, %rs3, 0;
	mov.b64 	%rd793, 0;
	@%p535 bra 	$L__BB52_157;
	ld.global.u64 	%rd793, [%rd62];
$L__BB52_157:
	cvt.s64.s32 	%rd532, %r111;
	add.s64 	%rd533, %rd793, %rd532;
	shl.b64 	%rd534, %rd533, 2;
	add.s64 	%rd535, %rd4, %rd534;
	st.global.f32 	[%rd535], %f18;
$L__BB52_158:
	not.pred 	%p536, %p8;
	@%p536 bra 	$L__BB52_162;
	setp.ne.s16 	%p537, %rs3, 0;
	mov.b64 	%rd794, 0;
	@%p537 bra 	$L__BB52_161;
	ld.global.u64 	%rd794, [%rd62];
$L__BB52_161:
	cvt.s64.s32 	%rd537, %r112;
	add.s64 	%rd538, %rd794, %rd537;
	shl.b64 	%rd539, %rd538, 2;
	add.s64 	%rd540, %rd4, %rd539;
	st.global.f32 	[%rd540], %f19;
$L__BB52_162:
	not.pred 	%p538, %p9;
	@%p538 bra 	$L__BB52_166;
	setp.ne.s16 	%p539, %rs3, 0;
	mov.b64 	%rd795, 0;
	@%p539 bra 	$L__BB52_165;
	ld.global.u64 	%rd795, [%rd62];
$L__BB52_165:
	cvt.s64.s32 	%rd542, %r113;
	add.s64 	%rd543, %rd795, %rd542;
	shl.b64 	%rd544, %rd543, 2;
	add.s64 	%rd545, %rd4, %rd544;
	st.global.f32 	[%rd545], %f20;
$L__BB52_166:
	not.pred 	%p540, %p10;
	@%p540 bra 	$L__BB52_170;
	setp.ne.s16 	%p541, %rs3, 0;
	mov.b64 	%rd796, 0;
	@%p541 bra 	$L__BB52_169;
	ld.global.u64 	%rd796, [%rd62];
$L__BB52_169:
	cvt.s64.s32 	%rd547, %r114;
	add.s64 	%rd548, %rd796, %rd547;
	shl.b64 	%rd549, %rd548, 2;
	add.s64 	%rd550, %rd4, %rd549;
	st.global.f32 	[%rd550], %f21;
$L__BB52_170:
	not.pred 	%p542, %p11;
	@%p542 bra 	$L__BB52_174;
	setp.ne.s16 	%p543, %rs3, 0;
	mov.b64 	%rd797, 0;
	@%p543 bra 	$L__BB52_173;
	ld.global.u64 	%rd797, [%rd62];
$L__BB52_173:
	cvt.s64.s32 	%rd552, %r115;
	add.s64 	%rd553, %rd797, %rd552;
	shl.b64 	%rd554, %rd553, 2;
	add.s64 	%rd555, %rd4, %rd554;
	st.global.f32 	[%rd555], %f22;
$L__BB52_174:
	not.pred 	%p544, %p12;
	@%p544 bra 	$L__BB52_178;
	setp.ne.s16 	%p545, %rs3, 0;
	mov.b64 	%rd798, 0;
	@%p545 bra 	$L__BB52_177;
	ld.global.u64 	%rd798, [%rd62];
$L__BB52_177:
	cvt.s64.s32 	%rd557, %r116;
	add.s64 	%rd558, %rd798, %rd557;
	shl.b64 	%rd559, %rd558, 2;
	add.s64 	%rd560, %rd4, %rd559;
	st.global.f32 	[%rd560], %f23;
$L__BB52_178:
	setp.eq.f32 	%p546, %f24, 0f00000000;
	mov.b32 	%r1195, %f24;
	setp.lt.s32 	%p547, %r1195, 0;
	or.pred  	%p548, %p546, %p547;
	@%p548 bra 	$L__BB52_182;
	setp.ne.s16 	%p549, %rs3, 0;
	mov.b64 	%rd799, 0;
	@%p549 bra 	$L__BB52_181;
	ld.global.u64 	%rd799, [%rd62];
$L__BB52_181:
	cvt.s64.s32 	%rd562, %r117;
	add.s64 	%rd563, %rd799, %rd562;
	shl.b64 	%rd564, %rd563, 2;
	add.s64 	%rd565, %rd4, %rd564;
	st.global.f32 	[%rd565], %f24;
$L__BB52_182:
	setp.eq.f32 	%p550, %f25, 0f00000000;
	mov.b32 	%r1196, %f25;
	setp.lt.s32 	%p551, %r1196, 0;
	or.pred  	%p552, %p550, %p551;
	@%p552 bra 	$L__BB52_186;
	setp.ne.s16 	%p553, %rs3, 0;
	mov.b64 	%rd800, 0;
	@%p553 bra 	$L__BB52_185;
	ld.global.u64 	%rd800, [%rd62];
$L__BB52_185:
	cvt.s64.s32 	%rd567, %r118;
	add.s64 	%rd568, %rd800, %rd567;
	shl.b64 	%rd569, %rd568, 2;
	add.s64 	%rd570, %rd4, %rd569;
	st.global.f32 	[%rd570], %f25;
$L__BB52_186:
	setp.eq.f32 	%p554, %f26, 0f00000000;
	mov.b32 	%r1197, %f26;
	setp.lt.s32 	%p555, %r1197, 0;
	or.pred  	%p556, %p554, %p555;
	@%p556 bra 	$L__BB52_190;
	setp.ne.s16 	%p557, %rs3, 0;
	mov.b64 	%rd801, 0;
	@%p557 bra 	$L__BB52_189;
	ld.global.u64 	%rd801, [%rd62];
$L__BB52_189:
	cvt.s64.s32 	%rd572, %r119;
	add.s64 	%rd573, %rd801, %rd572;
	shl.b64 	%rd574, %rd573, 2;
	add.s64 	%rd575, %rd4, %rd574;
	st.global.f32 	[%rd575], %f26;
$L__BB52_190:
	setp.eq.f32 	%p558, %f27, 0f00000000;
	mov.b32 	%r1198, %f27;
	setp.lt.s32 	%p559, %r1198, 0;
	or.pred  	%p560, %p558, %p559;
	@%p560 bra 	$L__BB52_194;
	setp.ne.s16 	%p561, %rs3, 0;
	mov.b64 	%rd802, 0;
	@%p561 bra 	$L__BB52_193;
	ld.global.u64 	%rd802, [%rd62];
$L__BB52_193:
	cvt.s64.s32 	%rd577, %r120;
	add.s64 	%rd578, %rd802, %rd577;
	shl.b64 	%rd579, %rd578, 2;
	add.s64 	%rd580, %rd4, %rd579;
	st.global.f32 	[%rd580], %f27;
$L__BB52_194:
	setp.eq.f32 	%p562, %f28, 0f00000000;
	mov.b32 	%r1199, %f28;
	setp.lt.s32 	%p563, %r1199, 0;
	or.pred  	%p564, %p562, %p563;
	@%p564 bra 	$L__BB52_198;
	setp.ne.s16 	%p565, %rs3, 0;
	mov.b64 	%rd803, 0;
	@%p565 bra 	$L__BB52_197;
	ld.global.u64 	%rd803, [%rd62];
$L__BB52_197:
	cvt.s64.s32 	%rd582, %r121;
	add.s64 	%rd583, %rd803, %rd582;
	shl.b64 	%rd584, %rd583, 2;
	add.s64 	%rd585, %rd4, %rd584;
	st.global.f32 	[%rd585], %f28;
$L__BB52_198:
	setp.eq.f32 	%p566, %f29, 0f00000000;
	mov.b32 	%r1200, %f29;
	setp.lt.s32 	%p567, %r1200, 0;
	or.pred  	%p568, %p566, %p567;
	@%p568 bra 	$L__BB52_202;
	setp.ne.s16 	%p569, %rs3, 0;
	mov.b64 	%rd804, 0;
	@%p569 bra 	$L__BB52_201;
	ld.global.u64 	%rd804, [%rd62];
$L__BB52_201:
	cvt.s64.s32 	%rd587, %r122;
	add.s64 	%rd588, %rd804, %rd587;
	shl.b64 	%rd589, %rd588, 2;
	add.s64 	%rd590, %rd4, %rd589;
	st.global.f32 	[%rd590], %f29;
$L__BB52_202:
	setp.eq.f32 	%p570, %f30, 0f00000000;
	mov.b32 	%r1201, %f30;
	setp.lt.s32 	%p571, %r1201, 0;
	or.pred  	%p572, %p570, %p571;
	@%p572 bra 	$L__BB52_206;
	setp.ne.s16 	%p573, %rs3, 0;
	mov.b64 	%rd805, 0;
	@%p573 bra 	$L__BB52_205;
	ld.global.u64 	%rd805, [%rd62];
$L__BB52_205:
	cvt.s64.s32 	%rd592, %r123;
	add.s64 	%rd593, %rd805, %rd592;
	shl.b64 	%rd594, %rd593, 2;
	add.s64 	%rd595, %rd4, %rd594;
	st.global.f32 	[%rd595], %f30;
$L__BB52_206:
	setp.eq.f32 	%p574, %f31, 0f00000000;
	setp.lt.s32 	%p575, %r1189, 0;
	or.pred  	%p576, %p574, %p575;
	@%p576 bra 	$L__BB52_210;
	setp.ne.s16 	%p577, %rs3, 0;
	mov.b64 	%rd806, 0;
	@%p577 bra 	$L__BB52_209;
	ld.global.u64 	%rd806, [%rd62];
$L__BB52_209:
	cvt.s64.s32 	%rd597, %r124;
	add.s64 	%rd598, %rd806, %rd597;
	shl.b64 	%rd599, %rd598, 2;
	add.s64 	%rd600, %rd4, %rd599;
	st.global.f32 	[%rd600], %f31;
$L__BB52_210:
	setp.eq.f32 	%p578, %f32, 0f00000000;
	setp.lt.s32 	%p579, %r1191, 0;
	or.pred  	%p580, %p578, %p579;
	@%p580 bra 	$L__BB52_214;
	setp.ne.s16 	%p581, %rs3, 0;
	mov.b64 	%rd807, 0;
	@%p581 bra 	$L__BB52_213;
	ld.global.u64 	%rd807, [%rd62];
$L__BB52_213:
	cvt.s64.s32 	%rd602, %r125;
	add.s64 	%rd603, %rd807, %rd602;
	shl.b64 	%rd604, %rd603, 2;
	add.s64 	%rd605, %rd4, %rd604;
	st.global.f32 	[%rd605], %f32;
$L__BB52_214:
	setp.eq.f32 	%p582, %f33, 0f00000000;
	setp.lt.s32 	%p583, %r1193, 0;
	or.pred  	%p584, %p582, %p583;
	@%p584 bra 	$L__BB52_218;
	setp.ne.s16 	%p585, %rs3, 0;
	mov.b64 	%rd808, 0;
	@%p585 bra 	$L__BB52_217;
	ld.global.u64 	%rd808, [%rd62];
$L__BB52_217:
	cvt.s64.s32 	%rd607, %r126;
	add.s64 	%rd608, %rd808, %rd607;
	shl.b64 	%rd609, %rd608, 2;
	add.s64 	%rd610, %rd4, %rd609;
	st.global.f32 	[%rd610], %f33;
$L__BB52_218:
	setp.eq.f32 	%p586, %f34, 0f00000000;
	mov.b32 	%r1205, %f34;
	setp.lt.s32 	%p587, %r1205, 0;
	or.pred  	%p588, %p586, %p587;
	@%p588 bra 	$L__BB52_687;
	setp.ne.s16 	%p589, %rs3, 0;
	mov.b64 	%rd809, 0;
	@%p589 bra 	$L__BB52_221;
	ld.global.u64 	%rd809, [%rd62];
$L__BB52_221:
	cvt.s64.s32 	%rd612, %r127;
	add.s64 	%rd613, %rd809, %rd612;
	shl.b64 	%rd614, %rd613, 2;
	add.s64 	%rd615, %rd4, %rd614;
	st.global.f32 	[%rd615], %f34;
	bra.uni 	$L__BB52_687;
$L__BB52_222:
	bar.sync 	0;
	not.pred 	%p590, %p7;
	@%p590 bra 	$L__BB52_224;
	sub.s32 	%r1206, %r111, %r109;
	shl.b32 	%r1207, %r1206, 2;
	mov.u32 	%r1208, _ZZN3cub18CUB_300001_SM_10006detail6select23DeviceSelectSweepKernelINS2_10policy_hubIfNS0_8NullTypeEiLb0ELNS0_10SelectImplE1EE10Policy1000EN6thrust24THRUST_300001_SM_1000_NS6detail15normal_iteratorINSA_10device_ptrIfEEEEPS5_SF_PlNS0_13ScanTileStateIiLb1EEEN4cuda3std3__410__not_fn_tI6is_negEES5_iNS2_19streaming_context_tIlLb1EEELS6_1EEEvT0_T1_T2_T3_T4_T5_T6_T7_iT8_NS1_7vsmem_tEE19static_temp_storage;
	add.s32 	%r1209, %r1208, %r1207;
	st.shared.f32 	[%r1209], %f18;
$L__BB52_224:
	not.pred 	%p591, %p8;
	@%p591 bra 	$L__BB52_226;
	sub.s32 	%r1210, %r112, %r109;
	shl.b32 	%r1211, %r1210, 2;
	mov.u32 	%r1212, _ZZN3cub18CUB_300001_SM_10006detail6select23DeviceSelectSweepKernelINS2_10policy_hubIfNS0_8NullTypeEiLb0ELNS0_10SelectImplE1EE10Policy1000EN6thrust24THRUST_300001_SM_1000_NS6detail15normal_iteratorINSA_10device_ptrIfEEEEPS5_SF_PlNS0_13ScanTileStateIiLb1EEEN4cuda3std3__410__not_fn_tI6is_negEES5_iNS2_19streaming_context_tIlLb1EEELS6_1EEEvT0_T1_T2_T3_T4_T5_T6_T7_iT8_NS1_7vsmem_tEE19static_temp_storage;
	add.s32 	%r1213, %r1212, %r1211;
	st.shared.f32 	[%r1213], %f19;
$L__BB52_226:
	not.pred 	%p592, %p9;
	@%p592 bra 	$L__BB52_228;
	sub.s32 	%r1214, %r113, %r109;
	shl.b32 	%r1215, %r1214, 2;
	mov.u32 	%r1216, _ZZN3cub18CUB_300001_SM_10006detail6select23DeviceSelectSweepKernelINS2_10policy_hubIfNS0_8NullTypeEiLb0ELNS0_10SelectImplE1EE10Policy1000EN6thrust24THRUST_300001_SM_1000_NS6detail15normal_iteratorINSA_10device_ptrIfEEEEPS5_SF_PlNS0_13ScanTileStateIiLb1EEEN4cuda3std3__410__not_fn_tI6is_negEES5_iNS2_19streaming_context_tIlLb1EEELS6_1EEEvT0_T1_T2_T3_T4_T5_T6_T7_iT8_NS1_7vsmem_tEE19static_temp_storage;
	add.s32 	%r1217, %r1216, %r1215;
	st.shared.f32 	[%r1217], %f20;
$L__BB52_228:
	not.pred 	%p593, %p10;
	@%p593 bra 	$L__BB52_230;
	sub.s32 	%r1218, %r114, %r109;
	shl.b32 	%r1219, %r1218, 2;
	mov.u32 	%r1220, _ZZN3cub18CUB_300001_SM_10006detail6select23DeviceSelectSweepKernelINS2_10policy_hubIfNS0_8NullTypeEiLb0ELNS0_10SelectImplE1EE10Policy1000EN6thrust24THRUST_300001_SM_1000_NS6detail15normal_iteratorINSA_10device_ptrIfEEEEPS5_SF_PlNS0_13ScanTileStateIiLb1EEEN4cuda3std3__410__not_fn_tI6is_negEES5_iNS2_19streaming_context_tIlLb1EEELS6_1EEEvT0_T1_T2_T3_T4_T5_T6_T7_iT8_NS1_7vsmem_tEE19static_temp_storage;
	add.s32 	%r1221, %r1220, %r1219;
	st.shared.f32 	[%r1221], %f21;
$L__BB52_230:
	not.pred 	%p594, %p11;
	@%p594 bra 	$L__BB52_232;
	sub.s32 	%r1222, %r115, %r109;
	shl.b32 	%r1223, %r1222, 2;
	mov.u32 	%r1224, _ZZN3cub18CUB_300001_SM_10006detail6select23DeviceSelectSweepKernelINS2_10policy_hubIfNS0_8NullTypeEiLb0ELNS0_10SelectImplE1EE10Policy1000EN6thrust24THRUST_300001_SM_1000_NS6detail15normal_iteratorINSA_10device_ptrIfEEEEPS5_SF_PlNS0_13ScanTileStateIiLb1EEEN4cuda3std3__410__not_fn_tI6is_negEES5_iNS2_19streaming_context_tIlLb1EEELS6_1EEEvT0_T1_T2_T3_T4_T5_T6_T7_iT8_NS1_7vsmem_tEE19static_temp_storage;
	add.s32 	%r1225, %r1224, %r1223;
	st.shared.f32 	[%r1225], %f22;
$L__BB52_232:
	not.pred 	%p595, %p12;
	@%p595 bra 	$L__BB52_234;
	sub.s32 	%r1226, %r116, %r109;
	shl.b32 	%r1227, %r1226, 2;
	mov.u32 	%r1228, _ZZN3cub18CUB_300001_SM_10006detail6select23DeviceSelectSweepKernelINS2_10policy_hubIfNS0_8NullTypeEiLb0ELNS0_10SelectImplE1EE10Policy1000EN6thrust24THRUST_300001_SM_1000_NS6detail15normal_iteratorINSA_10device_ptrIfEEEEPS5_SF_PlNS0_13ScanTileStateIiLb1EEEN4cuda3std3__410__not_fn_tI6is_negEES5_iNS2_19streaming_context_tIlLb1EEELS6_1EEEvT0_T1_T2_T3_T4_T5_T6_T7_iT8_NS1_7vsmem_tEE19static_temp_storage;
	add.s32 	%r1229, %r1228, %r1227;
	st.shared.f32 	[%r1229], %f23;
$L__BB52_234:
	setp.eq.f32 	%p596, %f24, 0f00000000;
	mov.b32 	%r1230, %f24;
	setp.lt.s32 	%p597, %r1230, 0;
	or.pred  	%p598, %p596, %p597;
	@%p598 bra 	$L__BB52_236;
	sub.s32 	%r1231, %r117, %r109;
	shl.b32 	%r1232, %r1231, 2;
	mov.u32 	%r1233, _ZZN3cub18CUB_300001_SM_10006detail6select23DeviceSelectSweepKernelINS2_10policy_hubIfNS0_8NullTypeEiLb0ELNS0_10SelectImplE1EE10Policy1000EN6thrust24THRUST_300001_SM_1000_NS6detail15normal_iteratorINSA_10device_ptrIfEEEEPS5_SF_PlNS0_13ScanTileStateIiLb1EEEN4cuda3std3__410__not_fn_tI6is_negEES5_iNS2_19streaming_context_tIlLb1EEELS6_1EEEvT0_T1_T2_T3_T4_T5_T6_T7_iT8_NS1_7vsmem_tEE19static_temp_storage;
	add.s32 	%r1234, %r1233, %r1232;
	st.shared.f32 	[%r1234], %f24;
$L__BB52_236:
	setp.eq.f32 	%p599, %f25, 0f00000000;
	mov.b32 	%r1235, %f25;
	setp.lt.s32 	%p600, %r1235, 0;
	or.pred  	%p601, %p599, %p600;
	@%p601 bra 	$L__BB52_238;
	sub.s32 	%r1236, %r118, %r109;
	shl.b32 	%r1237, %r1236, 2;
	mov.u32 	%r1238, _ZZN3cub18CUB_300001_SM_10006detail6select23DeviceSelectSweepKernelINS2_10policy_hubIfNS0_8NullTypeEiLb0ELNS0_10SelectImplE1EE10Policy1000EN6thrust24THRUST_300001_SM_1000_NS6detail15normal_iteratorINSA_10device_ptrIfEEEEPS5_SF_PlNS0_13ScanTileStateIiLb1EEEN4cuda3std3__410__not_fn_tI6is_negEES5_iNS2_19streaming_context_tIlLb1EEELS6_1EEEvT0_T1_T2_T3_T4_T5_T6_T7_iT8_NS1_7vsmem_tEE19static_temp_storage;
	add.s32 	%r1239, %r1238, %r1237;
	st.shared.f32 	[%r1239], %f25;
$L__BB52_238:
	setp.eq.f32 	%p602, %f26, 0f00000000;
	mov.b32 	%r1240, %f26;
	setp.lt.s32 	%p603, %r1240, 0;
	or.pred  	%p604, %p602, %p603;
	@%p604 bra 	$L__BB52_240;
	sub.s32 	%r1241, %r119, %r109;
	shl.b32 	%r1242, %r1241, 2;
	mov.u32 	%r1243, _ZZN3cub18CUB_300001_SM_10006detail6select23DeviceSelectSweepKernelINS2_10policy_hubIfNS0_8NullTypeEiLb0ELNS0_10SelectImplE1EE10Policy1000EN6thrust24THRUST_300001_SM_1000_NS6detail15normal_iteratorINSA_10device_ptrIfEEEEPS5_SF_PlNS0_13ScanTileStateIiLb1EEEN4cuda3std3__410__not_fn_tI6is_negEES5_iNS2_19streaming_context_tIlLb1EEELS6_1EEEvT0_T1_T2_T3_T4_T5_T6_T7_iT8_NS1_7vsmem_tEE19static_temp_storage;
	add.s32 	%r1244, %r1243, %r1242;
	st.shared.f32 	[%r1244], %f26;
$L__BB52_240:
	setp.eq.f32 	%p605, %f27, 0f00000000;
	mov.b32 	%r1245, %f27;
	setp.lt.s32 	%p606, %r1245, 0;
	or.pred  	%p607, %p605, %p606;
	@%p607 bra 	$L__BB52_242;
	sub.s32 	%r1246, %r120, %r109;
	shl.b32 	%r1247, %r1246, 2;
	mov.u32 	%r1248, _ZZN3cub18CUB_300001_SM_10006detail6select23DeviceSelectSweepKernelINS2_10policy_hubIfNS0_8NullTypeEiLb0ELNS0_10SelectImplE1EE10Policy1000EN6thrust24THRUST_300001_SM_1000_NS6detail15normal_iteratorINSA_10device_ptrIfEEEEPS5_SF_PlNS0_13ScanTileStateIiLb1EEEN4cuda3std3__410__not_fn_tI6is_negEES5_iNS2_19streaming_context_tIlLb1EEELS6_1EEEvT0_T1_T2_T3_T4_T5_T6_T7_iT8_NS1_7vsmem_tEE19static_temp_storage;
	add.s32 	%r1249, %r1248, %r1247;
	st.shared.f32 	[%r1249], %f27;
$L__BB52_242:
	setp.eq.f32 	%p608, %f28, 0f00000000;
	mov.b32 	%r1250, %f28;
	setp.lt.s32 	%p609, %r1250, 0;
	or.pred  	%p610, %p608, %p609;
	@%p610 bra 	$L__BB52_244;
	sub.s32 	%r1251, %r121, %r109;
	shl.b32 	%r1252, %r1251, 2;
	mov.u32 	%r1253, _ZZN3cub18CUB_300001_SM_10006detail6select23DeviceSelectSweepKernelINS2_10policy_hubIfNS0_8NullTypeEiLb0ELNS0_10SelectImplE1EE10Policy1000EN6thrust24THRUST_300001_SM_1000_NS6detail15normal_iteratorINSA_10device_ptrIfEEEEPS5_SF_PlNS0_13ScanTileStateIiLb1EEEN4cuda3std3__410__not_fn_tI6is_negEES5_iNS2_19streaming_context_tIlLb1EEELS6_1EEEvT0_T1_T2_T3_T4_T5_T6_T7_iT8_NS1_7vsmem_tEE19static_temp_storage;
	add.s32 	%r1254, %r1253, %r1252;
	st.shared.f32 	[%r1254], %f28;
$L__BB52_244:
	setp.eq.f32 	%p611, %f29, 0f00000000;
	mov.b32 	%r1255, %f29;
	setp.lt.s32 	%p612, %r1255, 0;
	or.pred  	%p613, %p611, %p612;
	@%p613 bra 	$L__BB52_246;
	sub.s32 	%r1256, %r122, %r109;
	shl.b32 	%r1257, %r1256, 2;
	mov.u32 	%r1258, _ZZN3cub18CUB_300001_SM_10006detail6select23DeviceSelectSweepKernelINS2_10policy_hubIfNS0_8NullTypeEiLb0ELNS0_10SelectImplE1EE10Policy1000EN6thrust24THRUST_300001_SM_1000_NS6detail15normal_iteratorINSA_10device_ptrIfEEEEPS5_SF_PlNS0_13ScanTileStateIiLb1EEEN4cuda3std3__410__not_fn_tI6is_negEES5_iNS2_19streaming_context_tIlLb1EEELS6_1EEEvT0_T1_T2_T3_T4_T5_T6_T7_iT8_NS1_7vsmem_tEE19static_temp_storage;
	add.s32 	%r1259, %r1258, %r1257;
	st.shared.f32 	[%r1259], %f29;
$L__BB52_246:
	setp.eq.f32 	%p614, %f30, 0f00000000;
	mov.b32 	%r1260, %f30;
	setp.lt.s32 	%p615, %r1260, 0;
	or.pred  	%p616, %p614, %p615;
	@%p616 bra 	$L__BB52_248;
	sub.s32 	%r1261, %r123, %r109;
	shl.b32 	%r1262, %r1261, 2;
	mov.u32 	%r1263, _ZZN3cub18CUB_300001_SM_10006detail6select23DeviceSelectSweepKernelINS2_10policy_hubIfNS0_8NullTypeEiLb0ELNS0_10SelectImplE1EE10Policy1000EN6thrust24THRUST_300001_SM_1000_NS6detail15normal_iteratorINSA_10device_ptrIfEEEEPS5_SF_PlNS0_13ScanTileStateIiLb1EEEN4cuda3std3__410__not_fn_tI6is_negEES5_iNS2_19streaming_context_tIlLb1EEELS6_1EEEvT0_T1_T2_T3_T4_T5_T6_T7_iT8_NS1_7vsmem_tEE19static_temp_storage;
	add.s32 	%r1264, %r1263, %r1262;
	st.shared.f32 	[%r1264], %f30;
$L__BB52_248:
	setp.eq.f32 	%p617, %f31, 0f00000000;
	setp.lt.s32 	%p618, %r1189, 0;
	or.pred  	%p619, %p617, %p618;
	@%p619 bra 	$L__BB52_250;
	sub.s32 	%r1266, %r124, %r109;
	shl.b32 	%r1267, %r1266, 2;
	mov.u32 	%r1268, _ZZN3cub18CUB_300001_SM_10006detail6select23DeviceSelectSweepKernelINS2_10policy_hubIfNS0_8NullTypeEiLb0ELNS0_10SelectImplE1EE10Policy1000EN6thrust24THRUST_300001_SM_1000_NS6detail15normal_iteratorINSA_10device_ptrIfEEEEPS5_SF_PlNS0_13ScanTileStateIiLb1EEEN4cuda3std3__410__not_fn_tI6is_negEES5_iNS2_19streaming_context_tIlLb1EEELS6_1EEEvT0_T1_T2_T3_T4_T5_T6_T7_iT8_NS1_7vsmem_tEE19static_temp_storage;
	add.s32 	%r1269, %r1268, %r1267;
	st.shared.f32 	[%r1269], %f31;
$L__BB52_250:
	setp.eq.f32 	%p620, %f32, 0f00000000;
	setp.lt.s32 	%p621, %r1191, 0;
	or.pred  	%p622, %p620, %p621;
	@%p622 bra 	$L__BB52_252;
	sub.s32 	%r1271, %r125, %r109;
	shl.b32 	%r1272, %r1271, 2;
	mov.u32 	%r1273, _ZZN3cub18CUB_300001_SM_10006detail6select23DeviceSelectSweepKernelINS2_10policy_hubIfNS0_8NullTypeEiLb0ELNS0_10SelectImplE1EE10Policy1000EN6thrust24THRUST_300001_SM_1000_NS6detail15normal_iteratorINSA_10device_ptrIfEEEEPS5_SF_PlNS0_13ScanTileStateIiLb1EEEN4cuda3std3__410__not_fn_tI6is_negEES5_iNS2_19streaming_context_tIlLb1EEELS6_1EEEvT0_T1_T2_T3_T4_T5_T6_T7_iT8_NS1_7vsmem_tEE19static_temp_storage;
	add.s32 	%r1274, %r1273, %r1272;
	st.shared.f32 	[%r1274], %f32;
$L__BB52_252:
	setp.eq.f32 	%p623, %f33, 0f00000000;
	setp.lt.s32 	%p624, %r1193, 0;
	or.pred  	%p625, %p623, %p624;
	@%p625 bra 	$L__BB52_254;
	sub.s32 	%r1276, %r126, %r109;
	shl.b32 	%r1277, %r1276, 2;
	mov.u32 	%r1278, _ZZN3cub18CUB_300001_SM_10006detail6select23DeviceSelectSweepKernelINS2_10policy_hubIfNS0_8NullTypeEiLb0ELNS0_10SelectImplE1EE10Policy1000EN6thrust24THRUST_300001_SM_1000_NS6detail15normal_iteratorINSA_10device_ptrIfEEEEPS5_SF_PlNS0_13ScanTileStateIiLb1EEEN4cuda3std3__410__not_fn_tI6is_negEES5_iNS2_19streaming_context_tIlLb1EEELS6_1EEEvT0_T1_T2_T3_T4_T5_T6_T7_iT8_NS1_7vsmem_tEE19static_temp_storage;
	add.s32 	%r1279, %r1278, %r1277;
	st.shared.f32 	[%r1279], %f33;
$L__BB52_254:
	setp.eq.f32 	%p626, %f34, 0f00000000;
	mov.b32 	%r1280, %f34;
	setp.lt.s32 	%p627, %r1280, 0;
	or.pred  	%p628, %p626, %p627;
	@%p628 bra 	$L__BB52_256;
	sub.s32 	%r1281, %r127, %r109;
	shl.b32 	%r1282, %r1281, 2;
	mov.u32 	%r1283, _ZZN3cub18CUB_300001_SM_10006detail6select23DeviceSelectSweepKernelINS2_10policy_hubIfNS0_8NullTypeEiLb0ELNS0_10SelectImplE1EE10Policy1000EN6thrust24THRUST_300001_SM_1000_NS6detail15normal_iteratorINSA_10device_ptrIfEEEEPS5_SF_PlNS0_13ScanTileStateIiLb1EEEN4cuda3std3__410__not_fn_tI6is_negEES5_iNS2_19streaming_context_tIlLb1EEELS6_1EEEvT0_T1_T2_T3_T4_T5_T6_T7_iT8_NS1_7vsmem_tEE19static_temp_storage;
	add.s32 	%r1284, %r1283, %r1282;
	st.shared.f32 	[%r1284], %f34;
$L__BB52_256:
	bar.sync 	0;
	setp.ge.s32 	%p629, %r1586, %r110;
	@%p629 bra 	$L__BB52_687;
	ld.param.u8 	%rs4, [%rd61];
	ld.param.u64 	%rd616, [%rd61+24];
	cvta.to.global.u64 	%rd63, %rd616;
	not.b32 	%r1285, %r1586;
	add.s32 	%r128, %r110, %r1285;
	mul.hi.u32 	%r1286, %r128, -1431655765;
	shr.u32 	%r1287, %r1286, 8;
	add.s32 	%r129, %r1287, 1;
	and.b32  	%r1288, %r1287, 3;
	setp.eq.s32 	%p630, %r1288, 3;
	@%p630 bra 	$L__BB52_262;
	and.b32  	%r1289, %r129, 3;
	add.s32 	%r1585, %r109, %r1586;
	shl.b32 	%r1290, %r1586, 2;
	mov.u32 	%r1291, _ZZN3cub18CUB_300001_SM_10006detail6select23DeviceSelectSweepKernelINS2_10policy_hubIfNS0_8NullTypeEiLb0ELNS0_10SelectImplE1EE10Policy1000EN6thrust24THRUST_300001_SM_1000_NS6detail15normal_iteratorINSA_10device_ptrIfEEEEPS5_SF_PlNS0_13ScanTileStateIiLb1EEEN4cuda3std3__410__not_fn_tI6is_negEES5_iNS2_19streaming_context_tIlLb1EEELS6_1EEEvT0_T1_T2_T3_T4_T5_T6_T7_iT8_NS1_7vsmem_tEE19static_temp_storage;
	add.s32 	%r1584, %r1291, %r1290;
	neg.s32 	%r1583, %r1289;
	mad.lo.s32 	%r1586, %r1289, 384, %r1586;
$L__BB52_259:
	.pragma "nounroll";
	setp.ne.s16 	%p631, %rs4, 0;
	mov.b64 	%rd788, 0;
	@%p631 bra 	$L__BB52_261;
	ld.global.u64 	%rd788, [%rd63];
$L__BB52_261:
	cvt.s64.s32 	%rd618, %r1585;
	add.s64 	%rd619, %rd788, %rd618;
	shl.b64 	%rd620, %rd619, 2;
	add.s64 	%rd621, %rd4, %rd620;
	ld.shared.f32 	%f198, [%r1584];
	st.global.f32 	[%rd621], %f198;
	add.s32 	%r1585, %r1585, 384;
	add.s32 	%r1584, %r1584, 1536;
	add.s32 	%r1583, %r1583, 1;
	setp.ne.s32 	%p632, %r1583, 0;
	@%p632 bra 	$L__BB52_259;
$L__BB52_262:
	setp.lt.u32 	%p633, %r128, 1152;
	@%p633 bra 	$L__BB52_687;
	add.s32 	%r1588, %r109, %r1586;
	shl.b32 	%r1292, %r1586, 2;
	mov.u32 	%r1293, _ZZN3cub18CUB_300001_SM_10006detail6select23DeviceSelectSweepKernelINS2_10policy_hubIfNS0_8NullTypeEiLb0ELNS0_10SelectImplE1EE10Policy1000EN6thrust24THRUST_300001_SM_1000_NS6detail15normal_iteratorINSA_10device_ptrIfEEEEPS5_SF_PlNS0_13ScanTileStateIiLb1EEEN4cuda3std3__410__not_fn_tI6is_negEES5_iNS2_19streaming_context_tIlLb1EEELS6_1EEEvT0_T1_T2_T3_T4_T5_T6_T7_iT8_NS1_7vsmem_tEE19static_temp_storage;
	add.s32 	%r1294, %r1292, %r1293;
	add.s32 	%r1587, %r1294, 3072;
$L__BB52_264:
	setp.ne.s16 	%p634, %rs4, 0;
	cvt.s64.s32 	%rd66, %r1588;
	mov.b64 	%rd789, 0;
	@%p634 bra 	$L__BB52_266;
	ld.global.u64 	%rd789, [%rd63];
$L__BB52_266:
	setp.ne.s16 	%p635, %rs4, 0;
	add.s64 	%rd624, %rd789, %rd66;
	shl.b64 	%rd625, %rd624, 2;
	add.s64 	%rd626, %rd4, %rd625;
	ld.shared.f32 	%f199, [%r1587+-3072];
	st.global.f32 	[%rd626], %f199;
	mov.b64 	%rd790, 0;
	@%p635 bra 	$L__BB52_268;
	ld.global.u64 	%rd790, [%rd63];
$L__BB52_268:
	setp.ne.s16 	%p636, %rs4, 0;
	add.s64 	%rd628, %rd790, %rd66;
	shl.b64 	%rd629, %rd628, 2;
	add.s64 	%rd630, %rd4, %rd629;
	ld.shared.f32 	%f200, [%r1587+-1536];
	st.global.f32 	[%rd630+1536], %f200;
	mov.b64 	%rd791, 0;
	@%p636 bra 	$L__BB52_270;
	ld.global.u64 	%rd791, [%rd63];
$L__BB52_270:
	setp.ne.s16 	%p637, %rs4, 0;
	add.s64 	%rd632, %rd791, %rd66;
	shl.b64 	%rd633, %rd632, 2;
	add.s64 	%rd634, %rd4, %rd633;
	ld.shared.f32 	%f201, [%r1587];
	st.global.f32 	[%rd634+3072], %f201;
	mov.b64 	%rd792, 0;
	@%p637 bra 	$L__BB52_272;
	ld.global.u64 	%rd792, [%rd63];
$L__BB52_272:
	cvt.u32.u64 	%r1295, %rd66;
	add.s64 	%rd635, %rd792, %rd66;
	shl.b64 	%rd636, %rd635, 2;
	add.s64 	%rd637, %rd4, %rd636;
	ld.shared.f32 	%f202, [%r1587+1536];
	st.global.f32 	[%rd637+4608], %f202;
	add.s32 	%r1586, %r1586, 1536;
	add.s32 	%r1588, %r1295, 1536;
	add.s32 	%r1587, %r1587, 6144;
	setp.lt.s32 	%p638, %r1586, %r110;
	@%p638 bra 	$L__BB52_264;
	bra.uni 	$L__BB52_687;
$L__BB52_273:
	ld.param.u32 	%r1564, [_ZN3cub18CUB_300001_SM_10006detail6select23DeviceSelectSweepKernelINS2_10policy_hubIfNS0_8NullTypeEiLb0ELNS0_10SelectImplE1EE10Policy1000EN6thrust24THRUST_300001_SM_1000_NS6detail15normal_iteratorINSA_10device_ptrIfEEEEPS5_SF_PlNS0_13ScanTileStateIiLb1EEEN4cuda3std3__410__not_fn_tI6is_negEES5_iNS2_19streaming_context_tIlLb1EEELS6_1EEEvT0_T1_T2_T3_T4_T5_T6_T7_iT8_NS1_7vsmem_tE_param_7];
	sub.s32 	%r149, %r1564, %r2;
	setp.ne.s32 	%p14, %r1, 0;
	@%p14 bra 	$L__BB52_464;
	ld.param.u8 	%rs32, [%rd1];
	setp.eq.s16 	%p241, %rs32, 0;
	ld.param.u64 	%rd369, [%rd1+16];
	selp.b64 	%rd370, %rd369, 0, %p241;
	cvt.u64.u32 	%rd371, %r2;
	add.s64 	%rd372, %rd370, %rd371;
	mov.u32 	%r150, %tid.x;
	and.b32  	%r764, %r150, 31;
	and.b32  	%r765, %r150, 992;
	mul.lo.s32 	%r766, %r765, 17;
	or.b32  	%r151, %r766, %r764;
	setp.ge.s32 	%p242, %r151, %r149;
	cvt.u64.u32 	%rd373, %r151;
	add.s64 	%rd374, %rd372, %rd373;
	shl.b64 	%rd375, %rd374, 2;
	add.s64 	%rd109, %rd3, %rd375;
	@%p242 bra 	$L__BB52_276;
	ld.global.f32 	%f225, [%rd109];
$L__BB52_276:
	add.s32 	%r767, %r151, 32;
	setp.ge.s32 	%p243, %r767, %r149;
	@%p243 bra 	$L__BB52_278;
	ld.global.f32 	%f226, [%rd109+128];
$L__BB52_278:
	add.s32 	%r768, %r151, 64;
	setp.ge.s32 	%p244, %r768, %r149;
	@%p244 bra 	$L__BB52_280;
	ld.global.f32 	%f227, [%rd109+256];
$L__BB52_280:
	add.s32 	%r769, %r151, 96;
	setp.ge.s32 	%p245, %r769, %r149;
	@%p245 bra 	$L__BB52_282;
	ld.global.f32 	%f228, [%rd109+384];
$L__BB52_282:
	add.s32 	%r770, %r151, 128;
	setp.ge.s32 	%p246, %r770, %r149;
	@%p246 bra 	$L__BB52_284;
	ld.global.f32 	%f229, [%rd109+512];
$L__BB52_284:
	add.s32 	%r771, %r151, 160;
	setp.ge.s32 	%p247, %r771, %r149;
	@%p247 bra 	$L__BB52_286;
	ld.global.f32 	%f230, [%rd109+640];
$L__BB52_286:
	add.s32 	%r772, %r151, 192;
	setp.ge.s32 	%p248, %r772, %r149;
	@%p248 bra 	$L__BB52_288;
	ld.global.f32 	%f231, [%rd109+768];
$L__BB52_288:
	add.s32 	%r773, %r151, 224;
	setp.ge.s32 	%p249, %r773, %r149;
	@%p249 bra 	$L__BB52_290;
	ld.global.f32 	%f232, [%rd109+896];
$L__BB52_290:
	add.s32 	%r774, %r151, 256;
	setp.ge.s32 	%p250, %r774, %r149;
	@%p250 bra 	$L__BB52_292;
	ld.global.f32 	%f233, [%rd109+1024];
$L__BB52_292:
	add.s32 	%r775, %r151, 288;
	setp.ge.s32 	%p251, %r775, %r149;
	@%p251 bra 	$L__BB52_294;
	ld.global.f32 	%f234, [%rd109+1152];
$L__BB52_294:
	add.s32 	%r776, %r151, 320;
	setp.ge.s32 	%p252, %r776, %r149;
	@%p252 bra 	$L__BB52_296;
	ld.global.f32 	%f235, [%rd109+1280];
$L__BB52_296:
	add.s32 	%r777, %r151, 352;
	setp.ge.s32 	%p253, %r777, %r149;
	@%p253 bra 	$L__BB52_298;
	ld.global.f32 	%f236, [%rd109+1408];
$L__BB52_298:
	add.s32 	%r778, %r151, 384;
	setp.ge.s32 	%p254, %r778, %r149;
	@%p254 bra 	$L__BB52_300;
	ld.global.f32 	%f237, [%rd109+1536];
$L__BB52_300:
	add.s32 	%r779, %r151, 416;
	setp.ge.s32 	%p255, %r779, %r149;
	@%p255 bra 	$L__BB52_302;
	ld.global.f32 	%f238, [%rd109+1664];
$L__BB52_302:
	add.s32 	%r780, %r151, 448;
	setp.ge.s32 	%p256, %r780, %r149;
	@%p256 bra 	$L__BB52_304;
	ld.global.f32 	%f239, [%rd109+1792];
$L__BB52_304:
	add.s32 	%r781, %r151, 480;
	setp.ge.s32 	%p257, %r781, %r149;
	@%p257 bra 	$L__BB52_306;
	ld.global.f32 	%f240, [%rd109+1920];
$L__BB52_306:
	add.s32 	%r782, %r151, 512;
	setp.ge.s32 	%p258, %r782, %r149;
	@%p258 bra 	$L__BB52_308;
	ld.global.f32 	%f241, [%rd109+2048];
$L__BB52_308:
	// begin inline asm
	mov.u32 %r783, %laneid;
	// end inline asm
	shr.u32 	%r785, %r150, 5;
	mad.lo.s32 	%r786, %r785, 544, %r783;
	shl.b32 	%r787, %r786, 2;
	mov.u32 	%r788, _ZZN3cub18CUB_300001_SM_10006detail6select23DeviceSelectSweepKernelINS2_10policy_hubIfNS0_8NullTypeEiLb0ELNS0_10SelectImplE1EE10Policy1000EN6thrust24THRUST_300001_SM_1000_NS6detail15normal_iteratorINSA_10device_ptrIfEEEEPS5_SF_PlNS0_13ScanTileStateIiLb1EEEN4cuda3std3__410__not_fn_tI6is_negEES5_iNS2_19streaming_context_tIlLb1EEELS6_1EEEvT0_T1_T2_T3_T4_T5_T6_T7_iT8_NS1_7vsmem_tEE19static_temp_storage;
	add.s32 	%r789, %r788, %r787;
	st.shared.f32 	[%r789], %f225;
	st.shared.f32 	[%r789+128], %f226;
	st.shared.f32 	[%r789+256], %f227;
	st.shared.f32 	[%r789+384], %f228;
	st.shared.f32 	[%r789+512], %f229;
	st.shared.f32 	[%r789+640], %f230;
	st.shared.f32 	[%r789+768], %f231;
	st.shared.f32 	[%r789+896], %f232;
	st.shared.f32 	[%r789+1024], %f233;
	st.shared.f32 	[%r789+1152], %f234;
	st.shared.f32 	[%r789+1280], %f235;
	st.shared.f32 	[%r789+1408], %f236;
	st.shared.f32 	[%r789+1536], %f237;
	st.shared.f32 	[%r789+1664], %f238;
	st.shared.f32 	[%r789+1792], %f239;
	st.shared.f32 	[%r789+1920], %f240;
	st.shared.f32 	[%r789+2048], %f241;
	bar.warp.sync 	-1;
	shl.b32 	%r790, %r783, 6;
	add.s32 	%r791, %r789, %r790;
	ld.shared.f32 	%f69, [%r791];
	ld.shared.f32 	%f70, [%r791+4];
	ld.shared.f32 	%f71, [%r791+8];
	ld.shared.f32 	%f72, [%r791+12];
	ld.shared.f32 	%f73, [%r791+16];
	ld.shared.f32 	%f74, [%r791+20];
	ld.shared.f32 	%f75, [%r791+24];
	ld.shared.f32 	%f76, [%r791+28];
	ld.shared.f32 	%f77, [%r791+32];
	ld.shared.f32 	%f78, [%r791+36];
	ld.shared.f32 	%f79, [%r791+40];
	ld.shared.f32 	%f80, [%r791+44];
	ld.shared.f32 	%f81, [%r791+48];
	ld.shared.f32 	%f82, [%r791+52];
	ld.shared.f32 	%f83, [%r791+56];
	ld.shared.f32 	%f84, [%r791+60];
	ld.shared.f32 	%f85, [%r791+64];
	mul.lo.s32 	%r153, %r150, 17;
	setp.ge.s32 	%p259, %r153, %r149;
	mov.b32 	%r1590, 1;
	@%p259 bra 	$L__BB52_310;
	mov.b32 	%r792, %f69;
	setp.gt.s32 	%p260, %r792, -1;
	setp.neu.f32 	%p261, %f69, 0f00000000;
	and.pred  	%p262, %p261, %p260;
	selp.u32 	%r1590, 1, 0, %p262;
$L__BB52_310:
	add.s32 	%r794, %r153, 1;
	setp.ge.s32 	%p263, %r794, %r149;
	mov.b32 	%r1591, 1;
	@%p263 bra 	$L__BB52_312;
	mov.b32 	%r795, %f70;
	setp.gt.s32 	%p264, %r795, -1;
	setp.neu.f32 	%p265, %f70, 0f00000000;
	and.pred  	%p266, %p265, %p264;
	selp.u32 	%r1591, 1, 0, %p266;
$L__BB52_312:
	add.s32 	%r797, %r153, 2;
	setp.ge.s32 	%p267, %r797, %r149;
	mov.b32 	%r1592, 1;
	@%p267 bra 	$L__BB52_314;
	mov.b32 	%r798, %f71;
	setp.gt.s32 	%p268, %r798, -1;
	setp.neu.f32 	%p269, %f71, 0f00000000;
	and.pred  	%p270, %p269, %p268;
	selp.u32 	%r1592, 1, 0, %p270;
$L__BB52_314:
	add.s32 	%r800, %r153, 3;
	setp.ge.s32 	%p271, %r800, %r149;
	mov.b32 	%r1593, 1;
	@%p271 bra 	$L__BB52_316;
	mov.b32 	%r801, %f72;
	setp.gt.s32 	%p272, %r801, -1;
	setp.neu.f32 	%p273, %f72, 0f00000000;
	and.pred  	%p274, %p273, %p272;
	selp.u32 	%r1593, 1, 0, %p274;
$L__BB52_316:
	add.s32 	%r803, %r153, 4;
	setp.ge.s32 	%p275, %r803, %r149;
	mov.b32 	%r1594, 1;
	@%p275 bra 	$L__BB52_318;
	mov.b32 	%r804, %f73;
	setp.gt.s32 	%p276, %r804, -1;
	setp.neu.f32 	%p277, %f73, 0f00000000;
	and.pred  	%p278, %p277, %p276;
	selp.u32 	%r1594, 1, 0, %p278;
$L__BB52_318:
	add.s32 	%r806, %r153, 5;
	setp.ge.s32 	%p279, %r806, %r149;
	mov.b32 	%r1595, 1;
	@%p279 bra 	$L__BB52_320;
	mov.b32 	%r807, %f74;
	setp.gt.s32 	%p280, %r807, -1;
	setp.neu.f32 	%p281, %f74, 0f00000000;
	and.pred  	%p282, %p281, %p280;
	selp.u32 	%r1595, 1, 0, %p282;
$L__BB52_320:
	add.s32 	%r809, %r153, 6;
	setp.ge.s32 	%p283, %r809, %r149;
	mov.b32 	%r1596, 1;
	@%p283 bra 	$L__BB52_322;
	mov.b32 	%r810, %f75;
	setp.gt.s32 	%p284, %r810, -1;
	setp.neu.f32 	%p285, %f75, 0f00000000;
	and.pred  	%p286, %p285, %p284;
	selp.u32 	%r1596, 1, 0, %p286;
$L__BB52_322:
	add.s32 	%r812, %r153, 7;
	setp.ge.s32 	%p287, %r812, %r149;
	mov.b32 	%r1597, 1;
	@%p287 bra 	$L__BB52_324;
	mov.b32 	%r813, %f76;
	setp.gt.s32 	%p288, %r813, -1;
	setp.neu.f32 	%p289, %f76, 0f00000000;
	and.pred  	%p290, %p289, %p288;
	selp.u32 	%r1597, 1, 0, %p290;
$L__BB52_324:
	add.s32 	%r815, %r153, 8;
	setp.ge.s32 	%p291, %r815, %r149;
	mov.b32 	%r1598, 1;
	@%p291 bra 	$L__BB52_326;
	mov.b32 	%r816, %f77;
	setp.gt.s32 	%p292, %r816, -1;
	setp.neu.f32 	%p293, %f77, 0f00000000;
	and.pred  	%p294, %p293, %p292;
	selp.u32 	%r1598, 1, 0, %p294;
$L__BB52_326:
	add.s32 	%r818, %r153, 9;
	setp.ge.s32 	%p295, %r818, %r149;
	mov.b32 	%r1599, 1;
	@%p295 bra 	$L__BB52_328;
	mov.b32 	%r819, %f78;
	setp.gt.s32 	%p296, %r819, -1;
	setp.neu.f32 	%p297, %f78, 0f00000000;
	and.pred  	%p298, %p297, %p296;
	selp.u32 	%r1599, 1, 0, %p298;
$L__BB52_328:
	add.s32 	%r821, %r153, 10;
	setp.ge.s32 	%p299, %r821, %r149;
	mov.b32 	%r1600, 1;
	@%p299 bra 	$L__BB52_330;
	mov.b32 	%r822, %f79;
	setp.gt.s32 	%p300, %r822, -1;
	setp.neu.f32 	%p301, %f79, 0f00000000;
	and.pred  	%p302, %p301, %p300;
	selp.u32 	%r1600, 1, 0, %p302;
$L__BB52_330:
	add.s32 	%r824, %r153, 11;
	setp.ge.s32 	%p303, %r824, %r149;
	mov.b32 	%r1601, 1;
	@%p303 bra 	$L__BB52_332;
	mov.b32 	%r825, %f80;
	setp.gt.s32 	%p304, %r825, -1;
	setp.neu.f32 	%p305, %f80, 0f00000000;
	and.pred  	%p306, %p305, %p304;
	selp.u32 	%r1601, 1, 0, %p306;
$L__BB52_332:
	add.s32 	%r827, %r153, 12;
	setp.ge.s32 	%p307, %r827, %r149;
	mov.b32 	%r1602, 1;
	@%p307 bra 	$L__BB52_334;
	mov.b32 	%r828, %f81;
	setp.gt.s32 	%p308, %r828, -1;
	setp.neu.f32 	%p309, %f81, 0f00000000;
	and.pred  	%p310, %p309, %p308;
	selp.u32 	%r1602, 1, 0, %p310;
$L__BB52_334:
	add.s32 	%r830, %r153, 13;
	setp.ge.s32 	%p311, %r830, %r149;
	mov.b32 	%r1603, 1;
	@%p311 bra 	$L__BB52_336;
	mov.b32 	%r831, %f82;
	setp.gt.s32 	%p312, %r831, -1;
	setp.neu.f32 	%p313, %f82, 0f00000000;
	and.pred  	%p314, %p313, %p312;
	selp.u32 	%r1603, 1, 0, %p314;
$L__BB52_336:
	add.s32 	%r833, %r153, 14;
	setp.ge.s32 	%p315, %r833, %r149;
	mov.b32 	%r1604, 1;
	@%p315 bra 	$L__BB52_338;
	mov.b32 	%r834, %f83;
	setp.gt.s32 	%p316, %r834, -1;
	setp.neu.f32 	%p317, %f83, 0f00000000;
	and.pred  	%p318, %p317, %p316;
	selp.u32 	%r1604, 1, 0, %p318;
$L__BB52_338:
	add.s32 	%r836, %r153, 15;
	setp.ge.s32 	%p319, %r836, %r149;
	mov.b32 	%r1605, 1;
	@%p319 bra 	$L__BB52_340;
	mov.b32 	%r837, %f84;
	setp.gt.s32 	%p320, %r837, -1;
	setp.neu.f32 	%p321, %f84, 0f00000000;
	and.pred  	%p322, %p321, %p320;
	selp.u32 	%r1605, 1, 0, %p322;
$L__BB52_340:
	add.s32 	%r839, %r153, 16;
	setp.ge.s32 	%p323, %r839, %r149;
	mov.b32 	%r1606, 1;
	@%p323 bra 	$L__BB52_342;
	mov.b32 	%r840, %f85;
	setp.gt.s32 	%p324, %r840, -1;
	setp.neu.f32 	%p325, %f85, 0f00000000;
	and.pred  	%p326, %p325, %p324;
	selp.u32 	%r1606, 1, 0, %p326;
$L__BB52_342:
	bar.sync 	0;
	add.s32 	%r871, %r1591, %r1590;
	add.s32 	%r872, %r1592, %r871;
	add.s32 	%r873, %r1593, %r872;
	add.s32 	%r874, %r1594, %r873;
	add.s32 	%r875, %r1595, %r874;
	add.s32 	%r876, %r1596, %r875;
	add.s32 	%r877, %r1597, %r876;
	add.s32 	%r878, %r1598, %r877;
	add.s32 	%r879, %r1599, %r878;
	add.s32 	%r880, %r1600, %r879;
	add.s32 	%r881, %r1601, %r880;
	add.s32 	%r882, %r1602, %r881;
	add.s32 	%r883, %r1603, %r882;
	add.s32 	%r884, %r1604, %r883;
	add.s32 	%r885, %r1605, %r884;
	add.s32 	%r845, %r1606, %r885;
	mov.b32 	%r843, 1;
	mov.b32 	%r868, 0;
	mov.b32 	%r870, -1;
	// begin inline asm
	{  .reg .s32 r0;  .reg .pred p;  shfl.sync.up.b32 r0|p, %r845, %r843, %r868, %r870;  @p add.s32 r0, r0, %r845;  mov.s32 %r841, r0;}
	// end inline asm
	mov.b32 	%r849, 2;
	// begin inline asm
	{  .reg .s32 r0;  .reg .pred p;  shfl.sync.up.b32 r0|p, %r841, %r849, %r868, %r870;  @p add.s32 r0, r0, %r841;  mov.s32 %r847, r0;}
	// end inline asm
	mov.b32 	%r855, 4;
	// begin inline asm
	{  .reg .s32 r0;  .reg .pred p;  shfl.sync.up.b32 r0|p, %r847, %r855, %r868, %r870;  @p add.s32 r0, r0, %r847;  mov.s32 %r853, r0;}
	// end inline asm
	mov.b32 	%r861, 8;
	// begin inline asm
	{  .reg .s32 r0;  .reg .pred p;  shfl.sync.up.b32 r0|p, %r853, %r861, %r868, %r870;  @p add.s32 r0, r0, %r853;  mov.s32 %r859, r0;}
	// end inline asm
	mov.b32 	%r867, 16;
	// begin inline asm
	{  .reg .s32 r0;  .reg .pred p;  shfl.sync.up.b32 r0|p, %r859, %r867, %r868, %r870;  @p add.s32 r0, r0, %r859;  mov.s32 %r865, r0;}
	// end inline asm
	setp.ne.s32 	%p327, %r783, 31;
	@%p327 bra 	$L__BB52_344;
	shr.u32 	%r887, %r150, 3;
	and.b32  	%r888, %r887, 124;
	add.s32 	%r890, %r788, %r888;
	st.shared.u32 	[%r890], %r865;
$L__BB52_344:
	ld.param.u32 	%r1568, [_ZN3cub18CUB_300001_SM_10006detail6select23DeviceSelectSweepKernelINS2_10policy_hubIfNS0_8NullTypeEiLb0ELNS0_10SelectImplE1EE10Policy1000EN6thrust24THRUST_300001_SM_1000_NS6detail15normal_iteratorINSA_10device_ptrIfEEEEPS5_SF_PlNS0_13ScanTileStateIiLb1EEEN4cuda3std3__410__not_fn_tI6is_negEES5_iNS2_19streaming_context_tIlLb1EEELS6_1EEEvT0_T1_T2_T3_T4_T5_T6_T7_iT8_NS1_7vsmem_tE_param_7];
	bar.sync 	0;
	ld.shared.v4.u32 	{%r189, %r190, %r191, %r192}, [_ZZN3cub18CUB_300001_SM_10006detail6select23DeviceSelectSweepKernelINS2_10policy_hubIfNS0_8NullTypeEiLb0ELNS0_10SelectImplE1EE10Policy1000EN6thrust24THRUST_300001_SM_1000_NS6detail15normal_iteratorINSA_10device_ptrIfEEEEPS5_SF_PlNS0_13ScanTileStateIiLb1EEEN4cuda3std3__410__not_fn_tI6is_negEES5_iNS2_19streaming_context_tIlLb1EEELS6_1EEEvT0_T1_T2_T3_T4_T5_T6_T7_iT8_NS1_7vsmem_tEE19static_temp_storage];
	mov.u32 	%r891, %tid.x;
	shr.u32 	%r892, %r891, 5;
	add.s32 	%r893, %r190, %r189;
	setp.eq.s32 	%p328, %r892, 2;
	selp.b32 	%r894, %r893, %r189, %p328;
	add.s32 	%r895, %r893, %r191;
	setp.eq.s32 	%p329, %r892, 3;
	selp.b32 	%r896, %r895, %r894, %p329;
	add.s32 	%r897, %r895, %r192;
	setp.eq.s32 	%p330, %r892, 4;
	selp.b32 	%r898, %r897, %r896, %p330;
	ld.shared.v4.u32 	{%r193, %r194, %r195, %r196}, [_ZZN3cub18CUB_300001_SM_10006detail6select23DeviceSelectSweepKernelINS2_10policy_hubIfNS0_8NullTypeEiLb0ELNS0_10SelectImplE1EE10Policy1000EN6thrust24THRUST_300001_SM_1000_NS6detail15normal_iteratorINSA_10device_ptrIfEEEEPS5_SF_PlNS0_13ScanTileStateIiLb1EEEN4cuda3std3__410__not_fn_tI6is_negEES5_iNS2_19streaming_context_tIlLb1EEELS6_1EEEvT0_T1_T2_T3_T4_T5_T6_T7_iT8_NS1_7vsmem_tEE19static_temp_storage+16];
	add.s32 	%r899, %r897, %r193;
	setp.eq.s32 	%p331, %r892, 5;
	selp.b32 	%r900, %r899, %r898, %p331;
	add.s32 	%r901, %r899, %r194;
	setp.eq.s32 	%p332, %r892, 6;
	selp.b32 	%r902, %r901, %r900, %p332;
	add.s32 	%r903, %r901, %r195;
	setp.eq.s32 	%p333, %r892, 7;
	selp.b32 	%r904, %r903, %r902, %p333;
	add.s32 	%r905, %r903, %r196;
	setp.eq.s32 	%p334, %r892, 8;
	selp.b32 	%r906, %r905, %r904, %p334;
	ld.shared.v4.u32 	{%r197, %r198, %r199, %r200}, [_ZZN3cub18CUB_300001_SM_10006detail6select23DeviceSelectSweepKernelINS2_10policy_hubIfNS0_8NullTypeEiLb0ELNS0_10SelectImplE1EE10Policy1000EN6thrust24THRUST_300001_SM_1000_NS6detail15normal_iteratorINSA_10device_ptrIfEEEEPS5_SF_PlNS0_13ScanTileStateIiLb1EEEN4cuda3std3__410__not_fn_tI6is_negEES5_iNS2_19streaming_context_tIlLb1EEELS6_1EEEvT0_T1_T2_T3_T4_T5_T6_T7_iT8_NS1_7vsmem_tEE19static_temp_storage+32];
	add.s32 	%r907, %r905, %r197;
	setp.eq.s32 	%p335, %r892, 9;
	selp.b32 	%r908, %r907, %r906, %p335;
	add.s32 	%r909, %r907, %r198;
	setp.eq.s32 	%p336, %r892, 10;
	selp.b32 	%r910, %r909, %r908, %p336;
	add.s32 	%r911, %r909, %r199;
	setp.eq.s32 	%p337, %r892, 11;
	selp.b32 	%r912, %r911, %r910, %p337;
	setp.lt.u32 	%p338, %r891, 32;
	selp.b32 	%r913, 0, %r912, %p338;
	setp.eq.s32 	%p339, %r783, 0;
	add.s32 	%r914, %r1591, %r1590;
	add.s32 	%r915, %r1592, %r914;
	add.s32 	%r916, %r1593, %r915;
	add.s32 	%r917, %r1594, %r916;
	add.s32 	%r918, %r1595, %r917;
	add.s32 	%r919, %r1596, %r918;
	add.s32 	%r920, %r1597, %r919;
	add.s32 	%r921, %r1598, %r920;
	add.s32 	%r922, %r1599, %r921;
	add.s32 	%r923, %r1600, %r922;
	add.s32 	%r924, %r1601, %r923;
	add.s32 	%r925, %r1602, %r924;
	add.s32 	%r926, %r1603, %r925;
	add.s32 	%r927, %r1604, %r926;
	add.s32 	%r928, %r1605, %r927;
	add.s32 	%r929, %r1606, %r928;
	sub.s32 	%r930, %r865, %r929;
	selp.b32 	%r931, 0, %r930, %p339;
	add.s32 	%r201, %r913, %r931;
	add.s32 	%r202, %r201, %r1590;
	add.s32 	%r203, %r914, %r201;
	add.s32 	%r204, %r915, %r201;
	add.s32 	%r205, %r916, %r201;
	add.s32 	%r206, %r917, %r201;
	add.s32 	%r207, %r918, %r201;
	add.s32 	%r208, %r919, %r201;
	add.s32 	%r209, %r920, %r201;
	add.s32 	%r210, %r921, %r201;
	add.s32 	%r211, %r922, %r201;
	add.s32 	%r212, %r923, %r201;
	add.s32 	%r213, %r924, %r201;
	add.s32 	%r214, %r925, %r201;
	add.s32 	%r215, %r926, %r201;
	add.s32 	%r216, %r927, %r201;
	add.s32 	%r217, %r928, %r201;
	mov.u32 	%r932, %ctaid.x;
	mov.u32 	%r933, %nctaid.y;
	mov.u32 	%r934, %ctaid.y;
	mad.lo.s32 	%r935, %r932, %r933, %r934;
	mul.lo.s32 	%r936, %r935, 6528;
	sub.s32 	%r937, %r1568, %r936;
	add.s32 	%r938, %r937, %r200;
	add.s32 	%r939, %r938, %r911;
	add.s32 	%r1644, %r939, -6528;
	setp.gt.s32 	%p340, %r1644, 384;
	@%p340 bra 	$L__BB52_413;
	setp.ne.s32 	%p341, %r1590, 0;
	setp.lt.s32 	%p342, %r201, %r1644;
	and.pred  	%p343, %p341, %p342;
	@%p343 bra 	$L__BB52_346;
	bra.uni 	$L__BB52_349;
$L__BB52_346:
	mov.u64 	%rd377, %rd218;
	ld.param.u8 	%rs33, [%rd377];
	setp.ne.s16 	%p344, %rs33, 0;
	mov.b64 	%rd817, 0;
	@%p344 bra 	$L__BB52_348;
	mov.u64 	%rd378, %rd218;
	ld.param.u64 	%rd379, [%rd378+24];
	cvta.to.global.u64 	%rd380, %rd379;
	ld.global.u64 	%rd817, [%rd380];
$L__BB52_348:
	cvt.s64.s32 	%rd381, %r201;
	add.s64 	%rd382, %rd817, %rd381;
	shl.b64 	%rd383, %rd382, 2;
	add.s64 	%rd384, %rd4, %rd383;
	st.global.f32 	[%rd384], %f69;
$L__BB52_349:
	setp.eq.s32 	%p345, %r1591, 0;
	setp.ge.s32 	%p346, %r202, %r1644;
	or.pred  	%p347, %p345, %p346;
	@%p347 bra 	$L__BB52_353;
	mov.u64 	%rd386, %rd218;
	ld.param.u8 	%rs34, [%rd386];
	setp.ne.s16 	%p348, %rs34, 0;
	mov.b64 	%rd818, 0;
	@%p348 bra 	$L__BB52_352;
	mov.u64 	%rd387, %rd218;
	ld.param.u64 	%rd388, [%rd387+24];
	cvta.to.global.u64 	%rd389, %rd388;
	ld.global.u64 	%rd818, [%rd389];
$L__BB52_352:
	cvt.s64.s32 	%rd390, %r202;
	add.s64 	%rd391, %rd818, %rd390;
	shl.b64 	%rd392, %rd391, 2;
	add.s64 	%rd393, %rd4, %rd392;
	st.global.f32 	[%rd393], %f70;
$L__BB52_353:
	setp.eq.s32 	%p349, %r1592, 0;
	setp.ge.s32 	%p350, %r203, %r1644;
	or.pred  	%p351, %p349, %p350;
	@%p351 bra 	$L__BB52_357;
	mov.u64 	%rd395, %rd218;
	ld.param.u8 	%rs35, [%rd395];
	setp.ne.s16 	%p352, %rs35, 0;
	mov.b64 	%rd819, 0;
	@%p352 bra 	$L__BB52_356;
	mov.u64 	%rd396, %rd218;
	ld.param.u64 	%rd397, [%rd396+24];
	cvta.to.global.u64 	%rd398, %rd397;
	ld.global.u64 	%rd819, [%rd398];
$L__BB52_356:
	cvt.s64.s32 	%rd399, %r203;
	add.s64 	%rd400, %rd819, %rd399;
	shl.b64 	%rd401, %rd400, 2;
	add.s64 	%rd402, %rd4, %rd401;
	st.global.f32 	[%rd402], %f71;
$L__BB52_357:
	setp.eq.s32 	%p353, %r1593, 0;
	setp.ge.s32 	%p354, %r204, %r1644;
	or.pred  	%p355, %p353, %p354;
	@%p355 bra 	$L__BB52_361;
	mov.u64 	%rd404, %rd218;
	ld.param.u8 	%rs36, [%rd404];
	setp.ne.s16 	%p356, %rs36, 0;
	mov.b64 	%rd820, 0;
	@%p356 bra 	$L__BB52_360;
	mov.u64 	%rd405, %rd218;
	ld.param.u64 	%rd406, [%rd405+24];
	cvta.to.global.u64 	%rd407, %rd406;
	ld.global.u64 	%rd820, [%rd407];
$L__BB52_360:
	cvt.s64.s32 	%rd408, %r204;
	add.s64 	%rd409, %rd820, %rd408;
	shl.b64 	%rd410, %rd409, 2;
	add.s64 	%rd411, %rd4, %rd410;
	st.global.f32 	[%rd411], %f72;
$L__BB52_361:
	mov.u64 	%rd412, %rd218;
	ld.param.u64 	%rd413, [%rd412+24];
	cvta.to.global.u64 	%rd135, %rd413;
	ld.param.u8 	%rs6, [%rd412];
	setp.eq.s32 	%p357, %r1594, 0;
	setp.ge.s32 	%p358, %r205, %r1644;
	or.pred  	%p359, %p357, %p358;
	@%p359 bra 	$L__BB52_365;
	setp.ne.s16 	%p360, %rs6, 0;
	mov.b64 	%rd821, 0;
	@%p360 bra 	$L__BB52_364;
	ld.global.u64 	%rd821, [%rd135];
$L__BB52_364:
	cvt.s64.s32 	%rd415, %r205;
	add.s64 	%rd416, %rd821, %rd415;
	shl.b64 	%rd417, %rd416, 2;
	add.s64 	%rd418, %rd4, %rd417;
	st.global.f32 	[%rd418], %f73;
$L__BB52_365:
	setp.eq.s32 	%p361, %r1595, 0;
	setp.ge.s32 	%p362, %r206, %r1644;
	or.pred  	%p363, %p361, %p362;
	@%p363 bra 	$L__BB52_369;
	setp.ne.s16 	%p364, %rs6, 0;
	mov.b64 	%rd822, 0;
	@%p364 bra 	$L__BB52_368;
	ld.global.u64 	%rd822, [%rd135];
$L__BB52_368:
	cvt.s64.s32 	%rd420, %r206;
	add.s64 	%rd421, %rd822, %rd420;
	shl.b64 	%rd422, %rd421, 2;
	add.s64 	%rd423, %rd4, %rd422;
	st.global.f32 	[%rd423], %f74;
$L__BB52_369:
	setp.eq.s32 	%p365, %r1596, 0;
	setp.ge.s32 	%p366, %r207, %r1644;
	or.pred  	%p367, %p365, %p366;
	@%p367 bra 	$L__BB52_373;
	setp.ne.s16 	%p368, %rs6, 0;
	mov.b64 	%rd823, 0;
	@%p368 bra 	$L__BB52_372;
	ld.global.u64 	%rd823, [%rd135];
$L__BB52_372:
	cvt.s64.s32 	%rd425, %r207;
	add.s64 	%rd426, %rd823, %rd425;
	shl.b64 	%rd427, %rd426, 2;
	add.s64 	%rd428, %rd4, %rd427;
	st.global.f32 	[%rd428], %f75;
$L__BB52_373:
	setp.eq.s32 	%p369, %r1597, 0;
	setp.ge.s32 	%p370, %r208, %r1644;
	or.pred  	%p371, %p369, %p370;
	@%p371 bra 	$L__BB52_377;
	setp.ne.s16 	%p372, %rs6, 0;
	mov.b64 	%rd824, 0;
	@%p372 bra 	$L__BB52_376;
	ld.global.u64 	%rd824, [%rd135];
$L__BB52_376:
	cvt.s64.s32 	%rd430, %r208;
	add.s64 	%rd431, %rd824, %rd430;
	shl.b64 	%rd432, %rd431, 2;
	add.s64 	%rd433, %rd4, %rd432;
	st.global.f32 	[%rd433], %f76;
$L__BB52_377:
	setp.eq.s32 	%p373, %r1598, 0;
	setp.ge.s32 	%p374, %r209, %r1644;
	or.pred  	%p375, %p373, %p374;
	@%p375 bra 	$L__BB52_381;
	setp.ne.s16 	%p376, %rs6, 0;
	mov.b64 	%rd825, 0;
	@%p376 bra 	$L__BB52_380;
	ld.global.u64 	%rd825, [%rd135];
$L__BB52_380:
	cvt.s64.s32 	%rd435, %r209;
	add.s64 	%rd436, %rd825, %rd435;
	shl.b64 	%rd437, %rd436, 2;
	add.s64 	%rd438, %rd4, %rd437;
	st.global.f32 	[%rd438], %f77;
$L__BB52_381:
	setp.eq.s32 	%p377, %r1599, 0;
	setp.ge.s32 	%p378, %r210, %r1644;
	or.pred  	%p379, %p377, %p378;
	@%p379 bra 	$L__BB52_385;
	setp.ne.s16 	%p380, %rs6, 0;
	mov.b64 	%rd826, 0;
	@%p380 bra 	$L__BB52_384;
	ld.global.u64 	%rd826, [%rd135];
$L__BB52_384:
	cvt.s64.s32 	%rd440, %r210;
	add.s64 	%rd441, %rd826, %rd440;
	shl.b64 	%rd442, %rd441, 2;
	add.s64 	%rd443, %rd4, %rd442;
	st.global.f32 	[%rd443], %f78;
$L__BB52_385:
	setp.eq.s32 	%p381, %r1600, 0;
	setp.ge.s32 	%p382, %r211, %r1644;
	or.pred  	%p383, %p381, %p382;
	@%p383 bra 	$L__BB52_389;
	setp.ne.s16 	%p384, %rs6, 0;
	mov.b64 	%rd827, 0;
	@%p384 bra 	$L__BB52_388;
	ld.global.u64 	%rd827, [%rd135];
$L__BB52_388:
	cvt.s64.s32 	%rd445, %r211;
	add.s64 	%rd446, %rd827, %rd445;
	shl.b64 	%rd447, %rd446, 2;
	add.s64 	%rd448, %rd4, %rd447;
	st.global.f32 	[%rd448], %f79;
$L__BB52_389:
	setp.eq.s32 	%p385, %r1601, 0;
	setp.ge.s32 	%p386, %r212, %r1644;
	or.pred  	%p387, %p385, %p386;
	@%p387 bra 	$L__BB52_393;
	setp.ne.s16 	%p388, %rs6, 0;
	mov.b64 	%rd828, 0;
	@%p388 bra 	$L__BB52_392;
	ld.global.u64 	%rd828, [%rd135];
$L__BB52_392:
	cvt.s64.s32 	%rd450, %r212;
	add.s64 	%rd451, %rd828, %rd450;
	shl.b64 	%rd452, %rd451, 2;
	add.s64 	%rd453, %rd4, %rd452;
	st.global.f32 	[%rd453], %f80;
$L__BB52_393:
	setp.eq.s32 	%p389, %r1602, 0;
	setp.ge.s32 	%p390, %r213, %r1644;
	or.pred  	%p391, %p389, %p390;
	@%p391 bra 	$L__BB52_397;
	setp.ne.s16 	%p392, %rs6, 0;
	mov.b64 	%rd829, 0;
	@%p392 bra 	$L__BB52_396;
	ld.global.u64 	%rd829, [%rd135];
$L__BB52_396:
	cvt.s64.s32 	%rd455, %r213;
	add.s64 	%rd456, %rd829, %rd455;
	shl.b64 	%rd457, %rd456, 2;
	add.s64 	%rd458, %rd4, %rd457;
	st.global.f32 	[%rd458], %f81;
$L__BB52_397:
	setp.eq.s32 	%p393, %r1603, 0;
	setp.ge.s32 	%p394, %r214, %r1644;
	or.pred  	%p395, %p393, %p394;
	@%p395 bra 	$L__BB52_401;
	setp.ne.s16 	%p396, %rs6, 0;
	mov.b64 	%rd830, 0;
	@%p396 bra 	$L__BB52_400;
	ld.global.u64 	%rd830, [%rd135];
$L__BB52_400:
	cvt.s64.s32 	%rd460, %r214;
	add.s64 	%rd461, %rd830, %rd460;
	shl.b64 	%rd462, %rd461, 2;
	add.s64 	%rd463, %rd4, %rd462;
	st.global.f32 	[%rd463], %f82;
$L__BB52_401:
	setp.eq.s32 	%p397, %r1604, 0;
	setp.ge.s32 	%p398, %r215, %r1644;
	or.pred  	%p399, %p397, %p398;
	@%p399 bra 	$L__BB52_405;
	setp.ne.s16 	%p400, %rs6, 0;
	mov.b64 	%rd831, 0;
	@%p400 bra 	$L__BB52_404;
	ld.global.u64 	%rd831, [%rd135];
$L__BB52_404:
	cvt.s64.s32 	%rd465, %r215;
	add.s64 	%rd466, %rd831, %rd465;
	shl.b64 	%rd467, %rd466, 2;
	add.s64 	%rd468, %rd4, %rd467;
	st.global.f32 	[%rd468], %f83;
$L__BB52_405:
	setp.eq.s32 	%p401, %r1605, 0;
	setp.ge.s32 	%p402, %r216, %r1644;
	or.pred  	%p403, %p401, %p402;
	@%p403 bra 	$L__BB52_409;
	setp.ne.s16 	%p404, %rs6, 0;
	mov.b64 	%rd832, 0;
	@%p404 bra 	$L__BB52_408;
	ld.global.u64 	%rd832, [%rd135];
$L__BB52_408:
	cvt.s64.s32 	%rd470, %r216;
	add.s64 	%rd471, %rd832, %rd470;
	shl.b64 	%rd472, %rd471, 2;
	add.s64 	%rd473, %rd4, %rd472;
	st.global.f32 	[%rd473], %f84;
$L__BB52_409:
	setp.eq.s32 	%p405, %r1606, 0;
	setp.ge.s32 	%p406, %r217, %r1644;
	or.pred  	%p407, %p405, %p406;
	@%p407 bra 	$L__BB52_679;
	setp.ne.s16 	%p408, %rs6, 0;
	mov.b64 	%rd833, 0;
	@%p408 bra 	$L__BB52_412;
	ld.global.u64 	%rd833, [%rd135];
$L__BB52_412:
	cvt.s64.s32 	%rd475, %r217;
	add.s64 	%rd476, %rd833, %rd475;
	shl.b64 	%rd477, %rd476, 2;
	add.s64 	%rd478, %rd4, %rd477;
	st.global.f32 	[%rd478], %f85;
	bra.uni 	$L__BB52_679;
$L__BB52_413:
	bar.sync 	0;
	setp.eq.s32 	%p409, %r1590, 0;
	@%p409 bra 	$L__BB52_415;
	shl.b32 	%r940, %r201, 2;
	mov.u32 	%r941, _ZZN3cub18CUB_300001_SM_10006detail6select23DeviceSelectSweepKernelINS2_10policy_hubIfNS0_8NullTypeEiLb0ELNS0_10SelectImplE1EE10Policy1000EN6thrust24THRUST_300001_SM_1000_NS6detail15normal_iteratorINSA_10device_ptrIfEEEEPS5_SF_PlNS0_13ScanTileStateIiLb1EEEN4cuda3std3__410__not_fn_tI6is_negEES5_iNS2_19streaming_context_tIlLb1EEELS6_1EEEvT0_T1_T2_T3_T4_T5_T6_T7_iT8_NS1_7vsmem_tEE19static_temp_storage;
	add.s32 	%r942, %r941, %r940;
	st.shared.f32 	[%r942], %f69;
$L__BB52_415:
	setp.eq.s32 	%p410, %r1591, 0;
	@%p410 bra 	$L__BB52_417;
	shl.b32 	%r943, %r202, 2;
	mov.u32 	%r944, _ZZN3cub18CUB_300001_SM_10006detail6select23DeviceSelectSweepKernelINS2_10policy_hubIfNS0_8NullTypeEiLb0ELNS0_10SelectImplE1EE10Policy1000EN6thrust24THRUST_300001_SM_1000_NS6detail15normal_iteratorINSA_10device_ptrIfEEEEPS5_SF_PlNS0_13ScanTileStateIiLb1EEEN4cuda3std3__410__not_fn_tI6is_negEES5_iNS2_19streaming_context_tIlLb1EEELS6_1EEEvT0_T1_T2_T3_T4_T5_T6_T7_iT8_NS1_7vsmem_tEE19static_temp_storage;
	add.s32 	%r945, %r944, %r943;
	st.shared.f32 	[%r945], %f70;
$L__BB52_417:
	setp.eq.s32 	%p411, %r1592, 0;
	@%p411 bra 	$L__BB52_419;
	shl.b32 	%r946, %r203, 2;
	mov.u32 	%r947, _ZZN3cub18CUB_300001_SM_10006detail6select23DeviceSelectSweepKernelINS2_10policy_hubIfNS0_8NullTypeEiLb0ELNS0_10SelectImplE1EE10Policy1000EN6thrust24THRUST_300001_SM_1000_NS6detail15normal_iteratorINSA_10device_ptrIfEEEEPS5_SF_PlNS0_13ScanTileStateIiLb1EEEN4cuda3std3__410__not_fn_tI6is_negEES5_iNS2_19streaming_context_tIlLb1EEELS6_1EEEvT0_T1_T2_T3_T4_T5_T6_T7_iT8_NS1_7vsmem_tEE19static_temp_storage;
	add.s32 	%r948, %r947, %r946;
	st.shared.f32 	[%r948], %f71;
$L__BB52_419:
	setp.eq.s32 	%p412, %r1593, 0;
	@%p412 bra 	$L__BB52_421;
	shl.b32 	%r949, %r204, 2;
	mov.u32 	%r950, _ZZN3cub18CUB_300001_SM_10006detail6select23DeviceSelectSweepKernelINS2_10policy_hubIfNS0_8NullTypeEiLb0ELNS0_10SelectImplE1EE10Policy1000EN6thrust24THRUST_300001_SM_1000_NS6detail15normal_iteratorINSA_10device_ptrIfEEEEPS5_SF_PlNS0_13ScanTileStateIiLb1EEEN4cuda3std3__410__not_fn_tI6is_negEES5_iNS2_19streaming_context_tIlLb1EEELS6_1EEEvT0_T1_T2_T3_T4_T5_T6_T7_iT8_NS1_7vsmem_tEE19static_temp_storage;
	add.s32 	%r951, %r950, %r949;
	st.shared.f32 	[%r951], %f72;
$L__BB52_421:
	setp.eq.s32 	%p413, %r1594, 0;
	@%p413 bra 	$L__BB52_423;
	shl.b32 	%r952, %r205, 2;
	mov.u32 	%r953, _ZZN3cub18CUB_300001_SM_10006detail6select23DeviceSelectSweepKernelINS2_10policy_hubIfNS0_8NullTypeEiLb0ELNS0_10SelectImplE1EE10Policy1000EN6thrust24THRUST_300001_SM_1000_NS6detail15normal_iteratorINSA_10device_ptrIfEEEEPS5_SF_PlNS0_13ScanTileStateIiLb1EEEN4cuda3std3__410__not_fn_tI6is_negEES5_iNS2_19streaming_context_tIlLb1EEELS6_1EEEvT0_T1_T2_T3_T4_T5_T6_T7_iT8_NS1_7vsmem_tEE19static_temp_storage;
	add.s32 	%r954, %r953, %r952;
	st.shared.f32 	[%r954], %f73;
$L__BB52_423:
	setp.eq.s32 	%p414, %r1595, 0;
	@%p414 bra 	$L__BB52_425;
	shl.b32 	%r955, %r206, 2;
	mov.u32 	%r956, _ZZN3cub18CUB_300001_SM_10006detail6select23DeviceSelectSweepKernelINS2_10policy_hubIfNS0_8NullTypeEiLb0ELNS0_10SelectImplE1EE10Policy1000EN6thrust24THRUST_300001_SM_1000_NS6detail15normal_iteratorINSA_10device_ptrIfEEEEPS5_SF_PlNS0_13ScanTileStateIiLb1EEEN4cuda3std3__410__not_fn_tI6is_negEES5_iNS2_19streaming_context_tIlLb1EEELS6_1EEEvT0_T1_T2_T3_T4_T5_T6_T7_iT8_NS1_7vsmem_tEE19static_temp_storage;
	add.s32 	%r957, %r956, %r955;
	st.shared.f32 	[%r957], %f74;
$L__BB52_425:
	setp.eq.s32 	%p415, %r1596, 0;
	@%p415 bra 	$L__BB52_427;
	shl.b32 	%r958, %r207, 2;
	mov.u32 	%r959, _ZZN3cub18CUB_300001_SM_10006detail6select23DeviceSelectSweepKernelINS2_10policy_hubIfNS0_8NullTypeEiLb0ELNS0_10SelectImplE1EE10Policy1000EN6thrust24THRUST_300001_SM_1000_NS6detail15normal_iteratorINSA_10device_ptrIfEEEEPS5_SF_PlNS0_13ScanTileStateIiLb1EEEN4cuda3std3__410__not_fn_tI6is_negEES5_iNS2_19streaming_context_tIlLb1EEELS6_1EEEvT0_T1_T2_T3_T4_T5_T6_T7_iT8_NS1_7vsmem_tEE19static_temp_storage;
	add.s32 	%r960, %r959, %r958;
	st.shared.f32 	[%r960], %f75;
$L__BB52_427:
	setp.eq.s32 	%p416, %r1597, 0;
	@%p416 bra 	$L__BB52_429;
	shl.b32 	%r961, %r208, 2;
	mov.u32 	%r962, _ZZN3cub18CUB_300001_SM_10006detail6select23DeviceSelectSweepKernelINS2_10policy_hubIfNS0_8NullTypeEiLb0ELNS0_10SelectImplE1EE10Policy1000EN6thrust24THRUST_300001_SM_1000_NS6detail15normal_iteratorINSA_10device_ptrIfEEEEPS5_SF_PlNS0_13ScanTileStateIiLb1EEEN4cuda3std3__410__not_fn_tI6is_negEES5_iNS2_19streaming_context_tIlLb1EEELS6_1EEEvT0_T1_T2_T3_T4_T5_T6_T7_iT8_NS1_7vsmem_tEE19static_temp_storage;
	add.s32 	%r963, %r962, %r961;
	st.shared.f32 	[%r963], %f76;
$L__BB52_429:
	setp.eq.s32 	%p417, %r1598, 0;
	@%p417 bra 	$L__BB52_431;
	shl.b32 	%r964, %r209, 2;
	mov.u32 	%r965, _ZZN3cub18CUB_300001_SM_10006detail6select23DeviceSelectSweepKernelINS2_10policy_hubIfNS0_8NullTypeEiLb0ELNS0_10SelectImplE1EE10Policy1000EN6thrust24THRUST_300001_SM_1000_NS6detail15normal_iteratorINSA_10device_ptrIfEEEEPS5_SF_PlNS0_13ScanTileStateIiLb1EEEN4cuda3std3__410__not_fn_tI6is_negEES5_iNS2_19streaming_context_tIlLb1EEELS6_1EEEvT0_T1_T2_T3_T4_T5_T6_T7_iT8_NS1_7vsmem_tEE19static_temp_storage;
	add.s32 	%r966, %r965, %r964;
	st.shared.f32 	[%r966], %f77;
$L__BB52_431:
	setp.eq.s32 	%p418, %r1599, 0;
	@%p418 bra 	$L__BB52_433;
	shl.b32 	%r967, %r210, 2;
	mov.u32 	%r968, _ZZN3cub18CUB_300001_SM_10006detail6select23DeviceSelectSweepKernelINS2_10policy_hubIfNS0_8NullTypeEiLb0ELNS0_10SelectImplE1EE10Policy1000EN6thrust24THRUST_300001_SM_1000_NS6detail15normal_iteratorINSA_10device_ptrIfEEEEPS5_SF_PlNS0_13ScanTileStateIiLb1EEEN4cuda3std3__410__not_fn_tI6is_negEES5_iNS2_19streaming_context_tIlLb1EEELS6_1EEEvT0_T1_T2_T3_T4_T5_T6_T7_iT8_NS1_7vsmem_tEE19static_temp_storage;
	add.s32 	%r969, %r968, %r967;
	st.shared.f32 	[%r969], %f78;
$L__BB52_433:
	setp.eq.s32 	%p419, %r1600, 0;
	@%p419 bra 	$L__BB52_435;
	shl.b32 	%r970, %r211, 2;
	mov.u32 	%r971, _ZZN3cub18CUB_300001_SM_10006detail6select23DeviceSelectSweepKernelINS2_10policy_hubIfNS0_8NullTypeEiLb0ELNS0_10SelectImplE1EE10Policy1000EN6thrust24THRUST_300001_SM_1000_NS6detail15normal_iteratorINSA_10device_ptrIfEEEEPS5_SF_PlNS0_13ScanTileStateIiLb1EEEN4cuda3std3__410__not_fn_tI6is_negEES5_iNS2_19streaming_context_tIlLb1EEELS6_1EEEvT0_T1_T2_T3_T4_T5_T6_T7_iT8_NS1_7vsmem_tEE19static_temp_storage;
	add.s32 	%r972, %r971, %r970;
	st.shared.f32 	[%r972], %f79;
$L__BB52_435:
	setp.eq.s32 	%p420, %r1601, 0;
	@%p420 bra 	$L__BB52_437;
	shl.b32 	%r973, %r212, 2;
	mov.u32 	%r974, _ZZN3cub18CUB_300001_SM_10006detail6select23DeviceSelectSweepKernelINS2_10policy_hubIfNS0_8NullTypeEiLb0ELNS0_10SelectImplE1EE10Policy1000EN6thrust24THRUST_300001_SM_1000_NS6detail15normal_iteratorINSA_10device_ptrIfEEEEPS5_SF_PlNS0_13ScanTileStateIiLb1EEEN4cuda3std3__410__not_fn_tI6is_negEES5_iNS2_19streaming_context_tIlLb1EEELS6_1EEEvT0_T1_T2_T3_T4_T5_T6_T7_iT8_NS1_7vsmem_tEE19static_temp_storage;
	add.s32 	%r975, %r974, %r973;
	st.shared.f32 	[%r975], %f80;
$L__BB52_437:
	setp.eq.s32 	%p421, %r1602, 0;
	@%p421 bra 	$L__BB52_439;
	shl.b32 	%r976, %r213, 2;
	mov.u32 	%r977, _ZZN3cub18CUB_300001_SM_10006detail6select23DeviceSelectSweepKernelINS2_10policy_hubIfNS0_8NullTypeEiLb0ELNS0_10SelectImplE1EE10Policy1000EN6thrust24THRUST_300001_SM_1000_NS6detail15normal_iteratorINSA_10device_ptrIfEEEEPS5_SF_PlNS0_13ScanTileStateIiLb1EEEN4cuda3std3__410__not_fn_tI6is_negEES5_iNS2_19streaming_context_tIlLb1EEELS6_1EEEvT0_T1_T2_T3_T4_T5_T6_T7_iT8_NS1_7vsmem_tEE19static_temp_storage;
	add.s32 	%r978, %r977, %r976;
	st.shared.f32 	[%r978], %f81;
$L__BB52_439:
	setp.eq.s32 	%p422, %r1603, 0;
	@%p422 bra 	$L__BB52_441;
	shl.b32 	%r979, %r214, 2;
	mov.u32 	%r980, _ZZN3cub18CUB_300001_SM_10006detail6select23DeviceSelectSweepKernelINS2_10policy_hubIfNS0_8NullTypeEiLb0ELNS0_10SelectImplE1EE10Policy1000EN6thrust24THRUST_300001_SM_1000_NS6detail15normal_iteratorINSA_10device_ptrIfEEEEPS5_SF_PlNS0_13ScanTileStateIiLb1EEEN4cuda3std3__410__not_fn_tI6is_negEES5_iNS2_19streaming_context_tIlLb1EEELS6_1EEEvT0_T1_T2_T3_T4_T5_T6_T7_iT8_NS1_7vsmem_tEE19static_temp_storage;
	add.s32 	%r981, %r980, %r979;
	st.shared.f32 	[%r981], %f82;
$L__BB52_441:
	setp.eq.s32 	%p423, %r1604, 0;
	@%p423 bra 	$L__BB52_443;
	shl.b32 	%r982, %r215, 2;
	mov.u32 	%r983, _ZZN3cub18CUB_300001_SM_10006detail6select23DeviceSelectSweepKernelINS2_10policy_hubIfNS0_8NullTypeEiLb0ELNS0_10SelectImplE1EE10Policy1000EN6thrust24THRUST_300001_SM_1000_NS6detail15normal_iteratorINSA_10device_ptrIfEEEEPS5_SF_PlNS0_13ScanTileStateIiLb1EEEN4cuda3std3__410__not_fn_tI6is_negEES5_iNS2_19streaming_context_tIlLb1EEELS6_1EEEvT0_T1_T2_T3_T4_T5_T6_T7_iT8_NS1_7vsmem_tEE19static_temp_storage;
	add.s32 	%r984, %r983, %r982;
	st.shared.f32 	[%r984], %f83;
$L__BB52_443:
	setp.eq.s32 	%p424, %r1605, 0;
	@%p424 bra 	$L__BB52_445;
	shl.b32 	%r985, %r216, 2;
	mov.u32 	%r986, _ZZN3cub18CUB_300001_SM_10006detail6select23DeviceSelectSweepKernelINS2_10policy_hubIfNS0_8NullTypeEiLb0ELNS0_10SelectImplE1EE10Policy1000EN6thrust24THRUST_300001_SM_1000_NS6detail15normal_iteratorINSA_10device_ptrIfEEEEPS5_SF_PlNS0_13ScanTileStateIiLb1EEEN4cuda3std3__410__not_fn_tI6is_negEES5_iNS2_19streaming_context_tIlLb1EEELS6_1EEEvT0_T1_T2_T3_T4_T5_T6_T7_iT8_NS1_7vsmem_tEE19static_temp_storage;
	add.s32 	%r987, %r986, %r985;
	st.shared.f32 	[%r987], %f84;
$L__BB52_445:
	setp.eq.s32 	%p425, %r1606, 0;
	@%p425 bra 	$L__BB52_447;
	shl.b32 	%r988, %r217, 2;
	mov.u32 	%r989, _ZZN3cub18CUB_300001_SM_10006detail6select23DeviceSelectSweepKernelINS2_10policy_hubIfNS0_8NullTypeEiLb0ELNS0_10SelectImplE1EE10Policy1000EN6thrust24THRUST_300001_SM_1000_NS6detail15normal_iteratorINSA_10device_ptrIfEEEEPS5_SF_PlNS0_13ScanTileStateIiLb1EEEN4cuda3std3__410__not_fn_tI6is_negEES5_iNS2_19streaming_context_tIlLb1EEELS6_1EEEvT0_T1_T2_T3_T4_T5_T6_T7_iT8_NS1_7vsmem_tEE19static_temp_storage;
	add.s32 	%r990, %r989, %r988;
	st.shared.f32 	[%r990], %f85;
$L__BB52_447:
	bar.sync 	0;
	mov.u32 	%r1611, %tid.x;
	setp.ge.u32 	%p426, %r1611, %r1644;
	@%p426 bra 	$L__BB52_679;
	ld.param.u32 	%r1569, [_ZN3cub18CUB_300001_SM_10006detail6select23DeviceSelectSweepKernelINS2_10policy_hubIfNS0_8NullTypeEiLb0ELNS0_10SelectImplE1EE10Policy1000EN6thrust24THRUST_300001_SM_1000_NS6detail15normal_iteratorINSA_10device_ptrIfEEEEPS5_SF_PlNS0_13ScanTileStateIiLb1EEEN4cuda3std3__410__not_fn_tI6is_negEES5_iNS2_19streaming_context_tIlLb1EEELS6_1EEEvT0_T1_T2_T3_T4_T5_T6_T7_iT8_NS1_7vsmem_tE_param_7];
	mov.u64 	%rd479, %rd218;
	ld.param.u8 	%rs5, [%rd479];
	ld.param.u64 	%rd480, [%rd479+24];
	cvta.to.global.u64 	%rd110, %rd480;
	add.s32 	%r991, %r190, %r191;
	add.s32 	%r992, %r991, %r192;
	add.s32 	%r993, %r992, %r193;
	add.s32 	%r994, %r993, %r194;
	add.s32 	%r995, %r994, %r195;
	add.s32 	%r996, %r995, %r196;
	add.s32 	%r997, %r996, %r197;
	add.s32 	%r998, %r997, %r198;
	add.s32 	%r999, %r998, %r199;
	add.s32 	%r1000, %r999, %r200;
	add.s32 	%r1001, %r1000, %r189;
	add.s32 	%r1002, %r1001, %r1569;
	sub.s32 	%r1003, %r1002, %r1611;
	add.s32 	%r220, %r1003, -6529;
	mul.hi.u32 	%r1004, %r220, -1431655765;
	shr.u32 	%r1005, %r1004, 8;
	add.s32 	%r221, %r1005, 1;
	and.b32  	%r1006, %r1005, 3;
	setp.eq.s32 	%p427, %r1006, 3;
	@%p427 bra 	$L__BB52_453;
	cvt.u64.u32 	%rd810, %r1611;
	shl.b32 	%r1007, %r1611, 2;
	mov.u32 	%r1008, _ZZN3cub18CUB_300001_SM_10006detail6select23DeviceSelectSweepKernelINS2_10policy_hubIfNS0_8NullTypeEiLb0ELNS0_10SelectImplE1EE10Policy1000EN6thrust24THRUST_300001_SM_1000_NS6detail15normal_iteratorINSA_10device_ptrIfEEEEPS5_SF_PlNS0_13ScanTileStateIiLb1EEEN4cuda3std3__410__not_fn_tI6is_negEES5_iNS2_19streaming_context_tIlLb1EEELS6_1EEEvT0_T1_T2_T3_T4_T5_T6_T7_iT8_NS1_7vsmem_tEE19static_temp_storage;
	add.s32 	%r1608, %r1008, %r1007;
	and.b32  	%r1009, %r221, 3;
	neg.s32 	%r1607, %r1009;
$L__BB52_450:
	.pragma "nounroll";
	setp.ne.s16 	%p428, %rs5, 0;
	mov.b64 	%rd811, 0;
	@%p428 bra 	$L__BB52_452;
	ld.global.u64 	%rd811, [%rd110];
$L__BB52_452:
	add.s64 	%rd482, %rd811, %rd810;
	shl.b64 	%rd483, %rd482, 2;
	add.s64 	%rd484, %rd4, %rd483;
	ld.shared.f32 	%f176, [%r1608];
	st.global.f32 	[%rd484], %f176;
	add.s64 	%rd810, %rd810, 384;
	cvt.u32.u64 	%r1611, %rd810;
	add.s32 	%r1608, %r1608, 1536;
	add.s32 	%r1607, %r1607, 1;
	setp.ne.s32 	%p429, %r1607, 0;
	@%p429 bra 	$L__BB52_450;
$L__BB52_453:
	setp.lt.u32 	%p430, %r220, 1152;
	@%p430 bra 	$L__BB52_679;
	mul.wide.u32 	%rd486, %r1611, 4;
	add.s64 	%rd116, %rd4, %rd486;
	shl.b32 	%r1010, %r1611, 2;
	mov.u32 	%r1011, _ZZN3cub18CUB_300001_SM_10006detail6select23DeviceSelectSweepKernelINS2_10policy_hubIfNS0_8NullTypeEiLb0ELNS0_10SelectImplE1EE10Policy1000EN6thrust24THRUST_300001_SM_1000_NS6detail15normal_iteratorINSA_10device_ptrIfEEEEPS5_SF_PlNS0_13ScanTileStateIiLb1EEEN4cuda3std3__410__not_fn_tI6is_negEES5_iNS2_19streaming_context_tIlLb1EEELS6_1EEEvT0_T1_T2_T3_T4_T5_T6_T7_iT8_NS1_7vsmem_tEE19static_temp_storage;
	add.s32 	%r1012, %r1010, %r1011;
	add.s32 	%r1610, %r1012, 3072;
	mov.b64 	%rd812, 0;
$L__BB52_455:
	setp.ne.s16 	%p431, %rs5, 0;
	mov.b64 	%rd813, 0;
	@%p431 bra 	$L__BB52_457;
	ld.global.u64 	%rd813, [%rd110];
$L__BB52_457:
	setp.ne.s16 	%p432, %rs5, 0;
	shl.b64 	%rd489, %rd813, 2;
	add.s64 	%rd490, %rd812, %rd489;
	add.s64 	%rd491, %rd116, %rd490;
	ld.shared.f32 	%f177, [%r1610+-3072];
	st.global.f32 	[%rd491], %f177;
	mov.b64 	%rd814, 0;
	@%p432 bra 	$L__BB52_459;
	ld.global.u64 	%rd814, [%rd110];
$L__BB52_459:
	setp.ne.s16 	%p433, %rs5, 0;
	shl.b64 	%rd493, %rd814, 2;
	add.s64 	%rd494, %rd812, %rd493;
	add.s64 	%rd495, %rd116, %rd494;
	ld.shared.f32 	%f178, [%r1610+-1536];
	st.global.f32 	[%rd495+1536], %f178;
	mov.b64 	%rd815, 0;
	@%p433 bra 	$L__BB52_461;
	ld.global.u64 	%rd815, [%rd110];
$L__BB52_461:
	setp.ne.s16 	%p434, %rs5, 0;
	shl.b64 	%rd497, %rd815, 2;
	add.s64 	%rd498, %rd812, %rd497;
	add.s64 	%rd499, %rd116, %rd498;
	ld.shared.f32 	%f179, [%r1610];
	st.global.f32 	[%rd499+3072], %f179;
	mov.b64 	%rd816, 0;
	@%p434 bra 	$L__BB52_463;
	ld.global.u64 	%rd816, [%rd110];
$L__BB52_463:
	shl.b64 	%rd500, %rd816, 2;
	add.s64 	%rd501, %rd812, %rd500;
	add.s64 	%rd502, %rd116, %rd501;
	ld.shared.f32 	%f180, [%r1610+1536];
	st.global.f32 	[%rd502+4608], %f180;
	add.s32 	%r1611, %r1611, 1536;
	add.s64 	%rd812, %rd812, 6144;
	add.s32 	%r1610, %r1610, 6144;
	setp.lt.s32 	%p435, %r1611, %r1644;
	@%p435 bra 	$L__BB52_455;
	bra.uni 	$L__BB52_679;
$L__BB52_464:
	ld.param.u8 	%rs9, [%rd1];
	setp.eq.s16 	%p15, %rs9, 0;
	ld.param.u64 	%rd221, [%rd1+16];
	selp.b64 	%rd222, %rd221, 0, %p15;
	cvt.s64.s32 	%rd223, %r2;
	add.s64 	%rd224, %rd222, %rd223;
	mov.u32 	%r235, %tid.x;
	and.b32  	%r354, %r235, 31;
	and.b32  	%r355, %r235, 992;
	mul.lo.s32 	%r356, %r355, 17;
	or.b32  	%r236, %r356, %r354;
	setp.ge.s32 	%p16, %r236, %r149;
	cvt.u64.u32 	%rd225, %r236;
	add.s64 	%rd226, %rd224, %rd225;
	shl.b64 	%rd227, %rd226, 2;
	add.s64 	%rd162, %rd3, %rd227;
	@%p16 bra 	$L__BB52_466;
	ld.global.f32 	%f242, [%rd162];
$L__BB52_466:
	add.s32 	%r357, %r236, 32;
	setp.ge.s32 	%p17, %r357, %r149;
	@%p17 bra 	$L__BB52_468;
	ld.global.f32 	%f243, [%rd162+128];
$L__BB52_468:
	add.s32 	%r358, %r236, 64;
	setp.ge.s32 	%p18, %r358, %r149;
	@%p18 bra 	$L__BB52_470;
	ld.global.f32 	%f244, [%rd162+256];
$L__BB52_470:
	add.s32 	%r359, %r236, 96;
	setp.ge.s32 	%p19, %r359, %r149;
	@%p19 bra 	$L__BB52_472;
	ld.global.f32 	%f245, [%rd162+384];
$L__BB52_472:
	add.s32 	%r360, %r236, 128;
	setp.ge.s32 	%p20, %r360, %r149;
	@%p20 bra 	$L__BB52_474;
	ld.global.f32 	%f246, [%rd162+512];
$L__BB52_474:
	add.s32 	%r361, %r236, 160;
	setp.ge.s32 	%p21, %r361, %r149;
	@%p21 bra 	$L__BB52_476;
	ld.global.f32 	%f247, [%rd162+640];
$L__BB52_476:
	add.s32 	%r362, %r236, 192;
	setp.ge.s32 	%p22, %r362, %r149;
	@%p22 bra 	$L__BB52_478;
	ld.global.f32 	%f248, [%rd162+768];
$L__BB52_478:
	add.s32 	%r363, %r236, 224;
	setp.ge.s32 	%p23, %r363, %r149;
	@%p23 bra 	$L__BB52_480;
	ld.global.f32 	%f249, [%rd162+896];
$L__BB52_480:
	add.s32 	%r364, %r236, 256;
	setp.ge.s32 	%p24, %r364, %r149;
	@%p24 bra 	$L__BB52_482;
	ld.global.f32 	%f250, [%rd162+1024];
$L__BB52_482:
	add.s32 	%r365, %r236, 288;
	setp.ge.s32 	%p25, %r365, %r149;
	@%p25 bra 	$L__BB52_484;
	ld.global.f32 	%f251, [%rd162+1152];
$L__BB52_484:
	add.s32 	%r366, %r236, 320;
	setp.ge.s32 	%p26, %r366, %r149;
	@%p26 bra 	$L__BB52_486;
	ld.global.f32 	%f252, [%rd162+1280];
$L__BB52_486:
	add.s32 	%r367, %r236, 352;
	setp.ge.s32 	%p27, %r367, %r149;
	@%p27 bra 	$L__BB52_488;
	ld.global.f32 	%f253, [%rd162+1408];
$L__BB52_488:
	add.s32 	%r368, %r236, 384;
	setp.ge.s32 	%p28, %r368, %r149;
	@%p28 bra 	$L__BB52_490;
	ld.global.f32 	%f254, [%rd162+1536];
$L__BB52_490:
	add.s32 	%r369, %r236, 416;
	setp.ge.s32 	%p29, %r369, %r149;
	@%p29 bra 	$L__BB52_492;
	ld.global.f32 	%f255, [%rd162+1664];
$L__BB52_492:
	add.s32 	%r370, %r236, 448;
	setp.ge.s32 	%p30, %r370, %r149;
	@%p30 bra 	$L__BB52_494;
	ld.global.f32 	%f256, [%rd162+1792];
$L__BB52_494:
	add.s32 	%r371, %r236, 480;
	setp.ge.s32 	%p31, %r371, %r149;
	@%p31 bra 	$L__BB52_496;
	ld.global.f32 	%f257, [%rd162+1920];
$L__BB52_496:
	add.s32 	%r372, %r236, 512;
	setp.ge.s32 	%p32, %r372, %r149;
	@%p32 bra 	$L__BB52_498;
	ld.global.f32 	%f258, [%rd162+2048];
$L__BB52_498:
	// begin inline asm
	mov.u32 %r373, %laneid;
	// end inline asm
	shr.u32 	%r375, %r235, 5;
	mad.lo.s32 	%r376, %r375, 544, %r373;
	shl.b32 	%r377, %r376, 2;
	mov.u32 	%r378, _ZZN3cub18CUB_300001_SM_10006detail6select23DeviceSelectSweepKernelINS2_10policy_hubIfNS0_8NullTypeEiLb0ELNS0_10SelectImplE1EE10Policy1000EN6thrust24THRUST_300001_SM_1000_NS6detail15normal_iteratorINSA_10device_ptrIfEEEEPS5_SF_PlNS0_13ScanTileStateIiLb1EEEN4cuda3std3__410__not_fn_tI6is_negEES5_iNS2_19streaming_context_tIlLb1EEELS6_1EEEvT0_T1_T2_T3_T4_T5_T6_T7_iT8_NS1_7vsmem_tEE19static_temp_storage;
	add.s32 	%r379, %r378, %r377;
	st.shared.f32 	[%r379], %f242;
	st.shared.f32 	[%r379+128], %f243;
	st.shared.f32 	[%r379+256], %f244;
	st.shared.f32 	[%r379+384], %f245;
	st.shared.f32 	[%r379+512], %f246;
	st.shared.f32 	[%r379+640], %f247;
	st.shared.f32 	[%r379+768], %f248;
	st.shared.f32 	[%r379+896], %f249;
	st.shared.f32 	[%r379+1024], %f250;
	st.shared.f32 	[%r379+1152], %f251;
	st.shared.f32 	[%r379+1280], %f252;
	st.shared.f32 	[%r379+1408], %f253;
	st.shared.f32 	[%r379+1536], %f254;
	st.shared.f32 	[%r379+1664], %f255;
	st.shared.f32 	[%r379+1792], %f256;
	st.shared.f32 	[%r379+1920], %f257;
	st.shared.f32 	[%r379+2048], %f258;
	bar.warp.sync 	-1;
	shl.b32 	%r380, %r373, 6;
	add.s32 	%r381, %r379, %r380;
	ld.shared.f32 	%f120, [%r381];
	ld.shared.f32 	%f121, [%r381+4];
	ld.shared.f32 	%f122, [%r381+8];
	ld.shared.f32 	%f123, [%r381+12];
	ld.shared.f32 	%f124, [%r381+16];
	ld.shared.f32 	%f125, [%r381+20];
	ld.shared.f32 	%f126, [%r381+24];
	ld.shared.f32 	%f127, [%r381+28];
	ld.shared.f32 	%f128, [%r381+32];
	ld.shared.f32 	%f129, [%r381+36];
	ld.shared.f32 	%f130, [%r381+40];
	ld.shared.f32 	%f131, [%r381+44];
	ld.shared.f32 	%f132, [%r381+48];
	ld.shared.f32 	%f133, [%r381+52];
	ld.shared.f32 	%f134, [%r381+56];
	ld.shared.f32 	%f135, [%r381+60];
	ld.shared.f32 	%f136, [%r381+64];
	mul.lo.s32 	%r238, %r235, 17;
	setp.ge.s32 	%p33, %r238, %r149;
	mov.b32 	%r1612, 1;
	@%p33 bra 	$L__BB52_500;
	mov.b32 	%r382, %f120;
	setp.gt.s32 	%p34, %r382, -1;
	setp.neu.f32 	%p35, %f120, 0f00000000;
	and.pred  	%p36, %p35, %p34;
	selp.u32 	%r1612, 1, 0, %p36;
$L__BB52_500:
	add.s32 	%r384, %r238, 1;
	setp.ge.s32 	%p37, %r384, %r149;
	mov.b32 	%r1613, 1;
	@%p37 bra 	$L__BB52_502;
	mov.b32 	%r385, %f121;
	setp.gt.s32 	%p38, %r385, -1;
	setp.neu.f32 	%p39, %f121, 0f00000000;
	and.pred  	%p40, %p39, %p38;
	selp.u32 	%r1613, 1, 0, %p40;
$L__BB52_502:
	add.s32 	%r387, %r238, 2;
	setp.ge.s32 	%p41, %r387, %r149;
	mov.b32 	%r1614, 1;
	@%p41 bra 	$L__BB52_504;
	mov.b32 	%r388, %f122;
	setp.gt.s32 	%p42, %r388, -1;
	setp.neu.f32 	%p43, %f122, 0f00000000;
	and.pred  	%p44, %p43, %p42;
	selp.u32 	%r1614, 1, 0, %p44;
$L__BB52_504:
	add.s32 	%r390, %r238, 3;
	setp.ge.s32 	%p45, %r390, %r149;
	mov.b32 	%r1615, 1;
	@%p45 bra 	$L__BB52_506;
	mov.b32 	%r391, %f123;
	setp.gt.s32 	%p46, %r391, -1;
	setp.neu.f32 	%p47, %f123, 0f00000000;
	and.pred  	%p48, %p47, %p46;
	selp.u32 	%r1615, 1, 0, %p48;
$L__BB52_506:
	add.s32 	%r393, %r238, 4;
	setp.ge.s32 	%p49, %r393, %r149;
	mov.b32 	%r1616, 1;
	@%p49 bra 	$L__BB52_508;
	mov.b32 	%r394, %f124;
	setp.gt.s32 	%p50, %r394, -1;
	setp.neu.f32 	%p51, %f124, 0f00000000;
	and.pred  	%p52, %p51, %p50;
	selp.u32 	%r1616, 1, 0, %p52;
$L__BB52_508:
	add.s32 	%r396, %r238, 5;
	setp.ge.s32 	%p53, %r396, %r149;
	mov.b32 	%r1617, 1;
	@%p53 bra 	$L__BB52_510;
	mov.b32 	%r397, %f125;
	setp.gt.s32 	%p54, %r397, -1;
	setp.neu.f32 	%p55, %f125, 0f00000000;
	and.pred  	%p56, %p55, %p54;
	selp.u32 	%r1617, 1, 0, %p56;
$L__BB52_510:
	add.s32 	%r399, %r238, 6;
	setp.ge.s32 	%p57, %r399, %r149;
	mov.b32 	%r1618, 1;
	@%p57 bra 	$L__BB52_512;
	mov.b32 	%r400, %f126;
	setp.gt.s32 	%p58, %r400, -1;
	setp.neu.f32 	%p59, %f126, 0f00000000;
	and.pred  	%p60, %p59, %p58;
	selp.u32 	%r1618, 1, 0, %p60;
$L__BB52_512:
	add.s32 	%r402, %r238, 7;
	setp.ge.s32 	%p61, %r402, %r149;
	mov.b32 	%r1619, 1;
	@%p61 bra 	$L__BB52_514;
	mov.b32 	%r403, %f127;
	setp.gt.s32 	%p62, %r403, -1;
	setp.neu.f32 	%p63, %f127, 0f00000000;
	and.pred  	%p64, %p63, %p62;
	selp.u32 	%r1619, 1, 0, %p64;
$L__BB52_514:
	add.s32 	%r405, %r238, 8;
	setp.ge.s32 	%p65, %r405, %r149;
	mov.b32 	%r1620, 1;
	@%p65 bra 	$L__BB52_516;
	mov.b32 	%r406, %f128;
	setp.gt.s32 	%p66, %r406, -1;
	setp.neu.f32 	%p67, %f128, 0f00000000;
	and.pred  	%p68, %p67, %p66;
	selp.u32 	%r1620, 1, 0, %p68;
$L__BB52_516:
	add.s32 	%r408, %r238, 9;
	setp.ge.s32 	%p69, %r408, %r149;
	mov.b32 	%r1621, 1;
	@%p69 bra 	$L__BB52_518;
	mov.b32 	%r409, %f129;
	setp.gt.s32 	%p70, %r409, -1;
	setp.neu.f32 	%p71, %f129, 0f00000000;
	and.pred  	%p72, %p71, %p70;
	selp.u32 	%r1621, 1, 0, %p72;
$L__BB52_518:
	add.s32 	%r411, %r238, 10;
	setp.ge.s32 	%p73, %r411, %r149;
	mov.b32 	%r1622, 1;
	@%p73 bra 	$L__BB52_520;
	mov.b32 	%r412, %f130;
	setp.gt.s32 	%p74, %r412, -1;
	setp.neu.f32 	%p75, %f130, 0f00000000;
	and.pred  	%p76, %p75, %p74;
	selp.u32 	%r1622, 1, 0, %p76;
$L__BB52_520:
	add.s32 	%r414, %r238, 11;
	setp.ge.s32 	%p77, %r414, %r149;
	mov.b32 	%r1623, 1;
	@%p77 bra 	$L__BB52_522;
	mov.b32 	%r415, %f131;
	setp.gt.s32 	%p78, %r415, -1;
	setp.neu.f32 	%p79, %f131, 0f00000000;
	and.pred  	%p80, %p79, %p78;
	selp.u32 	%r1623, 1, 0, %p80;
$L__BB52_522:
	add.s32 	%r417, %r238, 12;
	setp.ge.s32 	%p81, %r417, %r149;
	mov.b32 	%r1624, 1;
	@%p81 bra 	$L__BB52_524;
	mov.b32 	%r418, %f132;
	setp.gt.s32 	%p82, %r418, -1;
	setp.neu.f32 	%p83, %f132, 0f00000000;
	and.pred  	%p84, %p83, %p82;
	selp.u32 	%r1624, 1, 0, %p84;
$L__BB52_524:
	add.s32 	%r420, %r238, 13;
	setp.ge.s32 	%p85, %r420, %r149;
	mov.b32 	%r1625, 1;
	@%p85 bra 	$L__BB52_526;
	mov.b32 	%r421, %f133;
	setp.gt.s32 	%p86, %r421, -1;
	setp.neu.f32 	%p87, %f133, 0f00000000;
	and.pred  	%p88, %p87, %p86;
	selp.u32 	%r1625, 1, 0, %p88;
$L__BB52_526:
	add.s32 	%r423, %r238, 14;
	setp.ge.s32 	%p89, %r423, %r149;
	mov.b32 	%r1626, 1;
	@%p89 bra 	$L__BB52_528;
	mov.b32 	%r424, %f134;
	setp.gt.s32 	%p90, %r424, -1;
	setp.neu.f32 	%p91, %f134, 0f00000000;
	and.pred  	%p92, %p91, %p90;
	selp.u32 	%r1626, 1, 0, %p92;
$L__BB52_528:
	add.s32 	%r426, %r238, 15;
	setp.ge.s32 	%p93, %r426, %r149;
	mov.b32 	%r1627, 1;
	@%p93 bra 	$L__BB52_530;
	mov.b32 	%r427, %f135;
	setp.gt.s32 	%p94, %r427, -1;
	setp.neu.f32 	%p95, %f135, 0f00000000;
	and.pred  	%p96, %p95, %p94;
	selp.u32 	%r1627, 1, 0, %p96;
$L__BB52_530:
	add.s32 	%r429, %r238, 16;
	setp.ge.s32 	%p97, %r429, %r149;
	mov.b32 	%r1628, 1;
	@%p97 bra 	$L__BB52_532;
	mov.b32 	%r430, %f136;
	setp.gt.s32 	%p98, %r430, -1;
	setp.neu.f32 	%p99, %f136, 0f00000000;
	and.pred  	%p100, %p99, %p98;
	selp.u32 	%r1628, 1, 0, %p100;
$L__BB52_532:
	bar.sync 	0;
	add.s32 	%r461, %r1613, %r1612;
	add.s32 	%r462, %r1614, %r461;
	add.s32 	%r463, %r1615, %r462;
	add.s32 	%r464, %r1616, %r463;
	add.s32 	%r465, %r1617, %r464;
	add.s32 	%r466, %r1618, %r465;
	add.s32 	%r467, %r1619, %r466;
	add.s32 	%r468, %r1620, %r467;
	add.s32 	%r469, %r1621, %r468;
	add.s32 	%r470, %r1622, %r469;
	add.s32 	%r471, %r1623, %r470;
	add.s32 	%r472, %r1624, %r471;
	add.s32 	%r473, %r1625, %r472;
	add.s32 	%r474, %r1626, %r473;
	add.s32 	%r475, %r1627, %r474;
	add.s32 	%r435, %r1628, %r475;
	mov.b32 	%r433, 1;
	mov.b32 	%r458, 0;
	mov.b32 	%r460, -1;
	// begin inline asm
	{  .reg .s32 r0;  .reg .pred p;  shfl.sync.up.b32 r0|p, %r435, %r433, %r458, %r460;  @p add.s32 r0, r0, %r435;  mov.s32 %r431, r0;}
	// end inline asm
	mov.b32 	%r439, 2;
	// begin inline asm
	{  .reg .s32 r0;  .reg .pred p;  shfl.sync.up.b32 r0|p, %r431, %r439, %r458, %r460;  @p add.s32 r0, r0, %r431;  mov.s32 %r437, r0;}
	// end inline asm
	mov.b32 	%r445, 4;
	// begin inline asm
	{  .reg .s32 r0;  .reg .pred p;  shfl.sync.up.b32 r0|p, %r437, %r445, %r458, %r460;  @p add.s32 r0, r0, %r437;  mov.s32 %r443, r0;}
	// end inline asm
	mov.b32 	%r451, 8;
	// begin inline asm
	{  .reg .s32 r0;  .reg .pred p;  shfl.sync.up.b32 r0|p, %r443, %r451, %r458, %r460;  @p add.s32 r0, r0, %r443;  mov.s32 %r449, r0;}
	// end inline asm
	mov.b32 	%r457, 16;
	// begin inline asm
	{  .reg .s32 r0;  .reg .pred p;  shfl.sync.up.b32 r0|p, %r449, %r457, %r458, %r460;  @p add.s32 r0, r0, %r449;  mov.s32 %r455, r0;}
	// end inline asm
	setp.ne.s32 	%p101, %r373, 31;
	@%p101 bra 	$L__BB52_534;
	shr.u32 	%r476, %r235, 3;
	and.b32  	%r477, %r476, 124;
	add.s32 	%r479, %r378, %r477;
	st.shared.u32 	[%r479], %r455;
$L__BB52_534:
	sub.s32 	%r496, %r455, %r435;
	bar.sync 	0;
	ld.shared.v4.u32 	{%r497, %r498, %r499, %r500}, [_ZZN3cub18CUB_300001_SM_10006detail6select23DeviceSelectSweepKernelINS2_10policy_hubIfNS0_8NullTypeEiLb0ELNS0_10SelectImplE1EE10Policy1000EN6thrust24THRUST_300001_SM_1000_NS6detail15normal_iteratorINSA_10device_ptrIfEEEEPS5_SF_PlNS0_13ScanTileStateIiLb1EEEN4cuda3std3__410__not_fn_tI6is_negEES5_iNS2_19streaming_context_tIlLb1EEELS6_1EEEvT0_T1_T2_T3_T4_T5_T6_T7_iT8_NS1_7vsmem_tEE19static_temp_storage];
	add.s32 	%r502, %r498, %r497;
	setp.eq.s32 	%p102, %r375, 2;
	selp.b32 	%r503, %r502, %r497, %p102;
	add.s32 	%r504, %r502, %r499;
	setp.eq.s32 	%p103, %r375, 3;
	selp.b32 	%r505, %r504, %r503, %p103;
	add.s32 	%r506, %r504, %r500;
	setp.eq.s32 	%p104, %r375, 4;
	selp.b32 	%r507, %r506, %r505, %p104;
	ld.shared.v4.u32 	{%r508, %r509, %r510, %r511}, [_ZZN3cub18CUB_300001_SM_10006detail6select23DeviceSelectSweepKernelINS2_10policy_hubIfNS0_8NullTypeEiLb0ELNS0_10SelectImplE1EE10Policy1000EN6thrust24THRUST_300001_SM_1000_NS6detail15normal_iteratorINSA_10device_ptrIfEEEEPS5_SF_PlNS0_13ScanTileStateIiLb1EEEN4cuda3std3__410__not_fn_tI6is_negEES5_iNS2_19streaming_context_tIlLb1EEELS6_1EEEvT0_T1_T2_T3_T4_T5_T6_T7_iT8_NS1_7vsmem_tEE19static_temp_storage+16];
	add.s32 	%r512, %r506, %r508;
	setp.eq.s32 	%p105, %r375, 5;
	selp.b32 	%r513, %r512, %r507, %p105;
	add.s32 	%r514, %r512, %r509;
	setp.eq.s32 	%p106, %r375, 6;
	selp.b32 	%r515, %r514, %r513, %p106;
	add.s32 	%r516, %r514, %r510;
	setp.eq.s32 	%p107, %r375, 7;
	selp.b32 	%r517, %r516, %r515, %p107;
	add.s32 	%r518, %r516, %r511;
	setp.eq.s32 	%p108, %r375, 8;
	selp.b32 	%r519, %r518, %r517, %p108;
	ld.shared.v4.u32 	{%r520, %r521, %r522, %r523}, [_ZZN3cub18CUB_300001_SM_10006detail6select23DeviceSelectSweepKernelINS2_10policy_hubIfNS0_8NullTypeEiLb0ELNS0_10SelectImplE1EE10Policy1000EN6thrust24THRUST_300001_SM_1000_NS6detail15normal_iteratorINSA_10device_ptrIfEEEEPS5_SF_PlNS0_13ScanTileStateIiLb1EEEN4cuda3std3__410__not_fn_tI6is_negEES5_iNS2_19streaming_context_tIlLb1EEELS6_1EEEvT0_T1_T2_T3_T4_T5_T6_T7_iT8_NS1_7vsmem_tEE19static_temp_storage+32];
	add.s32 	%r524, %r518, %r520;
	setp.eq.s32 	%p109, %r375, 9;
	selp.b32 	%r525, %r524, %r519, %p109;
	add.s32 	%r526, %r524, %r521;
	setp.eq.s32 	%p110, %r375, 10;
	selp.b32 	%r527, %r526, %r525, %p110;
	add.s32 	%r528, %r526, %r522;
	setp.eq.s32 	%p111, %r375, 11;
	selp.b32 	%r529, %r528, %r527, %p111;
	add.s32 	%r275, %r528, %r523;
	setp.gt.u32 	%p112, %r235, 31;
	setp.lt.u32 	%p113, %r235, 32;
	setp.eq.s32 	%p114, %r373, 0;
	selp.b32 	%r530, 0, %r496, %p114;
	add.s32 	%r1636, %r529, %r530;
	selp.b32 	%r277, %r496, %r1636, %p113;
	@%p112 bra 	$L__BB52_559;
	setp.ne.s32 	%p115, %r235, 0;
	mul.wide.s32 	%rd228, %r1, 8;
	add.s64 	%rd163, %rd2, %rd228;
	@%p115 bra 	$L__BB52_537;
	st.shared.u32 	[_ZZN3cub18CUB_300001_SM_10006detail6select23DeviceSelectSweepKernelINS2_10policy_hubIfNS0_8NullTypeEiLb0ELNS0_10SelectImplE1EE10Policy1000EN6thrust24THRUST_300001_SM_1000_NS6detail15normal_iteratorINSA_10device_ptrIfEEEEPS5_SF_PlNS0_13ScanTileStateIiLb1EEEN4cuda3std3__410__not_fn_tI6is_negEES5_iNS2_19streaming_context_tIlLb1EEELS6_1EEEvT0_T1_T2_T3_T4_T5_T6_T7_iT8_NS1_7vsmem_tEE19static_temp_storage+76], %r275;
	add.s64 	%rd229, %rd163, 256;
	mov.b32 	%r535, 100;
	// begin inline asm
	st.relaxed.gpu.v2.u32 [%rd229], {%r535, %r275};
	// end inline asm
$L__BB52_537:
	mov.u32 	%r278, %nctaid.x;
	setp.gt.u32 	%p116, %r278, 499;
	@%p116 bra 	$L__BB52_539;
	membar.cta;
	bra.uni 	$L__BB52_540;
$L__BB52_539:
	mov.b32 	%r537, 1150;
	// begin inline asm
	nanosleep.u32 %r537;
	// end inline asm
$L__BB52_540:
	mov.u32 	%r542, %ctaid.y;
	mad.lo.s32 	%r543, %r350, %r351, %r542;
	not.b32 	%r544, %r235;
	add.s32 	%r545, %r543, %r544;
	mul.wide.s32 	%rd231, %r545, 8;
	add.s64 	%rd232, %rd2, %rd231;
	add.s64 	%rd230, %rd232, 256;
	// begin inline asm
	ld.relaxed.gpu.v2.u32 {%r1634, %r1630}, [%rd230];
	// end inline asm
$L__BB52_541:
	setp.eq.s32 	%p117, %r1634, 99;
	mov.b32 	%r546, -1;
	vote.sync.any.pred 	%p118, %p117, %r546;
	not.pred 	%p119, %p118;
	@%p119 bra 	$L__BB52_546;
	@%p116 bra 	$L__BB52_544;
	membar.cta;
	bra.uni 	$L__BB52_545;
$L__BB52_544:
	mov.b32 	%r755, 76;
	// begin inline asm
	nanosleep.u32 %r755;
	// end inline asm
$L__BB52_545:
	// begin inline asm
	ld.relaxed.gpu.v2.u32 {%r1634, %r1630}, [%rd230];
	// end inline asm
	bra.uni 	$L__BB52_541;
$L__BB52_546:
	mov.u32 	%r575, %nctaid.y;
	mad.lo.s32 	%r577, %r350, %r575, %r542;
	mov.u32 	%r578, %tid.x;
	not.b32 	%r579, %r578;
	add.s32 	%r1633, %r577, %r579;
	setp.eq.s32 	%p120, %r1634, 101;
	mov.b32 	%r573, -1;
	vote.sync.ballot.b32 	%r580, %p120, %r573;
	// begin inline asm
	mov.u32 %r548, %lanemask_ge;
	// end inline asm
	and.b32  	%r581, %r580, %r548;
	or.b32  	%r582, %r581, -2147483648;
	add.s32 	%r583, %r582, -1;
	not.b32 	%r584, %r582;
	and.b32  	%r585, %r584, %r583;
	popc.b32 	%r552, %r585;
	mov.b32 	%r551, 1;
	// begin inline asm
	shfl.sync.down.b32 %r549, %r1630, %r551, %r552, %r573;
	// end inline asm
	setp.lt.s32 	%p122, %r373, %r552;
	selp.b32 	%r586, %r549, 0, %p122;
	add.s32 	%r555, %r586, %r1630;
	mov.b32 	%r556, 2;
	// begin inline asm
	shfl.sync.down.b32 %r554, %r555, %r556, %r552, %r573;
	// end inline asm
	add.s32 	%r587, %r373, 2;
	setp.gt.s32 	%p123, %r587, %r552;
	selp.b32 	%r588, 0, %r554, %p123;
	add.s32 	%r560, %r555, %r588;
	mov.b32 	%r561, 4;
	// begin inline asm
	shfl.sync.down.b32 %r559, %r560, %r561, %r552, %r573;
	// end inline asm
	add.s32 	%r589, %r373, 4;
	setp.gt.s32 	%p124, %r589, %r552;
	selp.b32 	%r590, 0, %r559, %p124;
	add.s32 	%r565, %r560, %r590;
	mov.b32 	%r566, 8;
	// begin inline asm
	shfl.sync.down.b32 %r564, %r565, %r566, %r552, %r573;
	// end inline asm
	add.s32 	%r591, %r373, 8;
	setp.gt.s32 	%p125, %r591, %r552;
	selp.b32 	%r592, 0, %r564, %p125;
	add.s32 	%r570, %r565, %r592;
	mov.b32 	%r571, 16;
	// begin inline asm
	shfl.sync.down.b32 %r569, %r570, %r571, %r552, %r573;
	// end inline asm
	add.s32 	%r593, %r373, 16;
	setp.gt.s32 	%p126, %r593, %r552;
	selp.b32 	%r594, 0, %r569, %p126;
	add.s32 	%r1631, %r570, %r594;
	add.s64 	%rd164, %rd2, 256;
$L__BB52_547:
	setp.ne.s32 	%p127, %r1634, 101;
	mov.b32 	%r595, -1;
	vote.sync.all.pred 	%p128, %p127, %r595;
	not.pred 	%p129, %p128;
	@%p129 bra 	$L__BB52_555;
	mul.wide.s32 	%rd361, %r1633, 8;
	add.s64 	%rd362, %rd164, %rd361;
	add.s64 	%rd360, %rd362, -256;
	// begin inline asm
	ld.relaxed.gpu.v2.u32 {%r1634, %r1635}, [%rd360];
	// end inline asm
$L__BB52_549:
	setp.eq.s32 	%p229, %r1634, 99;
	mov.b32 	%r708, -1;
	vote.sync.any.pred 	%p230, %p229, %r708;
	not.pred 	%p231, %p230;
	@%p231 bra 	$L__BB52_554;
	mov.u32 	%r751, %nctaid.x;
	setp.gt.u32 	%p239, %r751, 499;
	@%p239 bra 	$L__BB52_552;
	membar.cta;
	bra.uni 	$L__BB52_553;
$L__BB52_552:
	mov.b32 	%r752, 76;
	// begin inline asm
	nanosleep.u32 %r752;
	// end inline asm
$L__BB52_553:
	// begin inline asm
	ld.relaxed.gpu.v2.u32 {%r1634, %r1635}, [%rd360];
	// end inline asm
	bra.uni 	$L__BB52_549;
$L__BB52_554:
	setp.eq.s32 	%p232, %r1634, 101;
	mov.b32 	%r734, -1;
	vote.sync.ballot.b32 	%r735, %p232, %r734;
	and.b32  	%r736, %r735, %r548;
	or.b32  	%r737, %r736, -2147483648;
	add.s32 	%r738, %r737, -1;
	not.b32 	%r739, %r737;
	and.b32  	%r740, %r739, %r738;
	popc.b32 	%r713, %r740;
	mov.b32 	%r712, 1;
	// begin inline asm
	shfl.sync.down.b32 %r710, %r1635, %r712, %r713, %r734;
	// end inline asm
	setp.lt.s32 	%p234, %r373, %r713;
	selp.b32 	%r741, %r710, 0, %p234;
	add.s32 	%r716, %r741, %r1635;
	mov.b32 	%r717, 2;
	// begin inline asm
	shfl.sync.down.b32 %r715, %r716, %r717, %r713, %r734;
	// end inline asm
	setp.gt.s32 	%p235, %r587, %r713;
	selp.b32 	%r743, 0, %r715, %p235;
	add.s32 	%r721, %r716, %r743;
	mov.b32 	%r722, 4;
	// begin inline asm
	shfl.sync.down.b32 %r720, %r721, %r722, %r713, %r734;
	// end inline asm
	add.s32 	%r744, %r373, 4;
	setp.gt.s32 	%p236, %r744, %r713;
	selp.b32 	%r745, 0, %r720, %p236;
	add.s32 	%r726, %r721, %r745;
	mov.b32 	%r727, 8;
	// begin inline asm
	shfl.sync.down.b32 %r725, %r726, %r727, %r713, %r734;
	// end inline asm
	add.s32 	%r746, %r373, 8;
	setp.gt.s32 	%p237, %r746, %r713;
	selp.b32 	%r747, 0, %r725, %p237;
	add.s32 	%r731, %r726, %r747;
	mov.b32 	%r732, 16;
	// begin inline asm
	shfl.sync.down.b32 %r730, %r731, %r732, %r713, %r734;
	// end inline asm
	add.s32 	%r748, %r373, 16;
	setp.gt.s32 	%p238, %r748, %r713;
	selp.b32 	%r749, 0, %r730, %p238;
	add.s32 	%r750, %r749, %r1631;
	add.s32 	%r1631, %r750, %r731;
	add.s32 	%r1633, %r1633, -32;
	bra.uni 	$L__BB52_547;
$L__BB52_555:
	setp.ne.s32 	%p130, %r578, 0;
	@%p130 bra 	$L__BB52_557;
	add.s32 	%r599, %r1631, %r275;
	add.s64 	%rd233, %rd163, 256;
	mov.b32 	%r598, 101;
	// begin inline asm
	st.relaxed.gpu.v2.u32 [%rd233], {%r598, %r599};
	// end inline asm
	st.shared.u32 	[_ZZN3cub18CUB_300001_SM_10006detail6select23DeviceSelectSweepKernelINS2_10policy_hubIfNS0_8NullTypeEiLb0ELNS0_10SelectImplE1EE10Policy1000EN6thrust24THRUST_300001_SM_1000_NS6detail15normal_iteratorINSA_10device_ptrIfEEEEPS5_SF_PlNS0_13ScanTileStateIiLb1EEEN4cuda3std3__410__not_fn_tI6is_negEES5_iNS2_19streaming_context_tIlLb1EEELS6_1EEEvT0_T1_T2_T3_T4_T5_T6_T7_iT8_NS1_7vsmem_tEE19static_temp_storage+68], %r1631;
	st.shared.u32 	[_ZZN3cub18CUB_300001_SM_10006detail6select23DeviceSelectSweepKernelINS2_10policy_hubIfNS0_8NullTypeEiLb0ELNS0_10SelectImplE1EE10Policy1000EN6thrust24THRUST_300001_SM_1000_NS6detail15normal_iteratorINSA_10device_ptrIfEEEEPS5_SF_PlNS0_13ScanTileStateIiLb1EEEN4cuda3std3__410__not_fn_tI6is_negEES5_iNS2_19streaming_context_tIlLb1EEELS6_1EEEvT0_T1_T2_T3_T4_T5_T6_T7_iT8_NS1_7vsmem_tEE19static_temp_storage+72], %r599;
$L__BB52_557:
	setp.ne.s32 	%p131, %r373, 0;
	mov.u32 	%r1636, %r277;
	@%p131 bra 	$L__BB52_559;
	st.shared.u32 	[_ZZN3cub18CUB_300001_SM_10006detail6select23DeviceSelectSweepKernelINS2_10policy_hubIfNS0_8NullTypeEiLb0ELNS0_10SelectImplE1EE10Policy1000EN6thrust24THRUST_300001_SM_1000_NS6detail15normal_iteratorINSA_10device_ptrIfEEEEPS5_SF_PlNS0_13ScanTileStateIiLb1EEEN4cuda3std3__410__not_fn_tI6is_negEES5_iNS2_19streaming_context_tIlLb1EEELS6_1EEEvT0_T1_T2_T3_T4_T5_T6_T7_iT8_NS1_7vsmem_tEE19static_temp_storage+60], %r1631;
	mov.u32 	%r1636, %r1631;
$L__BB52_559:
	ld.param.u32 	%r1565, [_ZN3cub18CUB_300001_SM_10006detail6select23DeviceSelectSweepKernelINS2_10policy_hubIfNS0_8NullTypeEiLb0ELNS0_10SelectImplE1EE10Policy1000EN6thrust24THRUST_300001_SM_1000_NS6detail15normal_iteratorINSA_10device_ptrIfEEEEPS5_SF_PlNS0_13ScanTileStateIiLb1EEEN4cuda3std3__410__not_fn_tI6is_negEES5_iNS2_19streaming_context_tIlLb1EEELS6_1EEEvT0_T1_T2_T3_T4_T5_T6_T7_iT8_NS1_7vsmem_tE_param_7];
	bar.sync 	0;
	mov.u32 	%r600, %tid.x;
	setp.eq.s32 	%p132, %r600, 0;
	ld.shared.u32 	%r601, [_ZZN3cub18CUB_300001_SM_10006detail6select23DeviceSelectSweepKernelINS2_10policy_hubIfNS0_8NullTypeEiLb0ELNS0_10SelectImplE1EE10Policy1000EN6thrust24THRUST_300001_SM_1000_NS6detail15normal_iteratorINSA_10device_ptrIfEEEEPS5_SF_PlNS0_13ScanTileStateIiLb1EEEN4cuda3std3__410__not_fn_tI6is_negEES5_iNS2_19streaming_context_tIlLb1EEELS6_1EEEvT0_T1_T2_T3_T4_T5_T6_T7_iT8_NS1_7vsmem_tEE19static_temp_storage+60];
	.pragma "used_bytes_mask 65520";
	ld.shared.v4.u32 	{%r602, %r304, %r603, %r305}, [_ZZN3cub18CUB_300001_SM_10006detail6select23DeviceSelectSweepKernelINS2_10policy_hubIfNS0_8NullTypeEiLb0ELNS0_10SelectImplE1EE10Policy1000EN6thrust24THRUST_300001_SM_1000_NS6detail15normal_iteratorINSA_10device_ptrIfEEEEPS5_SF_PlNS0_13ScanTileStateIiLb1EEEN4cuda3std3__410__not_fn_tI6is_negEES5_iNS2_19streaming_context_tIlLb1EEELS6_1EEEvT0_T1_T2_T3_T4_T5_T6_T7_iT8_NS1_7vsmem_tEE19static_temp_storage+64];
	selp.b32 	%r604, 0, %r601, %p132;
	add.s32 	%r306, %r604, %r1636;
	add.s32 	%r307, %r306, %r1612;
	add.s32 	%r605, %r1613, %r1612;
	add.s32 	%r308, %r605, %r306;
	add.s32 	%r309, %r308, %r1614;
	add.s32 	%r310, %r309, %r1615;
	add.s32 	%r311, %r310, %r1616;
	add.s32 	%r312, %r311, %r1617;
	add.s32 	%r313, %r312, %r1618;
	add.s32 	%r314, %r313, %r1619;
	add.s32 	%r315, %r314, %r1620;
	add.s32 	%r316, %r315, %r1621;
	add.s32 	%r317, %r316, %r1622;
	add.s32 	%r318, %r317, %r1623;
	add.s32 	%r319, %r318, %r1624;
	add.s32 	%r320, %r319, %r1625;
	add.s32 	%r321, %r320, %r1626;
	add.s32 	%r322, %r321, %r1627;
	mov.u32 	%r606, %ctaid.x;
	mov.u32 	%r607, %nctaid.y;
	mov.u32 	%r608, %ctaid.y;
	mad.lo.s32 	%r609, %r606, %r607, %r608;
	mul.lo.s32 	%r610, %r609, 6528;
	sub.s32 	%r611, %r610, %r1565;
	add.s32 	%r612, %r611, 6528;
	sub.s32 	%r1644, %r603, %r612;
	sub.s32 	%r613, %r305, %r612;
	setp.gt.s32 	%p133, %r613, 384;
	@%p133 bra 	$L__BB52_628;
	setp.ne.s32 	%p134, %r1612, 0;
	setp.lt.s32 	%p135, %r306, %r1644;
	and.pred  	%p136, %p134, %p135;
	@%p136 bra 	$L__BB52_561;
	bra.uni 	$L__BB52_564;
$L__BB52_561:
	mov.u64 	%rd235, %rd218;
	ld.param.u8 	%rs10, [%rd235];
	setp.ne.s16 	%p137, %rs10, 0;
	mov.b64 	%rd839, 0;
	@%p137 bra 	$L__BB52_563;
	mov.u64 	%rd236, %rd218;
	ld.param.u64 	%rd237, [%rd236+24];
	cvta.to.global.u64 	%rd238, %rd237;
	ld.global.u64 	%rd839, [%rd238];
$L__BB52_563:
	cvt.s64.s32 	%rd239, %r306;
	add.s64 	%rd240, %rd839, %rd239;
	shl.b64 	%rd241, %rd240, 2;
	add.s64 	%rd242, %rd4, %rd241;
	st.global.f32 	[%rd242], %f120;
$L__BB52_564:
	setp.eq.s32 	%p138, %r1613, 0;
	setp.ge.s32 	%p139, %r307, %r1644;
	or.pred  	%p140, %p138, %p139;
	@%p140 bra 	$L__BB52_568;
	mov.u64 	%rd244, %rd218;
	ld.param.u8 	%rs11, [%rd244];
	setp.ne.s16 	%p141, %rs11, 0;
	mov.b64 	%rd840, 0;
	@%p141 bra 	$L__BB52_567;
	mov.u64 	%rd245, %rd218;
	ld.param.u64 	%rd246, [%rd245+24];
	cvta.to.global.u64 	%rd247, %rd246;
	ld.global.u64 	%rd840, [%rd247];
$L__BB52_567:
	cvt.s64.s32 	%rd248, %r307;
	add.s64 	%rd249, %rd840, %rd248;
	shl.b64 	%rd250, %rd249, 2;
	add.s64 	%rd251, %rd4, %rd250;
	st.global.f32 	[%rd251], %f121;
$L__BB52_568:
	setp.eq.s32 	%p142, %r1614, 0;
	setp.ge.s32 	%p143, %r308, %r1644;
	or.pred  	%p144, %p142, %p143;
	@%p144 bra 	$L__BB52_572;
	mov.u64 	%rd253, %rd218;
	ld.param.u8 	%rs12, [%rd253];
	setp.ne.s16 	%p145, %rs12, 0;
	mov.b64 	%rd841, 0;
	@%p145 bra 	$L__BB52_571;
	mov.u64 	%rd254, %rd218;
	ld.param.u64 	%rd255, [%rd254+24];
	cvta.to.global.u64 	%rd256, %rd255;
	ld.global.u64 	%rd841, [%rd256];
$L__BB52_571:
	cvt.s64.s32 	%rd257, %r308;
	add.s64 	%rd258, %rd841, %rd257;
	shl.b64 	%rd259, %rd258, 2;
	add.s64 	%rd260, %rd4, %rd259;
	st.global.f32 	[%rd260], %f122;
$L__BB52_572:
	setp.eq.s32 	%p146, %r1615, 0;
	setp.ge.s32 	%p147, %r309, %r1644;
	or.pred  	%p148, %p146, %p147;
	@%p148 bra 	$L__BB52_576;
	mov.u64 	%rd262, %rd218;
	ld.param.u8 	%rs13, [%rd262];
	setp.ne.s16 	%p149, %rs13, 0;
	mov.b64 	%rd842, 0;
	@%p149 bra 	$L__BB52_575;
	mov.u64 	%rd263, %rd218;
	ld.param.u64 	%rd264, [%rd263+24];
	cvta.to.global.u64 	%rd265, %rd264;
	ld.global.u64 	%rd842, [%rd265];
$L__BB52_575:
	cvt.s64.s32 	%rd266, %r309;
	add.s64 	%rd267, %rd842, %rd266;
	shl.b64 	%rd268, %rd267, 2;
	add.s64 	%rd269, %rd4, %rd268;
	st.global.f32 	[%rd269], %f123;
$L__BB52_576:
	mov.u64 	%rd270, %rd218;
	ld.param.u64 	%rd271, [%rd270+24];
	cvta.to.global.u64 	%rd185, %rd271;
	ld.param.u8 	%rs8, [%rd270];
	setp.eq.s32 	%p150, %r1616, 0;
	setp.ge.s32 	%p151, %r310, %r1644;
	or.pred  	%p152, %p150, %p151;
	@%p152 bra 	$L__BB52_580;
	setp.ne.s16 	%p153, %rs8, 0;
	mov.b64 	%rd843, 0;
	@%p153 bra 	$L__BB52_579;
	ld.global.u64 	%rd843, [%rd185];
$L__BB52_579:
	cvt.s64.s32 	%rd273, %r310;
	add.s64 	%rd274, %rd843, %rd273;
	shl.b64 	%rd275, %rd274, 2;
	add.s64 	%rd276, %rd4, %rd275;
	st.global.f32 	[%rd276], %f124;
$L__BB52_580:
	setp.eq.s32 	%p154, %r1617, 0;
	setp.ge.s32 	%p155, %r311, %r1644;
	or.pred  	%p156, %p154, %p155;
	@%p156 bra 	$L__BB52_584;
	setp.ne.s16 	%p157, %rs8, 0;
	mov.b64 	%rd844, 0;
	@%p157 bra 	$L__BB52_583;
	ld.global.u64 	%rd844, [%rd185];
$L__BB52_583:
	cvt.s64.s32 	%rd278, %r311;
	add.s64 	%rd279, %rd844, %rd278;
	shl.b64 	%rd280, %rd279, 2;
	add.s64 	%rd281, %rd4, %rd280;
	st.global.f32 	[%rd281], %f125;
$L__BB52_584:
	setp.eq.s32 	%p158, %r1618, 0;
	setp.ge.s32 	%p159, %r312, %r1644;
	or.pred  	%p160, %p158, %p159;
	@%p160 bra 	$L__BB52_588;
	setp.ne.s16 	%p161, %rs8, 0;
	mov.b64 	%rd845, 0;
	@%p161 bra 	$L__BB52_587;
	ld.global.u64 	%rd845, [%rd185];
$L__BB52_587:
	cvt.s64.s32 	%rd283, %r312;
	add.s64 	%rd284, %rd845, %rd283;
	shl.b64 	%rd285, %rd284, 2;
	add.s64 	%rd286, %rd4, %rd285;
	st.global.f32 	[%rd286], %f126;
$L__BB52_588:
	setp.eq.s32 	%p162, %r1619, 0;
	setp.ge.s32 	%p163, %r313, %r1644;
	or.pred  	%p164, %p162, %p163;
	@%p164 bra 	$L__BB52_592;
	setp.ne.s16 	%p165, %rs8, 0;
	mov.b64 	%rd846, 0;
	@%p165 bra 	$L__BB52_591;
	ld.global.u64 	%rd846, [%rd185];
$L__BB52_591:
	cvt.s64.s32 	%rd288, %r313;
	add.s64 	%rd289, %rd846, %rd288;
	shl.b64 	%rd290, %rd289, 2;
	add.s64 	%rd291, %rd4, %rd290;
	st.global.f32 	[%rd291], %f127;
$L__BB52_592:
	setp.eq.s32 	%p166, %r1620, 0;
	setp.ge.s32 	%p167, %r314, %r1644;
	or.pred  	%p168, %p166, %p167;
	@%p168 bra 	$L__BB52_596;
	setp.ne.s16 	%p169, %rs8, 0;
	mov.b64 	%rd847, 0;
	@%p169 bra 	$L__BB52_595;
	ld.global.u64 	%rd847, [%rd185];
$L__BB52_595:
	cvt.s64.s32 	%rd293, %r314;
	add.s64 	%rd294, %rd847, %rd293;
	shl.b64 	%rd295, %rd294, 2;
	add.s64 	%rd296, %rd4, %rd295;
	st.global.f32 	[%rd296], %f128;
$L__BB52_596:
	setp.eq.s32 	%p170, %r1621, 0;
	setp.ge.s32 	%p171, %r315, %r1644;
	or.pred  	%p172, %p170, %p171;
	@%p172 bra 	$L__BB52_600;
	setp.ne.s16 	%p173, %rs8, 0;
	mov.b64 	%rd848, 0;
	@%p173 bra 	$L__BB52_599;
	ld.global.u64 	%rd848, [%rd185];
$L__BB52_599:
	cvt.s64.s32 	%rd298, %r315;
	add.s64 	%rd299, %rd848, %rd298;
	shl.b64 	%rd300, %rd299, 2;
	add.s64 	%rd301, %rd4, %rd300;
	st.global.f32 	[%rd301], %f129;
$L__BB52_600:
	setp.eq.s32 	%p174, %r1622, 0;
	setp.ge.s32 	%p175, %r316, %r1644;
	or.pred  	%p176, %p174, %p175;
	@%p176 bra 	$L__BB52_604;
	setp.ne.s16 	%p177, %rs8, 0;
	mov.b64 	%rd849, 0;
	@%p177 bra 	$L__BB52_603;
	ld.global.u64 	%rd849, [%rd185];
$L__BB52_603:
	cvt.s64.s32 	%rd303, %r316;
	add.s64 	%rd304, %rd849, %rd303;
	shl.b64 	%rd305, %rd304, 2;
	add.s64 	%rd306, %rd4, %rd305;
	st.global.f32 	[%rd306], %f130;
$L__BB52_604:
	setp.eq.s32 	%p178, %r1623, 0;
	setp.ge.s32 	%p179, %r317, %r1644;
	or.pred  	%p180, %p178, %p179;
	@%p180 bra 	$L__BB52_608;
	setp.ne.s16 	%p181, %rs8, 0;
	mov.b64 	%rd850, 0;
	@%p181 bra 	$L__BB52_607;
	ld.global.u64 	%rd850, [%rd185];
$L__BB52_607:
	cvt.s64.s32 	%rd308, %r317;
	add.s64 	%rd309, %rd850, %rd308;
	shl.b64 	%rd310, %rd309, 2;
	add.s64 	%rd311, %rd4, %rd310;
	st.global.f32 	[%rd311], %f131;
$L__BB52_608:
	setp.eq.s32 	%p182, %r1624, 0;
	setp.ge.s32 	%p183, %r318, %r1644;
	or.pred  	%p184, %p182, %p183;
	@%p184 bra 	$L__BB52_612;
	setp.ne.s16 	%p185, %rs8, 0;
	mov.b64 	%rd851, 0;
	@%p185 bra 	$L__BB52_611;
	ld.global.u64 	%rd851, [%rd185];
$L__BB52_611:
	cvt.s64.s32 	%rd313, %r318;
	add.s64 	%rd314, %rd851, %rd313;
	shl.b64 	%rd315, %rd314, 2;
	add.s64 	%rd316, %rd4, %rd315;
	st.global.f32 	[%rd316], %f132;
$L__BB52_612:
	setp.eq.s32 	%p186, %r1625, 0;
	setp.ge.s32 	%p187, %r319, %r1644;
	or.pred  	%p188, %p186, %p187;
	@%p188 bra 	$L__BB52_616;
	setp.ne.s16 	%p189, %rs8, 0;
	mov.b64 	%rd852, 0;
	@%p189 bra 	$L__BB52_615;
	ld.global.u64 	%rd852, [%rd185];
$L__BB52_615:
	cvt.s64.s32 	%rd318, %r319;
	add.s64 	%rd319, %rd852, %rd318;
	shl.b64 	%rd320, %rd319, 2;
	add.s64 	%rd321, %rd4, %rd320;
	st.global.f32 	[%rd321], %f133;
$L__BB52_616:
	setp.eq.s32 	%p190, %r1626, 0;
	setp.ge.s32 	%p191, %r320, %r1644;
	or.pred  	%p192, %p190, %p191;
	@%p192 bra 	$L__BB52_620;
	setp.ne.s16 	%p193, %rs8, 0;
	mov.b64 	%rd853, 0;
	@%p193 bra 	$L__BB52_619;
	ld.global.u64 	%rd853, [%rd185];
$L__BB52_619:
	cvt.s64.s32 	%rd323, %r320;
	add.s64 	%rd324, %rd853, %rd323;
	shl.b64 	%rd325, %rd324, 2;
	add.s64 	%rd326, %rd4, %rd325;
	st.global.f32 	[%rd326], %f134;
$L__BB52_620:
	setp.eq.s32 	%p194, %r1627, 0;
	setp.ge.s32 	%p195, %r321, %r1644;
	or.pred  	%p196, %p194, %p195;
	@%p196 bra 	$L__BB52_624;
	setp.ne.s16 	%p197, %rs8, 0;
	mov.b64 	%rd854, 0;
	@%p197 bra 	$L__BB52_623;
	ld.global.u64 	%rd854, [%rd185];
$L__BB52_623:
	cvt.s64.s32 	%rd328, %r321;
	add.s64 	%rd329, %rd854, %rd328;
	shl.b64 	%rd330, %rd329, 2;
	add.s64 	%rd331, %rd4, %rd330;
	st.global.f32 	[%rd331], %f135;
$L__BB52_624:
	setp.eq.s32 	%p198, %r1628, 0;
	setp.ge.s32 	%p199, %r322, %r1644;
	or.pred  	%p200, %p198, %p199;
	@%p200 bra 	$L__BB52_679;
	setp.ne.s16 	%p201, %rs8, 0;
	mov.b64 	%rd855, 0;
	@%p201 bra 	$L__BB52_627;
	ld.global.u64 	%rd855, [%rd185];
$L__BB52_627:
	cvt.s64.s32 	%rd333, %r322;
	add.s64 	%rd334, %rd855, %rd333;
	shl.b64 	%rd335, %rd334, 2;
	add.s64 	%rd336, %rd4, %rd335;
	st.global.f32 	[%rd336], %f136;
	bra.uni 	$L__BB52_679;
$L__BB52_628:
	bar.sync 	0;
	setp.eq.s32 	%p202, %r1612, 0;
	@%p202 bra 	$L__BB52_630;
	sub.s32 	%r614, %r306, %r304;
	shl.b32 	%r615, %r614, 2;
	mov.u32 	%r616, _ZZN3cub18CUB_300001_SM_10006detail6select23DeviceSelectSweepKernelINS2_10policy_hubIfNS0_8NullTypeEiLb0ELNS0_10SelectImplE1EE10Policy1000EN6thrust24THRUST_300001_SM_1000_NS6detail15normal_iteratorINSA_10device_ptrIfEEEEPS5_SF_PlNS0_13ScanTileStateIiLb1EEEN4cuda3std3__410__not_fn_tI6is_negEES5_iNS2_19streaming_context_tIlLb1EEELS6_1EEEvT0_T1_T2_T3_T4_T5_T6_T7_iT8_NS1_7vsmem_tEE19static_temp_storage;
	add.s32 	%r617, %r616, %r615;
	st.shared.f32 	[%r617], %f120;
$L__BB52_630:
	setp.eq.s32 	%p203, %r1613, 0;
	@%p203 bra 	$L__BB52_632;
	sub.s32 	%r618, %r307, %r304;
	shl.b32 	%r619, %r618, 2;
	mov.u32 	%r620, _ZZN3cub18CUB_300001_SM_10006detail6select23DeviceSelectSweepKernelINS2_10policy_hubIfNS0_8NullTypeEiLb0ELNS0_10SelectImplE1EE10Policy1000EN6thrust24THRUST_300001_SM_1000_NS6detail15normal_iteratorINSA_10device_ptrIfEEEEPS5_SF_PlNS0_13ScanTileStateIiLb1EEEN4cuda3std3__410__not_fn_tI6is_negEES5_iNS2_19streaming_context_tIlLb1EEELS6_1EEEvT0_T1_T2_T3_T4_T5_T6_T7_iT8_NS1_7vsmem_tEE19static_temp_storage;
	add.s32 	%r621, %r620, %r619;
	st.shared.f32 	[%r621], %f121;
$L__BB52_632:
	setp.eq.s32 	%p204, %r1614, 0;
	@%p204 bra 	$L__BB52_634;
	sub.s32 	%r622, %r308, %r304;
	shl.b32 	%r623, %r622, 2;
	mov.u32 	%r624, _ZZN3cub18CUB_300001_SM_10006detail6select23DeviceSelectSweepKernelINS2_10policy_hubIfNS0_8NullTypeEiLb0ELNS0_10SelectImplE1EE10Policy1000EN6thrust24THRUST_300001_SM_1000_NS6detail15normal_iteratorINSA_10device_ptrIfEEEEPS5_SF_PlNS0_13ScanTileStateIiLb1EEEN4cuda3std3__410__not_fn_tI6is_negEES5_iNS2_19streaming_context_tIlLb1EEELS6_1EEEvT0_T1_T2_T3_T4_T5_T6_T7_iT8_NS1_7vsmem_tEE19static_temp_storage;
	add.s32 	%r625, %r624, %r623;
	st.shared.f32 	[%r625], %f122;
$L__BB52_634:
	setp.eq.s32 	%p205, %r1615, 0;
	@%p205 bra 	$L__BB52_636;
	sub.s32 	%r626, %r309, %r304;
	shl.b32 	%r627, %r626, 2;
	mov.u32 	%r628, _ZZN3cub18CUB_300001_SM_10006detail6select23DeviceSelectSweepKernelINS2_10policy_hubIfNS0_8NullTypeEiLb0ELNS0_10SelectImplE1EE10Policy1000EN6thrust24THRUST_300001_SM_1000_NS6detail15normal_iteratorINSA_10device_ptrIfEEEEPS5_SF_PlNS0_13ScanTileStateIiLb1EEEN4cuda3std3__410__not_fn_tI6is_negEES5_iNS2_19streaming_context_tIlLb1EEELS6_1EEEvT0_T1_T2_T3_T4_T5_T6_T7_iT8_NS1_7vsmem_tEE19static_temp_storage;
	add.s32 	%r629, %r628, %r627;
	st.shared.f32 	[%r629], %f123;
$L__BB52_636:
	setp.eq.s32 	%p206, %r1616, 0;
	@%p206 bra 	$L__BB52_638;
	sub.s32 	%r630, %r310, %r304;
	shl.b32 	%r631, %r630, 2;
	mov.u32 	%r632, _ZZN3cub18CUB_300001_SM_10006detail6select23DeviceSelectSweepKernelINS2_10policy_hubIfNS0_8NullTypeEiLb0ELNS0_10SelectImplE1EE10Policy1000EN6thrust24THRUST_300001_SM_1000_NS6detail15normal_iteratorINSA_10device_ptrIfEEEEPS5_SF_PlNS0_13ScanTileStateIiLb1EEEN4cuda3std3__410__not_fn_tI6is_negEES5_iNS2_19streaming_context_tIlLb1EEELS6_1EEEvT0_T1_T2_T3_T4_T5_T6_T7_iT8_NS1_7vsmem_tEE19static_temp_storage;
	add.s32 	%r633, %r632, %r631;
	st.shared.f32 	[%r633], %f124;
$L__BB52_638:
	setp.eq.s32 	%p207, %r1617, 0;
	@%p207 bra 	$L__BB52_640;
	sub.s32 	%r634, %r311, %r304;
	shl.b32 	%r635, %r634, 2;
	mov.u32 	%r636, _ZZN3cub18CUB_300001_SM_10006detail6select23DeviceSelectSweepKernelINS2_10policy_hubIfNS0_8NullTypeEiLb0ELNS0_10SelectImplE1EE10Policy1000EN6thrust24THRUST_300001_SM_1000_NS6detail15normal_iteratorINSA_10device_ptrIfEEEEPS5_SF_PlNS0_13ScanTileStateIiLb1EEEN4cuda3std3__410__not_fn_tI6is_negEES5_iNS2_19streaming_context_tIlLb1EEELS6_1EEEvT0_T1_T2_T3_T4_T5_T6_T7_iT8_NS1_7vsmem_tEE19static_temp_storage;
	add.s32 	%r637, %r636, %r635;
	st.shared.f32 	[%r637], %f125;
$L__BB52_640:
	setp.eq.s32 	%p208, %r1618, 0;
	@%p208 bra 	$L__BB52_642;
	sub.s32 	%r638, %r312, %r304;
	shl.b32 	%r639, %r638, 2;
	mov.u32 	%r640, _ZZN3cub18CUB_300001_SM_10006detail6select23DeviceSelectSweepKernelINS2_10policy_hubIfNS0_8NullTypeEiLb0ELNS0_10SelectImplE1EE10Policy1000EN6thrust24THRUST_300001_SM_1000_NS6detail15normal_iteratorINSA_10device_ptrIfEEEEPS5_SF_PlNS0_13ScanTileStateIiLb1EEEN4cuda3std3__410__not_fn_tI6is_negEES5_iNS2_19streaming_context_tIlLb1EEELS6_1EEEvT0_T1_T2_T3_T4_T5_T6_T7_iT8_NS1_7vsmem_tEE19static_temp_storage;
	add.s32 	%r641, %r640, %r639;
	st.shared.f32 	[%r641], %f126;
$L__BB52_642:
	setp.eq.s32 	%p209, %r1619, 0;
	@%p209 bra 	$L__BB52_644;
	sub.s32 	%r642, %r313, %r304;
	shl.b32 	%r643, %r642, 2;
	mov.u32 	%r644, _ZZN3cub18CUB_300001_SM_10006detail6select23DeviceSelectSweepKernelINS2_10policy_hubIfNS0_8NullTypeEiLb0ELNS0_10SelectImplE1EE10Policy1000EN6thrust24THRUST_300001_SM_1000_NS6detail15normal_iteratorINSA_10device_ptrIfEEEEPS5_SF_PlNS0_13ScanTileStateIiLb1EEEN4cuda3std3__410__not_fn_tI6is_negEES5_iNS2_19streaming_context_tIlLb1EEELS6_1EEEvT0_T1_T2_T3_T4_T5_T6_T7_iT8_NS1_7vsmem_tEE19static_temp_storage;
	add.s32 	%r645, %r644, %r643;
	st.shared.f32 	[%r645], %f127;
$L__BB52_644:
	setp.eq.s32 	%p210, %r1620, 0;
	@%p210 bra 	$L__BB52_646;
	sub.s32 	%r646, %r314, %r304;
	shl.b32 	%r647, %r646, 2;
	mov.u32 	%r648, _ZZN3cub18CUB_300001_SM_10006detail6select23DeviceSelectSweepKernelINS2_10policy_hubIfNS0_8NullTypeEiLb0ELNS0_10SelectImplE1EE10Policy1000EN6thrust24THRUST_300001_SM_1000_NS6detail15normal_iteratorINSA_10device_ptrIfEEEEPS5_SF_PlNS0_13ScanTileStateIiLb1EEEN4cuda3std3__410__not_fn_tI6is_negEES5_iNS2_19streaming_context_tIlLb1EEELS6_1EEEvT0_T1_T2_T3_T4_T5_T6_T7_iT8_NS1_7vsmem_tEE19static_temp_storage;
	add.s32 	%r649, %r648, %r647;
	st.shared.f32 	[%r649], %f128;
$L__BB52_646:
	setp.eq.s32 	%p211, %r1621, 0;
	@%p211 bra 	$L__BB52_648;
	sub.s32 	%r650, %r315, %r304;
	shl.b32 	%r651, %r650, 2;
	mov.u32 	%r652, _ZZN3cub18CUB_300001_SM_10006detail6select23DeviceSelectSweepKernelINS2_10policy_hubIfNS0_8NullTypeEiLb0ELNS0_10SelectImplE1EE10Policy1000EN6thrust24THRUST_300001_SM_1000_NS6detail15normal_iteratorINSA_10device_ptrIfEEEEPS5_SF_PlNS0_13ScanTileStateIiLb1EEEN4cuda3std3__410__not_fn_tI6is_negEES5_iNS2_19streaming_context_tIlLb1EEELS6_1EEEvT0_T1_T2_T3_T4_T5_T6_T7_iT8_NS1_7vsmem_tEE19static_temp_storage;
	add.s32 	%r653, %r652, %r651;
	st.shared.f32 	[%r653], %f129;
$L__BB52_648:
	setp.eq.s32 	%p212, %r1622, 0;
	@%p212 bra 	$L__BB52_650;
	sub.s32 	%r654, %r316, %r304;
	shl.b32 	%r655, %r654, 2;
	mov.u32 	%r656, _ZZN3cub18CUB_300001_SM_10006detail6select23DeviceSelectSweepKernelINS2_10policy_hubIfNS0_8NullTypeEiLb0ELNS0_10SelectImplE1EE10Policy1000EN6thrust24THRUST_300001_SM_1000_NS6detail15normal_iteratorINSA_10device_ptrIfEEEEPS5_SF_PlNS0_13ScanTileStateIiLb1EEEN4cuda3std3__410__not_fn_tI6is_negEES5_iNS2_19streaming_context_tIlLb1EEELS6_1EEEvT0_T1_T2_T3_T4_T5_T6_T7_iT8_NS1_7vsmem_tEE19static_temp_storage;
	add.s32 	%r657, %r656, %r655;
	st.shared.f32 	[%r657], %f130;
$L__BB52_650:
	setp.eq.s32 	%p213, %r1623, 0;
	@%p213 bra 	$L__BB52_652;
	sub.s32 	%r658, %r317, %r304;
	shl.b32 	%r659, %r658, 2;
	mov.u32 	%r660, _ZZN3cub18CUB_300001_SM_10006detail6select23DeviceSelectSweepKernelINS2_10policy_hubIfNS0_8NullTypeEiLb0ELNS0_10SelectImplE1EE10Policy1000EN6thrust24THRUST_300001_SM_1000_NS6detail15normal_iteratorINSA_10device_ptrIfEEEEPS5_SF_PlNS0_13ScanTileStateIiLb1EEEN4cuda3std3__410__not_fn_tI6is_negEES5_iNS2_19streaming_context_tIlLb1EEELS6_1EEEvT0_T1_T2_T3_T4_T5_T6_T7_iT8_NS1_7vsmem_tEE19static_temp_storage;
	add.s32 	%r661, %r660, %r659;
	st.shared.f32 	[%r661], %f131;
$L__BB52_652:
	setp.eq.s32 	%p214, %r1624, 0;
	@%p214 bra 	$L__BB52_654;
	sub.s32 	%r662, %r318, %r304;
	shl.b32 	%r663, %r662, 2;
	mov.u32 	%r664, _ZZN3cub18CUB_300001_SM_10006detail6select23DeviceSelectSweepKernelINS2_10policy_hubIfNS0_8NullTypeEiLb0ELNS0_10SelectImplE1EE10Policy1000EN6thrust24THRUST_300001_SM_1000_NS6detail15normal_iteratorINSA_10device_ptrIfEEEEPS5_SF_PlNS0_13ScanTileStateIiLb1EEEN4cuda3std3__410__not_fn_tI6is_negEES5_iNS2_19streaming_context_tIlLb1EEELS6_1EEEvT0_T1_T2_T3_T4_T5_T6_T7_iT8_NS1_7vsmem_tEE19static_temp_storage;
	add.s32 	%r665, %r664, %r663;
	st.shared.f32 	[%r665], %f132;
$L__BB52_654:
	setp.eq.s32 	%p215, %r1625, 0;
	@%p215 bra 	$L__BB52_656;
	sub.s32 	%r666, %r319, %r304;
	shl.b32 	%r667, %r666, 2;
	mov.u32 	%r668, _ZZN3cub18CUB_300001_SM_10006detail6select23DeviceSelectSweepKernelINS2_10policy_hubIfNS0_8NullTypeEiLb0ELNS0_10SelectImplE1EE10Policy1000EN6thrust24THRUST_300001_SM_1000_NS6detail15normal_iteratorINSA_10device_ptrIfEEEEPS5_SF_PlNS0_13ScanTileStateIiLb1EEEN4cuda3std3__410__not_fn_tI6is_negEES5_iNS2_19streaming_context_tIlLb1EEELS6_1EEEvT0_T1_T2_T3_T4_T5_T6_T7_iT8_NS1_7vsmem_tEE19static_temp_storage;
	add.s32 	%r669, %r668, %r667;
	st.shared.f32 	[%r669], %f133;
$L__BB52_656:
	setp.eq.s32 	%p216, %r1626, 0;
	@%p216 bra 	$L__BB52_658;
	sub.s32 	%r670, %r320, %r304;
	shl.b32 	%r671, %r670, 2;
	mov.u32 	%r672, _ZZN3cub18CUB_300001_SM_10006detail6select23DeviceSelectSweepKernelINS2_10policy_hubIfNS0_8NullTypeEiLb0ELNS0_10SelectImplE1EE10Policy1000EN6thrust24THRUST_300001_SM_1000_NS6detail15normal_iteratorINSA_10device_ptrIfEEEEPS5_SF_PlNS0_13ScanTileStateIiLb1EEEN4cuda3std3__410__not_fn_tI6is_negEES5_iNS2_19streaming_context_tIlLb1EEELS6_1EEEvT0_T1_T2_T3_T4_T5_T6_T7_iT8_NS1_7vsmem_tEE19static_temp_storage;
	add.s32 	%r673, %r672, %r671;
	st.shared.f32 	[%r673], %f134;
$L__BB52_658:
	setp.eq.s32 	%p217, %r1627, 0;
	@%p217 bra 	$L__BB52_660;
	sub.s32 	%r674, %r321, %r304;
	shl.b32 	%r675, %r674, 2;
	mov.u32 	%r676, _ZZN3cub18CUB_300001_SM_10006detail6select23DeviceSelectSweepKernelINS2_10policy_hubIfNS0_8NullTypeEiLb0ELNS0_10SelectImplE1EE10Policy1000EN6thrust24THRUST_300001_SM_1000_NS6detail15normal_iteratorINSA_10device_ptrIfEEEEPS5_SF_PlNS0_13ScanTileStateIiLb1EEEN4cuda3std3__410__not_fn_tI6is_negEES5_iNS2_19streaming_context_tIlLb1EEELS6_1EEEvT0_T1_T2_T3_T4_T5_T6_T7_iT8_NS1_7vsmem_tEE19static_temp_storage;
	add.s32 	%r677, %r676, %r675;
	st.shared.f32 	[%r677], %f135;
$L__BB52_660:
	setp.eq.s32 	%p218, %r1628, 0;
	@%p218 bra 	$L__BB52_662;
	sub.s32 	%r678, %r322, %r304;
	shl.b32 	%r679, %r678, 2;
	mov.u32 	%r680, _ZZN3cub18CUB_300001_SM_10006detail6select23DeviceSelectSweepKernelINS2_10policy_hubIfNS0_8NullTypeEiLb0ELNS0_10SelectImplE1EE10Policy1000EN6thrust24THRUST_300001_SM_1000_NS6detail15normal_iteratorINSA_10device_ptrIfEEEEPS5_SF_PlNS0_13ScanTileStateIiLb1EEEN4cuda3std3__410__not_fn_tI6is_negEES5_iNS2_19streaming_context_tIlLb1EEELS6_1EEEvT0_T1_T2_T3_T4_T5_T6_T7_iT8_NS1_7vsmem_tEE19static_temp_storage;
	add.s32 	%r681, %r680, %r679;
	st.shared.f32 	[%r681], %f136;
$L__BB52_662:
	ld.param.u32 	%r1566, [_ZN3cub18CUB_300001_SM_10006detail6select23DeviceSelectSweepKernelINS2_10policy_hubIfNS0_8NullTypeEiLb0ELNS0_10SelectImplE1EE10Policy1000EN6thrust24THRUST_300001_SM_1000_NS6detail15normal_iteratorINSA_10device_ptrIfEEEEPS5_SF_PlNS0_13ScanTileStateIiLb1EEEN4cuda3std3__410__not_fn_tI6is_negEES5_iNS2_19streaming_context_tIlLb1EEELS6_1EEEvT0_T1_T2_T3_T4_T5_T6_T7_iT8_NS1_7vsmem_tE_param_7];
	bar.sync 	0;
	mov.u32 	%r1643, %tid.x;
	mov.u32 	%r682, %ctaid.x;
	mov.u32 	%r683, %nctaid.y;
	mov.u32 	%r684, %ctaid.y;
	mad.lo.s32 	%r685, %r682, %r683, %r684;
	mul.lo.s32 	%r686, %r685, 6528;
	sub.s32 	%r687, %r1566, %r686;
	add.s32 	%r688, %r687, %r305;
	add.s32 	%r325, %r688, -6528;
	setp.ge.s32 	%p219, %r1643, %r325;
	@%p219 bra 	$L__BB52_679;
	ld.param.u32 	%r1567, [_ZN3cub18CUB_300001_SM_10006detail6select23DeviceSelectSweepKernelINS2_10policy_hubIfNS0_8NullTypeEiLb0ELNS0_10SelectImplE1EE10Policy1000EN6thrust24THRUST_300001_SM_1000_NS6detail15normal_iteratorINSA_10device_ptrIfEEEEPS5_SF_PlNS0_13ScanTileStateIiLb1EEEN4cuda3std3__410__not_fn_tI6is_negEES5_iNS2_19streaming_context_tIlLb1EEELS6_1EEEvT0_T1_T2_T3_T4_T5_T6_T7_iT8_NS1_7vsmem_tE_param_7];
	mov.u64 	%rd337, %rd218;
	ld.param.u8 	%rs7, [%rd337];
	ld.param.u64 	%rd338, [%rd337+24];
	cvta.to.global.u64 	%rd165, %rd338;
	add.s32 	%r689, %r305, %r1567;
	mad.lo.s32 	%r694, %r685, 6528, %r1643;
	sub.s32 	%r695, %r689, %r694;
	add.s32 	%r326, %r695, -6529;
	mul.hi.u32 	%r696, %r326, -1431655765;
	shr.u32 	%r697, %r696, 8;
	add.s32 	%r327, %r697, 1;
	and.b32  	%r698, %r697, 3;
	setp.eq.s32 	%p220, %r698, 3;
	@%p220 bra 	$L__BB52_668;
	and.b32  	%r699, %r327, 3;
	add.s32 	%r1639, %r304, %r1643;
	shl.b32 	%r700, %r1643, 2;
	mov.u32 	%r701, _ZZN3cub18CUB_300001_SM_10006detail6select23DeviceSelectSweepKernelINS2_10policy_hubIfNS0_8NullTypeEiLb0ELNS0_10SelectImplE1EE10Policy1000EN6thrust24THRUST_300001_SM_1000_NS6detail15normal_iteratorINSA_10device_ptrIfEEEEPS5_SF_PlNS0_13ScanTileStateIiLb1EEEN4cuda3std3__410__not_fn_tI6is_negEES5_iNS2_19streaming_context_tIlLb1EEELS6_1EEEvT0_T1_T2_T3_T4_T5_T6_T7_iT8_NS1_7vsmem_tEE19static_temp_storage;
	add.s32 	%r1638, %r701, %r700;
	neg.s32 	%r1637, %r699;
	mad.lo.s32 	%r1643, %r699, 384, %r1643;
$L__BB52_665:
	.pragma "nounroll";
	setp.ne.s16 	%p221, %rs7, 0;
	mov.b64 	%rd834, 0;
	@%p221 bra 	$L__BB52_667;
	ld.global.u64 	%rd834, [%rd165];
$L__BB52_667:
	cvt.s64.s32 	%rd340, %r1639;
	add.s64 	%rd341, %rd834, %rd340;
	shl.b64 	%rd342, %rd341, 2;
	add.s64 	%rd343, %rd4, %rd342;
	ld.shared.f32 	%f154, [%r1638];
	st.global.f32 	[%rd343], %f154;
	add.s32 	%r1639, %r1639, 384;
	add.s32 	%r1638, %r1638, 1536;
	add.s32 	%r1637, %r1637, 1;
	setp.ne.s32 	%p222, %r1637, 0;
	@%p222 bra 	$L__BB52_665;
$L__BB52_668:
	setp.lt.u32 	%p223, %r326, 1152;
	@%p223 bra 	$L__BB52_679;
	add.s32 	%r1642, %r304, %r1643;
	shl.b32 	%r702, %r1643, 2;
	mov.u32 	%r703, _ZZN3cub18CUB_300001_SM_10006detail6select23DeviceSelectSweepKernelINS2_10policy_hubIfNS0_8NullTypeEiLb0ELNS0_10SelectImplE1EE10Policy1000EN6thrust24THRUST_300001_SM_1000_NS6detail15normal_iteratorINSA_10device_ptrIfEEEEPS5_SF_PlNS0_13ScanTileStateIiLb1EEEN4cuda3std3__410__not_fn_tI6is_negEES5_iNS2_19streaming_context_tIlLb1EEELS6_1EEEvT0_T1_T2_T3_T4_T5_T6_T7_iT8_NS1_7vsmem_tEE19static_temp_storage;
	add.s32 	%r704, %r702, %r703;
	add.s32 	%r1641, %r704, 3072;
$L__BB52_670:
	setp.ne.s16 	%p224, %rs7, 0;
	cvt.s64.s32 	%rd168, %r1642;
	mov.b64 	%rd835, 0;
	@%p224 bra 	$L__BB52_672;
	ld.global.u64 	%rd835, [%rd165];
$L__BB52_672:
	setp.ne.s16 	%p225, %rs7, 0;
	add.s64 	%rd346, %rd835, %rd168;
	shl.b64 	%rd347, %rd346, 2;
	add.s64 	%rd348, %rd4, %rd347;
	ld.shared.f32 	%f155, [%r1641+-3072];
	st.global.f32 	[%rd348], %f155;
	mov.b64 	%rd836, 0;
	@%p225 bra 	$L__BB52_674;
	ld.global.u64 	%rd836, [%rd165];
$L__BB52_674:
	setp.ne.s16 	%p226, %rs7, 0;
	add.s64 	%rd350, %rd836, %rd168;
	shl.b64 	%rd351, %rd350, 2;
	add.s64 	%rd352, %rd4, %rd351;
	ld.shared.f32 	%f156, [%r1641+-1536];
	st.global.f32 	[%rd352+1536], %f156;
	mov.b64 	%rd837, 0;
	@%p226 bra 	$L__BB52_676;
	ld.global.u64 	%rd837, [%rd165];
$L__BB52_676:
	setp.ne.s16 	%p227, %rs7, 0;
	add.s64 	%rd354, %rd837, %rd168;
	shl.b64 	%rd355, %rd354, 2;
	add.s64 	%rd356, %rd4, %rd355;
	ld.shared.f32 	%f157, [%r1641];
	st.global.f32 	[%rd356+3072], %f157;
	mov.b64 	%rd838, 0;
	@%p227 bra 	$L__BB52_678;
	ld.global.u64 	%rd838, [%rd165];
$L__BB52_678:
	cvt.u32.u64 	%r705, %rd168;
	add.s64 	%rd357, %rd838, %rd168;
	shl.b64 	%rd358, %rd357, 2;
	add.s64 	%rd359, %rd4, %rd358;
	ld.shared.f32 	%f158, [%r1641+1536];
	st.global.f32 	[%rd359+4608], %f158;
	add.s32 	%r1643, %r1643, 1536;
	add.s32 	%r1642, %r705, 1536;
	add.s32 	%r1641, %r1641, 6144;
	setp.lt.s32 	%p228, %r1643, %r325;
	@%p228 bra 	$L__BB52_670;
$L__BB52_679:
	mov.u32 	%r1013, %tid.x;
	setp.ne.s32 	%p436, %r1013, 0;
	@%p436 bra 	$L__BB52_687;
	mov.u64 	%rd212, %rd218;
	ld.param.u8 	%rs55, [%rd212+1];
	setp.eq.s16 	%p437, %rs55, 0;
	@%p437 bra 	$L__BB52_684;
	ld.param.u8 	%rs56, [%rd212];
	setp.ne.s16 	%p438, %rs56, 0;
	mov.b64 	%rd856, 0;
	@%p438 bra 	$L__BB52_683;
	ld.param.u64 	%rd504, [%rd212+24];
	cvta.to.global.u64 	%rd505, %rd504;
	ld.global.u64 	%rd856, [%rd505];
$L__BB52_683:
	ld.param.u64 	%rd763, [_ZN3cub18CUB_300001_SM_10006detail6select23DeviceSelectSweepKernelINS2_10policy_hubIfNS0_8NullTypeEiLb0ELNS0_10SelectImplE1EE10Policy1000EN6thrust24THRUST_300001_SM_1000_NS6detail15normal_iteratorINSA_10device_ptrIfEEEEPS5_SF_PlNS0_13ScanTileStateIiLb1EEEN4cuda3std3__410__not_fn_tI6is_negEES5_iNS2_19streaming_context_tIlLb1EEELS6_1EEEvT0_T1_T2_T3_T4_T5_T6_T7_iT8_NS1_7vsmem_tE_param_3];
	cvt.s64.s32 	%rd506, %r1644;
	add.s64 	%rd507, %rd856, %rd506;
	cvta.to.global.u64 	%rd508, %rd763;
	st.global.u64 	[%rd508], %rd507;
	bra.uni 	$L__BB52_687;
$L__BB52_684:
	ld.param.u8 	%rs57, [%rd212];
	setp.ne.s16 	%p439, %rs57, 0;
	mov.b64 	%rd857, 0;
	@%p439 bra 	$L__BB52_686;
	ld.param.u64 	%rd510, [%rd212+24];
	cvta.to.global.u64 	%rd511, %rd510;
	ld.global.u64 	%rd857, [%rd511];
$L__BB52_686:
	cvt.s64.s32 	%rd512, %r1644;
	add.s64 	%rd513, %rd857, %rd512;
	ld.param.u64 	%rd514, [%rd212+32];
	cvta.to.global.u64 	%rd515, %rd514;
	st.global.u64 	[%rd515], %rd513;
$L__BB52_687:
	ret;

}
	// .globl	_ZN3cub18CUB_300001_SM_10006detail6reduce28DeviceReduceSingleTileKernelINS2_10policy_hubIfjN4cuda3std3__44plusIfEEE10Policy1000EN6thrust24THRUST_300001_SM_1000_NS6detail15normal_iteratorINSD_10device_ptrIfEEEEPfjS9_ffNS7_10__identityEEEvT0_T1_T2_T3_T4_T6_
.visible .entry _ZN3cub18CUB_300001_SM_10006detail6reduce28DeviceReduceSingleTileKernelINS2_10policy_hubIfjN4cuda3std3__44plusIfEEE10Policy1000EN6thrust24THRUST_300001_SM_1000_NS6detail15normal_iteratorINSD_10device_ptrIfEEEEPfjS9_ffNS7_10__identityEEEvT0_T1_T2_T3_T4_T6_(
	.param .align 8 .b8 _ZN3cub18CUB_300001_SM_10006detail6reduce28DeviceReduceSingleTileKernelINS2_10policy_hubIfjN4cuda3std3__44plusIfEEE10Policy1000EN6thrust24THRUST_300001_SM_1000_NS6detail15normal_iteratorINSD_10device_ptrIfEEEEPfjS9_ffNS7_10__identityEEEvT0_T1_T2_T3_T4_T6__param_0[8],
	.param .u64 .ptr .align 1 _ZN3cub18CUB_300001_SM_10006detail6reduce28DeviceReduceSingleTileKernelINS2_10policy_hubIfjN4cuda3std3__44plusIfEEE10Policy1000EN6thrust24THRUST_300001_SM_1000_NS6detail15normal_iteratorINSD_10device_ptrIfEEEEPfjS9_ffNS7_10__identityEEEvT0_T1_T2_T3_T4_T6__param_1,
	.param .u32 _ZN3cub18CUB_300001_SM_10006detail6reduce28DeviceReduceSingleTileKernelINS2_10policy_hubIfjN4cuda3std3__44plusIfEEE10Policy1000EN6thrust24THRUST_300001_SM_1000_NS6detail15normal_iteratorINSD_10device_ptrIfEEEEPfjS9_ffNS7_10__identityEEEvT0_T1_T2_T3_T4_T6__param_2,
	.param .align 1 .b8 _ZN3cub18CUB_300001_SM_10006detail6reduce28DeviceReduceSingleTileKernelINS2_10policy_hubIfjN4cuda3std3__44plusIfEEE10Policy1000EN6thrust24THRUST_300001_SM_1000_NS6detail15normal_iteratorINSD_10device_ptrIfEEEEPfjS9_ffNS7_10__identityEEEvT0_T1_T2_T3_T4_T6__param_3[1],
	.param .f32 _ZN3cub18CUB_300001_SM_10006detail6reduce28DeviceReduceSingleTileKernelINS2_10policy_hubIfjN4cuda3std3__44plusIfEEE10Policy1000EN6thrust24THRUST_300001_SM_1000_NS6detail15normal_iteratorINSD_10device_ptrIfEEEEPfjS9_ffNS7_10__identityEEEvT0_T1_T2_T3_T4_T6__param_4,
	.param .align 1 .b8 _ZN3cub18CUB_300001_SM_10006detail6reduce28DeviceReduceSingleTileKernelINS2_10policy_hubIfjN4cuda3std3__44plusIfEEE10Policy1000EN6thrust24THRUST_300001_SM_1000_NS6detail15normal_iteratorINSD_10device_ptrIfEEEEPfjS9_ffNS7_10__identityEEEvT0_T1_T2_T3_T4_T6__param_5[1]
)
.maxntid 512
.minnctapersm 1
{
	.reg .pred 	%p<67>;
	.reg .b32 	%r<211>;
	.reg .b32 	%f<384>;
	.reg .b64 	%rd<84>;
	// demoted variable
	.shared .align 4 .b8 _ZZN3cub18CUB_300001_SM_10006detail6reduce28DeviceReduceSingleTileKernelINS2_10policy_hubIfjN4cuda3std3__44plusIfEEE10Policy1000EN6thrust24THRUST_300001_SM_1000_NS6detail15normal_iteratorINSD_10device_ptrIfEEEEPfjS9_ffNS7_10__identityEEEvT0_T1_T2_T3_T4_T6_E12temp_storage[84];
	ld.param.u64 	%rd9, [_ZN3cub18CUB_300001_SM_10006detail6reduce28DeviceReduceSingleTileKernelINS2_10policy_hubIfjN4cuda3std3__44plusIfEEE10Policy1000EN6thrust24THRUST_300001_SM_1000_NS6detail15normal_iteratorINSD_10device_ptrIfEEEEPfjS9_ffNS7_10__identityEEEvT0_T1_T2_T3_T4_T6__param_0];
	ld.param.u64 	%rd10, [_ZN3cub18CUB_300001_SM_10006detail6reduce28DeviceReduceSingleTileKernelINS2_10policy_hubIfjN4cuda3std3__44plusIfEEE10Policy1000EN6thrust24THRUST_300001_SM_1000_NS6detail15normal_iteratorINSD_10device_ptrIfEEEEPfjS9_ffNS7_10__identityEEEvT0_T1_T2_T3_T4_T6__param_1];
	ld.param.u32 	%r51, [_ZN3cub18CUB_300001_SM_10006detail6reduce28DeviceReduceSingleTileKernelINS2_10policy_hubIfjN4cuda3std3__44plusIfEEE10Policy1000EN6thrust24THRUST_300001_SM_1000_NS6detail15normal_iteratorINSD_10device_ptrIfEEEEPfjS9_ffNS7_10__identityEEEvT0_T1_T2_T3_T4_T6__param_2];
	ld.param.f32 	%f42, [_ZN3cub18CUB_300001_SM_10006detail6reduce28DeviceReduceSingleTileKernelINS2_10policy_hubIfjN4cuda3std3__44plusIfEEE10Policy1000EN6thrust24THRUST_300001_SM_1000_NS6detail15normal_iteratorINSD_10device_ptrIfEEEEPfjS9_ffNS7_10__identityEEEvT0_T1_T2_T3_T4_T6__param_4];
	cvta.to.global.u64 	%rd1, %rd10;
	setp.ne.s32 	%p1, %r51, 0;
	@%p1 bra 	$L__BB53_3;
	mov.u32 	%r193, %tid.x;
	setp.ne.s32 	%p66, %r193, 0;
	@%p66 bra 	$L__BB53_52;
	st.global.f32 	[%rd1], %f42;
	bra.uni 	$L__BB53_52;
$L__BB53_3:
	cvta.to.global.u64 	%rd2, %rd9;
	setp.gt.u32 	%p2, %r51, 8191;
	@%p2 bra 	$L__BB53_28;
	mov.u32 	%r1, %tid.x;
	setp.ge.u32 	%p24, %r1, %r51;
	mov.f32 	%f371, 0f00000000;
	mov.u32 	%r197, %r1;
	@%p24 bra 	$L__BB53_6;
	mul.wide.u32 	%rd73, %r1, 4;
	add.s64 	%rd74, %rd2, %rd73;
	ld.global.f32 	%f371, [%rd74];
	add.s32 	%r197, %r1, 512;
$L__BB53_6:
	setp.ge.u32 	%p25, %r197, %r51;
	@%p25 bra 	$L__BB53_19;
	not.b32 	%r120, %r197;
	add.s32 	%r121, %r51, %r120;
	shr.u32 	%r122, %r121, 9;
	add.s32 	%r4, %r122, 1;
	and.b32  	%r5, %r4, 15;
	setp.lt.u32 	%p26, %r121, 7680;
	@%p26 bra 	$L__BB53_10;
	and.b32  	%r123, %r4, 16777200;
	neg.s32 	%r195, %r123;
	mul.wide.u32 	%rd75, %r197, 4;
	add.s64 	%rd76, %rd75, %rd2;
	add.s64 	%rd82, %rd76, 16384;
$L__BB53_9:
	.pragma "nounroll";
	ld.global.f32 	%f205, [%rd82+-16384];
	add.f32 	%f206, %f371, %f205;
	ld.global.f32 	%f207, [%rd82+-14336];
	add.f32 	%f208, %f206, %f207;
	ld.global.f32 	%f209, [%rd82+-12288];
	add.f32 	%f210, %f208, %f209;
	ld.global.f32 	%f211, [%rd82+-10240];
	add.f32 	%f212, %f210, %f211;
	ld.global.f32 	%f213, [%rd82+-8192];
	add.f32 	%f214, %f212, %f213;
	ld.global.f32 	%f215, [%rd82+-6144];
	add.f32 	%f216, %f214, %f215;
	ld.global.f32 	%f217, [%rd82+-4096];
	add.f32 	%f218, %f216, %f217;
	ld.global.f32 	%f219, [%rd82+-2048];
	add.f32 	%f220, %f218, %f219;
	ld.global.f32 	%f221, [%rd82];
	add.f32 	%f222, %f220, %f221;
	ld.global.f32 	%f223, [%rd82+2048];
	add.f32 	%f224, %f222, %f223;
	ld.global.f32 	%f225, [%rd82+4096];
	add.f32 	%f226, %f224, %f225;
	ld.global.f32 	%f227, [%rd82+6144];
	add.f32 	%f228, %f226, %f227;
	ld.global.f32 	%f229, [%rd82+8192];
	add.f32 	%f230, %f228, %f229;
	ld.global.f32 	%f231, [%rd82+10240];
	add.f32 	%f232, %f230, %f231;
	ld.global.f32 	%f233, [%rd82+12288];
	add.f32 	%f234, %f232, %f233;
	ld.global.f32 	%f235, [%rd82+14336];
	add.f32 	%f371, %f234, %f235;
	add.s32 	%r197, %r197, 8192;
	add.s32 	%r195, %r195, 16;
	add.s64 	%rd82, %rd82, 32768;
	setp.ne.s32 	%p27, %r195, 0;
	@%p27 bra 	$L__BB53_9;
$L__BB53_10:
	setp.eq.s32 	%p28, %r5, 0;
	@%p28 bra 	$L__BB53_19;
	and.b32  	%r12, %r4, 7;
	setp.lt.u32 	%p29, %r5, 8;
	@%p29 bra 	$L__BB53_13;
	mul.wide.u32 	%rd77, %r197, 4;
	add.s64 	%rd78, %rd2, %rd77;
	ld.global.f32 	%f237, [%rd78];
	add.f32 	%f238, %f371, %f237;
	ld.global.f32 	%f239, [%rd78+2048];
	add.f32 	%f240, %f238, %f239;
	ld.global.f32 	%f241, [%rd78+4096];
	add.f32 	%f242, %f240, %f241;
	ld.global.f32 	%f243, [%rd78+6144];
	add.f32 	%f244, %f242, %f243;
	ld.global.f32 	%f245, [%rd78+8192];
	add.f32 	%f246, %f244, %f245;
	ld.global.f32 	%f247, [%rd78+10240];
	add.f32 	%f248, %f246, %f247;
	ld.global.f32 	%f249, [%rd78+12288];
	add.f32 	%f250, %f248, %f249;
	ld.global.f32 	%f251, [%rd78+14336];
	add.f32 	%f371, %f250, %f251;
	add.s32 	%r197, %r197, 4096;
$L__BB53_13:
	setp.eq.s32 	%p30, %r12, 0;
	@%p30 bra 	$L__BB53_19;
	and.b32  	%r15, %r4, 3;
	setp.lt.u32 	%p31, %r12, 4;
	@%p31 bra 	$L__BB53_16;
	mul.wide.u32 	%rd79, %r197, 4;
	add.s64 	%rd80, %rd2, %rd79;
	ld.global.f32 	%f253, [%rd80];
	add.f32 	%f254, %f371, %f253;
	ld.global.f32 	%f255, [%rd80+2048];
	add.f32 	%f256, %f254, %f255;
	ld.global.f32 	%f257, [%rd80+4096];
	add.f32 	%f258, %f256, %f257;
	ld.global.f32 	%f259, [%rd80+6144];
	add.f32 	%f371, %f258, %f259;
	add.s32 	%r197, %r197, 2048;
$L__BB53_16:
	setp.eq.s32 	%p32, %r15, 0;
	@%p32 bra 	$L__BB53_19;
	mul.wide.u32 	%rd81, %r197, 4;
	add.s64 	%rd83, %rd2, %rd81;
	neg.s32 	%r200, %r15;
$L__BB53_18:
	.pragma "nounroll";
	ld.global.f32 	%f260, [%rd83];
	add.f32 	%f371, %f371, %f260;
	add.s64 	%rd83, %rd83, 2048;
	add.s32 	%r200, %r200, 1;
	setp.ne.s32 	%p33, %r200, 0;
	@%p33 bra 	$L__BB53_18;
$L__BB53_19:
	setp.lt.u32 	%p34, %r51, 512;
	@%p34 bra 	$L__BB53_24;
	// begin inline asm
	mov.u32 %r162, %laneid;
	// end inline asm
	mov.b32 	%r164, %f371;
	mov.b32 	%r165, 1;
	mov.b32 	%r186, 31;
	mov.b32 	%r187, -1;
	// begin inline asm
	shfl.sync.down.b32 %r163, %r164, %r165, %r186, %r187;
	// end inline asm
	setp.gt.s32 	%p58, %r162, 30;
	mov.b32 	%f319, %r163;
	add.f32 	%f320, %f371, %f319;
	selp.f32 	%f321, %f371, %f320, %p58;
	mov.b32 	%r169, %f321;
	mov.b32 	%r170, 2;
	// begin inline asm
	shfl.sync.down.b32 %r168, %r169, %r170, %r186, %r187;
	// end inline asm
	setp.gt.s32 	%p59, %r162, 29;
	mov.b32 	%f322, %r168;
	add.f32 	%f323, %f321, %f322;
	selp.f32 	%f324, %f321, %f323, %p59;
	mov.b32 	%r174, %f324;
	mov.b32 	%r175, 4;
	// begin inline asm
	shfl.sync.down.b32 %r173, %r174, %r175, %r186, %r187;
	// end inline asm
	setp.gt.s32 	%p60, %r162, 27;
	mov.b32 	%f325, %r173;
	add.f32 	%f326, %f324, %f325;
	selp.f32 	%f327, %f324, %f326, %p60;
	mov.b32 	%r179, %f327;
	mov.b32 	%r180, 8;
	// begin inline asm
	shfl.sync.down.b32 %r178, %r179, %r180, %r186, %r187;
	// end inline asm
	setp.gt.s32 	%p61, %r162, 23;
	mov.b32 	%f328, %r178;
	add.f32 	%f329, %f327, %f328;
	selp.f32 	%f330, %f327, %f329, %p61;
	mov.b32 	%r184, %f330;
	mov.b32 	%r185, 16;
	// begin inline asm
	shfl.sync.down.b32 %r183, %r184, %r185, %r186, %r187;
	// end inline asm
	setp.gt.s32 	%p62, %r162, 15;
	mov.b32 	%f331, %r183;
	add.f32 	%f16, %f330, %f331;
	selp.f32 	%f383, %f330, %f16, %p62;
	setp.ne.s32 	%p63, %r162, 0;
	@%p63 bra 	$L__BB53_22;
	shr.u32 	%r188, %r1, 3;
	and.b32  	%r189, %r188, 124;
	mov.u32 	%r190, _ZZN3cub18CUB_300001_SM_10006detail6reduce28DeviceReduceSingleTileKernelINS2_10policy_hubIfjN4cuda3std3__44plusIfEEE10Policy1000EN6thrust24THRUST_300001_SM_1000_NS6detail15normal_iteratorINSD_10device_ptrIfEEEEPfjS9_ffNS7_10__identityEEEvT0_T1_T2_T3_T4_T6_E12temp_storage;
	add.s32 	%r191, %r190, %r189;
	st.shared.f32 	[%r191+16], %f16;
$L__BB53_22:
	bar.sync 	0;
	setp.ne.s32 	%p64, %r1, 0;
	@%p64 bra 	$L__BB53_50;
	ld.shared.f32 	%f332, [_ZZN3cub18CUB_300001_SM_10006detail6reduce28DeviceReduceSingleTileKernelINS2_10policy_hubIfjN4cuda3std3__44plusIfEEE10Policy1000EN6thrust24THRUST_300001_SM_1000_NS6detail15normal_iteratorINSD_10device_ptrIfEEEEPfjS9_ffNS7_10__identityEEEvT0_T1_T2_T3_T4_T6_E12temp_storage+20];
	add.f32 	%f333, %f383, %f332;
	ld.shared.f32 	%f334, [_ZZN3cub18CUB_300001_SM_10006detail6reduce28DeviceReduceSingleTileKernelINS2_10policy_hubIfjN4cuda3std3__44plusIfEEE10Policy1000EN6thrust24THRUST_300001_SM_1000_NS6detail15normal_iteratorINSD_10device_ptrIfEEEEPfjS9_ffNS7_10__identityEEEvT0_T1_T2_T3_T4_T6_E12temp_storage+24];
	add.f32 	%f335, %f333, %f334;
	ld.shared.f32 	%f336, [_ZZN3cub18CUB_300001_SM_10006detail6reduce28DeviceReduceSingleTileKernelINS2_10policy_hubIfjN4cuda3std3__44plusIfEEE10Policy1000EN6thrust24THRUST_300001_SM_1000_NS6detail15normal_iteratorINSD_10device_ptrIfEEEEPfjS9_ffNS7_10__identityEEEvT0_T1_T2_T3_T4_T6_E12temp_storage+28];
	add.f32 	%f337, %f335, %f336;
	ld.shared.f32 	%f338, [_ZZN3cub18CUB_300001_SM_10006detail6reduce28DeviceReduceSingleTileKernelINS2_10policy_hubIfjN4cuda3std3__44plusIfEEE10Policy1000EN6thrust24THRUST_300001_SM_1000_NS6detail15normal_iteratorINSD_10device_ptrIfEEEEPfjS9_ffNS7_10__identityEEEvT0_T1_T2_T3_T4_T6_E12temp_storage+32];
	add.f32 	%f339, %f337, %f338;
	ld.shared.f32 	%f340, [_ZZN3cub18CUB_300001_SM_10006detail6reduce28DeviceReduceSingleTileKernelINS2_10policy_hubIfjN4cuda3std3__44plusIfEEE10Policy1000EN6thrust24THRUST_300001_SM_1000_NS6detail15normal_iteratorINSD_10device_ptrIfEEEEPfjS9_ffNS7_10__identityEEEvT0_T1_T2_T3_T4_T6_E12temp_storage+36];
	add.f32 	%f341, %f339, %f340;
	ld.shared.f32 	%f342, [_ZZN3cub18CUB_300001_SM_10006detail6reduce28DeviceReduceSingleTileKernelINS2_10policy_hubIfjN4cuda3std3__44plusIfEEE10Policy1000EN6thrust24THRUST_300001_SM_1000_NS6detail15normal_iteratorINSD_10device_ptrIfEEEEPfjS9_ffNS7_10__identityEEEvT0_T1_T2_T3_T4_T6_E12temp_storage+40];
	add.f32 	%f343, %f341, %f342;
	ld.shared.f32 	%f344, [_ZZN3cub18CUB_300001_SM_10006detail6reduce28DeviceReduceSingleTileKernelINS2_10policy_hubIfjN4cuda3std3__44plusIfEEE10Policy1000EN6thrust24THRUST_300001_SM_1000_NS6detail15normal_iteratorINSD_10device_ptrIfEEEEPfjS9_ffNS7_10__identityEEEvT0_T1_T2_T3_T4_T6_E12temp_storage+44];
	add.f32 	%f345, %f343, %f344;
	ld.shared.f32 	%f346, [_ZZN3cub18CUB_300001_SM_10006detail6reduce28DeviceReduceSingleTileKernelINS2_10policy_hubIfjN4cuda3std3__44plusIfEEE10Policy1000EN6thrust24THRUST_300001_SM_1000_NS6detail15normal_iteratorINSD_10device_ptrIfEEEEPfjS9_ffNS7_10__identityEEEvT0_T1_T2_T3_T4_T6_E12temp_storage+48];
	add.f32 	%f347, %f345, %f346;
	ld.shared.f32 	%f348, [_ZZN3cub18CUB_300001_SM_10006detail6reduce28DeviceReduceSingleTileKernelINS2_10policy_hubIfjN4cuda3std3__44plusIfEEE10Policy1000EN6thrust24THRUST_300001_SM_1000_NS6detail15normal_iteratorINSD_10device_ptrIfEEEEPfjS9_ffNS7_10__identityEEEvT0_T1_T2_T3_T4_T6_E12temp_storage+52];
	add.f32 	%f349, %f347, %f348;
	ld.shared.f32 	%f350, [_ZZN3cub18CUB_300001_SM_10006detail6reduce28DeviceReduceSingleTileKernelINS2_10policy_hubIfjN4cuda3std3__44plusIfEEE10Policy1000EN6thrust24THRUST_300001_SM_1000_NS6detail15normal_iteratorINSD_10device_ptrIfEEEEPfjS9_ffNS7_10__identityEEEvT0_T1_T2_T3_T4_T6_E12temp_storage+56];
	add.f32 	%f351, %f349, %f350;
	ld.shared.f32 	%f352, [_ZZN3cub18CUB_300001_SM_10006detail6reduce28DeviceReduceSingleTileKernelINS2_10policy_hubIfjN4cuda3std3__44plusIfEEE10Policy1000EN6thrust24THRUST_300001_SM_1000_NS6detail15normal_iteratorINSD_10device_ptrIfEEEEPfjS9_ffNS7_10__identityEEEvT0_T1_T2_T3_T4_T6_E12temp_storage+60];
	add.f32 	%f353, %f351, %f352;
	ld.shared.f32 	%f354, [_ZZN3cub18CUB_300001_SM_10006detail6reduce28DeviceReduceSingleTileKernelINS2_10policy_hubIfjN4cuda3std3__44plusIfEEE10Policy1000EN6thrust24THRUST_300001_SM_1000_NS6detail15normal_iteratorINSD_10device_ptrIfEEEEPfjS9_ffNS7_10__identityEEEvT0_T1_T2_T3_T4_T6_E12temp_storage+64];
	add.f32 	%f355, %f353, %f354;
	ld.shared.f32 	%f356, [_ZZN3cub18CUB_300001_SM_10006detail6reduce28DeviceReduceSingleTileKernelINS2_10policy_hubIfjN4cuda3std3__44plusIfEEE10Policy1000EN6thrust24THRUST_300001_SM_1000_NS6detail15normal_iteratorINSD_10device_ptrIfEEEEPfjS9_ffNS7_10__identityEEEvT0_T1_T2_T3_T4_T6_E12temp_storage+68];
	add.f32 	%f357, %f355, %f356;
	ld.shared.f32 	%f358, [_ZZN3cub18CUB_300001_SM_10006detail6reduce28DeviceReduceSingleTileKernelINS2_10policy_hubIfjN4cuda3std3__44plusIfEEE10Policy1000EN6thrust24THRUST_300001_SM_1000_NS6detail15normal_iteratorINSD_10device_ptrIfEEEEPfjS9_ffNS7_10__identityEEEvT0_T1_T2_T3_T4_T6_E12temp_storage+72];
	add.f32 	%f359, %f357, %f358;
	ld.shared.f32 	%f360, [_ZZN3cub18CUB_300001_SM_10006detail6reduce28DeviceReduceSingleTileKernelINS2_10policy_hubIfjN4cuda3std3__44plusIfEEE10Policy1000EN6thrust24THRUST_300001_SM_1000_NS6detail15normal_iteratorINSD_10device_ptrIfEEEEPfjS9_ffNS7_10__identityEEEvT0_T1_T2_T3_T4_T6_E12temp_storage+76];
	add.f32 	%f383, %f359, %f360;
	bra.uni 	$L__BB53_50;
$L__BB53_24:
	// begin inline asm
	mov.u32 %r124, %laneid;
	// end inline asm
	and.b32  	%r150, %r1, 992;
	add.s32 	%r151, %r150, 32;
	setp.gt.u32 	%p35, %r151, %r51;
	not.b32 	%r152, %r150;
	add.s32 	%r153, %r51, %r152;
	selp.b32 	%r148, %r153, 31, %p35;
	mov.b32 	%r126, %f371;
	mov.b32 	%r127, 1;
	mov.b32 	%r149, -1;
	// begin inline asm
	shfl.sync.down.b32 %r125, %r126, %r127, %r148, %r149;
	// end inline asm
	setp.lt.s32 	%p36, %r124, %r148;
	mov.b32 	%f261, %r125;
	add.f32 	%f262, %f371, %f261;
	selp.f32 	%f263, %f262, %f371, %p36;
	mov.b32 	%r131, %f263;
	mov.b32 	%r132, 2;
	// begin inline asm
	shfl.sync.down.b32 %r130, %r131, %r132, %r148, %r149;
	// end inline asm
	add.s32 	%r154, %r124, 2;
	setp.gt.s32 	%p37, %r154, %r148;
	mov.b32 	%f264, %r130;
	add.f32 	%f265, %f263, %f264;
	selp.f32 	%f266, %f263, %f265, %p37;
	mov.b32 	%r136, %f266;
	mov.b32 	%r137, 4;
	// begin inline asm
	shfl.sync.down.b32 %r135, %r136, %r137, %r148, %r149;
	// end inline asm
	add.s32 	%r155, %r124, 4;
	setp.gt.s32 	%p38, %r155, %r148;
	mov.b32 	%f267, %r135;
	add.f32 	%f268, %f266, %f267;
	selp.f32 	%f269, %f266, %f268, %p38;
	mov.b32 	%r141, %f269;
	mov.b32 	%r142, 8;
	// begin inline asm
	shfl.sync.down.b32 %r140, %r141, %r142, %r148, %r149;
	// end inline asm
	add.s32 	%r156, %r124, 8;
	setp.gt.s32 	%p39, %r156, %r148;
	mov.b32 	%f270, %r140;
	add.f32 	%f271, %f269, %f270;
	selp.f32 	%f272, %f269, %f271, %p39;
	mov.b32 	%r146, %f272;
	mov.b32 	%r147, 16;
	// begin inline asm
	shfl.sync.down.b32 %r145, %r146, %r147, %r148, %r149;
	// end inline asm
	add.s32 	%r157, %r124, 16;
	setp.gt.s32 	%p40, %r157, %r148;
	mov.b32 	%f273, %r145;
	add.f32 	%f274, %f272, %f273;
	selp.f32 	%f383, %f272, %f274, %p40;
	setp.ne.s32 	%p41, %r124, 0;
	@%p41 bra 	$L__BB53_26;
	shr.u32 	%r158, %r1, 3;
	and.b32  	%r159, %r158, 124;
	mov.u32 	%r160, _ZZN3cub18CUB_300001_SM_10006detail6reduce28DeviceReduceSingleTileKernelINS2_10policy_hubIfjN4cuda3std3__44plusIfEEE10Policy1000EN6thrust24THRUST_300001_SM_1000_NS6detail15normal_iteratorINSD_10device_ptrIfEEEEPfjS9_ffNS7_10__identityEEEvT0_T1_T2_T3_T4_T6_E12temp_storage;
	add.s32 	%r161, %r160, %r159;
	st.shared.f32 	[%r161+16], %f383;
$L__BB53_26:
	bar.sync 	0;
	setp.ne.s32 	%p42, %r1, 0;
	@%p42 bra 	$L__BB53_50;
	setp.gt.u32 	%p43, %r51, 32;
	ld.shared.f32 	%f275, [_ZZN3cub18CUB_300001_SM_10006detail6reduce28DeviceReduceSingleTileKernelINS2_10policy_hubIfjN4cuda3std3__44plusIfEEE10Policy1000EN6thrust24THRUST_300001_SM_1000_NS6detail15normal_iteratorINSD_10device_ptrIfEEEEPfjS9_ffNS7_10__identityEEEvT0_T1_T2_T3_T4_T6_E12temp_storage+20];
	add.f32 	%f276, %f383, %f275;
	selp.f32 	%f277, %f276, %f383, %p43;
	setp.gt.u32 	%p44, %r51, 64;
	ld.shared.f32 	%f278, [_ZZN3cub18CUB_300001_SM_10006detail6reduce28DeviceReduceSingleTileKernelINS2_10policy_hubIfjN4cuda3std3__44plusIfEEE10Policy1000EN6thrust24THRUST_300001_SM_1000_NS6detail15normal_iteratorINSD_10device_ptrIfEEEEPfjS9_ffNS7_10__identityEEEvT0_T1_T2_T3_T4_T6_E12temp_storage+24];
	add.f32 	%f279, %f278, %f277;
	selp.f32 	%f280, %f279, %f277, %p44;
	setp.gt.u32 	%p45, %r51, 96;
	ld.shared.f32 	%f281, [_ZZN3cub18CUB_300001_SM_10006detail6reduce28DeviceReduceSingleTileKernelINS2_10policy_hubIfjN4cuda3std3__44plusIfEEE10Policy1000EN6thrust24THRUST_300001_SM_1000_NS6detail15normal_iteratorINSD_10device_ptrIfEEEEPfjS9_ffNS7_10__identityEEEvT0_T1_T2_T3_T4_T6_E12temp_storage+28];
	add.f32 	%f282, %f281, %f280;
	selp.f32 	%f283, %f282, %f280, %p45;
	setp.gt.u32 	%p46, %r51, 128;
	ld.shared.f32 	%f284, [_ZZN3cub18CUB_300001_SM_10006detail6reduce28DeviceReduceSingleTileKernelINS2_10policy_hubIfjN4cuda3std3__44plusIfEEE10Policy1000EN6thrust24THRUST_300001_SM_1000_NS6detail15normal_iteratorINSD_10device_ptrIfEEEEPfjS9_ffNS7_10__identityEEEvT0_T1_T2_T3_T4_T6_E12temp_storage+32];
	add.f32 	%f285, %f284, %f283;
	selp.f32 	%f286, %f285, %f283, %p46;
	setp.gt.u32 	%p47, %r51, 160;
	ld.shared.f32 	%f287, [_ZZN3cub18CUB_300001_SM_10006detail6reduce28DeviceReduceSingleTileKernelINS2_10policy_hubIfjN4cuda3std3__44plusIfEEE10Policy1000EN6thrust24THRUST_300001_SM_1000_NS6detail15normal_iteratorINSD_10device_ptrIfEEEEPfjS9_ffNS7_10__identityEEEvT0_T1_T2_T3_T4_T6_E12temp_storage+36];
	add.f32 	%f288, %f287, %f286;
	selp.f32 	%f289, %f288, %f286, %p47;
	setp.gt.u32 	%p48, %r51, 192;
	ld.shared.f32 	%f290, [_ZZN3cub18CUB_300001_SM_10006detail6reduce28DeviceReduceSingleTileKernelINS2_10policy_hubIfjN4cuda3std3__44plusIfEEE10Policy1000EN6thrust24THRUST_300001_SM_1000_NS6detail15normal_iteratorINSD_10device_ptrIfEEEEPfjS9_ffNS7_10__identityEEEvT0_T1_T2_T3_T4_T6_E12temp_storage+40];
	add.f32 	%f291, %f290, %f289;
	selp.f32 	%f292, %f291, %f289, %p48;
	setp.gt.u32 	%p49, %r51, 224;
	ld.shared.f32 	%f293, [_ZZN3cub18CUB_300001_SM_10006detail6reduce28DeviceReduceSingleTileKernelINS2_10policy_hubIfjN4cuda3std3__44plusIfEEE10Policy1000EN6thrust24THRUST_300001_SM_1000_NS6detail15normal_iteratorINSD_10device_ptrIfEEEEPfjS9_ffNS7_10__identityEEEvT0_T1_T2_T3_T4_T6_E12temp_storage+44];
	add.f32 	%f294, %f293, %f292;
	selp.f32 	%f295, %f294, %f292, %p49;
	setp.gt.u32 	%p50, %r51, 256;
	ld.shared.f32 	%f296, [_ZZN3cub18CUB_300001_SM_10006detail6reduce28DeviceReduceSingleTileKernelINS2_10policy_hubIfjN4cuda3std3__44plusIfEEE10Policy1000EN6thrust24THRUST_300001_SM_1000_NS6detail15normal_iteratorINSD_10device_ptrIfEEEEPfjS9_ffNS7_10__identityEEEvT0_T1_T2_T3_T4_T6_E12temp_storage+48];
	add.f32 	%f297, %f296, %f295;
	selp.f32 	%f298, %f297, %f295, %p50;
	setp.gt.u32 	%p51, %r51, 288;
	ld.shared.f32 	%f299, [_ZZN3cub18CUB_300001_SM_10006detail6reduce28DeviceReduceSingleTileKernelINS2_10policy_hubIfjN4cuda3std3__44plusIfEEE10Policy1000EN6thrust24THRUST_300001_SM_1000_NS6detail15normal_iteratorINSD_10device_ptrIfEEEEPfjS9_ffNS7_10__identityEEEvT0_T1_T2_T3_T4_T6_E12temp_storage+52];
	add.f32 	%f300, %f299, %f298;
	selp.f32 	%f301, %f300, %f298, %p51;
	setp.gt.u32 	%p52, %r51, 320;
	ld.shared.f32 	%f302, [_ZZN3cub18CUB_300001_SM_10006detail6reduce28DeviceReduceSingleTileKernelINS2_10policy_hubIfjN4cuda3std3__44plusIfEEE10Policy1000EN6thrust24THRUST_300001_SM_1000_NS6detail15normal_iteratorINSD_10device_ptrIfEEEEPfjS9_ffNS7_10__identityEEEvT0_T1_T2_T3_T4_T6_E12temp_storage+56];
	add.f32 	%f303, %f302, %f301;
	selp.f32 	%f304, %f303, %f301, %p52;
	setp.gt.u32 	%p53, %r51, 352;
	ld.shared.f32 	%f305, [_ZZN3cub18CUB_300001_SM_10006detail6reduce28DeviceReduceSingleTileKernelINS2_10policy_hubIfjN4cuda3std3__44plusIfEEE10Policy1000EN6thrust24THRUST_300001_SM_1000_NS6detail15normal_iteratorINSD_10device_ptrIfEEEEPfjS9_ffNS7_10__identityEEEvT0_T1_T2_T3_T4_T6_E12temp_storage+60];
	add.f32 	%f306, %f305, %f304;
	selp.f32 	%f307, %f306, %f304, %p53;
	setp.gt.u32 	%p54, %r51, 384;
	ld.shared.f32 	%f308, [_ZZN3cub18CUB_300001_SM_10006detail6reduce28DeviceReduceSingleTileKernelINS2_10policy_hubIfjN4cuda3std3__44plusIfEEE10Policy1000EN6thrust24THRUST_300001_SM_1000_NS6detail15normal_iteratorINSD_10device_ptrIfEEEEPfjS9_ffNS7_10__identityEEEvT0_T1_T2_T3_T4_T6_E12temp_storage+64];
	add.f32 	%f309, %f308, %f307;
	selp.f32 	%f310, %f309, %f307, %p54;
	setp.gt.u32 	%p55, %r51, 416;
	ld.shared.f32 	%f311, [_ZZN3cub18CUB_300001_SM_10006detail6reduce28DeviceReduceSingleTileKernelINS2_10policy_hubIfjN4cuda3std3__44plusIfEEE10Policy1000EN6thrust24THRUST_300001_SM_1000_NS6detail15normal_iteratorINSD_10device_ptrIfEEEEPfjS9_ffNS7_10__identityEEEvT0_T1_T2_T3_T4_T6_E12temp_storage+68];
	add.f32 	%f312, %f311, %f310;
	selp.f32 	%f313, %f312, %f310, %p55;
	setp.gt.u32 	%p56, %r51, 448;
	ld.shared.f32 	%f314, [_ZZN3cub18CUB_300001_SM_10006detail6reduce28DeviceReduceSingleTileKernelINS2_10policy_hubIfjN4cuda3std3__44plusIfEEE10Policy1000EN6thrust24THRUST_300001_SM_1000_NS6detail15normal_iteratorINSD_10device_ptrIfEEEEPfjS9_ffNS7_10__identityEEEvT0_T1_T2_T3_T4_T6_E12temp_storage+72];
	add.f32 	%f315, %f314, %f313;
	selp.f32 	%f316, %f315, %f313, %p56;
	setp.gt.u32 	%p57, %r51, 480;
	ld.shared.f32 	%f317, [_ZZN3cub18CUB_300001_SM_10006detail6reduce28DeviceReduceSingleTileKernelINS2_10policy_hubIfjN4cuda3std3__44plusIfEEE10Policy1000EN6thrust24THRUST_300001_SM_1000_NS6detail15normal_iteratorINSD_10device_ptrIfEEEEPfjS9_ffNS7_10__identityEEEvT0_T1_T2_T3_T4_T6_E12temp_storage+76];
	add.f32 	%f318, %f317, %f316;
	selp.f32 	%f383, %f318, %f316, %p57;
	bra.uni 	$L__BB53_50;
$L__BB53_28:
	mov.u32 	%r21, %tid.x;
	mul.wide.u32 	%rd11, %r21, 4;
	add.s64 	%rd12, %rd2, %rd11;
	ld.global.f32 	%f43, [%rd12];
	ld.global.f32 	%f44, [%rd12+2048];
	ld.global.f32 	%f45, [%rd12+4096];
	ld.global.f32 	%f46, [%rd12+6144];
	ld.global.f32 	%f47, [%rd12+8192];
	ld.global.f32 	%f48, [%rd12+10240];
	ld.global.f32 	%f49, [%rd12+12288];
	ld.global.f32 	%f50, [%rd12+14336];
	ld.global.f32 	%f51, [%rd12+16384];
	ld.global.f32 	%f52, [%rd12+18432];
	ld.global.f32 	%f53, [%rd12+20480];
	ld.global.f32 	%f54, [%rd12+22528];
	ld.global.f32 	%f55, [%rd12+24576];
	ld.global.f32 	%f56, [%rd12+26624];
	ld.global.f32 	%f57, [%rd12+28672];
	ld.global.f32 	%f58, [%rd12+30720];
	add.f32 	%f59, %f43, %f44;
	add.f32 	%f60, %f45, %f46;
	add.f32 	%f61, %f47, %f48;
	add.f32 	%f62, %f49, %f50;
	add.f32 	%f63, %f51, %f52;
	add.f32 	%f64, %f53, %f54;
	add.f32 	%f65, %f55, %f56;
	add.f32 	%f66, %f57, %f58;
	add.f32 	%f67, %f59, %f60;
	add.f32 	%f68, %f61, %f62;
	add.f32 	%f69, %f63, %f64;
	add.f32 	%f70, %f65, %f66;
	add.f32 	%f71, %f67, %f68;
	add.f32 	%f72, %f69, %f70;
	add.f32 	%f382, %f71, %f72;
	add.s32 	%r22, %r51, -8192;
	setp.lt.u32 	%p3, %r22, 8192;
	mov.b32 	%r202, 8192;
	@%p3 bra 	$L__BB53_32;
	mov.b32 	%r202, 8192;
$L__BB53_30:
	add.s32 	%r54, %r21, %r202;
	mul.wide.u32 	%rd13, %r54, 4;
	add.s64 	%rd14, %rd2, %rd13;
	ld.global.f32 	%f73, [%rd14];
	ld.global.f32 	%f74, [%rd14+2048];
	ld.global.f32 	%f75, [%rd14+4096];
	ld.global.f32 	%f76, [%rd14+6144];
	ld.global.f32 	%f77, [%rd14+8192];
	ld.global.f32 	%f78, [%rd14+10240];
	ld.global.f32 	%f79, [%rd14+12288];
	ld.global.f32 	%f80, [%rd14+14336];
	ld.global.f32 	%f81, [%rd14+16384];
	ld.global.f32 	%f82, [%rd14+18432];
	ld.global.f32 	%f83, [%rd14+20480];
	ld.global.f32 	%f84, [%rd14+22528];
	ld.global.f32 	%f85, [%rd14+24576];
	ld.global.f32 	%f86, [%rd14+26624];
	ld.global.f32 	%f87, [%rd14+28672];
	ld.global.f32 	%f88, [%rd14+30720];
	add.f32 	%f89, %f382, %f73;
	add.f32 	%f90, %f74, %f75;
	add.f32 	%f91, %f76, %f77;
	add.f32 	%f92, %f78, %f79;
	add.f32 	%f93, %f80, %f81;
	add.f32 	%f94, %f82, %f83;
	add.f32 	%f95, %f84, %f85;
	add.f32 	%f96, %f86, %f87;
	add.f32 	%f97, %f89, %f90;
	add.f32 	%f98, %f91, %f92;
	add.f32 	%f99, %f93, %f94;
	add.f32 	%f100, %f95, %f96;
	add.f32 	%f101, %f97, %f98;
	add.f32 	%f102, %f99, %f100;
	add.f32 	%f103, %f101, %f102;
	add.f32 	%f382, %f103, %f88;
	sub.s32 	%r55, %r51, %r202;
	setp.lt.u32 	%p4, %r55, 8192;
	@%p4 bra 	$L__BB53_46;
	add.s32 	%r202, %r202, 8192;
	setp.le.u32 	%p5, %r202, %r22;
	@%p5 bra 	$L__BB53_30;
$L__BB53_32:
	setp.le.u32 	%p6, %r51, %r202;
	sub.s32 	%r56, %r51, %r202;
	setp.ge.s32 	%p7, %r21, %r56;
	or.pred  	%p8, %p6, %p7;
	@%p8 bra 	$L__BB53_46;
	not.b32 	%r58, %r21;
	add.s32 	%r59, %r51, %r58;
	sub.s32 	%r60, %r59, %r202;
	shr.u32 	%r61, %r60, 9;
	add.s32 	%r26, %r61, 1;
	and.b32  	%r27, %r26, 15;
	setp.lt.u32 	%p9, %r60, 7680;
	mov.u32 	%r207, %r21;
	@%p9 bra 	$L__BB53_37;
	or.b32  	%r205, %r21, 4096;
	add.s32 	%r204, %r21, %r202;
	and.b32  	%r62, %r26, 16777200;
	neg.s32 	%r203, %r62;
$L__BB53_35:
	.pragma "nounroll";
	mul.wide.u32 	%rd15, %r204, 4;
	add.s64 	%rd16, %rd2, %rd15;
	ld.global.f32 	%f105, [%rd16];
	add.f32 	%f106, %f382, %f105;
	add.s32 	%r63, %r204, 512;
	mul.wide.u32 	%rd17, %r63, 4;
	add.s64 	%rd18, %rd2, %rd17;
	ld.global.f32 	%f107, [%rd18];
	add.f32 	%f108, %f106, %f107;
	add.s32 	%r64, %r204, 1024;
	mul.wide.u32 	%rd19, %r64, 4;
	add.s64 	%rd20, %rd2, %rd19;
	ld.global.f32 	%f109, [%rd20];
	add.f32 	%f110, %f108, %f109;
	add.s32 	%r65, %r204, 1536;
	mul.wide.u32 	%rd21, %r65, 4;
	add.s64 	%rd22, %rd2, %rd21;
	ld.global.f32 	%f111, [%rd22];
	add.f32 	%f112, %f110, %f111;
	add.s32 	%r66, %r204, 2048;
	mul.wide.u32 	%rd23, %r66, 4;
	add.s64 	%rd24, %rd2, %rd23;
	ld.global.f32 	%f113, [%rd24];
	add.f32 	%f114, %f112, %f113;
	add.s32 	%r67, %r204, 2560;
	mul.wide.u32 	%rd25, %r67, 4;
	add.s64 	%rd26, %rd2, %rd25;
	ld.global.f32 	%f115, [%rd26];
	add.f32 	%f116, %f114, %f115;
	add.s32 	%r68, %r204, 3072;
	mul.wide.u32 	%rd27, %r68, 4;
	add.s64 	%rd28, %rd2, %rd27;
	ld.global.f32 	%f117, [%rd28];
	add.f32 	%f118, %f116, %f117;
	add.s32 	%r69, %r204, 3584;
	mul.wide.u32 	%rd29, %r69, 4;
	add.s64 	%rd30, %rd2, %rd29;
	ld.global.f32 	%f119, [%rd30];
	add.f32 	%f120, %f118, %f119;
	add.s32 	%r70, %r204, 4096;
	mul.wide.u32 	%rd31, %r70, 4;
	add.s64 	%rd32, %rd2, %rd31;
	ld.global.f32 	%f121, [%rd32];
	add.f32 	%f122, %f120, %f121;
	add.s32 	%r71, %r204, 4608;
	mul.wide.u32 	%rd33, %r71, 4;
	add.s64 	%rd34, %rd2, %rd33;
	ld.global.f32 	%f123, [%rd34];
	add.f32 	%f124, %f122, %f123;
	add.s32 	%r72, %r204, 5120;
	mul.wide.u32 	%rd35, %r72, 4;
	add.s64 	%rd36, %rd2, %rd35;
	ld.global.f32 	%f125, [%rd36];
	add.f32 	%f126, %f124, %f125;
	add.s32 	%r73, %r204, 5632;
	mul.wide.u32 	%rd37, %r73, 4;
	add.s64 	%rd38, %rd2, %rd37;
	ld.global.f32 	%f127, [%rd38];
	add.f32 	%f128, %f126, %f127;
	add.s32 	%r74, %r204, 6144;
	mul.wide.u32 	%rd39, %r74, 4;
	add.s64 	%rd40, %rd2, %rd39;
	ld.global.f32 	%f129, [%rd40];
	add.f32 	%f130, %f128, %f129;
	add.s32 	%r75, %r204, 6656;
	mul.wide.u32 	%rd41, %r75, 4;
	add.s64 	%rd42, %rd2, %rd41;
	ld.global.f32 	%f131, [%rd42];
	add.f32 	%f132, %f130, %f131;
	add.s32 	%r76, %r204, 7168;
	mul.wide.u32 	%rd43, %r76, 4;
	add.s64 	%rd44, %rd2, %rd43;
	ld.global.f32 	%f133, [%rd44];
	add.f32 	%f134, %f132, %f133;
	add.s32 	%r77, %r204, 7680;
	mul.wide.u32 	%rd45, %r77, 4;
	add.s64 	%rd46, %rd2, %rd45;
	ld.global.f32 	%f135, [%rd46];
	add.f32 	%f382, %f134, %f135;
	add.s32 	%r205, %r205, 8192;
	add.s32 	%r204, %r204, 8192;
	add.s32 	%r203, %r203, 16;
	setp.ne.s32 	%p10, %r203, 0;
	@%p10 bra 	$L__BB53_35;
	add.s32 	%r207, %r205, -4096;
$L__BB53_37:
	setp.eq.s32 	%p11, %r27, 0;
	@%p11 bra 	$L__BB53_46;
	and.b32  	%r39, %r26, 7;
	setp.lt.u32 	%p12, %r27, 8;
	@%p12 bra 	$L__BB53_40;
	add.s32 	%r78, %r207, %r202;
	mul.wide.u32 	%rd47, %r78, 4;
	add.s64 	%rd48, %rd2, %rd47;
	ld.global.f32 	%f137, [%rd48];
	add.f32 	%f138, %f382, %f137;
	add.s32 	%r79, %r78, 512;
	mul.wide.u32 	%rd49, %r79, 4;
	add.s64 	%rd50, %rd2, %rd49;
	ld.global.f32 	%f139, [%rd50];
	add.f32 	%f140, %f138, %f139;
	add.s32 	%r80, %r78, 1024;
	mul.wide.u32 	%rd51, %r80, 4;
	add.s64 	%rd52, %rd2, %rd51;
	ld.global.f32 	%f141, [%rd52];
	add.f32 	%f142, %f140, %f141;
	add.s32 	%r81, %r78, 1536;
	mul.wide.u32 	%rd53, %r81, 4;
	add.s64 	%rd54, %rd2, %rd53;
	ld.global.f32 	%f143, [%rd54];
	add.f32 	%f144, %f142, %f143;
	add.s32 	%r82, %r78, 2048;
	mul.wide.u32 	%rd55, %r82, 4;
	add.s64 	%rd56, %rd2, %rd55;
	ld.global.f32 	%f145, [%rd56];
	add.f32 	%f146, %f144, %f145;
	add.s32 	%r83, %r78, 2560;
	mul.wide.u32 	%rd57, %r83, 4;
	add.s64 	%rd58, %rd2, %rd57;
	ld.global.f32 	%f147, [%rd58];
	add.f32 	%f148, %f146, %f147;
	add.s32 	%r84, %r78, 3072;
	mul.wide.u32 	%rd59, %r84, 4;
	add.s64 	%rd60, %rd2, %rd59;
	ld.global.f32 	%f149, [%rd60];
	add.f32 	%f150, %f148, %f149;
	add.s32 	%r85, %r78, 3584;
	mul.wide.u32 	%rd61, %r85, 4;
	add.s64 	%rd62, %rd2, %rd61;
	ld.global.f32 	%f151, [%rd62];
	add.f32 	%f382, %f150, %f151;
	add.s32 	%r207, %r207, 4096;
$L__BB53_40:
	setp.eq.s32 	%p13, %r39, 0;
	@%p13 bra 	$L__BB53_46;
	and.b32  	%r42, %r26, 3;
	setp.lt.u32 	%p14, %r39, 4;
	@%p14 bra 	$L__BB53_43;
	add.s32 	%r86, %r207, %r202;
	mul.wide.u32 	%rd63, %r86, 4;
	add.s64 	%rd64, %rd2, %rd63;
	ld.global.f32 	%f153, [%rd64];
	add.f32 	%f154, %f382, %f153;
	add.s32 	%r87, %r86, 512;
	mul.wide.u32 	%rd65, %r87, 4;
	add.s64 	%rd66, %rd2, %rd65;
	ld.global.f32 	%f155, [%rd66];
	add.f32 	%f156, %f154, %f155;
	add.s32 	%r88, %r86, 1024;
	mul.wide.u32 	%rd67, %r88, 4;
	add.s64 	%rd68, %rd2, %rd67;
	ld.global.f32 	%f157, [%rd68];
	add.f32 	%f158, %f156, %f157;
	add.s32 	%r89, %r86, 1536;
	mul.wide.u32 	%rd69, %r89, 4;
	add.s64 	%rd70, %rd2, %rd69;
	ld.global.f32 	%f159, [%rd70];
	add.f32 	%f382, %f158, %f159;
	add.s32 	%r207, %r207, 2048;
$L__BB53_43:
	setp.eq.s32 	%p15, %r42, 0;
	@%p15 bra 	$L__BB53_46;
	add.s32 	%r210, %r207, %r202;
	neg.s32 	%r209, %r42;
$L__BB53_45:
	.pragma "nounroll";
	mul.wide.u32 	%rd71, %r210, 4;
	add.s64 	%rd72, %rd2, %rd71;
	ld.global.f32 	%f160, [%rd72];
	add.f32 	%f382, %f382, %f160;
	add.s32 	%r210, %r210, 512;
	add.s32 	%r209, %r209, 1;
	setp.ne.s32 	%p16, %r209, 0;
	@%p16 bra 	$L__BB53_45;
$L__BB53_46:
	// begin inline asm
	mov.u32 %r90, %laneid;
	// end inline asm
	mov.b32 	%r92, %f382;
	mov.b32 	%r93, 1;
	mov.b32 	%r114, 31;
	mov.b32 	%r115, -1;
	// begin inline asm
	shfl.sync.down.b32 %r91, %r92, %r93, %r114, %r115;
	// end inline asm
	setp.gt.s32 	%p17, %r90, 30;
	mov.b32 	%f161, %r91;
	add.f32 	%f162, %f382, %f161;
	selp.f32 	%f163, %f382, %f162, %p17;
	mov.b32 	%r97, %f163;
	mov.b32 	%r98, 2;
	// begin inline asm
	shfl.sync.down.b32 %r96, %r97, %r98, %r114, %r115;
	// end inline asm
	setp.gt.s32 	%p18, %r90, 29;
	mov.b32 	%f164, %r96;
	add.f32 	%f165, %f163, %f164;
	selp.f32 	%f166, %f163, %f165, %p18;
	mov.b32 	%r102, %f166;
	mov.b32 	%r103, 4;
	// begin inline asm
	shfl.sync.down.b32 %r101, %r102, %r103, %r114, %r115;
	// end inline asm
	setp.gt.s32 	%p19, %r90, 27;
	mov.b32 	%f167, %r101;
	add.f32 	%f168, %f166, %f167;
	selp.f32 	%f169, %f166, %f168, %p19;
	mov.b32 	%r107, %f169;
	mov.b32 	%r108, 8;
	// begin inline asm
	shfl.sync.down.b32 %r106, %r107, %r108, %r114, %r115;
	// end inline asm
	setp.gt.s32 	%p20, %r90, 23;
	mov.b32 	%f170, %r106;
	add.f32 	%f171, %f169, %f170;
	selp.f32 	%f172, %f169, %f171, %p20;
	mov.b32 	%r112, %f172;
	mov.b32 	%r113, 16;
	// begin inline asm
	shfl.sync.down.b32 %r111, %r112, %r113, %r114, %r115;
	// end inline asm
	setp.gt.s32 	%p21, %r90, 15;
	mov.b32 	%f173, %r111;
	add.f32 	%f38, %f172, %f173;
	selp.f32 	%f383, %f172, %f38, %p21;
	setp.ne.s32 	%p22, %r90, 0;
	@%p22 bra 	$L__BB53_48;
	shr.u32 	%r116, %r21, 3;
	and.b32  	%r117, %r116, 124;
	mov.u32 	%r118, _ZZN3cub18CUB_300001_SM_10006detail6reduce28DeviceReduceSingleTileKernelINS2_10policy_hubIfjN4cuda3std3__44plusIfEEE10Policy1000EN6thrust24THRUST_300001_SM_1000_NS6detail15normal_iteratorINSD_10device_ptrIfEEEEPfjS9_ffNS7_10__identityEEEvT0_T1_T2_T3_T4_T6_E12temp_storage;
	add.s32 	%r119, %r118, %r117;
	st.shared.f32 	[%r119+16], %f38;
$L__BB53_48:
	bar.sync 	0;
	setp.ne.s32 	%p23, %r21, 0;
	@%p23 bra 	$L__BB53_50;
	ld.shared.f32 	%f174, [_ZZN3cub18CUB_300001_SM_10006detail6reduce28DeviceReduceSingleTileKernelINS2_10policy_hubIfjN4cuda3std3__44plusIfEEE10Policy1000EN6thrust24THRUST_300001_SM_1000_NS6detail15normal_iteratorINSD_10device_ptrIfEEEEPfjS9_ffNS7_10__identityEEEvT0_T1_T2_T3_T4_T6_E12temp_storage+20];
	add.f32 	%f175, %f383, %f174;
	ld.shared.f32 	%f176, [_ZZN3cub18CUB_300001_SM_10006detail6reduce28DeviceReduceSingleTileKernelINS2_10policy_hubIfjN4cuda3std3__44plusIfEEE10Policy1000EN6thrust24THRUST_300001_SM_1000_NS6detail15normal_iteratorINSD_10device_ptrIfEEEEPfjS9_ffNS7_10__identityEEEvT0_T1_T2_T3_T4_T6_E12temp_storage+24];
	add.f32 	%f177, %f175, %f176;
	ld.shared.f32 	%f178, [_ZZN3cub18CUB_300001_SM_10006detail6reduce28DeviceReduceSingleTileKernelINS2_10policy_hubIfjN4cuda3std3__44plusIfEEE10Policy1000EN6thrust24THRUST_300001_SM_1000_NS6detail15normal_iteratorINSD_10device_ptrIfEEEEPfjS9_ffNS7_10__identityEEEvT0_T1_T2_T3_T4_T6_E12temp_storage+28];
	add.f32 	%f179, %f177, %f178;
	ld.shared.f32 	%f180, [_ZZN3cub18CUB_300001_SM_10006detail6reduce28DeviceReduceSingleTileKernelINS2_10policy_hubIfjN4cuda3std3__44plusIfEEE10Policy1000EN6thrust24THRUST_300001_SM_1000_NS6detail15normal_iteratorINSD_10device_ptrIfEEEEPfjS9_ffNS7_10__identityEEEvT0_T1_T2_T3_T4_T6_E12temp_storage+32];
	add.f32 	%f181, %f179, %f180;
	ld.shared.f32 	%f182, [_ZZN3cub18CUB_300001_SM_10006detail6reduce28DeviceReduceSingleTileKernelINS2_10policy_hubIfjN4cuda3std3__44plusIfEEE10Policy1000EN6thrust24THRUST_300001_SM_1000_NS6detail15normal_iteratorINSD_10device_ptrIfEEEEPfjS9_ffNS7_10__identityEEEvT0_T1_T2_T3_T4_T6_E12temp_storage+36];
	add.f32 	%f183, %f181, %f182;
	ld.shared.f32 	%f184, [_ZZN3cub18CUB_300001_SM_10006detail6reduce28DeviceReduceSingleTileKernelINS2_10policy_hubIfjN4cuda3std3__44plusIfEEE10Policy1000EN6thrust24THRUST_300001_SM_1000_NS6detail15normal_iteratorINSD_10device_ptrIfEEEEPfjS9_ffNS7_10__identityEEEvT0_T1_T2_T3_T4_T6_E12temp_storage+40];
	add.f32 	%f185, %f183, %f184;
	ld.shared.f32 	%f186, [_ZZN3cub18CUB_300001_SM_10006detail6reduce28DeviceReduceSingleTileKernelINS2_10policy_hubIfjN4cuda3std3__44plusIfEEE10Policy1000EN6thrust24THRUST_300001_SM_1000_NS6detail15normal_iteratorINSD_10device_ptrIfEEEEPfjS9_ffNS7_10__identityEEEvT0_T1_T2_T3_T4_T6_E12temp_storage+44];
	add.f32 	%f187, %f185, %f186;
	ld.shared.f32 	%f188, [_ZZN3cub18CUB_300001_SM_10006detail6reduce28DeviceReduceSingleTileKernelINS2_10policy_hubIfjN4cuda3std3__44plusIfEEE10Policy1000EN6thrust24THRUST_300001_SM_1000_NS6detail15normal_iteratorINSD_10device_ptrIfEEEEPfjS9_ffNS7_10__identityEEEvT0_T1_T2_T3_T4_T6_E12temp_storage+48];
	add.f32 	%f189, %f187, %f188;
	ld.shared.f32 	%f190, [_ZZN3cub18CUB_300001_SM_10006detail6reduce28DeviceReduceSingleTileKernelINS2_10policy_hubIfjN4cuda3std3__44plusIfEEE10Policy1000EN6thrust24THRUST_300001_SM_1000_NS6detail15normal_iteratorINSD_10device_ptrIfEEEEPfjS9_ffNS7_10__identityEEEvT0_T1_T2_T3_T4_T6_E12temp_storage+52];
	add.f32 	%f191, %f189, %f190;
	ld.shared.f32 	%f192, [_ZZN3cub18CUB_300001_SM_10006detail6reduce28DeviceReduceSingleTileKernelINS2_10policy_hubIfjN4cuda3std3__44plusIfEEE10Policy1000EN6thrust24THRUST_300001_SM_1000_NS6detail15normal_iteratorINSD_10device_ptrIfEEEEPfjS9_ffNS7_10__identityEEEvT0_T1_T2_T3_T4_T6_E12temp_storage+56];
	add.f32 	%f193, %f191, %f192;
	ld.shared.f32 	%f194, [_ZZN3cub18CUB_300001_SM_10006detail6reduce28DeviceReduceSingleTileKernelINS2_10policy_hubIfjN4cuda3std3__44plusIfEEE10Policy1000EN6thrust24THRUST_300001_SM_1000_NS6detail15normal_iteratorINSD_10device_ptrIfEEEEPfjS9_ffNS7_10__identityEEEvT0_T1_T2_T3_T4_T6_E12temp_storage+60];
	add.f32 	%f195, %f193, %f194;
	ld.shared.f32 	%f196, [_ZZN3cub18CUB_300001_SM_10006detail6reduce28DeviceReduceSingleTileKernelINS2_10policy_hubIfjN4cuda3std3__44plusIfEEE10Policy1000EN6thrust24THRUST_300001_SM_1000_NS6detail15normal_iteratorINSD_10device_ptrIfEEEEPfjS9_ffNS7_10__identityEEEvT0_T1_T2_T3_T4_T6_E12temp_storage+64];
	add.f32 	%f197, %f195, %f196;
	ld.shared.f32 	%f198, [_ZZN3cub18CUB_300001_SM_10006detail6reduce28DeviceReduceSingleTileKernelINS2_10policy_hubIfjN4cuda3std3__44plusIfEEE10Policy1000EN6thrust24THRUST_300001_SM_1000_NS6detail15normal_iteratorINSD_10device_ptrIfEEEEPfjS9_ffNS7_10__identityEEEvT0_T1_T2_T3_T4_T6_E12temp_storage+68];
	add.f32 	%f199, %f197, %f198;
	ld.shared.f32 	%f200, [_ZZN3cub18CUB_300001_SM_10006detail6reduce28DeviceReduceSingleTileKernelINS2_10policy_hubIfjN4cuda3std3__44plusIfEEE10Policy1000EN6thrust24THRUST_300001_SM_1000_NS6detail15normal_iteratorINSD_10device_ptrIfEEEEPfjS9_ffNS7_10__identityEEEvT0_T1_T2_T3_T4_T6_E12temp_storage+72];
	add.f32 	%f201, %f199, %f200;
	ld.shared.f32 	%f202, [_ZZN3cub18CUB_300001_SM_10006detail6reduce28DeviceReduceSingleTileKernelINS2_10policy_hubIfjN4cuda3std3__44plusIfEEE10Policy1000EN6thrust24THRUST_300001_SM_1000_NS6detail15normal_iteratorINSD_10device_ptrIfEEEEPfjS9_ffNS7_10__identityEEEvT0_T1_T2_T3_T4_T6_E12temp_storage+76];
	add.f32 	%f383, %f201, %f202;
$L__BB53_50:
	mov.u32 	%r192, %tid.x;
	setp.ne.s32 	%p65, %r192, 0;
	@%p65 bra 	$L__BB53_52;
	add.f32 	%f361, %f42, %f383;
	st.global.f32 	[%rd1], %f361;
$L__BB53_52:
	ret;

}
	// .globl	_ZN3cub18CUB_300001_SM_10006detail6reduce18DeviceReduceKernelINS2_10policy_hubIfjN4cuda3std3__44plusIfEEE10Policy1000EN6thrust24THRUST_300001_SM_1000_NS6detail15normal_iteratorINSD_10device_ptrIfEEEEjS9_fNS7_10__identityEEEvT0_PT3_T1_NS0_13GridEvenShareISN_EET2_T4_
.visible .entry _ZN3cub18CUB_300001_SM_10006detail6reduce18DeviceReduceKernelINS2_10policy_hubIfjN4cuda3std3__44plusIfEEE10Policy1000EN6thrust24THRUST_300001_SM_1000_NS6detail15normal_iteratorINSD_10device_ptrIfEEEEjS9_fNS7_10__identityEEEvT0_PT3_T1_NS0_13GridEvenShareISN_EET2_T4_(
	.param .align 8 .b8 _ZN3cub18CUB_300001_SM_10006detail6reduce18DeviceReduceKernelINS2_10policy_hubIfjN4cuda3std3__44plusIfEEE10Policy1000EN6thrust24THRUST_300001_SM_1000_NS6detail15normal_iteratorINSD_10device_ptrIfEEEEjS9_fNS7_10__identityEEEvT0_PT3_T1_NS0_13GridEvenShareISN_EET2_T4__param_0[8],
	.param .u64 .ptr .align 1 _ZN3cub18CUB_300001_SM_10006detail6reduce18DeviceReduceKernelINS2_10policy_hubIfjN4cuda3std3__44plusIfEEE10Policy1000EN6thrust24THRUST_300001_SM_1000_NS6detail15normal_iteratorINSD_10device_ptrIfEEEEjS9_fNS7_10__identityEEEvT0_PT3_T1_NS0_13GridEvenShareISN_EET2_T4__param_1,
	.param .u32 _ZN3cub18CUB_300001_SM_10006detail6reduce18DeviceReduceKernelINS2_10policy_hubIfjN4cuda3std3__44plusIfEEE10Policy1000EN6thrust24THRUST_300001_SM_1000_NS6detail15normal_iteratorINSD_10device_ptrIfEEEEjS9_fNS7_10__identityEEEvT0_PT3_T1_NS0_13GridEvenShareISN_EET2_T4__param_2,
	.param .align 4 .b8 _ZN3cub18CUB_300001_SM_10006detail6reduce18DeviceReduceKernelINS2_10policy_hubIfjN4cuda3std3__44plusIfEEE10Policy1000EN6thrust24THRUST_300001_SM_1000_NS6detail15normal_iteratorINSD_10device_ptrIfEEEEjS9_fNS7_10__identityEEEvT0_PT3_T1_NS0_13GridEvenShareISN_EET2_T4__param_3[40],
	.param .align 1 .b8 _ZN3cub18CUB_300001_SM_10006detail6reduce18DeviceReduceKernelINS2_10policy_hubIfjN4cuda3std3__44plusIfEEE10Policy1000EN6thrust24THRUST_300001_SM_1000_NS6detail15normal_iteratorINSD_10device_ptrIfEEEEjS9_fNS7_10__identityEEEvT0_PT3_T1_NS0_13GridEvenShareISN_EET2_T4__param_4[1],
	.param .align 1 .b8 _ZN3cub18CUB_300001_SM_10006detail6reduce18DeviceReduceKernelINS2_10policy_hubIfjN4cuda3std3__44plusIfEEE10Policy1000EN6thrust24THRUST_300001_SM_1000_NS6detail15normal_iteratorINSD_10device_ptrIfEEEEjS9_fNS7_10__identityEEEvT0_PT3_T1_NS0_13GridEvenShareISN_EET2_T4__param_5[1]
)
.maxntid 512
{
	.reg .pred 	%p<65>;
	.reg .b16 	%rs<4>;
	.reg .b32 	%r<279>;
	.reg .b32 	%f<380>;
	.reg .b64 	%rd<130>;
	// demoted variable
	.shared .align 4 .b8 _ZZN3cub18CUB_300001_SM_10006detail6reduce18DeviceReduceKernelINS2_10policy_hubIfjN4cuda3std3__44plusIfEEE10Policy1000EN6thrust24THRUST_300001_SM_1000_NS6detail15normal_iteratorINSD_10device_ptrIfEEEEjS9_fNS7_10__identityEEEvT0_PT3_T1_NS0_13GridEvenShareISN_EET2_T4_E12temp_storage[84];
	ld.param.u32 	%r1, [_ZN3cub18CUB_300001_SM_10006detail6reduce18DeviceReduceKernelINS2_10policy_hubIfjN4cuda3std3__44plusIfEEE10Policy1000EN6thrust24THRUST_300001_SM_1000_NS6detail15normal_iteratorINSD_10device_ptrIfEEEEjS9_fNS7_10__identityEEEvT0_PT3_T1_NS0_13GridEvenShareISN_EET2_T4__param_3+20];
	ld.param.u32 	%r2, [_ZN3cub18CUB_300001_SM_10006detail6reduce18DeviceReduceKernelINS2_10policy_hubIfjN4cuda3std3__44plusIfEEE10Policy1000EN6thrust24THRUST_300001_SM_1000_NS6detail15normal_iteratorINSD_10device_ptrIfEEEEjS9_fNS7_10__identityEEEvT0_PT3_T1_NS0_13GridEvenShareISN_EET2_T4__param_3+24];
	ld.param.u64 	%rd3, [_ZN3cub18CUB_300001_SM_10006detail6reduce18DeviceReduceKernelINS2_10policy_hubIfjN4cuda3std3__44plusIfEEE10Policy1000EN6thrust24THRUST_300001_SM_1000_NS6detail15normal_iteratorINSD_10device_ptrIfEEEEjS9_fNS7_10__identityEEEvT0_PT3_T1_NS0_13GridEvenShareISN_EET2_T4__param_0];
	cvta.to.global.u64 	%rd1, %rd3;
	mov.u32 	%r3, %ctaid.x;
	shl.b32 	%r4, %r2, 13;
	shl.b32 	%r270, %r3, 13;
	sub.s32 	%r6, %r1, %r270;
	setp.gt.u32 	%p1, %r6, 8191;
	@%p1 bra 	$L__BB54_26;
	mov.u32 	%r7, %tid.x;
	setp.ge.u32 	%p23, %r7, %r6;
	mov.f32 	%f368, 0f00000000;
	mov.u32 	%r261, %r7;
	@%p23 bra 	$L__BB54_3;
	add.s32 	%r155, %r270, %r7;
	mul.wide.u32 	%rd66, %r155, 4;
	add.s64 	%rd67, %rd1, %rd66;
	ld.global.f32 	%f368, [%rd67];
	add.s32 	%r261, %r7, 512;
$L__BB54_3:
	setp.ge.u32 	%p24, %r261, %r6;
	@%p24 bra 	$L__BB54_17;
	not.b32 	%r156, %r261;
	add.s32 	%r157, %r1, %r156;
	sub.s32 	%r158, %r157, %r270;
	shr.u32 	%r159, %r158, 9;
	add.s32 	%r10, %r159, 1;
	and.b32  	%r11, %r10, 15;
	setp.lt.u32 	%p25, %r158, 7680;
	@%p25 bra 	$L__BB54_8;
	or.b32  	%r260, %r261, 4096;
	add.s32 	%r259, %r261, %r270;
	and.b32  	%r160, %r10, 16777200;
	neg.s32 	%r258, %r160;
$L__BB54_6:
	.pragma "nounroll";
	mul.wide.u32 	%rd68, %r259, 4;
	add.s64 	%rd69, %rd1, %rd68;
	ld.global.f32 	%f203, [%rd69];
	add.f32 	%f204, %f368, %f203;
	add.s32 	%r161, %r259, 512;
	mul.wide.u32 	%rd70, %r161, 4;
	add.s64 	%rd71, %rd1, %rd70;
	ld.global.f32 	%f205, [%rd71];
	add.f32 	%f206, %f204, %f205;
	add.s32 	%r162, %r259, 1024;
	mul.wide.u32 	%rd72, %r162, 4;
	add.s64 	%rd73, %rd1, %rd72;
	ld.global.f32 	%f207, [%rd73];
	add.f32 	%f208, %f206, %f207;
	add.s32 	%r163, %r259, 1536;
	mul.wide.u32 	%rd74, %r163, 4;
	add.s64 	%rd75, %rd1, %rd74;
	ld.global.f32 	%f209, [%rd75];
	add.f32 	%f210, %f208, %f209;
	add.s32 	%r164, %r259, 2048;
	mul.wide.u32 	%rd76, %r164, 4;
	add.s64 	%rd77, %rd1, %rd76;
	ld.global.f32 	%f211, [%rd77];
	add.f32 	%f212, %f210, %f211;
	add.s32 	%r165, %r259, 2560;
	mul.wide.u32 	%rd78, %r165, 4;
	add.s64 	%rd79, %rd1, %rd78;
	ld.global.f32 	%f213, [%rd79];
	add.f32 	%f214, %f212, %f213;
	add.s32 	%r166, %r259, 3072;
	mul.wide.u32 	%rd80, %r166, 4;
	add.s64 	%rd81, %rd1, %rd80;
	ld.global.f32 	%f215, [%rd81];
	add.f32 	%f216, %f214, %f215;
	add.s32 	%r167, %r259, 3584;
	mul.wide.u32 	%rd82, %r167, 4;
	add.s64 	%rd83, %rd1, %rd82;
	ld.global.f32 	%f217, [%rd83];
	add.f32 	%f218, %f216, %f217;
	add.s32 	%r168, %r259, 4096;
	mul.wide.u32 	%rd84, %r168, 4;
	add.s64 	%rd85, %rd1, %rd84;
	ld.global.f32 	%f219, [%rd85];
	add.f32 	%f220, %f218, %f219;
	add.s32 	%r169, %r259, 4608;
	mul.wide.u32 	%rd86, %r169, 4;
	add.s64 	%rd87, %rd1, %rd86;
	ld.global.f32 	%f221, [%rd87];
	add.f32 	%f222, %f220, %f221;
	add.s32 	%r170, %r259, 5120;
	mul.wide.u32 	%rd88, %r170, 4;
	add.s64 	%rd89, %rd1, %rd88;
	ld.global.f32 	%f223, [%rd89];
	add.f32 	%f224, %f222, %f223;
	add.s32 	%r171, %r259, 5632;
	mul.wide.u32 	%rd90, %r171, 4;
	add.s64 	%rd91, %rd1, %rd90;
	ld.global.f32 	%f225, [%rd91];
	add.f32 	%f226, %f224, %f225;
	add.s32 	%r172, %r259, 6144;
	mul.wide.u32 	%rd92, %r172, 4;
	add.s64 	%rd93, %rd1, %rd92;
	ld.global.f32 	%f227, [%rd93];
	add.f32 	%f228, %f226, %f227;
	add.s32 	%r173, %r259, 6656;
	mul.wide.u32 	%rd94, %r173, 4;
	add.s64 	%rd95, %rd1, %rd94;
	ld.global.f32 	%f229, [%rd95];
	add.f32 	%f230, %f228, %f229;
	add.s32 	%r174, %r259, 7168;
	mul.wide.u32 	%rd96, %r174, 4;
	add.s64 	%rd97, %rd1, %rd96;
	ld.global.f32 	%f231, [%rd97];
	add.f32 	%f232, %f230, %f231;
	add.s32 	%r175, %r259, 7680;
	mul.wide.u32 	%rd98, %r175, 4;
	add.s64 	%rd99, %rd1, %rd98;
	ld.global.f32 	%f233, [%rd99];
	add.f32 	%f368, %f232, %f233;
	add.s32 	%r260, %r260, 8192;
	add.s32 	%r259, %r259, 8192;
	add.s32 	%r258, %r258, 16;
	setp.ne.s32 	%p26, %r258, 0;
	@%p26 bra 	$L__BB54_6;
	add.s32 	%r261, %r260, -4096;
$L__BB54_8:
	setp.eq.s32 	%p27, %r11, 0;
	@%p27 bra 	$L__BB54_17;
	and.b32  	%r23, %r10, 7;
	setp.lt.u32 	%p28, %r11, 8;
	@%p28 bra 	$L__BB54_11;
	add.s32 	%r176, %r270, %r261;
	mul.wide.u32 	%rd100, %r176, 4;
	add.s64 	%rd101, %rd1, %rd100;
	ld.global.f32 	%f235, [%rd101];
	add.f32 	%f236, %f368, %f235;
	add.s32 	%r177, %r176, 512;
	mul.wide.u32 	%rd102, %r177, 4;
	add.s64 	%rd103, %rd1, %rd102;
	ld.global.f32 	%f237, [%rd103];
	add.f32 	%f238, %f236, %f237;
	add.s32 	%r178, %r176, 1024;
	mul.wide.u32 	%rd104, %r178, 4;
	add.s64 	%rd105, %rd1, %rd104;
	ld.global.f32 	%f239, [%rd105];
	add.f32 	%f240, %f238, %f239;
	add.s32 	%r179, %r176, 1536;
	mul.wide.u32 	%rd106, %r179, 4;
	add.s64 	%rd107, %rd1, %rd106;
	ld.global.f32 	%f241, [%rd107];
	add.f32 	%f242, %f240, %f241;
	add.s32 	%r180, %r176, 2048;
	mul.wide.u32 	%rd108, %r180, 4;
	add.s64 	%rd109, %rd1, %rd108;
	ld.global.f32 	%f243, [%rd109];
	add.f32 	%f244, %f242, %f243;
	add.s32 	%r181, %r176, 2560;
	mul.wide.u32 	%rd110, %r181, 4;
	add.s64 	%rd111, %rd1, %rd110;
	ld.global.f32 	%f245, [%rd111];
	add.f32 	%f246, %f244, %f245;
	add.s32 	%r182, %r176, 3072;
	mul.wide.u32 	%rd112, %r182, 4;
	add.s64 	%rd113, %rd1, %rd112;
	ld.global.f32 	%f247, [%rd113];
	add.f32 	%f248, %f246, %f247;
	add.s32 	%r183, %r176, 3584;
	mul.wide.u32 	%rd114, %r183, 4;
	add.s64 	%rd115, %rd1, %rd114;
	ld.global.f32 	%f249, [%rd115];
	add.f32 	%f368, %f248, %f249;
	add.s32 	%r261, %r261, 4096;
$L__BB54_11:
	setp.eq.s32 	%p29, %r23, 0;
	@%p29 bra 	$L__BB54_17;
	and.b32  	%r26, %r10, 3;
	setp.lt.u32 	%p30, %r23, 4;
	@%p30 bra 	$L__BB54_14;
	add.s32 	%r184, %r270, %r261;
	mul.wide.u32 	%rd116, %r184, 4;
	add.s64 	%rd117, %rd1, %rd116;
	ld.global.f32 	%f251, [%rd117];
	add.f32 	%f252, %f368, %f251;
	add.s32 	%r185, %r184, 512;
	mul.wide.u32 	%rd118, %r185, 4;
	add.s64 	%rd119, %rd1, %rd118;
	ld.global.f32 	%f253, [%rd119];
	add.f32 	%f254, %f252, %f253;
	add.s32 	%r186, %r184, 1024;
	mul.wide.u32 	%rd120, %r186, 4;
	add.s64 	%rd121, %rd1, %rd120;
	ld.global.f32 	%f255, [%rd121];
	add.f32 	%f256, %f254, %f255;
	add.s32 	%r187, %r184, 1536;
	mul.wide.u32 	%rd122, %r187, 4;
	add.s64 	%rd123, %rd1, %rd122;
	ld.global.f32 	%f257, [%rd123];
	add.f32 	%f368, %f256, %f257;
	add.s32 	%r261, %r261, 2048;
$L__BB54_14:
	setp.eq.s32 	%p31, %r26, 0;
	@%p31 bra 	$L__BB54_17;
	add.s32 	%r265, %r261, %r270;
	neg.s32 	%r264, %r26;
$L__BB54_16:
	.pragma "nounroll";
	mul.wide.u32 	%rd124, %r265, 4;
	add.s64 	%rd125, %rd1, %rd124;
	ld.global.f32 	%f258, [%rd125];
	add.f32 	%f368, %f368, %f258;
	add.s32 	%r265, %r265, 512;
	add.s32 	%r264, %r264, 1;
	setp.ne.s32 	%p32, %r264, 0;
	@%p32 bra 	$L__BB54_16;
$L__BB54_17:
	setp.lt.u32 	%p33, %r6, 512;
	@%p33 bra 	$L__BB54_22;
	// begin inline asm
	mov.u32 %r226, %laneid;
	// end inline asm
	mov.b32 	%r228, %f368;
	mov.b32 	%r229, 1;
	mov.b32 	%r250, 31;
	mov.b32 	%r251, -1;
	// begin inline asm
	shfl.sync.down.b32 %r227, %r228, %r229, %r250, %r251;
	// end inline asm
	setp.gt.s32 	%p57, %r226, 30;
	mov.b32 	%f317, %r227;
	add.f32 	%f318, %f368, %f317;
	selp.f32 	%f319, %f368, %f318, %p57;
	mov.b32 	%r233, %f319;
	mov.b32 	%r234, 2;
	// begin inline asm
	shfl.sync.down.b32 %r232, %r233, %r234, %r250, %r251;
	// end inline asm
	setp.gt.s32 	%p58, %r226, 29;
	mov.b32 	%f320, %r232;
	add.f32 	%f321, %f319, %f320;
	selp.f32 	%f322, %f319, %f321, %p58;
	mov.b32 	%r238, %f322;
	mov.b32 	%r239, 4;
	// begin inline asm
	shfl.sync.down.b32 %r237, %r238, %r239, %r250, %r251;
	// end inline asm
	setp.gt.s32 	%p59, %r226, 27;
	mov.b32 	%f323, %r237;
	add.f32 	%f324, %f322, %f323;
	selp.f32 	%f325, %f322, %f324, %p59;
	mov.b32 	%r243, %f325;
	mov.b32 	%r244, 8;
	// begin inline asm
	shfl.sync.down.b32 %r242, %r243, %r244, %r250, %r251;
	// end inline asm
	setp.gt.s32 	%p60, %r226, 23;
	mov.b32 	%f326, %r242;
	add.f32 	%f327, %f325, %f326;
	selp.f32 	%f328, %f325, %f327, %p60;
	mov.b32 	%r248, %f328;
	mov.b32 	%r249, 16;
	// begin inline asm
	shfl.sync.down.b32 %r247, %r248, %r249, %r250, %r251;
	// end inline asm
	setp.gt.s32 	%p61, %r226, 15;
	mov.b32 	%f329, %r247;
	add.f32 	%f16, %f328, %f329;
	selp.f32 	%f379, %f328, %f16, %p61;
	setp.ne.s32 	%p62, %r226, 0;
	@%p62 bra 	$L__BB54_20;
	shr.u32 	%r252, %r7, 3;
	and.b32  	%r253, %r252, 124;
	mov.u32 	%r254, _ZZN3cub18CUB_300001_SM_10006detail6reduce18DeviceReduceKernelINS2_10policy_hubIfjN4cuda3std3__44plusIfEEE10Policy1000EN6thrust24THRUST_300001_SM_1000_NS6detail15normal_iteratorINSD_10device_ptrIfEEEEjS9_fNS7_10__identityEEEvT0_PT3_T1_NS0_13GridEvenShareISN_EET2_T4_E12temp_storage;
	add.s32 	%r255, %r254, %r253;
	st.shared.f32 	[%r255+16], %f16;
$L__BB54_20:
	bar.sync 	0;
	setp.ne.s32 	%p63, %r7, 0;
	@%p63 bra 	$L__BB54_48;
	ld.shared.f32 	%f330, [_ZZN3cub18CUB_300001_SM_10006detail6reduce18DeviceReduceKernelINS2_10policy_hubIfjN4cuda3std3__44plusIfEEE10Policy1000EN6thrust24THRUST_300001_SM_1000_NS6detail15normal_iteratorINSD_10device_ptrIfEEEEjS9_fNS7_10__identityEEEvT0_PT3_T1_NS0_13GridEvenShareISN_EET2_T4_E12temp_storage+20];
	add.f32 	%f331, %f379, %f330;
	ld.shared.f32 	%f332, [_ZZN3cub18CUB_300001_SM_10006detail6reduce18DeviceReduceKernelINS2_10policy_hubIfjN4cuda3std3__44plusIfEEE10Policy1000EN6thrust24THRUST_300001_SM_1000_NS6detail15normal_iteratorINSD_10device_ptrIfEEEEjS9_fNS7_10__identityEEEvT0_PT3_T1_NS0_13GridEvenShareISN_EET2_T4_E12temp_storage+24];
	add.f32 	%f333, %f331, %f332;
	ld.shared.f32 	%f334, [_ZZN3cub18CUB_300001_SM_10006detail6reduce18DeviceReduceKernelINS2_10policy_hubIfjN4cuda3std3__44plusIfEEE10Policy1000EN6thrust24THRUST_300001_SM_1000_NS6detail15normal_iteratorINSD_10device_ptrIfEEEEjS9_fNS7_10__identityEEEvT0_PT3_T1_NS0_13GridEvenShareISN_EET2_T4_E12temp_storage+28];
	add.f32 	%f335, %f333, %f334;
	ld.shared.f32 	%f336, [_ZZN3cub18CUB_300001_SM_10006detail6reduce18DeviceReduceKernelINS2_10policy_hubIfjN4cuda3std3__44plusIfEEE10Policy1000EN6thrust24THRUST_300001_SM_1000_NS6detail15normal_iteratorINSD_10device_ptrIfEEEEjS9_fNS7_10__identityEEEvT0_PT3_T1_NS0_13GridEvenShareISN_EET2_T4_E12temp_storage+32];
	add.f32 	%f337, %f335, %f336;
	ld.shared.f32 	%f338, [_ZZN3cub18CUB_300001_SM_10006detail6reduce18DeviceReduceKernelINS2_10policy_hubIfjN4cuda3std3__44plusIfEEE10Policy1000EN6thrust24THRUST_300001_SM_1000_NS6detail15normal_iteratorINSD_10device_ptrIfEEEEjS9_fNS7_10__identityEEEvT0_PT3_T1_NS0_13GridEvenShareISN_EET2_T4_E12temp_storage+36];
	add.f32 	%f339, %f337, %f338;
	ld.shared.f32 	%f340, [_ZZN3cub18CUB_300001_SM_10006detail6reduce18DeviceReduceKernelINS2_10policy_hubIfjN4cuda3std3__44plusIfEEE10Policy1000EN6thrust24THRUST_300001_SM_1000_NS6detail15normal_iteratorINSD_10device_ptrIfEEEEjS9_fNS7_10__identityEEEvT0_PT3_T1_NS0_13GridEvenShareISN_EET2_T4_E12temp_storage+40];
	add.f32 	%f341, %f339, %f340;
	ld.shared.f32 	%f342, [_ZZN3cub18CUB_300001_SM_10006detail6reduce18DeviceReduceKernelINS2_10policy_hubIfjN4cuda3std3__44plusIfEEE10Policy1000EN6thrust24THRUST_300001_SM_1000_NS6detail15normal_iteratorINSD_10device_ptrIfEEEEjS9_fNS7_10__identityEEEvT0_PT3_T1_NS0_13GridEvenShareISN_EET2_T4_E12temp_storage+44];
	add.f32 	%f343, %f341, %f342;
	ld.shared.f32 	%f344, [_ZZN3cub18CUB_300001_SM_10006detail6reduce18DeviceReduceKernelINS2_10policy_hubIfjN4cuda3std3__44plusIfEEE10Policy1000EN6thrust24THRUST_300001_SM_1000_NS6detail15normal_iteratorINSD_10device_ptrIfEEEEjS9_fNS7_10__identityEEEvT0_PT3_T1_NS0_13GridEvenShareISN_EET2_T4_E12temp_storage+48];
	add.f32 	%f345, %f343, %f344;
	ld.shared.f32 	%f346, [_ZZN3cub18CUB_300001_SM_10006detail6reduce18DeviceReduceKernelINS2_10policy_hubIfjN4cuda3std3__44plusIfEEE10Policy1000EN6thrust24THRUST_300001_SM_1000_NS6detail15normal_iteratorINSD_10device_ptrIfEEEEjS9_fNS7_10__identityEEEvT0_PT3_T1_NS0_13GridEvenShareISN_EET2_T4_E12temp_storage+52];
	add.f32 	%f347, %f345, %f346;
	ld.shared.f32 	%f348, [_ZZN3cub18CUB_300001_SM_10006detail6reduce18DeviceReduceKernelINS2_10policy_hubIfjN4cuda3std3__44plusIfEEE10Policy1000EN6thrust24THRUST_300001_SM_1000_NS6detail15normal_iteratorINSD_10device_ptrIfEEEEjS9_fNS7_10__identityEEEvT0_PT3_T1_NS0_13GridEvenShareISN_EET2_T4_E12temp_storage+56];
	add.f32 	%f349, %f347, %f348;
	ld.shared.f32 	%f350, [_ZZN3cub18CUB_300001_SM_10006detail6reduce18DeviceReduceKernelINS2_10policy_hubIfjN4cuda3std3__44plusIfEEE10Policy1000EN6thrust24THRUST_300001_SM_1000_NS6detail15normal_iteratorINSD_10device_ptrIfEEEEjS9_fNS7_10__identityEEEvT0_PT3_T1_NS0_13GridEvenShareISN_EET2_T4_E12temp_storage+60];
	add.f32 	%f351, %f349, %f350;
	ld.shared.f32 	%f352, [_ZZN3cub18CUB_300001_SM_10006detail6reduce18DeviceReduceKernelINS2_10policy_hubIfjN4cuda3std3__44plusIfEEE10Policy1000EN6thrust24THRUST_300001_SM_1000_NS6detail15normal_iteratorINSD_10device_ptrIfEEEEjS9_fNS7_10__identityEEEvT0_PT3_T1_NS0_13GridEvenShareISN_EET2_T4_E12temp_storage+64];
	add.f32 	%f353, %f351, %f352;
	ld.shared.f32 	%f354, [_ZZN3cub18CUB_300001_SM_10006detail6reduce18DeviceReduceKernelINS2_10policy_hubIfjN4cuda3std3__44plusIfEEE10Policy1000EN6thrust24THRUST_300001_SM_1000_NS6detail15normal_iteratorINSD_10device_ptrIfEEEEjS9_fNS7_10__identityEEEvT0_PT3_T1_NS0_13GridEvenShareISN_EET2_T4_E12temp_storage+68];
	add.f32 	%f355, %f353, %f354;
	ld.shared.f32 	%f356, [_ZZN3cub18CUB_300001_SM_10006detail6reduce18DeviceReduceKernelINS2_10policy_hubIfjN4cuda3std3__44plusIfEEE10Policy1000EN6thrust24THRUST_300001_SM_1000_NS6detail15normal_iteratorINSD_10device_ptrIfEEEEjS9_fNS7_10__identityEEEvT0_PT3_T1_NS0_13GridEvenShareISN_EET2_T4_E12temp_storage+72];
	add.f32 	%f357, %f355, %f356;
	ld.shared.f32 	%f358, [_ZZN3cub18CUB_300001_SM_10006detail6reduce18DeviceReduceKernelINS2_10policy_hubIfjN4cuda3std3__44plusIfEEE10Policy1000EN6thrust24THRUST_300001_SM_1000_NS6detail15normal_iteratorINSD_10device_ptrIfEEEEjS9_fNS7_10__identityEEEvT0_PT3_T1_NS0_13GridEvenShareISN_EET2_T4_E12temp_storage+76];
	add.f32 	%f379, %f357, %f358;
	bra.uni 	$L__BB54_48;
$L__BB54_22:
	// begin inline asm
	mov.u32 %r188, %laneid;
	// end inline asm
	and.b32  	%r214, %r7, 992;
	add.s32 	%r215, %r214, 32;
	setp.gt.u32 	%p34, %r215, %r6;
	not.b32 	%r216, %r214;
	add.s32 	%r217, %r6, %r216;
	selp.b32 	%r212, %r217, 31, %p34;
	mov.b32 	%r190, %f368;
	mov.b32 	%r191, 1;
	mov.b32 	%r213, -1;
	// begin inline asm
	shfl.sync.down.b32 %r189, %r190, %r191, %r212, %r213;
	// end inline asm
	setp.lt.s32 	%p35, %r188, %r212;
	mov.b32 	%f259, %r189;
	add.f32 	%f260, %f368, %f259;
	selp.f32 	%f261, %f260, %f368, %p35;
	mov.b32 	%r195, %f261;
	mov.b32 	%r196, 2;
	// begin inline asm
	shfl.sync.down.b32 %r194, %r195, %r196, %r212, %r213;
	// end inline asm
	add.s32 	%r218, %r188, 2;
	setp.gt.s32 	%p36, %r218, %r212;
	mov.b32 	%f262, %r194;
	add.f32 	%f263, %f261, %f262;
	selp.f32 	%f264, %f261, %f263, %p36;
	mov.b32 	%r200, %f264;
	mov.b32 	%r201, 4;
	// begin inline asm
	shfl.sync.down.b32 %r199, %r200, %r201, %r212, %r213;
	// end inline asm
	add.s32 	%r219, %r188, 4;
	setp.gt.s32 	%p37, %r219, %r212;
	mov.b32 	%f265, %r199;
	add.f32 	%f266, %f264, %f265;
	selp.f32 	%f267, %f264, %f266, %p37;
	mov.b32 	%r205, %f267;
	mov.b32 	%r206, 8;
	// begin inline asm
	shfl.sync.down.b32 %r204, %r205, %r206, %r212, %r213;
	// end inline asm
	add.s32 	%r220, %r188, 8;
	setp.gt.s32 	%p38, %r220, %r212;
	mov.b32 	%f268, %r204;
	add.f32 	%f269, %f267, %f268;
	selp.f32 	%f270, %f267, %f269, %p38;
	mov.b32 	%r210, %f270;
	mov.b32 	%r211, 16;
	// begin inline asm
	shfl.sync.down.b32 %r209, %r210, %r211, %r212, %r213;
	// end inline asm
	add.s32 	%r221, %r188, 16;
	setp.gt.s32 	%p39, %r221, %r212;
	mov.b32 	%f271, %r209;
	add.f32 	%f272, %f270, %f271;
	selp.f32 	%f379, %f270, %f272, %p39;
	setp.ne.s32 	%p40, %r188, 0;
	@%p40 bra 	$L__BB54_24;
	shr.u32 	%r222, %r7, 3;
	and.b32  	%r223, %r222, 124;
	mov.u32 	%r224, _ZZN3cub18CUB_300001_SM_10006detail6reduce18DeviceReduceKernelINS2_10policy_hubIfjN4cuda3std3__44plusIfEEE10Policy1000EN6thrust24THRUST_300001_SM_1000_NS6detail15normal_iteratorINSD_10device_ptrIfEEEEjS9_fNS7_10__identityEEEvT0_PT3_T1_NS0_13GridEvenShareISN_EET2_T4_E12temp_storage;
	add.s32 	%r225, %r224, %r223;
	st.shared.f32 	[%r225+16], %f379;
$L__BB54_24:
	bar.sync 	0;
	setp.ne.s32 	%p41, %r7, 0;
	@%p41 bra 	$L__BB54_48;
	setp.gt.u32 	%p42, %r6, 32;
	ld.shared.f32 	%f273, [_ZZN3cub18CUB_300001_SM_10006detail6reduce18DeviceReduceKernelINS2_10policy_hubIfjN4cuda3std3__44plusIfEEE10Policy1000EN6thrust24THRUST_300001_SM_1000_NS6detail15normal_iteratorINSD_10device_ptrIfEEEEjS9_fNS7_10__identityEEEvT0_PT3_T1_NS0_13GridEvenShareISN_EET2_T4_E12temp_storage+20];
	add.f32 	%f274, %f379, %f273;
	selp.f32 	%f275, %f274, %f379, %p42;
	setp.gt.u32 	%p43, %r6, 64;
	ld.shared.f32 	%f276, [_ZZN3cub18CUB_300001_SM_10006detail6reduce18DeviceReduceKernelINS2_10policy_hubIfjN4cuda3std3__44plusIfEEE10Policy1000EN6thrust24THRUST_300001_SM_1000_NS6detail15normal_iteratorINSD_10device_ptrIfEEEEjS9_fNS7_10__identityEEEvT0_PT3_T1_NS0_13GridEvenShareISN_EET2_T4_E12temp_storage+24];
	add.f32 	%f277, %f276, %f275;
	selp.f32 	%f278, %f277, %f275, %p43;
	setp.gt.u32 	%p44, %r6, 96;
	ld.shared.f32 	%f279, [_ZZN3cub18CUB_300001_SM_10006detail6reduce18DeviceReduceKernelINS2_10policy_hubIfjN4cuda3std3__44plusIfEEE10Policy1000EN6thrust24THRUST_300001_SM_1000_NS6detail15normal_iteratorINSD_10device_ptrIfEEEEjS9_fNS7_10__identityEEEvT0_PT3_T1_NS0_13GridEvenShareISN_EET2_T4_E12temp_storage+28];
	add.f32 	%f280, %f279, %f278;
	selp.f32 	%f281, %f280, %f278, %p44;
	setp.gt.u32 	%p45, %r6, 128;
	ld.shared.f32 	%f282, [_ZZN3cub18CUB_300001_SM_10006detail6reduce18DeviceReduceKernelINS2_10policy_hubIfjN4cuda3std3__44plusIfEEE10Policy1000EN6thrust24THRUST_300001_SM_1000_NS6detail15normal_iteratorINSD_10device_ptrIfEEEEjS9_fNS7_10__identityEEEvT0_PT3_T1_NS0_13GridEvenShareISN_EET2_T4_E12temp_storage+32];
	add.f32 	%f283, %f282, %f281;
	selp.f32 	%f284, %f283, %f281, %p45;
	setp.gt.u32 	%p46, %r6, 160;
	ld.shared.f32 	%f285, [_ZZN3cub18CUB_300001_SM_10006detail6reduce18DeviceReduceKernelINS2_10policy_hubIfjN4cuda3std3__44plusIfEEE10Policy1000EN6thrust24THRUST_300001_SM_1000_NS6detail15normal_iteratorINSD_10device_ptrIfEEEEjS9_fNS7_10__identityEEEvT0_PT3_T1_NS0_13GridEvenShareISN_EET2_T4_E12temp_storage+36];
	add.f32 	%f286, %f285, %f284;
	selp.f32 	%f287, %f286, %f284, %p46;
	setp.gt.u32 	%p47, %r6, 192;
	ld.shared.f32 	%f288, [_ZZN3cub18CUB_300001_SM_10006detail6reduce18DeviceReduceKernelINS2_10policy_hubIfjN4cuda3std3__44plusIfEEE10Policy1000EN6thrust24THRUST_300001_SM_1000_NS6detail15normal_iteratorINSD_10device_ptrIfEEEEjS9_fNS7_10__identityEEEvT0_PT3_T1_NS0_13GridEvenShareISN_EET2_T4_E12temp_storage+40];
	add.f32 	%f289, %f288, %f287;
	selp.f32 	%f290, %f289, %f287, %p47;
	setp.gt.u32 	%p48, %r6, 224;
	ld.shared.f32 	%f291, [_ZZN3cub18CUB_300001_SM_10006detail6reduce18DeviceReduceKernelINS2_10policy_hubIfjN4cuda3std3__44plusIfEEE10Policy1000EN6thrust24THRUST_300001_SM_1000_NS6detail15normal_iteratorINSD_10device_ptrIfEEEEjS9_fNS7_10__identityEEEvT0_PT3_T1_NS0_13GridEvenShareISN_EET2_T4_E12temp_storage+44];
	add.f32 	%f292, %f291, %f290;
	selp.f32 	%f293, %f292, %f290, %p48;
	setp.gt.u32 	%p49, %r6, 256;
	ld.shared.f32 	%f294, [_ZZN3cub18CUB_300001_SM_10006detail6reduce18DeviceReduceKernelINS2_10policy_hubIfjN4cuda3std3__44plusIfEEE10Policy1000EN6thrust24THRUST_300001_SM_1000_NS6detail15normal_iteratorINSD_10device_ptrIfEEEEjS9_fNS7_10__identityEEEvT0_PT3_T1_NS0_13GridEvenShareISN_EET2_T4_E12temp_storage+48];
	add.f32 	%f295, %f294, %f293;
	selp.f32 	%f296, %f295, %f293, %p49;
	setp.gt.u32 	%p50, %r6, 288;
	ld.shared.f32 	%f297, [_ZZN3cub18CUB_300001_SM_10006detail6reduce18DeviceReduceKernelINS2_10policy_hubIfjN4cuda3std3__44plusIfEEE10Policy1000EN6thrust24THRUST_300001_SM_1000_NS6detail15normal_iteratorINSD_10device_ptrIfEEEEjS9_fNS7_10__identityEEEvT0_PT3_T1_NS0_13GridEvenShareISN_EET2_T4_E12temp_storage+52];
	add.f32 	%f298, %f297, %f296;
	selp.f32 	%f299, %f298, %f296, %p50;
	setp.gt.u32 	%p51, %r6, 320;
	ld.shared.f32 	%f300, [_ZZN3cub18CUB_300001_SM_10006detail6reduce18DeviceReduceKernelINS2_10policy_hubIfjN4cuda3std3__44plusIfEEE10Policy1000EN6thrust24THRUST_300001_SM_1000_NS6detail15normal_iteratorINSD_10device_ptrIfEEEEjS9_fNS7_10__identityEEEvT0_PT3_T1_NS0_13GridEvenShareISN_EET2_T4_E12temp_storage+56];
	add.f32 	%f301, %f300, %f299;
	selp.f32 	%f302, %f301, %f299, %p51;
	setp.gt.u32 	%p52, %r6, 352;
	ld.shared.f32 	%f303, [_ZZN3cub18CUB_300001_SM_10006detail6reduce18DeviceReduceKernelINS2_10policy_hubIfjN4cuda3std3__44plusIfEEE10Policy1000EN6thrust24THRUST_300001_SM_1000_NS6detail15normal_iteratorINSD_10device_ptrIfEEEEjS9_fNS7_10__identityEEEvT0_PT3_T1_NS0_13GridEvenShareISN_EET2_T4_E12temp_storage+60];
	add.f32 	%f304, %f303, %f302;
	selp.f32 	%f305, %f304, %f302, %p52;
	setp.gt.u32 	%p53, %r6, 384;
	ld.shared.f32 	%f306, [_ZZN3cub18CUB_300001_SM_10006detail6reduce18DeviceReduceKernelINS2_10policy_hubIfjN4cuda3std3__44plusIfEEE10Policy1000EN6thrust24THRUST_300001_SM_1000_NS6detail15normal_iteratorINSD_10device_ptrIfEEEEjS9_fNS7_10__identityEEEvT0_PT3_T1_NS0_13GridEvenShareISN_EET2_T4_E12temp_storage+64];
	add.f32 	%f307, %f306, %f305;
	selp.f32 	%f308, %f307, %f305, %p53;
	setp.gt.u32 	%p54, %r6, 416;
	ld.shared.f32 	%f309, [_ZZN3cub18CUB_300001_SM_10006detail6reduce18DeviceReduceKernelINS2_10policy_hubIfjN4cuda3std3__44plusIfEEE10Policy1000EN6thrust24THRUST_300001_SM_1000_NS6detail15normal_iteratorINSD_10device_ptrIfEEEEjS9_fNS7_10__identityEEEvT0_PT3_T1_NS0_13GridEvenShareISN_EET2_T4_E12temp_storage+68];
	add.f32 	%f310, %f309, %f308;
	selp.f32 	%f311, %f310, %f308, %p54;
	setp.gt.u32 	%p55, %r6, 448;
	ld.shared.f32 	%f312, [_ZZN3cub18CUB_300001_SM_10006detail6reduce18DeviceReduceKernelINS2_10policy_hubIfjN4cuda3std3__44plusIfEEE10Policy1000EN6thrust24THRUST_300001_SM_1000_NS6detail15normal_iteratorINSD_10device_ptrIfEEEEjS9_fNS7_10__identityEEEvT0_PT3_T1_NS0_13GridEvenShareISN_EET2_T4_E12temp_storage+72];
	add.f32 	%f313, %f312, %f311;
	selp.f32 	%f314, %f313, %f311, %p55;
	setp.gt.u32 	%p56, %r6, 480;
	ld.shared.f32 	%f315, [_ZZN3cub18CUB_300001_SM_10006detail6reduce18DeviceReduceKernelINS2_10policy_hubIfjN4cuda3std3__44plusIfEEE10Policy1000EN6thrust24THRUST_300001_SM_1000_NS6detail15normal_iteratorINSD_10device_ptrIfEEEEjS9_fNS7_10__identityEEEvT0_PT3_T1_NS0_13GridEvenShareISN_EET2_T4_E12temp_storage+76];
	add.f32 	%f316, %f315, %f314;
	selp.f32 	%f379, %f316, %f314, %p56;
	bra.uni 	$L__BB54_48;
$L__BB54_26:
	mov.u32 	%r35, %tid.x;
	add.s32 	%r72, %r35, %r270;
	mul.wide.u32 	%rd4, %r72, 4;
	add.s64 	%rd5, %rd1, %rd4;
	ld.global.f32 	%f41, [%rd5];
	ld.global.f32 	%f42, [%rd5+2048];
	ld.global.f32 	%f43, [%rd5+4096];
	ld.global.f32 	%f44, [%rd5+6144];
	ld.global.f32 	%f45, [%rd5+8192];
	ld.global.f32 	%f46, [%rd5+10240];
	ld.global.f32 	%f47, [%rd5+12288];
	ld.global.f32 	%f48, [%rd5+14336];
	ld.global.f32 	%f49, [%rd5+16384];
	ld.global.f32 	%f50, [%rd5+18432];
	ld.global.f32 	%f51, [%rd5+20480];
	ld.global.f32 	%f52, [%rd5+22528];
	ld.global.f32 	%f53, [%rd5+24576];
	ld.global.f32 	%f54, [%rd5+26624];
	ld.global.f32 	%f55, [%rd5+28672];
	ld.global.f32 	%f56, [%rd5+30720];
	add.f32 	%f57, %f41, %f42;
	add.f32 	%f58, %f43, %f44;
	add.f32 	%f59, %f45, %f46;
	add.f32 	%f60, %f47, %f48;
	add.f32 	%f61, %f49, %f50;
	add.f32 	%f62, %f51, %f52;
	add.f32 	%f63, %f53, %f54;
	add.f32 	%f64, %f55, %f56;
	add.f32 	%f65, %f57, %f58;
	add.f32 	%f66, %f59, %f60;
	add.f32 	%f67, %f61, %f62;
	add.f32 	%f68, %f63, %f64;
	add.f32 	%f69, %f65, %f66;
	add.f32 	%f70, %f67, %f68;
	add.f32 	%f378, %f69, %f70;
	setp.lt.u32 	%p2, %r6, %r4;
	@%p2 bra 	$L__BB54_44;
	add.s32 	%r36, %r4, %r270;
	not.b32 	%r74, %r35;
	add.s32 	%r75, %r74, %r1;
	sub.s32 	%r76, %r75, %r4;
	sub.s32 	%r267, %r76, %r270;
	add.s32 	%r77, %r36, %r35;
	add.s32 	%r266, %r77, 4096;
	mov.b32 	%r269, 0;
	mov.u32 	%r268, %r36;
$L__BB54_28:
	add.s32 	%r270, %r270, %r4;
	add.s32 	%r79, %r1, -8192;
	setp.gt.u32 	%p3, %r270, %r79;
	@%p3 bra 	$L__BB54_30;
	add.s32 	%r80, %r35, %r270;
	mul.wide.u32 	%rd6, %r80, 4;
	add.s64 	%rd7, %rd1, %rd6;
	ld.global.f32 	%f71, [%rd7];
	ld.global.f32 	%f72, [%rd7+2048];
	ld.global.f32 	%f73, [%rd7+4096];
	ld.global.f32 	%f74, [%rd7+6144];
	ld.global.f32 	%f75, [%rd7+8192];
	ld.global.f32 	%f76, [%rd7+10240];
	ld.global.f32 	%f77, [%rd7+12288];
	ld.global.f32 	%f78, [%rd7+14336];
	ld.global.f32 	%f79, [%rd7+16384];
	ld.global.f32 	%f80, [%rd7+18432];
	ld.global.f32 	%f81, [%rd7+20480];
	ld.global.f32 	%f82, [%rd7+22528];
	ld.global.f32 	%f83, [%rd7+24576];
	ld.global.f32 	%f84, [%rd7+26624];
	ld.global.f32 	%f85, [%rd7+28672];
	ld.global.f32 	%f86, [%rd7+30720];
	add.f32 	%f87, %f378, %f71;
	add.f32 	%f88, %f72, %f73;
	add.f32 	%f89, %f74, %f75;
	add.f32 	%f90, %f76, %f77;
	add.f32 	%f91, %f78, %f79;
	add.f32 	%f92, %f80, %f81;
	add.f32 	%f93, %f82, %f83;
	add.f32 	%f94, %f84, %f85;
	add.f32 	%f95, %f87, %f88;
	add.f32 	%f96, %f89, %f90;
	add.f32 	%f97, %f91, %f92;
	add.f32 	%f98, %f93, %f94;
	add.f32 	%f99, %f95, %f96;
	add.f32 	%f100, %f97, %f98;
	add.f32 	%f101, %f99, %f100;
	add.f32 	%f378, %f101, %f86;
	sub.s32 	%r81, %r1, %r270;
	setp.lt.u32 	%p4, %r81, %r4;
	add.s32 	%r269, %r269, 1;
	add.s32 	%r268, %r268, %r4;
	sub.s32 	%r267, %r267, %r4;
	add.s32 	%r266, %r266, %r4;
	@%p4 bra 	$L__BB54_44;
	bra.uni 	$L__BB54_28;
$L__BB54_30:
	setp.le.u32 	%p5, %r1, %r270;
	sub.s32 	%r83, %r1, %r270;
	setp.ge.s32 	%p6, %r35, %r83;
	or.pred  	%p7, %p5, %p6;
	@%p7 bra 	$L__BB54_44;
	not.b32 	%r85, %r35;
	add.s32 	%r86, %r1, %r85;
	sub.s32 	%r87, %r86, %r36;
	mul.lo.s32 	%r88, %r2, %r269;
	shl.b32 	%r89, %r88, 13;
	sub.s32 	%r90, %r87, %r89;
	shr.u32 	%r91, %r90, 9;
	add.s32 	%r49, %r91, 1;
	and.b32  	%r50, %r49, 15;
	setp.lt.u32 	%p8, %r90, 7680;
	mov.u32 	%r275, %r35;
	@%p8 bra 	$L__BB54_35;
	or.b32  	%r273, %r35, 4096;
	shr.u32 	%r92, %r267, 9;
	add.s32 	%r93, %r92, 1;
	and.b32  	%r94, %r93, 16777200;
	neg.s32 	%r271, %r94;
$L__BB54_33:
	.pragma "nounroll";
	add.s32 	%r95, %r266, -4096;
	mul.wide.u32 	%rd8, %r95, 4;
	add.s64 	%rd9, %rd1, %rd8;
	ld.global.f32 	%f103, [%rd9];
	add.f32 	%f104, %f378, %f103;
	add.s32 	%r96, %r266, -3584;
	mul.wide.u32 	%rd10, %r96, 4;
	add.s64 	%rd11, %rd1, %rd10;
	ld.global.f32 	%f105, [%rd11];
	add.f32 	%f106, %f104, %f105;
	add.s32 	%r97, %r266, -3072;
	mul.wide.u32 	%rd12, %r97, 4;
	add.s64 	%rd13, %rd1, %rd12;
	ld.global.f32 	%f107, [%rd13];
	add.f32 	%f108, %f106, %f107;
	add.s32 	%r98, %r266, -2560;
	mul.wide.u32 	%rd14, %r98, 4;
	add.s64 	%rd15, %rd1, %rd14;
	ld.global.f32 	%f109, [%rd15];
	add.f32 	%f110, %f108, %f109;
	add.s32 	%r99, %r266, -2048;
	mul.wide.u32 	%rd16, %r99, 4;
	add.s64 	%rd17, %rd1, %rd16;
	ld.global.f32 	%f111, [%rd17];
	add.f32 	%f112, %f110, %f111;
	add.s32 	%r100, %r266, -1536;
	mul.wide.u32 	%rd18, %r100, 4;
	add.s64 	%rd19, %rd1, %rd18;
	ld.global.f32 	%f113, [%rd19];
	add.f32 	%f114, %f112, %f113;
	add.s32 	%r101, %r266, -1024;
	mul.wide.u32 	%rd20, %r101, 4;
	add.s64 	%rd21, %rd1, %rd20;
	ld.global.f32 	%f115, [%rd21];
	add.f32 	%f116, %f114, %f115;
	add.s32 	%r102, %r266, 3584;
	add.s32 	%r103, %r266, -512;
	mul.wide.u32 	%rd22, %r103, 4;
	add.s64 	%rd23, %rd1, %rd22;
	ld.global.f32 	%f117, [%rd23];
	add.f32 	%f118, %f116, %f117;
	mul.wide.u32 	%rd24, %r266, 4;
	add.s64 	%rd25, %rd1, %rd24;
	ld.global.f32 	%f119, [%rd25];
	add.f32 	%f120, %f118, %f119;
	add.s32 	%r104, %r266, 512;
	mul.wide.u32 	%rd26, %r104, 4;
	add.s64 	%rd27, %rd1, %rd26;
	ld.global.f32 	%f121, [%rd27];
	add.f32 	%f122, %f120, %f121;
	add.s32 	%r105, %r266, 1024;
	mul.wide.u32 	%rd28, %r105, 4;
	add.s64 	%rd29, %rd1, %rd28;
	ld.global.f32 	%f123, [%rd29];
	add.f32 	%f124, %f122, %f123;
	add.s32 	%r106, %r266, 1536;
	mul.wide.u32 	%rd30, %r106, 4;
	add.s64 	%rd31, %rd1, %rd30;
	ld.global.f32 	%f125, [%rd31];
	add.f32 	%f126, %f124, %f125;
	add.s32 	%r107, %r266, 2048;
	mul.wide.u32 	%rd32, %r107, 4;
	add.s64 	%rd33, %rd1, %rd32;
	ld.global.f32 	%f127, [%rd33];
	add.f32 	%f128, %f126, %f127;
	add.s32 	%r108, %r266, 2560;
	mul.wide.u32 	%rd34, %r108, 4;
	add.s64 	%rd35, %rd1, %rd34;
	ld.global.f32 	%f129, [%rd35];
	add.f32 	%f130, %f128, %f129;
	add.s32 	%r109, %r266, 3072;
	mul.wide.u32 	%rd36, %r109, 4;
	add.s64 	%rd37, %rd1, %rd36;
	ld.global.f32 	%f131, [%rd37];
	add.f32 	%f132, %f130, %f131;
	mul.wide.u32 	%rd38, %r102, 4;
	add.s64 	%rd39, %rd1, %rd38;
	ld.global.f32 	%f133, [%rd39];
	add.f32 	%f378, %f132, %f133;
	add.s32 	%r273, %r273, 8192;
	add.s32 	%r266, %r266, 8192;
	add.s32 	%r271, %r271, 16;
	setp.ne.s32 	%p9, %r271, 0;
	@%p9 bra 	$L__BB54_33;
	add.s32 	%r275, %r273, -4096;
$L__BB54_35:
	setp.eq.s32 	%p10, %r50, 0;
	@%p10 bra 	$L__BB54_44;
	and.b32  	%r61, %r49, 7;
	setp.lt.u32 	%p11, %r50, 8;
	@%p11 bra 	$L__BB54_38;
	add.s32 	%r110, %r275, %r270;
	mul.wide.u32 	%rd40, %r110, 4;
	add.s64 	%rd41, %rd1, %rd40;
	ld.global.f32 	%f135, [%rd41];
	add.f32 	%f136, %f378, %f135;
	add.s32 	%r111, %r110, 512;
	mul.wide.u32 	%rd42, %r111, 4;
	add.s64 	%rd43, %rd1, %rd42;
	ld.global.f32 	%f137, [%rd43];
	add.f32 	%f138, %f136, %f137;
	add.s32 	%r112, %r110, 1024;
	mul.wide.u32 	%rd44, %r112, 4;
	add.s64 	%rd45, %rd1, %rd44;
	ld.global.f32 	%f139, [%rd45];
	add.f32 	%f140, %f138, %f139;
	add.s32 	%r113, %r110, 1536;
	mul.wide.u32 	%rd46, %r113, 4;
	add.s64 	%rd47, %rd1, %rd46;
	ld.global.f32 	%f141, [%rd47];
	add.f32 	%f142, %f140, %f141;
	add.s32 	%r114, %r110, 2048;
	mul.wide.u32 	%rd48, %r114, 4;
	add.s64 	%rd49, %rd1, %rd48;
	ld.global.f32 	%f143, [%rd49];
	add.f32 	%f144, %f142, %f143;
	add.s32 	%r115, %r110, 2560;
	mul.wide.u32 	%rd50, %r115, 4;
	add.s64 	%rd51, %rd1, %rd50;
	ld.global.f32 	%f145, [%rd51];
	add.f32 	%f146, %f144, %f145;
	add.s32 	%r116, %r110, 3072;
	mul.wide.u32 	%rd52, %r116, 4;
	add.s64 	%rd53, %rd1, %rd52;
	ld.global.f32 	%f147, [%rd53];
	add.f32 	%f148, %f146, %f147;
	add.s32 	%r117, %r110, 3584;
	mul.wide.u32 	%rd54, %r117, 4;
	add.s64 	%rd55, %rd1, %rd54;
	ld.global.f32 	%f149, [%rd55];
	add.f32 	%f378, %f148, %f149;
	add.s32 	%r275, %r275, 4096;
$L__BB54_38:
	setp.eq.s32 	%p12, %r61, 0;
	@%p12 bra 	$L__BB54_44;
	setp.lt.u32 	%p13, %r61, 4;
	@%p13 bra 	$L__BB54_41;
	add.s32 	%r118, %r275, %r270;
	mul.wide.u32 	%rd56, %r118, 4;
	add.s64 	%rd57, %rd1, %rd56;
	ld.global.f32 	%f151, [%rd57];
	add.f32 	%f152, %f378, %f151;
	add.s32 	%r119, %r118, 512;
	mul.wide.u32 	%rd58, %r119, 4;
	add.s64 	%rd59, %rd1, %rd58;
	ld.global.f32 	%f153, [%rd59];
	add.f32 	%f154, %f152, %f153;
	add.s32 	%r120, %r118, 1024;
	mul.wide.u32 	%rd60, %r120, 4;
	add.s64 	%rd61, %rd1, %rd60;
	ld.global.f32 	%f155, [%rd61];
	add.f32 	%f156, %f154, %f155;
	add.s32 	%r121, %r118, 1536;
	mul.wide.u32 	%rd62, %r121, 4;
	add.s64 	%rd63, %rd1, %rd62;
	ld.global.f32 	%f157, [%rd63];
	add.f32 	%f378, %f156, %f157;
	add.s32 	%r275, %r275, 2048;
$L__BB54_41:
	and.b32  	%r122, %r49, 3;
	setp.eq.s32 	%p14, %r122, 0;
	@%p14 bra 	$L__BB54_44;
	add.s32 	%r278, %r275, %r268;
	cvt.u16.u32 	%rs1, %r267;
	shr.u16 	%rs2, %rs1, 9;
	add.s16 	%rs3, %rs2, 1;
	cvt.u32.u16 	%r123, %rs3;
	and.b32  	%r124, %r123, 3;
	neg.s32 	%r277, %r124;
$L__BB54_43:
	.pragma "nounroll";
	mul.wide.u32 	%rd64, %r278, 4;
	add.s64 	%rd65, %rd1, %rd64;
	ld.global.f32 	%f158, [%rd65];
	add.f32 	%f378, %f378, %f158;
	add.s32 	%r278, %r278, 512;
	add.s32 	%r277, %r277, 1;
	setp.ne.s32 	%p15, %r277, 0;
	@%p15 bra 	$L__BB54_43;
$L__BB54_44:
	// begin inline asm
	mov.u32 %r125, %laneid;
	// end inline asm
	mov.b32 	%r127, %f378;
	mov.b32 	%r128, 1;
	mov.b32 	%r149, 31;
	mov.b32 	%r150, -1;
	// begin inline asm
	shfl.sync.down.b32 %r126, %r127, %r128, %r149, %r150;
	// end inline asm
	setp.gt.s32 	%p16, %r125, 30;
	mov.b32 	%f159, %r126;
	add.f32 	%f160, %f378, %f159;
	selp.f32 	%f161, %f378, %f160, %p16;
	mov.b32 	%r132, %f161;
	mov.b32 	%r133, 2;
	// begin inline asm
	shfl.sync.down.b32 %r131, %r132, %r133, %r149, %r150;
	// end inline asm
	setp.gt.s32 	%p17, %r125, 29;
	mov.b32 	%f162, %r131;
	add.f32 	%f163, %f161, %f162;
	selp.f32 	%f164, %f161, %f163, %p17;
	mov.b32 	%r137, %f164;
	mov.b32 	%r138, 4;
	// begin inline asm
	shfl.sync.down.b32 %r136, %r137, %r138, %r149, %r150;
	// end inline asm
	setp.gt.s32 	%p18, %r125, 27;
	mov.b32 	%f165, %r136;
	add.f32 	%f166, %f164, %f165;
	selp.f32 	%f167, %f164, %f166, %p18;
	mov.b32 	%r142, %f167;
	mov.b32 	%r143, 8;
	// begin inline asm
	shfl.sync.down.b32 %r141, %r142, %r143, %r149, %r150;
	// end inline asm
	setp.gt.s32 	%p19, %r125, 23;
	mov.b32 	%f168, %r141;
	add.f32 	%f169, %f167, %f168;
	selp.f32 	%f170, %f167, %f169, %p19;
	mov.b32 	%r147, %f170;
	mov.b32 	%r148, 16;
	// begin inline asm
	shfl.sync.down.b32 %r146, %r147, %r148, %r149, %r150;
	// end inline asm
	setp.gt.s32 	%p20, %r125, 15;
	mov.b32 	%f171, %r146;
	add.f32 	%f37, %f170, %f171;
	selp.f32 	%f379, %f170, %f37, %p20;
	setp.ne.s32 	%p21, %r125, 0;
	@%p21 bra 	$L__BB54_46;
	shr.u32 	%r151, %r35, 3;
	and.b32  	%r152, %r151, 124;
	mov.u32 	%r153, _ZZN3cub18CUB_300001_SM_10006detail6reduce18DeviceReduceKernelINS2_10policy_hubIfjN4cuda3std3__44plusIfEEE10Policy1000EN6thrust24THRUST_300001_SM_1000_NS6detail15normal_iteratorINSD_10device_ptrIfEEEEjS9_fNS7_10__identityEEEvT0_PT3_T1_NS0_13GridEvenShareISN_EET2_T4_E12temp_storage;
	add.s32 	%r154, %r153, %r152;
	st.shared.f32 	[%r154+16], %f37;
$L__BB54_46:
	bar.sync 	0;
	setp.ne.s32 	%p22, %r35, 0;
	@%p22 bra 	$L__BB54_48;
	ld.shared.f32 	%f172, [_ZZN3cub18CUB_300001_SM_10006detail6reduce18DeviceReduceKernelINS2_10policy_hubIfjN4cuda3std3__44plusIfEEE10Policy1000EN6thrust24THRUST_300001_SM_1000_NS6detail15normal_iteratorINSD_10device_ptrIfEEEEjS9_fNS7_10__identityEEEvT0_PT3_T1_NS0_13GridEvenShareISN_EET2_T4_E12temp_storage+20];
	add.f32 	%f173, %f379, %f172;
	ld.shared.f32 	%f174, [_ZZN3cub18CUB_300001_SM_10006detail6reduce18DeviceReduceKernelINS2_10policy_hubIfjN4cuda3std3__44plusIfEEE10Policy1000EN6thrust24THRUST_300001_SM_1000_NS6detail15normal_iteratorINSD_10device_ptrIfEEEEjS9_fNS7_10__identityEEEvT0_PT3_T1_NS0_13GridEvenShareISN_EET2_T4_E12temp_storage+24];
	add.f32 	%f175, %f173, %f174;
	ld.shared.f32 	%f176, [_ZZN3cub18CUB_300001_SM_10006detail6reduce18DeviceReduceKernelINS2_10policy_hubIfjN4cuda3std3__44plusIfEEE10Policy1000EN6thrust24THRUST_300001_SM_1000_NS6detail15normal_iteratorINSD_10device_ptrIfEEEEjS9_fNS7_10__identityEEEvT0_PT3_T1_NS0_13GridEvenShareISN_EET2_T4_E12temp_storage+28];
	add.f32 	%f177, %f175, %f176;
	ld.shared.f32 	%f178, [_ZZN3cub18CUB_300001_SM_10006detail6reduce18DeviceReduceKernelINS2_10policy_hubIfjN4cuda3std3__44plusIfEEE10Policy1000EN6thrust24THRUST_300001_SM_1000_NS6detail15normal_iteratorINSD_10device_ptrIfEEEEjS9_fNS7_10__identityEEEvT0_PT3_T1_NS0_13GridEvenShareISN_EET2_T4_E12temp_storage+32];
	add.f32 	%f179, %f177, %f178;
	ld.shared.f32 	%f180, [_ZZN3cub18CUB_300001_SM_10006detail6reduce18DeviceReduceKernelINS2_10policy_hubIfjN4cuda3std3__44plusIfEEE10Policy1000EN6thrust24THRUST_300001_SM_1000_NS6detail15normal_iteratorINSD_10device_ptrIfEEEEjS9_fNS7_10__identityEEEvT0_PT3_T1_NS0_13GridEvenShareISN_EET2_T4_E12temp_storage+36];
	add.f32 	%f181, %f179, %f180;
	ld.shared.f32 	%f182, [_ZZN3cub18CUB_300001_SM_10006detail6reduce18DeviceReduceKernelINS2_10policy_hubIfjN4cuda3std3__44plusIfEEE10Policy1000EN6thrust24THRUST_300001_SM_1000_NS6detail15normal_iteratorINSD_10device_ptrIfEEEEjS9_fNS7_10__identityEEEvT0_PT3_T1_NS0_13GridEvenShareISN_EET2_T4_E12temp_storage+40];
	add.f32 	%f183, %f181, %f182;
	ld.shared.f32 	%f184, [_ZZN3cub18CUB_300001_SM_10006detail6reduce18DeviceReduceKernelINS2_10policy_hubIfjN4cuda3std3__44plusIfEEE10Policy1000EN6thrust24THRUST_300001_SM_1000_NS6detail15normal_iteratorINSD_10device_ptrIfEEEEjS9_fNS7_10__identityEEEvT0_PT3_T1_NS0_13GridEvenShareISN_EET2_T4_E12temp_storage+44];
	add.f32 	%f185, %f183, %f184;
	ld.shared.f32 	%f186, [_ZZN3cub18CUB_300001_SM_10006detail6reduce18DeviceReduceKernelINS2_10policy_hubIfjN4cuda3std3__44plusIfEEE10Policy1000EN6thrust24THRUST_300001_SM_1000_NS6detail15normal_iteratorINSD_10device_ptrIfEEEEjS9_fNS7_10__identityEEEvT0_PT3_T1_NS0_13GridEvenShareISN_EET2_T4_E12temp_storage+48];
	add.f32 	%f187, %f185, %f186;
	ld.shared.f32 	%f188, [_ZZN3cub18CUB_300001_SM_10006detail6reduce18DeviceReduceKernelINS2_10policy_hubIfjN4cuda3std3__44plusIfEEE10Policy1000EN6thrust24THRUST_300001_SM_1000_NS6detail15normal_iteratorINSD_10device_ptrIfEEEEjS9_fNS7_10__identityEEEvT0_PT3_T1_NS0_13GridEvenShareISN_EET2_T4_E12temp_storage+52];
	add.f32 	%f189, %f187, %f188;
	ld.shared.f32 	%f190, [_ZZN3cub18CUB_300001_SM_10006detail6reduce18DeviceReduceKernelINS2_10policy_hubIfjN4cuda3std3__44plusIfEEE10Policy1000EN6thrust24THRUST_300001_SM_1000_NS6detail15normal_iteratorINSD_10device_ptrIfEEEEjS9_fNS7_10__identityEEEvT0_PT3_T1_NS0_13GridEvenShareISN_EET2_T4_E12temp_storage+56];
	add.f32 	%f191, %f189, %f190;
	ld.shared.f32 	%f192, [_ZZN3cub18CUB_300001_SM_10006detail6reduce18DeviceReduceKernelINS2_10policy_hubIfjN4cuda3std3__44plusIfEEE10Policy1000EN6thrust24THRUST_300001_SM_1000_NS6detail15normal_iteratorINSD_10device_ptrIfEEEEjS9_fNS7_10__identityEEEvT0_PT3_T1_NS0_13GridEvenShareISN_EET2_T4_E12temp_storage+60];
	add.f32 	%f193, %f191, %f192;
	ld.shared.f32 	%f194, [_ZZN3cub18CUB_300001_SM_10006detail6reduce18DeviceReduceKernelINS2_10policy_hubIfjN4cuda3std3__44plusIfEEE10Policy1000EN6thrust24THRUST_300001_SM_1000_NS6detail15normal_iteratorINSD_10device_ptrIfEEEEjS9_fNS7_10__identityEEEvT0_PT3_T1_NS0_13GridEvenShareISN_EET2_T4_E12temp_storage+64];
	add.f32 	%f195, %f193, %f194;
	ld.shared.f32 	%f196, [_ZZN3cub18CUB_300001_SM_10006detail6reduce18DeviceReduceKernelINS2_10policy_hubIfjN4cuda3std3__44plusIfEEE10Policy1000EN6thrust24THRUST_300001_SM_1000_NS6detail15normal_iteratorINSD_10device_ptrIfEEEEjS9_fNS7_10__identityEEEvT0_PT3_T1_NS0_13GridEvenShareISN_EET2_T4_E12temp_storage+68];
	add.f32 	%f197, %f195, %f196;
	ld.shared.f32 	%f198, [_ZZN3cub18CUB_300001_SM_10006detail6reduce18DeviceReduceKernelINS2_10policy_hubIfjN4cuda3std3__44plusIfEEE10Policy1000EN6thrust24THRUST_300001_SM_1000_NS6detail15normal_iteratorINSD_10device_ptrIfEEEEjS9_fNS7_10__identityEEEvT0_PT3_T1_NS0_13GridEvenShareISN_EET2_T4_E12temp_storage+72];
	add.f32 	%f199, %f197, %f198;
	ld.shared.f32 	%f200, [_ZZN3cub18CUB_300001_SM_10006detail6reduce18DeviceReduceKernelINS2_10policy_hubIfjN4cuda3std3__44plusIfEEE10Policy1000EN6thrust24THRUST_300001_SM_1000_NS6detail15normal_iteratorINSD_10device_ptrIfEEEEjS9_fNS7_10__identityEEEvT0_PT3_T1_NS0_13GridEvenShareISN_EET2_T4_E12temp_storage+76];
	add.f32 	%f379, %f199, %f200;
$L__BB54_48:
	mov.u32 	%r256, %tid.x;
	setp.ne.s32 	%p64, %r256, 0;
	@%p64 bra 	$L__BB54_50;
	ld.param.u64 	%rd129, [_ZN3cub18CUB_300001_SM_10006detail6reduce18DeviceReduceKernelINS2_10policy_hubIfjN4cuda3std3__44plusIfEEE10Policy1000EN6thrust24THRUST_300001_SM_1000_NS6detail15normal_iteratorINSD_10device_ptrIfEEEEjS9_fNS7_10__identityEEEvT0_PT3_T1_NS0_13GridEvenShareISN_EET2_T4__param_1];
	cvta.to.global.u64 	%rd126, %rd129;
	mul.wide.u32 	%rd127, %r3, 4;
	add.s64 	%rd128, %rd126, %rd127;
	st.global.f32 	[%rd128], %f379;
$L__BB54_50:
	ret;

}
	// .globl	_ZN3cub18CUB_300001_SM_10006detail6reduce28DeviceReduceSingleTileKernelINS2_10policy_hubIfjN4cuda3std3__44plusIfEEE10Policy1000EPfSC_iS9_ffNS7_10__identityEEEvT0_T1_T2_T3_T4_T6_
.visible .entry _ZN3cub18CUB_300001_SM_10006detail6reduce28DeviceReduceSingleTileKernelINS2_10policy_hubIfjN4cuda3std3__44plusIfEEE10Policy1000EPfSC_iS9_ffNS7_10__identityEEEvT0_T1_T2_T3_T4_T6_(
	.param .u64 .ptr .align 1 _ZN3cub18CUB_300001_SM_10006detail6reduce28DeviceReduceSingleTileKernelINS2_10policy_hubIfjN4cuda3std3__44plusIfEEE10Policy1000EPfSC_iS9_ffNS7_10__identityEEEvT0_T1_T2_T3_T4_T6__param_0,
	.param .u64 .ptr .align 1 _ZN3cub18CUB_300001_SM_10006detail6reduce28DeviceReduceSingleTileKernelINS2_10policy_hubIfjN4cuda3std3__44plusIfEEE10Policy1000EPfSC_iS9_ffNS7_10__identityEEEvT0_T1_T2_T3_T4_T6__param_1,
	.param .u32 _ZN3cub18CUB_300001_SM_10006detail6reduce28DeviceReduceSingleTileKernelINS2_10policy_hubIfjN4cuda3std3__44plusIfEEE10Policy1000EPfSC_iS9_ffNS7_10__identityEEEvT0_T1_T2_T3_T4_T6__param_2,
	.param .align 1 .b8 _ZN3cub18CUB_300001_SM_10006detail6reduce28DeviceReduceSingleTileKernelINS2_10policy_hubIfjN4cuda3std3__44plusIfEEE10Policy1000EPfSC_iS9_ffNS7_10__identityEEEvT0_T1_T2_T3_T4_T6__param_3[1],
	.param .f32 _ZN3cub18CUB_300001_SM_10006detail6reduce28DeviceReduceSingleTileKernelINS2_10policy_hubIfjN4cuda3std3__44plusIfEEE10Policy1000EPfSC_iS9_ffNS7_10__identityEEEvT0_T1_T2_T3_T4_T6__param_4,
	.param .align 1 .b8 _ZN3cub18CUB_300001_SM_10006detail6reduce28DeviceReduceSingleTileKernelINS2_10policy_hubIfjN4cuda3std3__44plusIfEEE10Policy1000EPfSC_iS9_ffNS7_10__identityEEEvT0_T1_T2_T3_T4_T6__param_5[1]
)
.maxntid 512
.minnctapersm 1
{
	.reg .pred 	%p<113>;
	.reg .b32 	%r<407>;
	.reg .b32 	%f<531>;
	.reg .b64 	%rd<133>;
	// demoted variable
	.shared .align 4 .b8 _ZZN3cub18CUB_300001_SM_10006detail6reduce28DeviceReduceSingleTileKernelINS2_10policy_hubIfjN4cuda3std3__44plusIfEEE10Policy1000EPfSC_iS9_ffNS7_10__identityEEEvT0_T1_T2_T3_T4_T6_E12temp_storage[84];
	ld.param.u64 	%rd16, [_ZN3cub18CUB_300001_SM_10006detail6reduce28DeviceReduceSingleTileKernelINS2_10policy_hubIfjN4cuda3std3__44plusIfEEE10Policy1000EPfSC_iS9_ffNS7_10__identityEEEvT0_T1_T2_T3_T4_T6__param_0];
	ld.param.u64 	%rd17, [_ZN3cub18CUB_300001_SM_10006detail6reduce28DeviceReduceSingleTileKernelINS2_10policy_hubIfjN4cuda3std3__44plusIfEEE10Policy1000EPfSC_iS9_ffNS7_10__identityEEEvT0_T1_T2_T3_T4_T6__param_1];
	ld.param.u32 	%r67, [_ZN3cub18CUB_300001_SM_10006detail6reduce28DeviceReduceSingleTileKernelINS2_10policy_hubIfjN4cuda3std3__44plusIfEEE10Policy1000EPfSC_iS9_ffNS7_10__identityEEEvT0_T1_T2_T3_T4_T6__param_2];
	ld.param.f32 	%f58, [_ZN3cub18CUB_300001_SM_10006detail6reduce28DeviceReduceSingleTileKernelINS2_10policy_hubIfjN4cuda3std3__44plusIfEEE10Policy1000EPfSC_iS9_ffNS7_10__identityEEEvT0_T1_T2_T3_T4_T6__param_4];
	cvta.to.global.u64 	%rd1, %rd17;
	setp.ne.s32 	%p1, %r67, 0;
	@%p1 bra 	$L__BB55_3;
	mov.u32 	%r380, %tid.x;
	setp.ne.s32 	%p112, %r380, 0;
	@%p112 bra 	$L__BB55_74;
	st.global.f32 	[%rd1], %f58;
	bra.uni 	$L__BB55_74;
$L__BB55_3:
	and.b64  	%rd18, %rd16, 7;
	setp.ne.s64 	%p2, %rd18, 0;
	@%p2 bra 	$L__BB55_38;
	setp.gt.s32 	%p57, %r67, 8191;
	@%p57 bra 	$L__BB55_22;
	mov.u32 	%r1, %tid.x;
	setp.ge.s32 	%p74, %r1, %r67;
	mov.f32 	%f509, 0f00000000;
	mov.u32 	%r384, %r1;
	@%p74 bra 	$L__BB55_7;
	mul.wide.u32 	%rd121, %r1, 4;
	add.s64 	%rd120, %rd16, %rd121;
	// begin inline asm
	ld.global.nc.u32 %r300, [%rd120];
	// end inline asm
	mov.b32 	%f509, %r300;
	add.s32 	%r384, %r1, 512;
$L__BB55_7:
	setp.ge.s32 	%p75, %r384, %r67;
	@%p75 bra 	$L__BB55_13;
	not.b32 	%r301, %r384;
	add.s32 	%r4, %r67, %r301;
	and.b32  	%r302, %r4, 1536;
	setp.eq.s32 	%p76, %r302, 1536;
	@%p76 bra 	$L__BB55_11;
	mul.wide.u32 	%rd122, %r384, 4;
	add.s64 	%rd129, %rd16, %rd122;
	shr.u32 	%r303, %r4, 9;
	add.s32 	%r304, %r303, 1;
	and.b32  	%r305, %r304, 3;
	neg.s32 	%r382, %r305;
$L__BB55_10:
	.pragma "nounroll";
	// begin inline asm
	ld.global.nc.u32 %r306, [%rd129];
	// end inline asm
	mov.b32 	%f395, %r306;
	add.f32 	%f509, %f509, %f395;
	add.s32 	%r384, %r384, 512;
	add.s64 	%rd129, %rd129, 2048;
	add.s32 	%r382, %r382, 1;
	setp.ne.s32 	%p77, %r382, 0;
	@%p77 bra 	$L__BB55_10;
$L__BB55_11:
	setp.lt.u32 	%p78, %r4, 1536;
	@%p78 bra 	$L__BB55_13;
$L__BB55_12:
	mul.wide.s32 	%rd128, %r384, 4;
	add.s64 	%rd124, %rd16, %rd128;
	// begin inline asm
	ld.global.nc.u32 %r307, [%rd124];
	// end inline asm
	mov.b32 	%f396, %r307;
	add.f32 	%f397, %f509, %f396;
	add.s64 	%rd125, %rd124, 2048;
	// begin inline asm
	ld.global.nc.u32 %r308, [%rd125];
	// end inline asm
	mov.b32 	%f398, %r308;
	add.f32 	%f399, %f397, %f398;
	add.s64 	%rd126, %rd124, 4096;
	// begin inline asm
	ld.global.nc.u32 %r309, [%rd126];
	// end inline asm
	mov.b32 	%f400, %r309;
	add.f32 	%f401, %f399, %f400;
	add.s64 	%rd127, %rd124, 6144;
	// begin inline asm
	ld.global.nc.u32 %r310, [%rd127];
	// end inline asm
	mov.b32 	%f402, %r310;
	add.f32 	%f509, %f401, %f402;
	add.s32 	%r384, %r384, 2048;
	setp.lt.s32 	%p79, %r384, %r67;
	@%p79 bra 	$L__BB55_12;
$L__BB55_13:
	setp.lt.s32 	%p80, %r67, 512;
	@%p80 bra 	$L__BB55_18;
	// begin inline asm
	mov.u32 %r349, %laneid;
	// end inline asm
	mov.b32 	%r351, %f509;
	mov.b32 	%r352, 1;
	mov.b32 	%r373, 31;
	mov.b32 	%r374, -1;
	// begin inline asm
	shfl.sync.down.b32 %r350, %r351, %r352, %r373, %r374;
	// end inline asm
	setp.gt.s32 	%p104, %r349, 30;
	mov.b32 	%f461, %r350;
	add.f32 	%f462, %f509, %f461;
	selp.f32 	%f463, %f509, %f462, %p104;
	mov.b32 	%r356, %f463;
	mov.b32 	%r357, 2;
	// begin inline asm
	shfl.sync.down.b32 %r355, %r356, %r357, %r373, %r374;
	// end inline asm
	setp.gt.s32 	%p105, %r349, 29;
	mov.b32 	%f464, %r355;
	add.f32 	%f465, %f463, %f464;
	selp.f32 	%f466, %f463, %f465, %p105;
	mov.b32 	%r361, %f466;
	mov.b32 	%r362, 4;
	// begin inline asm
	shfl.sync.down.b32 %r360, %r361, %r362, %r373, %r374;
	// end inline asm
	setp.gt.s32 	%p106, %r349, 27;
	mov.b32 	%f467, %r360;
	add.f32 	%f468, %f466, %f467;
	selp.f32 	%f469, %f466, %f468, %p106;
	mov.b32 	%r366, %f469;
	mov.b32 	%r367, 8;
	// begin inline asm
	shfl.sync.down.b32 %r365, %r366, %r367, %r373, %r374;
	// end inline asm
	setp.gt.s32 	%p107, %r349, 23;
	mov.b32 	%f470, %r365;
	add.f32 	%f471, %f469, %f470;
	selp.f32 	%f472, %f469, %f471, %p107;
	mov.b32 	%r371, %f472;
	mov.b32 	%r372, 16;
	// begin inline asm
	shfl.sync.down.b32 %r370, %r371, %r372, %r373, %r374;
	// end inline asm
	setp.gt.s32 	%p108, %r349, 15;
	mov.b32 	%f473, %r370;
	add.f32 	%f10, %f472, %f473;
	selp.f32 	%f530, %f472, %f10, %p108;
	setp.ne.s32 	%p109, %r349, 0;
	@%p109 bra 	$L__BB55_16;
	shr.u32 	%r375, %r1, 3;
	and.b32  	%r376, %r375, 124;
	mov.u32 	%r377, _ZZN3cub18CUB_300001_SM_10006detail6reduce28DeviceReduceSingleTileKernelINS2_10policy_hubIfjN4cuda3std3__44plusIfEEE10Policy1000EPfSC_iS9_ffNS7_10__identityEEEvT0_T1_T2_T3_T4_T6_E12temp_storage;
	add.s32 	%r378, %r377, %r376;
	st.shared.f32 	[%r378+16], %f10;
$L__BB55_16:
	bar.sync 	0;
	setp.ne.s32 	%p110, %r1, 0;
	@%p110 bra 	$L__BB55_72;
	ld.shared.f32 	%f474, [_ZZN3cub18CUB_300001_SM_10006detail6reduce28DeviceReduceSingleTileKernelINS2_10policy_hubIfjN4cuda3std3__44plusIfEEE10Policy1000EPfSC_iS9_ffNS7_10__identityEEEvT0_T1_T2_T3_T4_T6_E12temp_storage+20];
	add.f32 	%f475, %f530, %f474;
	ld.shared.f32 	%f476, [_ZZN3cub18CUB_300001_SM_10006detail6reduce28DeviceReduceSingleTileKernelINS2_10policy_hubIfjN4cuda3std3__44plusIfEEE10Policy1000EPfSC_iS9_ffNS7_10__identityEEEvT0_T1_T2_T3_T4_T6_E12temp_storage+24];
	add.f32 	%f477, %f475, %f476;
	ld.shared.f32 	%f478, [_ZZN3cub18CUB_300001_SM_10006detail6reduce28DeviceReduceSingleTileKernelINS2_10policy_hubIfjN4cuda3std3__44plusIfEEE10Policy1000EPfSC_iS9_ffNS7_10__identityEEEvT0_T1_T2_T3_T4_T6_E12temp_storage+28];
	add.f32 	%f479, %f477, %f478;
	ld.shared.f32 	%f480, [_ZZN3cub18CUB_300001_SM_10006detail6reduce28DeviceReduceSingleTileKernelINS2_10policy_hubIfjN4cuda3std3__44plusIfEEE10Policy1000EPfSC_iS9_ffNS7_10__identityEEEvT0_T1_T2_T3_T4_T6_E12temp_storage+32];
	add.f32 	%f481, %f479, %f480;
	ld.shared.f32 	%f482, [_ZZN3cub18CUB_300001_SM_10006detail6reduce28DeviceReduceSingleTileKernelINS2_10policy_hubIfjN4cuda3std3__44plusIfEEE10Policy1000EPfSC_iS9_ffNS7_10__identityEEEvT0_T1_T2_T3_T4_T6_E12temp_storage+36];
	add.f32 	%f483, %f481, %f482;
	ld.shared.f32 	%f484, [_ZZN3cub18CUB_300001_SM_10006detail6reduce28DeviceReduceSingleTileKernelINS2_10policy_hubIfjN4cuda3std3__44plusIfEEE10Policy1000EPfSC_iS9_ffNS7_10__identityEEEvT0_T1_T2_T3_T4_T6_E12temp_storage+40];
	add.f32 	%f485, %f483, %f484;
	ld.shared.f32 	%f486, [_ZZN3cub18CUB_300001_SM_10006detail6reduce28DeviceReduceSingleTileKernelINS2_10policy_hubIfjN4cuda3std3__44plusIfEEE10Policy1000EPfSC_iS9_ffNS7_10__identityEEEvT0_T1_T2_T3_T4_T6_E12temp_storage+44];
	add.f32 	%f487, %f485, %f486;
	ld.shared.f32 	%f488, [_ZZN3cub18CUB_300001_SM_10006detail6reduce28DeviceReduceSingleTileKernelINS2_10policy_hubIfjN4cuda3std3__44plusIfEEE10Policy1000EPfSC_iS9_ffNS7_10__identityEEEvT0_T1_T2_T3_T4_T6_E12temp_storage+48];
	add.f32 	%f489, %f487, %f488;
	ld.shared.f32 	%f490, [_ZZN3cub18CUB_300001_SM_10006detail6reduce28DeviceReduceSingleTileKernelINS2_10policy_hubIfjN4cuda3std3__44plusIfEEE10Policy1000EPfSC_iS9_ffNS7_10__identityEEEvT0_T1_T2_T3_T4_T6_E12temp_storage+52];
	add.f32 	%f491, %f489, %f490;
	ld.shared.f32 	%f492, [_ZZN3cub18CUB_300001_SM_10006detail6reduce28DeviceReduceSingleTileKernelINS2_10policy_hubIfjN4cuda3std3__44plusIfEEE10Policy1000EPfSC_iS9_ffNS7_10__identityEEEvT0_T1_T2_T3_T4_T6_E12temp_storage+56];
	add.f32 	%f493, %f491, %f492;
	ld.shared.f32 	%f494, [_ZZN3cub18CUB_300001_SM_10006detail6reduce28DeviceReduceSingleTileKernelINS2_10policy_hubIfjN4cuda3std3__44plusIfEEE10Policy1000EPfSC_iS9_ffNS7_10__identityEEEvT0_T1_T2_T3_T4_T6_E12temp_storage+60];
	add.f32 	%f495, %f493, %f494;
	ld.shared.f32 	%f496, [_ZZN3cub18CUB_300001_SM_10006detail6reduce28DeviceReduceSingleTileKernelINS2_10policy_hubIfjN4cuda3std3__44plusIfEEE10Policy1000EPfSC_iS9_ffNS7_10__identityEEEvT0_T1_T2_T3_T4_T6_E12temp_storage+64];
	add.f32 	%f497, %f495, %f496;
	ld.shared.f32 	%f498, [_ZZN3cub18CUB_300001_SM_10006detail6reduce28DeviceReduceSingleTileKernelINS2_10policy_hubIfjN4cuda3std3__44plusIfEEE10Policy1000EPfSC_iS9_ffNS7_10__identityEEEvT0_T1_T2_T3_T4_T6_E12temp_storage+68];
	add.f32 	%f499, %f497, %f498;
	ld.shared.f32 	%f500, [_ZZN3cub18CUB_300001_SM_10006detail6reduce28DeviceReduceSingleTileKernelINS2_10policy_hubIfjN4cuda3std3__44plusIfEEE10Policy1000EPfSC_iS9_ffNS7_10__identityEEEvT0_T1_T2_T3_T4_T6_E12temp_storage+72];
	add.f32 	%f501, %f499, %f500;
	ld.shared.f32 	%f502, [_ZZN3cub18CUB_300001_SM_10006detail6reduce28DeviceReduceSingleTileKernelINS2_10policy_hubIfjN4cuda3std3__44plusIfEEE10Policy1000EPfSC_iS9_ffNS7_10__identityEEEvT0_T1_T2_T3_T4_T6_E12temp_storage+76];
	add.f32 	%f530, %f501, %f502;
	bra.uni 	$L__BB55_72;
$L__BB55_18:
	// begin inline asm
	mov.u32 %r311, %laneid;
	// end inline asm
	and.b32  	%r337, %r1, 992;
	add.s32 	%r338, %r337, 32;
	setp.gt.s32 	%p81, %r338, %r67;
	not.b32 	%r339, %r337;
	add.s32 	%r340, %r67, %r339;
	selp.b32 	%r335, %r340, 31, %p81;
	mov.b32 	%r313, %f509;
	mov.b32 	%r314, 1;
	mov.b32 	%r336, -1;
	// begin inline asm
	shfl.sync.down.b32 %r312, %r313, %r314, %r335, %r336;
	// end inline asm
	setp.lt.s32 	%p82, %r311, %r335;
	mov.b32 	%f403, %r312;
	add.f32 	%f404, %f509, %f403;
	selp.f32 	%f405, %f404, %f509, %p82;
	mov.b32 	%r318, %f405;
	mov.b32 	%r319, 2;
	// begin inline asm
	shfl.sync.down.b32 %r317, %r318, %r319, %r335, %r336;
	// end inline asm
	add.s32 	%r341, %r311, 2;
	setp.gt.s32 	%p83, %r341, %r335;
	mov.b32 	%f406, %r317;
	add.f32 	%f407, %f405, %f406;
	selp.f32 	%f408, %f405, %f407, %p83;
	mov.b32 	%r323, %f408;
	mov.b32 	%r324, 4;
	// begin inline asm
	shfl.sync.down.b32 %r322, %r323, %r324, %r335, %r336;
	// end inline asm
	add.s32 	%r342, %r311, 4;
	setp.gt.s32 	%p84, %r342, %r335;
	mov.b32 	%f409, %r322;
	add.f32 	%f410, %f408, %f409;
	selp.f32 	%f411, %f408, %f410, %p84;
	mov.b32 	%r328, %f411;
	mov.b32 	%r329, 8;
	// begin inline asm
	shfl.sync.down.b32 %r327, %r328, %r329, %r335, %r336;
	// end inline asm
	add.s32 	%r343, %r311, 8;
	setp.gt.s32 	%p85, %r343, %r335;
	mov.b32 	%f412, %r327;
	add.f32 	%f413, %f411, %f412;
	selp.f32 	%f414, %f411, %f413, %p85;
	mov.b32 	%r333, %f414;
	mov.b32 	%r334, 16;
	// begin inline asm
	shfl.sync.down.b32 %r332, %r333, %r334, %r335, %r336;
	// end inline asm
	add.s32 	%r344, %r311, 16;
	setp.gt.s32 	%p86, %r344, %r335;
	mov.b32 	%f415, %r332;
	add.f32 	%f416, %f414, %f415;
	selp.f32 	%f530, %f414, %f416, %p86;
	setp.ne.s32 	%p87, %r311, 0;
	@%p87 bra 	$L__BB55_20;
	shr.u32 	%r345, %r1, 3;
	and.b32  	%r346, %r345, 124;
	mov.u32 	%r347, _ZZN3cub18CUB_300001_SM_10006detail6reduce28DeviceReduceSingleTileKernelINS2_10policy_hubIfjN4cuda3std3__44plusIfEEE10Policy1000EPfSC_iS9_ffNS7_10__identityEEEvT0_T1_T2_T3_T4_T6_E12temp_storage;
	add.s32 	%r348, %r347, %r346;
	st.shared.f32 	[%r348+16], %f530;
$L__BB55_20:
	bar.sync 	0;
	setp.ne.s32 	%p88, %r1, 0;
	@%p88 bra 	$L__BB55_72;
	setp.gt.s32 	%p89, %r67, 32;
	ld.shared.f32 	%f417, [_ZZN3cub18CUB_300001_SM_10006detail6reduce28DeviceReduceSingleTileKernelINS2_10policy_hubIfjN4cuda3std3__44plusIfEEE10Policy1000EPfSC_iS9_ffNS7_10__identityEEEvT0_T1_T2_T3_T4_T6_E12temp_storage+20];
	add.f32 	%f418, %f530, %f417;
	selp.f32 	%f419, %f418, %f530, %p89;
	setp.gt.s32 	%p90, %r67, 64;
	ld.shared.f32 	%f420, [_ZZN3cub18CUB_300001_SM_10006detail6reduce28DeviceReduceSingleTileKernelINS2_10policy_hubIfjN4cuda3std3__44plusIfEEE10Policy1000EPfSC_iS9_ffNS7_10__identityEEEvT0_T1_T2_T3_T4_T6_E12temp_storage+24];
	add.f32 	%f421, %f420, %f419;
	selp.f32 	%f422, %f421, %f419, %p90;
	setp.gt.s32 	%p91, %r67, 96;
	ld.shared.f32 	%f423, [_ZZN3cub18CUB_300001_SM_10006detail6reduce28DeviceReduceSingleTileKernelINS2_10policy_hubIfjN4cuda3std3__44plusIfEEE10Policy1000EPfSC_iS9_ffNS7_10__identityEEEvT0_T1_T2_T3_T4_T6_E12temp_storage+28];
	add.f32 	%f424, %f423, %f422;
	selp.f32 	%f425, %f424, %f422, %p91;
	setp.gt.s32 	%p92, %r67, 128;
	ld.shared.f32 	%f426, [_ZZN3cub18CUB_300001_SM_10006detail6reduce28DeviceReduceSingleTileKernelINS2_10policy_hubIfjN4cuda3std3__44plusIfEEE10Policy1000EPfSC_iS9_ffNS7_10__identityEEEvT0_T1_T2_T3_T4_T6_E12temp_storage+32];
	add.f32 	%f427, %f426, %f425;
	selp.f32 	%f428, %f427, %f425, %p92;
	setp.gt.s32 	%p93, %r67, 160;
	ld.shared.f32 	%f429, [_ZZN3cub18CUB_300001_SM_10006detail6reduce28DeviceReduceSingleTileKernelINS2_10policy_hubIfjN4cuda3std3__44plusIfEEE10Policy1000EPfSC_iS9_ffNS7_10__identityEEEvT0_T1_T2_T3_T4_T6_E12temp_storage+36];
	add.f32 	%f430, %f429, %f428;
	selp.f32 	%f431, %f430, %f428, %p93;
	setp.gt.s32 	%p94, %r67, 192;
	ld.shared.f32 	%f432, [_ZZN3cub18CUB_300001_SM_10006detail6reduce28DeviceReduceSingleTileKernelINS2_10policy_hubIfjN4cuda3std3__44plusIfEEE10Policy1000EPfSC_iS9_ffNS7_10__identityEEEvT0_T1_T2_T3_T4_T6_E12temp_storage+40];
	add.f32 	%f433, %f432, %f431;
	selp.f32 	%f434, %f433, %f431, %p94;
	setp.gt.s32 	%p95, %r67, 224;
	ld.shared.f32 	%f435, [_ZZN3cub18CUB_300001_SM_10006detail6reduce28DeviceReduceSingleTileKernelINS2_10policy_hubIfjN4cuda3std3__44plusIfEEE10Policy1000EPfSC_iS9_ffNS7_10__identityEEEvT0_T1_T2_T3_T4_T6_E12temp_storage+44];
	add.f32 	%f436, %f435, %f434;
	selp.f32 	%f437, %f436, %f434, %p95;
	setp.gt.s32 	%p96, %r67, 256;
	ld.shared.f32 	%f438, [_ZZN3cub18CUB_300001_SM_10006detail6reduce28DeviceReduceSingleTileKernelINS2_10policy_hubIfjN4cuda3std3__44plusIfEEE10Policy1000EPfSC_iS9_ffNS7_10__identityEEEvT0_T1_T2_T3_T4_T6_E12temp_storage+48];
	add.f32 	%f439, %f438, %f437;
	selp.f32 	%f440, %f439, %f437, %p96;
	setp.gt.s32 	%p97, %r67, 288;
	ld.shared.f32 	%f441, [_ZZN3cub18CUB_300001_SM_10006detail6reduce28DeviceReduceSingleTileKernelINS2_10policy_hubIfjN4cuda3std3__44plusIfEEE10Policy1000EPfSC_iS9_ffNS7_10__identityEEEvT0_T1_T2_T3_T4_T6_E12temp_storage+52];
	add.f32 	%f442, %f441, %f440;
	selp.f32 	%f443, %f442, %f440, %p97;
	setp.gt.s32 	%p98, %r67, 320;
	ld.shared.f32 	%f444, [_ZZN3cub18CUB_300001_SM_10006detail6reduce28DeviceReduceSingleTileKernelINS2_10policy_hubIfjN4cuda3std3__44plusIfEEE10Policy1000EPfSC_iS9_ffNS7_10__identityEEEvT0_T1_T2_T3_T4_T6_E12temp_storage+56];
	add.f32 	%f445, %f444, %f443;
	selp.f32 	%f446, %f445, %f443, %p98;
	setp.gt.s32 	%p99, %r67, 352;
	ld.shared.f32 	%f447, [_ZZN3cub18CUB_300001_SM_10006detail6reduce28DeviceReduceSingleTileKernelINS2_10policy_hubIfjN4cuda3std3__44plusIfEEE10Policy1000EPfSC_iS9_ffNS7_10__identityEEEvT0_T1_T2_T3_T4_T6_E12temp_storage+60];
	add.f32 	%f448, %f447, %f446;
	selp.f32 	%f449, %f448, %f446, %p99;
	setp.gt.s32 	%p100, %r67, 384;
	ld.shared.f32 	%f450, [_ZZN3cub18CUB_300001_SM_10006detail6reduce28DeviceReduceSingleTileKernelINS2_10policy_hubIfjN4cuda3std3__44plusIfEEE10Policy1000EPfSC_iS9_ffNS7_10__identityEEEvT0_T1_T2_T3_T4_T6_E12temp_storage+64];
	add.f32 	%f451, %f450, %f449;
	selp.f32 	%f452, %f451, %f449, %p100;
	setp.gt.s32 	%p101, %r67, 416;
	ld.shared.f32 	%f453, [_ZZN3cub18CUB_300001_SM_10006detail6reduce28DeviceReduceSingleTileKernelINS2_10policy_hubIfjN4cuda3std3__44plusIfEEE10Policy1000EPfSC_iS9_ffNS7_10__identityEEEvT0_T1_T2_T3_T4_T6_E12temp_storage+68];
	add.f32 	%f454, %f453, %f452;
	selp.f32 	%f455, %f454, %f452, %p101;
	setp.gt.s32 	%p102, %r67, 448;
	ld.shared.f32 	%f456, [_ZZN3cub18CUB_300001_SM_10006detail6reduce28DeviceReduceSingleTileKernelINS2_10policy_hubIfjN4cuda3std3__44plusIfEEE10Policy1000EPfSC_iS9_ffNS7_10__identityEEEvT0_T1_T2_T3_T4_T6_E12temp_storage+72];
	add.f32 	%f457, %f456, %f455;
	selp.f32 	%f458, %f457, %f455, %p102;
	setp.gt.s32 	%p103, %r67, 480;
	ld.shared.f32 	%f459, [_ZZN3cub18CUB_300001_SM_10006detail6reduce28DeviceReduceSingleTileKernelINS2_10policy_hubIfjN4cuda3std3__44plusIfEEE10Policy1000EPfSC_iS9_ffNS7_10__identityEEEvT0_T1_T2_T3_T4_T6_E12temp_storage+76];
	add.f32 	%f460, %f459, %f458;
	selp.f32 	%f530, %f460, %f458, %p103;
	bra.uni 	$L__BB55_72;
$L__BB55_22:
	mov.u32 	%r13, %tid.x;
	shl.b32 	%r224, %r13, 1;
	mul.wide.u32 	%rd90, %r224, 4;
	add.s64 	%rd75, %rd16, %rd90;
	// begin inline asm
	ld.global.nc.u64 %rd74, [%rd75];
	// end inline asm
	mov.b64 	{%r225, %r226}, %rd74;
	mov.b32 	%f281, %r226;
	mov.b32 	%f282, %r225;
	add.s64 	%rd77, %rd75, 4096;
	// begin inline asm
	ld.global.nc.u64 %rd76, [%rd77];
	// end inline asm
	mov.b64 	{%r227, %r228}, %rd76;
	mov.b32 	%f283, %r228;
	mov.b32 	%f284, %r227;
	add.s64 	%rd79, %rd75, 8192;
	// begin inline asm
	ld.global.nc.u64 %rd78, [%rd79];
	// end inline asm
	mov.b64 	{%r229, %r230}, %rd78;
	mov.b32 	%f285, %r230;
	mov.b32 	%f286, %r229;
	add.s64 	%rd81, %rd75, 12288;
	// begin inline asm
	ld.global.nc.u64 %rd80, [%rd81];
	// end inline asm
	mov.b64 	{%r231, %r232}, %rd80;
	mov.b32 	%f287, %r232;
	mov.b32 	%f288, %r231;
	add.s64 	%rd83, %rd75, 16384;
	// begin inline asm
	ld.global.nc.u64 %rd82, [%rd83];
	// end inline asm
	mov.b64 	{%r233, %r234}, %rd82;
	mov.b32 	%f289, %r234;
	mov.b32 	%f290, %r233;
	add.s64 	%rd85, %rd75, 20480;
	// begin inline asm
	ld.global.nc.u64 %rd84, [%rd85];
	// end inline asm
	mov.b64 	{%r235, %r236}, %rd84;
	mov.b32 	%f291, %r236;
	mov.b32 	%f292, %r235;
	add.s64 	%rd87, %rd75, 24576;
	// begin inline asm
	ld.global.nc.u64 %rd86, [%rd87];
	// end inline asm
	mov.b64 	{%r237, %r238}, %rd86;
	mov.b32 	%f293, %r238;
	mov.b32 	%f294, %r237;
	add.s64 	%rd89, %rd75, 28672;
	// begin inline asm
	ld.global.nc.u64 %rd88, [%rd89];
	// end inline asm
	mov.b64 	{%r239, %r240}, %rd88;
	mov.b32 	%f295, %r240;
	mov.b32 	%f296, %r239;
	add.f32 	%f297, %f282, %f281;
	add.f32 	%f298, %f284, %f283;
	add.f32 	%f299, %f286, %f285;
	add.f32 	%f300, %f288, %f287;
	add.f32 	%f301, %f290, %f289;
	add.f32 	%f302, %f292, %f291;
	add.f32 	%f303, %f294, %f293;
	add.f32 	%f304, %f296, %f295;
	add.f32 	%f305, %f297, %f298;
	add.f32 	%f306, %f299, %f300;
	add.f32 	%f307, %f301, %f302;
	add.f32 	%f308, %f303, %f304;
	add.f32 	%f309, %f305, %f306;
	add.f32 	%f310, %f307, %f308;
	add.f32 	%f516, %f309, %f310;
	setp.lt.u32 	%p58, %r67, 16384;
	mov.b32 	%r387, 8192;
	@%p58 bra 	$L__BB55_26;
	add.s32 	%r14, %r67, -8192;
	mov.b32 	%r387, 8192;
$L__BB55_24:
	mul.wide.s32 	%rd107, %r387, 4;
	add.s64 	%rd92, %rd75, %rd107;
	// begin inline asm
	ld.global.nc.u64 %rd91, [%rd92];
	// end inline asm
	mov.b64 	{%r242, %r243}, %rd91;
	mov.b32 	%f311, %r243;
	mov.b32 	%f312, %r242;
	add.s64 	%rd94, %rd92, 4096;
	// begin inline asm
	ld.global.nc.u64 %rd93, [%rd94];
	// end inline asm
	mov.b64 	{%r244, %r245}, %rd93;
	mov.b32 	%f313, %r245;
	mov.b32 	%f314, %r244;
	add.s64 	%rd96, %rd92, 8192;
	// begin inline asm
	ld.global.nc.u64 %rd95, [%rd96];
	// end inline asm
	mov.b64 	{%r246, %r247}, %rd95;
	mov.b32 	%f315, %r247;
	mov.b32 	%f316, %r246;
	add.s64 	%rd98, %rd92, 12288;
	// begin inline asm
	ld.global.nc.u64 %rd97, [%rd98];
	// end inline asm
	mov.b64 	{%r248, %r249}, %rd97;
	mov.b32 	%f317, %r249;
	mov.b32 	%f318, %r248;
	add.s64 	%rd100, %rd92, 16384;
	// begin inline asm
	ld.global.nc.u64 %rd99, [%rd100];
	// end inline asm
	mov.b64 	{%r250, %r251}, %rd99;
	mov.b32 	%f319, %r251;
	mov.b32 	%f320, %r250;
	add.s64 	%rd102, %rd92, 20480;
	// begin inline asm
	ld.global.nc.u64 %rd101, [%rd102];
	// end inline asm
	mov.b64 	{%r252, %r253}, %rd101;
	mov.b32 	%f321, %r253;
	mov.b32 	%f322, %r252;
	add.s64 	%rd104, %rd92, 24576;
	// begin inline asm
	ld.global.nc.u64 %rd103, [%rd104];
	// end inline asm
	mov.b64 	{%r254, %r255}, %rd103;
	mov.b32 	%f323, %r255;
	mov.b32 	%f324, %r254;
	add.s64 	%rd106, %rd92, 28672;
	// begin inline asm
	ld.global.nc.u64 %rd105, [%rd106];
	// end inline asm
	mov.b64 	{%r256, %r257}, %rd105;
	mov.b32 	%f325, %r257;
	mov.b32 	%f326, %r256;
	add.f32 	%f327, %f516, %f312;
	add.f32 	%f328, %f311, %f314;
	add.f32 	%f329, %f313, %f316;
	add.f32 	%f330, %f315, %f318;
	add.f32 	%f331, %f317, %f320;
	add.f32 	%f332, %f319, %f322;
	add.f32 	%f333, %f321, %f324;
	add.f32 	%f334, %f323, %f326;
	add.f32 	%f335, %f327, %f328;
	add.f32 	%f336, %f329, %f330;
	add.f32 	%f337, %f331, %f332;
	add.f32 	%f338, %f333, %f334;
	add.f32 	%f339, %f335, %f336;
	add.f32 	%f340, %f337, %f338;
	add.f32 	%f341, %f339, %f340;
	add.f32 	%f516, %f341, %f325;
	sub.s32 	%r258, %r67, %r387;
	setp.lt.s32 	%p59, %r258, 8192;
	@%p59 bra 	$L__BB55_34;
	add.s32 	%r387, %r387, 8192;
	setp.le.s32 	%p60, %r387, %r14;
	@%p60 bra 	$L__BB55_24;
$L__BB55_26:
	setp.le.s32 	%p61, %r67, %r387;
	@%p61 bra 	$L__BB55_34;
	sub.s32 	%r18, %r67, %r387;
	setp.ge.s32 	%p62, %r13, %r18;
	@%p62 bra 	$L__BB55_34;
	not.b32 	%r259, %r13;
	add.s32 	%r260, %r67, %r259;
	sub.s32 	%r19, %r260, %r387;
	and.b32  	%r261, %r19, 1536;
	setp.eq.s32 	%p63, %r261, 1536;
	mov.u32 	%r391, %r13;
	@%p63 bra 	$L__BB55_31;
	add.s32 	%r389, %r13, %r387;
	shr.u32 	%r262, %r19, 9;
	add.s32 	%r263, %r262, 1;
	and.b32  	%r264, %r263, 3;
	neg.s32 	%r388, %r264;
	mov.u32 	%r391, %r13;
$L__BB55_30:
	.pragma "nounroll";
	mul.wide.u32 	%rd109, %r389, 4;
	add.s64 	%rd108, %rd16, %rd109;
	// begin inline asm
	ld.global.nc.u32 %r265, [%rd108];
	// end inline asm
	mov.b32 	%f343, %r265;
	add.f32 	%f516, %f516, %f343;
	add.s32 	%r391, %r391, 512;
	add.s32 	%r389, %r389, 512;
	add.s32 	%r388, %r388, 1;
	setp.ne.s32 	%p64, %r388, 0;
	@%p64 bra 	$L__BB55_30;
$L__BB55_31:
	setp.lt.u32 	%p65, %r19, 1536;
	@%p65 bra 	$L__BB55_34;
	cvt.u64.u32 	%rd110, %r391;
	cvt.u64.u32 	%rd111, %r387;
	add.s64 	%rd112, %rd110, %rd111;
	shl.b64 	%rd113, %rd112, 2;
	add.s64 	%rd114, %rd113, %rd16;
	add.s64 	%rd130, %rd114, 4096;
	add.s32 	%r392, %r391, %r387;
$L__BB55_33:
	mul.wide.u32 	%rd119, %r392, 4;
	add.s64 	%rd115, %rd16, %rd119;
	// begin inline asm
	ld.global.nc.u32 %r266, [%rd115];
	// end inline asm
	mov.b32 	%f344, %r266;
	add.f32 	%f345, %f516, %f344;
	add.s64 	%rd116, %rd130, -2048;
	// begin inline asm
	ld.global.nc.u32 %r267, [%rd116];
	// end inline asm
	mov.b32 	%f346, %r267;
	add.f32 	%f347, %f345, %f346;
	// begin inline asm
	ld.global.nc.u32 %r268, [%rd130];
	// end inline asm
	mov.b32 	%f348, %r268;
	add.f32 	%f349, %f347, %f348;
	add.s64 	%rd118, %rd130, 2048;
	// begin inline asm
	ld.global.nc.u32 %r269, [%rd118];
	// end inline asm
	mov.b32 	%f350, %r269;
	add.f32 	%f516, %f349, %f350;
	add.s32 	%r391, %r391, 2048;
	add.s64 	%rd130, %rd130, 8192;
	add.s32 	%r392, %r392, 2048;
	setp.lt.s32 	%p66, %r391, %r18;
	@%p66 bra 	$L__BB55_33;
$L__BB55_34:
	// begin inline asm
	mov.u32 %r270, %laneid;
	// end inline asm
	mov.b32 	%r272, %f516;
	mov.b32 	%r273, 1;
	mov.b32 	%r294, 31;
	mov.b32 	%r295, -1;
	// begin inline asm
	shfl.sync.down.b32 %r271, %r272, %r273, %r294, %r295;
	// end inline asm
	setp.gt.s32 	%p67, %r270, 30;
	mov.b32 	%f351, %r271;
	add.f32 	%f352, %f516, %f351;
	selp.f32 	%f353, %f516, %f352, %p67;
	mov.b32 	%r277, %f353;
	mov.b32 	%r278, 2;
	// begin inline asm
	shfl.sync.down.b32 %r276, %r277, %r278, %r294, %r295;
	// end inline asm
	setp.gt.s32 	%p68, %r270, 29;
	mov.b32 	%f354, %r276;
	add.f32 	%f355, %f353, %f354;
	selp.f32 	%f356, %f353, %f355, %p68;
	mov.b32 	%r282, %f356;
	mov.b32 	%r283, 4;
	// begin inline asm
	shfl.sync.down.b32 %r281, %r282, %r283, %r294, %r295;
	// end inline asm
	setp.gt.s32 	%p69, %r270, 27;
	mov.b32 	%f357, %r281;
	add.f32 	%f358, %f356, %f357;
	selp.f32 	%f359, %f356, %f358, %p69;
	mov.b32 	%r287, %f359;
	mov.b32 	%r288, 8;
	// begin inline asm
	shfl.sync.down.b32 %r286, %r287, %r288, %r294, %r295;
	// end inline asm
	setp.gt.s32 	%p70, %r270, 23;
	mov.b32 	%f360, %r286;
	add.f32 	%f361, %f359, %f360;
	selp.f32 	%f362, %f359, %f361, %p70;
	mov.b32 	%r292, %f362;
	mov.b32 	%r293, 16;
	// begin inline asm
	shfl.sync.down.b32 %r291, %r292, %r293, %r294, %r295;
	// end inline asm
	setp.gt.s32 	%p71, %r270, 15;
	mov.b32 	%f363, %r291;
	add.f32 	%f26, %f362, %f363;
	selp.f32 	%f530, %f362, %f26, %p71;
	setp.ne.s32 	%p72, %r270, 0;
	@%p72 bra 	$L__BB55_36;
	shr.u32 	%r296, %r13, 3;
	and.b32  	%r297, %r296, 124;
	mov.u32 	%r298, _ZZN3cub18CUB_300001_SM_10006detail6reduce28DeviceReduceSingleTileKernelINS2_10policy_hubIfjN4cuda3std3__44plusIfEEE10Policy1000EPfSC_iS9_ffNS7_10__identityEEEvT0_T1_T2_T3_T4_T6_E12temp_storage;
	add.s32 	%r299, %r298, %r297;
	st.shared.f32 	[%r299+16], %f26;
$L__BB55_36:
	bar.sync 	0;
	setp.ne.s32 	%p73, %r13, 0;
	@%p73 bra 	$L__BB55_72;
	ld.shared.f32 	%f364, [_ZZN3cub18CUB_300001_SM_10006detail6reduce28DeviceReduceSingleTileKernelINS2_10policy_hubIfjN4cuda3std3__44plusIfEEE10Policy1000EPfSC_iS9_ffNS7_10__identityEEEvT0_T1_T2_T3_T4_T6_E12temp_storage+20];
	add.f32 	%f365, %f530, %f364;
	ld.shared.f32 	%f366, [_ZZN3cub18CUB_300001_SM_10006detail6reduce28DeviceReduceSingleTileKernelINS2_10policy_hubIfjN4cuda3std3__44plusIfEEE10Policy1000EPfSC_iS9_ffNS7_10__identityEEEvT0_T1_T2_T3_T4_T6_E12temp_storage+24];
	add.f32 	%f367, %f365, %f366;
	ld.shared.f32 	%f368, [_ZZN3cub18CUB_300001_SM_10006detail6reduce28DeviceReduceSingleTileKernelINS2_10policy_hubIfjN4cuda3std3__44plusIfEEE10Policy1000EPfSC_iS9_ffNS7_10__identityEEEvT0_T1_T2_T3_T4_T6_E12temp_storage+28];
	add.f32 	%f369, %f367, %f368;
	ld.shared.f32 	%f370, [_ZZN3cub18CUB_300001_SM_10006detail6reduce28DeviceReduceSingleTileKernelINS2_10policy_hubIfjN4cuda3std3__44plusIfEEE10Policy1000EPfSC_iS9_ffNS7_10__identityEEEvT0_T1_T2_T3_T4_T6_E12temp_storage+32];
	add.f32 	%f371, %f369, %f370;
	ld.shared.f32 	%f372, [_ZZN3cub18CUB_300001_SM_10006detail6reduce28DeviceReduceSingleTileKernelINS2_10policy_hubIfjN4cuda3std3__44plusIfEEE10Policy1000EPfSC_iS9_ffNS7_10__identityEEEvT0_T1_T2_T3_T4_T6_E12temp_storage+36];
	add.f32 	%f373, %f371, %f372;
	ld.shared.f32 	%f374, [_ZZN3cub18CUB_300001_SM_10006detail6reduce28DeviceReduceSingleTileKernelINS2_10policy_hubIfjN4cuda3std3__44plusIfEEE10Policy1000EPfSC_iS9_ffNS7_10__identityEEEvT0_T1_T2_T3_T4_T6_E12temp_storage+40];
	add.f32 	%f375, %f373, %f374;
	ld.shared.f32 	%f376, [_ZZN3cub18CUB_300001_SM_10006detail6reduce28DeviceReduceSingleTileKernelINS2_10policy_hubIfjN4cuda3std3__44plusIfEEE10Policy1000EPfSC_iS9_ffNS7_10__identityEEEvT0_T1_T2_T3_T4_T6_E12temp_storage+44];
	add.f32 	%f377, %f375, %f376;
	ld.shared.f32 	%f378, [_ZZN3cub18CUB_300001_SM_10006detail6reduce28DeviceReduceSingleTileKernelINS2_10policy_hubIfjN4cuda3std3__44plusIfEEE10Policy1000EPfSC_iS9_ffNS7_10__identityEEEvT0_T1_T2_T3_T4_T6_E12temp_storage+48];
	add.f32 	%f379, %f377, %f378;
	ld.shared.f32 	%f380, [_ZZN3cub18CUB_300001_SM_10006detail6reduce28DeviceReduceSingleTileKernelINS2_10policy_hubIfjN4cuda3std3__44plusIfEEE10Policy1000EPfSC_iS9_ffNS7_10__identityEEEvT0_T1_T2_T3_T4_T6_E12temp_storage+52];
	add.f32 	%f381, %f379, %f380;
	ld.shared.f32 	%f382, [_ZZN3cub18CUB_300001_SM_10006detail6reduce28DeviceReduceSingleTileKernelINS2_10policy_hubIfjN4cuda3std3__44plusIfEEE10Policy1000EPfSC_iS9_ffNS7_10__identityEEEvT0_T1_T2_T3_T4_T6_E12temp_storage+56];
	add.f32 	%f383, %f381, %f382;
	ld.shared.f32 	%f384, [_ZZN3cub18CUB_300001_SM_10006detail6reduce28DeviceReduceSingleTileKernelINS2_10policy_hubIfjN4cuda3std3__44plusIfEEE10Policy1000EPfSC_iS9_ffNS7_10__identityEEEvT0_T1_T2_T3_T4_T6_E12temp_storage+60];
	add.f32 	%f385, %f383, %f384;
	ld.shared.f32 	%f386, [_ZZN3cub18CUB_300001_SM_10006detail6reduce28DeviceReduceSingleTileKernelINS2_10policy_hubIfjN4cuda3std3__44plusIfEEE10Policy1000EPfSC_iS9_ffNS7_10__identityEEEvT0_T1_T2_T3_T4_T6_E12temp_storage+64];
	add.f32 	%f387, %f385, %f386;
	ld.shared.f32 	%f388, [_ZZN3cub18CUB_300001_SM_10006detail6reduce28DeviceReduceSingleTileKernelINS2_10policy_hubIfjN4cuda3std3__44plusIfEEE10Policy1000EPfSC_iS9_ffNS7_10__identityEEEvT0_T1_T2_T3_T4_T6_E12temp_storage+68];
	add.f32 	%f389, %f387, %f388;
	ld.shared.f32 	%f390, [_ZZN3cub18CUB_300001_SM_10006detail6reduce28DeviceReduceSingleTileKernelINS2_10policy_hubIfjN4cuda3std3__44plusIfEEE10Policy1000EPfSC_iS9_ffNS7_10__identityEEEvT0_T1_T2_T3_T4_T6_E12temp_storage+72];
	add.f32 	%f391, %f389, %f390;
	ld.shared.f32 	%f392, [_ZZN3cub18CUB_300001_SM_10006detail6reduce28DeviceReduceSingleTileKernelINS2_10policy_hubIfjN4cuda3std3__44plusIfEEE10Policy1000EPfSC_iS9_ffNS7_10__identityEEEvT0_T1_T2_T3_T4_T6_E12temp_storage+76];
	add.f32 	%f530, %f391, %f392;
	bra.uni 	$L__BB55_72;
$L__BB55_38:
	setp.gt.s32 	%p3, %r67, 8191;
	@%p3 bra 	$L__BB55_56;
	mov.u32 	%r34, %tid.x;
	setp.ge.s32 	%p20, %r34, %r67;
	mov.f32 	%f522, 0f00000000;
	mov.u32 	%r397, %r34;
	@%p20 bra 	$L__BB55_41;
	mul.wide.u32 	%rd66, %r34, 4;
	add.s64 	%rd65, %rd16, %rd66;
	// begin inline asm
	ld.global.nc.u32 %r144, [%rd65];
	// end inline asm
	mov.b32 	%f522, %r144;
	add.s32 	%r397, %r34, 512;
$L__BB55_41:
	setp.ge.s32 	%p21, %r397, %r67;
	@%p21 bra 	$L__BB55_47;
	not.b32 	%r145, %r397;
	add.s32 	%r37, %r67, %r145;
	and.b32  	%r146, %r37, 1536;
	setp.eq.s32 	%p22, %r146, 1536;
	@%p22 bra 	$L__BB55_45;
	mul.wide.u32 	%rd67, %r397, 4;
	add.s64 	%rd131, %rd16, %rd67;
	shr.u32 	%r147, %r37, 9;
	add.s32 	%r148, %r147, 1;
	and.b32  	%r149, %r148, 3;
	neg.s32 	%r395, %r149;
$L__BB55_44:
	.pragma "nounroll";
	// begin inline asm
	ld.global.nc.u32 %r150, [%rd131];
	// end inline asm
	mov.b32 	%f173, %r150;
	add.f32 	%f522, %f522, %f173;
	add.s32 	%r397, %r397, 512;
	add.s64 	%rd131, %rd131, 2048;
	add.s32 	%r395, %r395, 1;
	setp.ne.s32 	%p23, %r395, 0;
	@%p23 bra 	$L__BB55_44;
$L__BB55_45:
	setp.lt.u32 	%p24, %r37, 1536;
	@%p24 bra 	$L__BB55_47;
$L__BB55_46:
	mul.wide.s32 	%rd73, %r397, 4;
	add.s64 	%rd69, %rd16, %rd73;
	// begin inline asm
	ld.global.nc.u32 %r151, [%rd69];
	// end inline asm
	mov.b32 	%f174, %r151;
	add.f32 	%f175, %f522, %f174;
	add.s64 	%rd70, %rd69, 2048;
	// begin inline asm
	ld.global.nc.u32 %r152, [%rd70];
	// end inline asm
	mov.b32 	%f176, %r152;
	add.f32 	%f177, %f175, %f176;
	add.s64 	%rd71, %rd69, 4096;
	// begin inline asm
	ld.global.nc.u32 %r153, [%rd71];
	// end inline asm
	mov.b32 	%f178, %r153;
	add.f32 	%f179, %f177, %f178;
	add.s64 	%rd72, %rd69, 6144;
	// begin inline asm
	ld.global.nc.u32 %r154, [%rd72];
	// end inline asm
	mov.b32 	%f180, %r154;
	add.f32 	%f522, %f179, %f180;
	add.s32 	%r397, %r397, 2048;
	setp.lt.s32 	%p25, %r397, %r67;
	@%p25 bra 	$L__BB55_46;
$L__BB55_47:
	setp.lt.s32 	%p26, %r67, 512;
	@%p26 bra 	$L__BB55_52;
	// begin inline asm
	mov.u32 %r193, %laneid;
	// end inline asm
	mov.b32 	%r195, %f522;
	mov.b32 	%r196, 1;
	mov.b32 	%r217, 31;
	mov.b32 	%r218, -1;
	// begin inline asm
	shfl.sync.down.b32 %r194, %r195, %r196, %r217, %r218;
	// end inline asm
	setp.gt.s32 	%p50, %r193, 30;
	mov.b32 	%f239, %r194;
	add.f32 	%f240, %f522, %f239;
	selp.f32 	%f241, %f522, %f240, %p50;
	mov.b32 	%r200, %f241;
	mov.b32 	%r201, 2;
	// begin inline asm
	shfl.sync.down.b32 %r199, %r200, %r201, %r217, %r218;
	// end inline asm
	setp.gt.s32 	%p51, %r193, 29;
	mov.b32 	%f242, %r199;
	add.f32 	%f243, %f241, %f242;
	selp.f32 	%f244, %f241, %f243, %p51;
	mov.b32 	%r205, %f244;
	mov.b32 	%r206, 4;
	// begin inline asm
	shfl.sync.down.b32 %r204, %r205, %r206, %r217, %r218;
	// end inline asm
	setp.gt.s32 	%p52, %r193, 27;
	mov.b32 	%f245, %r204;
	add.f32 	%f246, %f244, %f245;
	selp.f32 	%f247, %f244, %f246, %p52;
	mov.b32 	%r210, %f247;
	mov.b32 	%r211, 8;
	// begin inline asm
	shfl.sync.down.b32 %r209, %r210, %r211, %r217, %r218;
	// end inline asm
	setp.gt.s32 	%p53, %r193, 23;
	mov.b32 	%f248, %r209;
	add.f32 	%f249, %f247, %f248;
	selp.f32 	%f250, %f247, %f249, %p53;
	mov.b32 	%r215, %f250;
	mov.b32 	%r216, 16;
	// begin inline asm
	shfl.sync.down.b32 %r214, %r215, %r216, %r217, %r218;
	// end inline asm
	setp.gt.s32 	%p54, %r193, 15;
	mov.b32 	%f251, %r214;
	add.f32 	%f38, %f250, %f251;
	selp.f32 	%f530, %f250, %f38, %p54;
	setp.ne.s32 	%p55, %r193, 0;
	@%p55 bra 	$L__BB55_50;
	shr.u32 	%r219, %r34, 3;
	and.b32  	%r220, %r219, 124;
	mov.u32 	%r221, _ZZN3cub18CUB_300001_SM_10006detail6reduce28DeviceReduceSingleTileKernelINS2_10policy_hubIfjN4cuda3std3__44plusIfEEE10Policy1000EPfSC_iS9_ffNS7_10__identityEEEvT0_T1_T2_T3_T4_T6_E12temp_storage;
	add.s32 	%r222, %r221, %r220;
	st.shared.f32 	[%r222+16], %f38;
$L__BB55_50:
	bar.sync 	0;
	setp.ne.s32 	%p56, %r34, 0;
	@%p56 bra 	$L__BB55_72;
	ld.shared.f32 	%f252, [_ZZN3cub18CUB_300001_SM_10006detail6reduce28DeviceReduceSingleTileKernelINS2_10policy_hubIfjN4cuda3std3__44plusIfEEE10Policy1000EPfSC_iS9_ffNS7_10__identityEEEvT0_T1_T2_T3_T4_T6_E12temp_storage+20];
	add.f32 	%f253, %f530, %f252;
	ld.shared.f32 	%f254, [_ZZN3cub18CUB_300001_SM_10006detail6reduce28DeviceReduceSingleTileKernelINS2_10policy_hubIfjN4cuda3std3__44plusIfEEE10Policy1000EPfSC_iS9_ffNS7_10__identityEEEvT0_T1_T2_T3_T4_T6_E12temp_storage+24];
	add.f32 	%f255, %f253, %f254;
	ld.shared.f32 	%f256, [_ZZN3cub18CUB_300001_SM_10006detail6reduce28DeviceReduceSingleTileKernelINS2_10policy_hubIfjN4cuda3std3__44plusIfEEE10Policy1000EPfSC_iS9_ffNS7_10__identityEEEvT0_T1_T2_T3_T4_T6_E12temp_storage+28];
	add.f32 	%f257, %f255, %f256;
	ld.shared.f32 	%f258, [_ZZN3cub18CUB_300001_SM_10006detail6reduce28DeviceReduceSingleTileKernelINS2_10policy_hubIfjN4cuda3std3__44plusIfEEE10Policy1000EPfSC_iS9_ffNS7_10__identityEEEvT0_T1_T2_T3_T4_T6_E12temp_storage+32];
	add.f32 	%f259, %f257, %f258;
	ld.shared.f32 	%f260, [_ZZN3cub18CUB_300001_SM_10006detail6reduce28DeviceReduceSingleTileKernelINS2_10policy_hubIfjN4cuda3std3__44plusIfEEE10Policy1000EPfSC_iS9_ffNS7_10__identityEEEvT0_T1_T2_T3_T4_T6_E12temp_storage+36];
	add.f32 	%f261, %f259, %f260;
	ld.shared.f32 	%f262, [_ZZN3cub18CUB_300001_SM_10006detail6reduce28DeviceReduceSingleTileKernelINS2_10policy_hubIfjN4cuda3std3__44plusIfEEE10Policy1000EPfSC_iS9_ffNS7_10__identityEEEvT0_T1_T2_T3_T4_T6_E12temp_storage+40];
	add.f32 	%f263, %f261, %f262;
	ld.shared.f32 	%f264, [_ZZN3cub18CUB_300001_SM_10006detail6reduce28DeviceReduceSingleTileKernelINS2_10policy_hubIfjN4cuda3std3__44plusIfEEE10Policy1000EPfSC_iS9_ffNS7_10__identityEEEvT0_T1_T2_T3_T4_T6_E12temp_storage+44];
	add.f32 	%f265, %f263, %f264;
	ld.shared.f32 	%f266, [_ZZN3cub18CUB_300001_SM_10006detail6reduce28DeviceReduceSingleTileKernelINS2_10policy_hubIfjN4cuda3std3__44plusIfEEE10Policy1000EPfSC_iS9_ffNS7_10__identityEEEvT0_T1_T2_T3_T4_T6_E12temp_storage+48];
	add.f32 	%f267, %f265, %f266;
	ld.shared.f32 	%f268, [_ZZN3cub18CUB_300001_SM_10006detail6reduce28DeviceReduceSingleTileKernelINS2_10policy_hubIfjN4cuda3std3__44plusIfEEE10Policy1000EPfSC_iS9_ffNS7_10__identityEEEvT0_T1_T2_T3_T4_T6_E12temp_storage+52];
	add.f32 	%f269, %f267, %f268;
	ld.shared.f32 	%f270, [_ZZN3cub18CUB_300001_SM_10006detail6reduce28DeviceReduceSingleTileKernelINS2_10policy_hubIfjN4cuda3std3__44plusIfEEE10Policy1000EPfSC_iS9_ffNS7_10__identityEEEvT0_T1_T2_T3_T4_T6_E12temp_storage+56];
	add.f32 	%f271, %f269, %f270;
	ld.shared.f32 	%f272, [_ZZN3cub18CUB_300001_SM_10006detail6reduce28DeviceReduceSingleTileKernelINS2_10policy_hubIfjN4cuda3std3__44plusIfEEE10Policy1000EPfSC_iS9_ffNS7_10__identityEEEvT0_T1_T2_T3_T4_T6_E12temp_storage+60];
	add.f32 	%f273, %f271, %f272;
	ld.shared.f32 	%f274, [_ZZN3cub18CUB_300001_SM_10006detail6reduce28DeviceReduceSingleTileKernelINS2_10policy_hubIfjN4cuda3std3__44plusIfEEE10Policy1000EPfSC_iS9_ffNS7_10__identityEEEvT0_T1_T2_T3_T4_T6_E12temp_storage+64];
	add.f32 	%f275, %f273, %f274;
	ld.shared.f32 	%f276, [_ZZN3cub18CUB_300001_SM_10006detail6reduce28DeviceReduceSingleTileKernelINS2_10policy_hubIfjN4cuda3std3__44plusIfEEE10Policy1000EPfSC_iS9_ffNS7_10__identityEEEvT0_T1_T2_T3_T4_T6_E12temp_storage+68];
	add.f32 	%f277, %f275, %f276;
	ld.shared.f32 	%f278, [_ZZN3cub18CUB_300001_SM_10006detail6reduce28DeviceReduceSingleTileKernelINS2_10policy_hubIfjN4cuda3std3__44plusIfEEE10Policy1000EPfSC_iS9_ffNS7_10__identityEEEvT0_T1_T2_T3_T4_T6_E12temp_storage+72];
	add.f32 	%f279, %f277, %f278;
	ld.shared.f32 	%f280, [_ZZN3cub18CUB_300001_SM_10006detail6reduce28DeviceReduceSingleTileKernelINS2_10policy_hubIfjN4cuda3std3__44plusIfEEE10Policy1000EPfSC_iS9_ffNS7_10__identityEEEvT0_T1_T2_T3_T4_T6_E12temp_storage+76];
	add.f32 	%f530, %f279, %f280;
	bra.uni 	$L__BB55_72;
$L__BB55_52:
	// begin inline asm
	mov.u32 %r155, %laneid;
	// end inline asm
	and.b32  	%r181, %r34, 992;
	add.s32 	%r182, %r181, 32;
	setp.gt.s32 	%p27, %r182, %r67;
	not.b32 	%r183, %r181;
	add.s32 	%r184, %r67, %r183;
	selp.b32 	%r179, %r184, 31, %p27;
	mov.b32 	%r157, %f522;
	mov.b32 	%r158, 1;
	mov.b32 	%r180, -1;
	// begin inline asm
	shfl.sync.down.b32 %r156, %r157, %r158, %r179, %r180;
	// end inline asm
	setp.lt.s32 	%p28, %r155, %r179;
	mov.b32 	%f181, %r156;
	add.f32 	%f182, %f522, %f181;
	selp.f32 	%f183, %f182, %f522, %p28;
	mov.b32 	%r162, %f183;
	mov.b32 	%r163, 2;
	// begin inline asm
	shfl.sync.down.b32 %r161, %r162, %r163, %r179, %r180;
	// end inline asm
	add.s32 	%r185, %r155, 2;
	setp.gt.s32 	%p29, %r185, %r179;
	mov.b32 	%f184, %r161;
	add.f32 	%f185, %f183, %f184;
	selp.f32 	%f186, %f183, %f185, %p29;
	mov.b32 	%r167, %f186;
	mov.b32 	%r168, 4;
	// begin inline asm
	shfl.sync.down.b32 %r166, %r167, %r168, %r179, %r180;
	// end inline asm
	add.s32 	%r186, %r155, 4;
	setp.gt.s32 	%p30, %r186, %r179;
	mov.b32 	%f187, %r166;
	add.f32 	%f188, %f186, %f187;
	selp.f32 	%f189, %f186, %f188, %p30;
	mov.b32 	%r172, %f189;
	mov.b32 	%r173, 8;
	// begin inline asm
	shfl.sync.down.b32 %r171, %r172, %r173, %r179, %r180;
	// end inline asm
	add.s32 	%r187, %r155, 8;
	setp.gt.s32 	%p31, %r187, %r179;
	mov.b32 	%f190, %r171;
	add.f32 	%f191, %f189, %f190;
	selp.f32 	%f192, %f189, %f191, %p31;
	mov.b32 	%r177, %f192;
	mov.b32 	%r178, 16;
	// begin inline asm
	shfl.sync.down.b32 %r176, %r177, %r178, %r179, %r180;
	// end inline asm
	add.s32 	%r188, %r155, 16;
	setp.gt.s32 	%p32, %r188, %r179;
	mov.b32 	%f193, %r176;
	add.f32 	%f194, %f192, %f193;
	selp.f32 	%f530, %f192, %f194, %p32;
	setp.ne.s32 	%p33, %r155, 0;
	@%p33 bra 	$L__BB55_54;
	shr.u32 	%r189, %r34, 3;
	and.b32  	%r190, %r189, 124;
	mov.u32 	%r191, _ZZN3cub18CUB_300001_SM_10006detail6reduce28DeviceReduceSingleTileKernelINS2_10policy_hubIfjN4cuda3std3__44plusIfEEE10Policy1000EPfSC_iS9_ffNS7_10__identityEEEvT0_T1_T2_T3_T4_T6_E12temp_storage;
	add.s32 	%r192, %r191, %r190;
	st.shared.f32 	[%r192+16], %f530;
$L__BB55_54:
	bar.sync 	0;
	setp.ne.s32 	%p34, %r34, 0;
	@%p34 bra 	$L__BB55_72;
	setp.gt.s32 	%p35, %r67, 32;
	ld.shared.f32 	%f195, [_ZZN3cub18CUB_300001_SM_10006detail6reduce28DeviceReduceSingleTileKernelINS2_10policy_hubIfjN4cuda3std3__44plusIfEEE10Policy1000EPfSC_iS9_ffNS7_10__identityEEEvT0_T1_T2_T3_T4_T6_E12temp_storage+20];
	add.f32 	%f196, %f530, %f195;
	selp.f32 	%f197, %f196, %f530, %p35;
	setp.gt.s32 	%p36, %r67, 64;
	ld.shared.f32 	%f198, [_ZZN3cub18CUB_300001_SM_10006detail6reduce28DeviceReduceSingleTileKernelINS2_10policy_hubIfjN4cuda3std3__44plusIfEEE10Policy1000EPfSC_iS9_ffNS7_10__identityEEEvT0_T1_T2_T3_T4_T6_E12temp_storage+24];
	add.f32 	%f199, %f198, %f197;
	selp.f32 	%f200, %f199, %f197, %p36;
	setp.gt.s32 	%p37, %r67, 96;
	ld.shared.f32 	%f201, [_ZZN3cub18CUB_300001_SM_10006detail6reduce28DeviceReduceSingleTileKernelINS2_10policy_hubIfjN4cuda3std3__44plusIfEEE10Policy1000EPfSC_iS9_ffNS7_10__identityEEEvT0_T1_T2_T3_T4_T6_E12temp_storage+28];
	add.f32 	%f202, %f201, %f200;
	selp.f32 	%f203, %f202, %f200, %p37;
	setp.gt.s32 	%p38, %r67, 128;
	ld.shared.f32 	%f204, [_ZZN3cub18CUB_300001_SM_10006detail6reduce28DeviceReduceSingleTileKernelINS2_10policy_hubIfjN4cuda3std3__44plusIfEEE10Policy1000EPfSC_iS9_ffNS7_10__identityEEEvT0_T1_T2_T3_T4_T6_E12temp_storage+32];
	add.f32 	%f205, %f204, %f203;
	selp.f32 	%f206, %f205, %f203, %p38;
	setp.gt.s32 	%p39, %r67, 160;
	ld.shared.f32 	%f207, [_ZZN3cub18CUB_300001_SM_10006detail6reduce28DeviceReduceSingleTileKernelINS2_10policy_hubIfjN4cuda3std3__44plusIfEEE10Policy1000EPfSC_iS9_ffNS7_10__identityEEEvT0_T1_T2_T3_T4_T6_E12temp_storage+36];
	add.f32 	%f208, %f207, %f206;
	selp.f32 	%f209, %f208, %f206, %p39;
	setp.gt.s32 	%p40, %r67, 192;
	ld.shared.f32 	%f210, [_ZZN3cub18CUB_300001_SM_10006detail6reduce28DeviceReduceSingleTileKernelINS2_10policy_hubIfjN4cuda3std3__44plusIfEEE10Policy1000EPfSC_iS9_ffNS7_10__identityEEEvT0_T1_T2_T3_T4_T6_E12temp_storage+40];
	add.f32 	%f211, %f210, %f209;
	selp.f32 	%f212, %f211, %f209, %p40;
	setp.gt.s32 	%p41, %r67, 224;
	ld.shared.f32 	%f213, [_ZZN3cub18CUB_300001_SM_10006detail6reduce28DeviceReduceSingleTileKernelINS2_10policy_hubIfjN4cuda3std3__44plusIfEEE10Policy1000EPfSC_iS9_ffNS7_10__identityEEEvT0_T1_T2_T3_T4_T6_E12temp_storage+44];
	add.f32 	%f214, %f213, %f212;
	selp.f32 	%f215, %f214, %f212, %p41;
	setp.gt.s32 	%p42, %r67, 256;
	ld.shared.f32 	%f216, [_ZZN3cub18CUB_300001_SM_10006detail6reduce28DeviceReduceSingleTileKernelINS2_10policy_hubIfjN4cuda3std3__44plusIfEEE10Policy1000EPfSC_iS9_ffNS7_10__identityEEEvT0_T1_T2_T3_T4_T6_E12temp_storage+48];
	add.f32 	%f217, %f216, %f215;
	selp.f32 	%f218, %f217, %f215, %p42;
	setp.gt.s32 	%p43, %r67, 288;
	ld.shared.f32 	%f219, [_ZZN3cub18CUB_300001_SM_10006detail6reduce28DeviceReduceSingleTileKernelINS2_10policy_hubIfjN4cuda3std3__44plusIfEEE10Policy1000EPfSC_iS9_ffNS7_10__identityEEEvT0_T1_T2_T3_T4_T6_E12temp_storage+52];
	add.f32 	%f220, %f219, %f218;
	selp.f32 	%f221, %f220, %f218, %p43;
	setp.gt.s32 	%p44, %r67, 320;
	ld.shared.f32 	%f222, [_ZZN3cub18CUB_300001_SM_10006detail6reduce28DeviceReduceSingleTileKernelINS2_10policy_hubIfjN4cuda3std3__44plusIfEEE10Policy1000EPfSC_iS9_ffNS7_10__identityEEEvT0_T1_T2_T3_T4_T6_E12temp_storage+56];
	add.f32 	%f223, %f222, %f221;
	selp.f32 	%f224, %f223, %f221, %p44;
	setp.gt.s32 	%p45, %r67, 352;
	ld.shared.f32 	%f225, [_ZZN3cub18CUB_300001_SM_10006detail6reduce28DeviceReduceSingleTileKernelINS2_10policy_hubIfjN4cuda3std3__44plusIfEEE10Policy1000EPfSC_iS9_ffNS7_10__identityEEEvT0_T1_T2_T3_T4_T6_E12temp_storage+60];
	add.f32 	%f226, %f225, %f224;
	selp.f32 	%f227, %f226, %f224, %p45;
	setp.gt.s32 	%p46, %r67, 384;
	ld.shared.f32 	%f228, [_ZZN3cub18CUB_300001_SM_10006detail6reduce28DeviceReduceSingleTileKernelINS2_10policy_hubIfjN4cuda3std3__44plusIfEEE10Policy1000EPfSC_iS9_ffNS7_10__identityEEEvT0_T1_T2_T3_T4_T6_E12temp_storage+64];
	add.f32 	%f229, %f228, %f227;
	selp.f32 	%f230, %f229, %f227, %p46;
	setp.gt.s32 	%p47, %r67, 416;
	ld.shared.f32 	%f231, [_ZZN3cub18CUB_300001_SM_10006detail6reduce28DeviceReduceSingleTileKernelINS2_10policy_hubIfjN4cuda3std3__44plusIfEEE10Policy1000EPfSC_iS9_ffNS7_10__identityEEEvT0_T1_T2_T3_T4_T6_E12temp_storage+68];
	add.f32 	%f232, %f231, %f230;
	selp.f32 	%f233, %f232, %f230, %p47;
	setp.gt.s32 	%p48, %r67, 448;
	ld.shared.f32 	%f234, [_ZZN3cub18CUB_300001_SM_10006detail6reduce28DeviceReduceSingleTileKernelINS2_10policy_hubIfjN4cuda3std3__44plusIfEEE10Policy1000EPfSC_iS9_ffNS7_10__identityEEEvT0_T1_T2_T3_T4_T6_E12temp_storage+72];
	add.f32 	%f235, %f234, %f233;
	selp.f32 	%f236, %f235, %f233, %p48;
	setp.gt.s32 	%p49, %r67, 480;
	ld.shared.f32 	%f237, [_ZZN3cub18CUB_300001_SM_10006detail6reduce28DeviceReduceSingleTileKernelINS2_10policy_hubIfjN4cuda3std3__44plusIfEEE10Policy1000EPfSC_iS9_ffNS7_10__identityEEEvT0_T1_T2_T3_T4_T6_E12temp_storage+76];
	add.f32 	%f238, %f237, %f236;
	selp.f32 	%f530, %f238, %f236, %p49;
	bra.uni 	$L__BB55_72;
$L__BB55_56:
	mov.u32 	%r46, %tid.x;
	mul.wide.u32 	%rd35, %r46, 4;
	add.s64 	%rd19, %rd16, %rd35;
	// begin inline asm
	ld.global.nc.u32 %r68, [%rd19];
	// end inline asm
	mov.b32 	%f59, %r68;
	add.s64 	%rd20, %rd19, 2048;
	// begin inline asm
	ld.global.nc.u32 %r69, [%rd20];
	// end inline asm
	mov.b32 	%f60, %r69;
	add.s64 	%rd21, %rd19, 4096;
	// begin inline asm
	ld.global.nc.u32 %r70, [%rd21];
	// end inline asm
	mov.b32 	%f61, %r70;
	add.s64 	%rd22, %rd19, 6144;
	// begin inline asm
	ld.global.nc.u32 %r71, [%rd22];
	// end inline asm
	mov.b32 	%f62, %r71;
	add.s64 	%rd23, %rd19, 8192;
	// begin inline asm
	ld.global.nc.u32 %r72, [%rd23];
	// end inline asm
	mov.b32 	%f63, %r72;
	add.s64 	%rd24, %rd19, 10240;
	// begin inline asm
	ld.global.nc.u32 %r73, [%rd24];
	// end inline asm
	mov.b32 	%f64, %r73;
	add.s64 	%rd25, %rd19, 12288;
	// begin inline asm
	ld.global.nc.u32 %r74, [%rd25];
	// end inline asm
	mov.b32 	%f65, %r74;
	add.s64 	%rd26, %rd19, 14336;
	// begin inline asm
	ld.global.nc.u32 %r75, [%rd26];
	// end inline asm
	mov.b32 	%f66, %r75;
	add.s64 	%rd27, %rd19, 16384;
	// begin inline asm
	ld.global.nc.u32 %r76, [%rd27];
	// end inline asm
	mov.b32 	%f67, %r76;
	add.s64 	%rd28, %rd19, 18432;
	// begin inline asm
	ld.global.nc.u32 %r77, [%rd28];
	// end inline asm
	mov.b32 	%f68, %r77;
	add.s64 	%rd29, %rd19, 20480;
	// begin inline asm
	ld.global.nc.u32 %r78, [%rd29];
	// end inline asm
	mov.b32 	%f69, %r78;
	add.s64 	%rd30, %rd19, 22528;
	// begin inline asm
	ld.global.nc.u32 %r79, [%rd30];
	// end inline asm
	mov.b32 	%f70, %r79;
	add.s64 	%rd31, %rd19, 24576;
	// begin inline asm
	ld.global.nc.u32 %r80, [%rd31];
	// end inline asm
	mov.b32 	%f71, %r80;
	add.s64 	%rd32, %rd19, 26624;
	// begin inline asm
	ld.global.nc.u32 %r81, [%rd32];
	// end inline asm
	mov.b32 	%f72, %r81;
	add.s64 	%rd33, %rd19, 28672;
	// begin inline asm
	ld.global.nc.u32 %r82, [%rd33];
	// end inline asm
	mov.b32 	%f73, %r82;
	add.s64 	%rd34, %rd19, 30720;
	// begin inline asm
	ld.global.nc.u32 %r83, [%rd34];
	// end inline asm
	mov.b32 	%f74, %r83;
	add.f32 	%f75, %f59, %f60;
	add.f32 	%f76, %f61, %f62;
	add.f32 	%f77, %f63, %f64;
	add.f32 	%f78, %f65, %f66;
	add.f32 	%f79, %f67, %f68;
	add.f32 	%f80, %f69, %f70;
	add.f32 	%f81, %f71, %f72;
	add.f32 	%f82, %f73, %f74;
	add.f32 	%f83, %f75, %f76;
	add.f32 	%f84, %f77, %f78;
	add.f32 	%f85, %f79, %f80;
	add.f32 	%f86, %f81, %f82;
	add.f32 	%f87, %f83, %f84;
	add.f32 	%f88, %f85, %f86;
	add.f32 	%f529, %f87, %f88;
	setp.lt.u32 	%p4, %r67, 16384;
	mov.b32 	%r400, 8192;
	@%p4 bra 	$L__BB55_60;
	add.s32 	%r47, %r67, -8192;
	mov.b32 	%r400, 8192;
$L__BB55_58:
	mul.wide.s32 	%rd52, %r400, 4;
	add.s64 	%rd36, %rd19, %rd52;
	// begin inline asm
	ld.global.nc.u32 %r86, [%rd36];
	// end inline asm
	mov.b32 	%f89, %r86;
	add.s64 	%rd37, %rd36, 2048;
	// begin inline asm
	ld.global.nc.u32 %r87, [%rd37];
	// end inline asm
	mov.b32 	%f90, %r87;
	add.s64 	%rd38, %rd36, 4096;
	// begin inline asm
	ld.global.nc.u32 %r88, [%rd38];
	// end inline asm
	mov.b32 	%f91, %r88;
	add.s64 	%rd39, %rd36, 6144;
	// begin inline asm
	ld.global.nc.u32 %r89, [%rd39];
	// end inline asm
	mov.b32 	%f92, %r89;
	add.s64 	%rd40, %rd36, 8192;
	// begin inline asm
	ld.global.nc.u32 %r90, [%rd40];
	// end inline asm
	mov.b32 	%f93, %r90;
	add.s64 	%rd41, %rd36, 10240;
	// begin inline asm
	ld.global.nc.u32 %r91, [%rd41];
	// end inline asm
	mov.b32 	%f94, %r91;
	add.s64 	%rd42, %rd36, 12288;
	// begin inline asm
	ld.global.nc.u32 %r92, [%rd42];
	// end inline asm
	mov.b32 	%f95, %r92;
	add.s64 	%rd43, %rd36, 14336;
	// begin inline asm
	ld.global.nc.u32 %r93, [%rd43];
	// end inline asm
	mov.b32 	%f96, %r93;
	add.s64 	%rd44, %rd36, 16384;
	// begin inline asm
	ld.global.nc.u32 %r94, [%rd44];
	// end inline asm
	mov.b32 	%f97, %r94;
	add.s64 	%rd45, %rd36, 18432;
	// begin inline asm
	ld.global.nc.u32 %r95, [%rd45];
	// end inline asm
	mov.b32 	%f98, %r95;
	add.s64 	%rd46, %rd36, 20480;
	// begin inline asm
	ld.global.nc.u32 %r96, [%rd46];
	// end inline asm
	mov.b32 	%f99, %r96;
	add.s64 	%rd47, %rd36, 22528;
	// begin inline asm
	ld.global.nc.u32 %r97, [%rd47];
	// end inline asm
	mov.b32 	%f100, %r97;
	add.s64 	%rd48, %rd36, 24576;
	// begin inline asm
	ld.global.nc.u32 %r98, [%rd48];
	// end inline asm
	mov.b32 	%f101, %r98;
	add.s64 	%rd49, %rd36, 26624;
	// begin inline asm
	ld.global.nc.u32 %r99, [%rd49];
	// end inline asm
	mov.b32 	%f102, %r99;
	add.s64 	%rd50, %rd36, 28672;
	// begin inline asm
	ld.global.nc.u32 %r100, [%rd50];
	// end inline asm
	mov.b32 	%f103, %r100;
	add.s64 	%rd51, %rd36, 30720;
	// begin inline asm
	ld.global.nc.u32 %r101, [%rd51];
	// end inline asm
	mov.b32 	%f104, %r101;
	add.f32 	%f105, %f529, %f89;
	add.f32 	%f106, %f90, %f91;
	add.f32 	%f107, %f92, %f93;
	add.f32 	%f108, %f94, %f95;
	add.f32 	%f109, %f96, %f97;
	add.f32 	%f110, %f98, %f99;
	add.f32 	%f111, %f100, %f101;
	add.f32 	%f112, %f102, %f103;
	add.f32 	%f113, %f105, %f106;
	add.f32 	%f114, %f107, %f108;
	add.f32 	%f115, %f109, %f110;
	add.f32 	%f116, %f111, %f112;
	add.f32 	%f117, %f113, %f114;
	add.f32 	%f118, %f115, %f116;
	add.f32 	%f119, %f117, %f118;
	add.f32 	%f529, %f119, %f104;
	sub.s32 	%r102, %r67, %r400;
	setp.lt.s32 	%p5, %r102, 8192;
	@%p5 bra 	$L__BB55_68;
	add.s32 	%r400, %r400, 8192;
	setp.le.s32 	%p6, %r400, %r47;
	@%p6 bra 	$L__BB55_58;
$L__BB55_60:
	setp.le.s32 	%p7, %r67, %r400;
	@%p7 bra 	$L__BB55_68;
	sub.s32 	%r51, %r67, %r400;
	setp.ge.s32 	%p8, %r46, %r51;
	@%p8 bra 	$L__BB55_68;
	not.b32 	%r103, %r46;
	add.s32 	%r104, %r67, %r103;
	sub.s32 	%r52, %r104, %r400;
	and.b32  	%r105, %r52, 1536;
	setp.eq.s32 	%p9, %r105, 1536;
	mov.u32 	%r404, %r46;
	@%p9 bra 	$L__BB55_65;
	add.s32 	%r402, %r46, %r400;
	shr.u32 	%r106, %r52, 9;
	add.s32 	%r107, %r106, 1;
	and.b32  	%r108, %r107, 3;
	neg.s32 	%r401, %r108;
	mov.u32 	%r404, %r46;
$L__BB55_64:
	.pragma "nounroll";
	mul.wide.u32 	%rd54, %r402, 4;
	add.s64 	%rd53, %rd16, %rd54;
	// begin inline asm
	ld.global.nc.u32 %r109, [%rd53];
	// end inline asm
	mov.b32 	%f121, %r109;
	add.f32 	%f529, %f529, %f121;
	add.s32 	%r404, %r404, 512;
	add.s32 	%r402, %r402, 512;
	add.s32 	%r401, %r401, 1;
	setp.ne.s32 	%p10, %r401, 0;
	@%p10 bra 	$L__BB55_64;
$L__BB55_65:
	setp.lt.u32 	%p11, %r52, 1536;
	@%p11 bra 	$L__BB55_68;
	cvt.u64.u32 	%rd55, %r404;
	cvt.u64.u32 	%rd56, %r400;
	add.s64 	%rd57, %rd55, %rd56;
	shl.b64 	%rd58, %rd57, 2;
	add.s64 	%rd59, %rd58, %rd16;
	add.s64 	%rd132, %rd59, 4096;
	add.s32 	%r405, %r404, %r400;
$L__BB55_67:
	mul.wide.u32 	%rd64, %r405, 4;
	add.s64 	%rd60, %rd16, %rd64;
	// begin inline asm
	ld.global.nc.u32 %r110, [%rd60];
	// end inline asm
	mov.b32 	%f122, %r110;
	add.f32 	%f123, %f529, %f122;
	add.s64 	%rd61, %rd132, -2048;
	// begin inline asm
	ld.global.nc.u32 %r111, [%rd61];
	// end inline asm
	mov.b32 	%f124, %r111;
	add.f32 	%f125, %f123, %f124;
	// begin inline asm
	ld.global.nc.u32 %r112, [%rd132];
	// end inline asm
	mov.b32 	%f126, %r112;
	add.f32 	%f127, %f125, %f126;
	add.s64 	%rd63, %rd132, 2048;
	// begin inline asm
	ld.global.nc.u32 %r113, [%rd63];
	// end inline asm
	mov.b32 	%f128, %r113;
	add.f32 	%f529, %f127, %f128;
	add.s32 	%r404, %r404, 2048;
	add.s64 	%rd132, %rd132, 8192;
	add.s32 	%r405, %r405, 2048;
	setp.lt.s32 	%p12, %r404, %r51;
	@%p12 bra 	$L__BB55_67;
$L__BB55_68:
	// begin inline asm
	mov.u32 %r114, %laneid;
	// end inline asm
	mov.b32 	%r116, %f529;
	mov.b32 	%r117, 1;
	mov.b32 	%r138, 31;
	mov.b32 	%r139, -1;
	// begin inline asm
	shfl.sync.down.b32 %r115, %r116, %r117, %r138, %r139;
	// end inline asm
	setp.gt.s32 	%p13, %r114, 30;
	mov.b32 	%f129, %r115;
	add.f32 	%f130, %f529, %f129;
	selp.f32 	%f131, %f529, %f130, %p13;
	mov.b32 	%r121, %f131;
	mov.b32 	%r122, 2;
	// begin inline asm
	shfl.sync.down.b32 %r120, %r121, %r122, %r138, %r139;
	// end inline asm
	setp.gt.s32 	%p14, %r114, 29;
	mov.b32 	%f132, %r120;
	add.f32 	%f133, %f131, %f132;
	selp.f32 	%f134, %f131, %f133, %p14;
	mov.b32 	%r126, %f134;
	mov.b32 	%r127, 4;
	// begin inline asm
	shfl.sync.down.b32 %r125, %r126, %r127, %r138, %r139;
	// end inline asm
	setp.gt.s32 	%p15, %r114, 27;
	mov.b32 	%f135, %r125;
	add.f32 	%f136, %f134, %f135;
	selp.f32 	%f137, %f134, %f136, %p15;
	mov.b32 	%r131, %f137;
	mov.b32 	%r132, 8;
	// begin inline asm
	shfl.sync.down.b32 %r130, %r131, %r132, %r138, %r139;
	// end inline asm
	setp.gt.s32 	%p16, %r114, 23;
	mov.b32 	%f138, %r130;
	add.f32 	%f139, %f137, %f138;
	selp.f32 	%f140, %f137, %f139, %p16;
	mov.b32 	%r136, %f140;
	mov.b32 	%r137, 16;
	// begin inline asm
	shfl.sync.down.b32 %r135, %r136, %r137, %r138, %r139;
	// end inline asm
	setp.gt.s32 	%p17, %r114, 15;
	mov.b32 	%f141, %r135;
	add.f32 	%f54, %f140, %f141;
	selp.f32 	%f530, %f140, %f54, %p17;
	setp.ne.s32 	%p18, %r114, 0;
	@%p18 bra 	$L__BB55_70;
	shr.u32 	%r140, %r46, 3;
	and.b32  	%r141, %r140, 124;
	mov.u32 	%r142, _ZZN3cub18CUB_300001_SM_10006detail6reduce28DeviceReduceSingleTileKernelINS2_10policy_hubIfjN4cuda3std3__44plusIfEEE10Policy1000EPfSC_iS9_ffNS7_10__identityEEEvT0_T1_T2_T3_T4_T6_E12temp_storage;
	add.s32 	%r143, %r142, %r141;
	st.shared.f32 	[%r143+16], %f54;
$L__BB55_70:
	bar.sync 	0;
	setp.ne.s32 	%p19, %r46, 0;
	@%p19 bra 	$L__BB55_72;
	ld.shared.f32 	%f142, [_ZZN3cub18CUB_300001_SM_10006detail6reduce28DeviceReduceSingleTileKernelINS2_10policy_hubIfjN4cuda3std3__44plusIfEEE10Policy1000EPfSC_iS9_ffNS7_10__identityEEEvT0_T1_T2_T3_T4_T6_E12temp_storage+20];
	add.f32 	%f143, %f530, %f142;
	ld.shared.f32 	%f144, [_ZZN3cub18CUB_300001_SM_10006detail6reduce28DeviceReduceSingleTileKernelINS2_10policy_hubIfjN4cuda3std3__44plusIfEEE10Policy1000EPfSC_iS9_ffNS7_10__identityEEEvT0_T1_T2_T3_T4_T6_E12temp_storage+24];
	add.f32 	%f145, %f143, %f144;
	ld.shared.f32 	%f146, [_ZZN3cub18CUB_300001_SM_10006detail6reduce28DeviceReduceSingleTileKernelINS2_10policy_hubIfjN4cuda3std3__44plusIfEEE10Policy1000EPfSC_iS9_ffNS7_10__identityEEEvT0_T1_T2_T3_T4_T6_E12temp_storage+28];
	add.f32 	%f147, %f145, %f146;
	ld.shared.f32 	%f148, [_ZZN3cub18CUB_300001_SM_10006detail6reduce28DeviceReduceSingleTileKernelINS2_10policy_hubIfjN4cuda3std3__44plusIfEEE10Policy1000EPfSC_iS9_ffNS7_10__identityEEEvT0_T1_T2_T3_T4_T6_E12temp_storage+32];
	add.f32 	%f149, %f147, %f148;
	ld.shared.f32 	%f150, [_ZZN3cub18CUB_300001_SM_10006detail6reduce28DeviceReduceSingleTileKernelINS2_10policy_hubIfjN4cuda3std3__44plusIfEEE10Policy1000EPfSC_iS9_ffNS7_10__identityEEEvT0_T1_T2_T3_T4_T6_E12temp_storage+36];
	add.f32 	%f151, %f149, %f150;
	ld.shared.f32 	%f152, [_ZZN3cub18CUB_300001_SM_10006detail6reduce28DeviceReduceSingleTileKernelINS2_10policy_hubIfjN4cuda3std3__44plusIfEEE10Policy1000EPfSC_iS9_ffNS7_10__identityEEEvT0_T1_T2_T3_T4_T6_E12temp_storage+40];
	add.f32 	%f153, %f151, %f152;
	ld.shared.f32 	%f154, [_ZZN3cub18CUB_300001_SM_10006detail6reduce28DeviceReduceSingleTileKernelINS2_10policy_hubIfjN4cuda3std3__44plusIfEEE10Policy1000EPfSC_iS9_ffNS7_10__identityEEEvT0_T1_T2_T3_T4_T6_E12temp_storage+44];
	add.f32 	%f155, %f153, %f154;
	ld.shared.f32 	%f156, [_ZZN3cub18CUB_300001_SM_10006detail6reduce28DeviceReduceSingleTileKernelINS2_10policy_hubIfjN4cuda3std3__44plusIfEEE10Policy1000EPfSC_iS9_ffNS7_10__identityEEEvT0_T1_T2_T3_T4_T6_E12temp_storage+48];
	add.f32 	%f157, %f155, %f156;
	ld.shared.f32 	%f158, [_ZZN3cub18CUB_300001_SM_10006detail6reduce28DeviceReduceSingleTileKernelINS2_10policy_hubIfjN4cuda3std3__44plusIfEEE10Policy1000EPfSC_iS9_ffNS7_10__identityEEEvT0_T1_T2_T3_T4_T6_E12temp_storage+52];
	add.f32 	%f159, %f157, %f158;
	ld.shared.f32 	%f160, [_ZZN3cub18CUB_300001_SM_10006detail6reduce28DeviceReduceSingleTileKernelINS2_10policy_hubIfjN4cuda3std3__44plusIfEEE10Policy1000EPfSC_iS9_ffNS7_10__identityEEEvT0_T1_T2_T3_T4_T6_E12temp_storage+56];
	add.f32 	%f161, %f159, %f160;
	ld.shared.f32 	%f162, [_ZZN3cub18CUB_300001_SM_10006detail6reduce28DeviceReduceSingleTileKernelINS2_10policy_hubIfjN4cuda3std3__44plusIfEEE10Policy1000EPfSC_iS9_ffNS7_10__identityEEEvT0_T1_T2_T3_T4_T6_E12temp_storage+60];
	add.f32 	%f163, %f161, %f162;
	ld.shared.f32 	%f164, [_ZZN3cub18CUB_300001_SM_10006detail6reduce28DeviceReduceSingleTileKernelINS2_10policy_hubIfjN4cuda3std3__44plusIfEEE10Policy1000EPfSC_iS9_ffNS7_10__identityEEEvT0_T1_T2_T3_T4_T6_E12temp_storage+64];
	add.f32 	%f165, %f163, %f164;
	ld.shared.f32 	%f166, [_ZZN3cub18CUB_300001_SM_10006detail6reduce28DeviceReduceSingleTileKernelINS2_10policy_hubIfjN4cuda3std3__44plusIfEEE10Policy1000EPfSC_iS9_ffNS7_10__identityEEEvT0_T1_T2_T3_T4_T6_E12temp_storage+68];
	add.f32 	%f167, %f165, %f166;
	ld.shared.f32 	%f168, [_ZZN3cub18CUB_300001_SM_10006detail6reduce28DeviceReduceSingleTileKernelINS2_10policy_hubIfjN4cuda3std3__44plusIfEEE10Policy1000EPfSC_iS9_ffNS7_10__identityEEEvT0_T1_T2_T3_T4_T6_E12temp_storage+72];
	add.f32 	%f169, %f167, %f168;
	ld.shared.f32 	%f170, [_ZZN3cub18CUB_300001_SM_10006detail6reduce28DeviceReduceSingleTileKernelINS2_10policy_hubIfjN4cuda3std3__44plusIfEEE10Policy1000EPfSC_iS9_ffNS7_10__identityEEEvT0_T1_T2_T3_T4_T6_E12temp_storage+76];
	add.f32 	%f530, %f169, %f170;
$L__BB55_72:
	mov.u32 	%r379, %tid.x;
	setp.ne.s32 	%p111, %r379, 0;
	@%p111 bra 	$L__BB55_74;
	add.f32 	%f503, %f58, %f530;
	st.global.f32 	[%rd1], %f503;
$L__BB55_74:
	ret;

}
	// .globl	_ZN3cub18CUB_300001_SM_10006detail6reduce28DeviceReduceSingleTileKernelINS2_10policy_hubIfyN4cuda3std3__44plusIfEEE10Policy1000EN6thrust24THRUST_300001_SM_1000_NS6detail15normal_iteratorINSD_10device_ptrIfEEEEPfyS9_ffNS7_10__identityEEEvT0_T1_T2_T3_T4_T6_
.visible .entry _ZN3cub18CUB_300001_SM_10006detail6reduce28DeviceReduceSingleTileKernelINS2_10policy_hubIfyN4cuda3std3__44plusIfEEE10Policy1000EN6thrust24THRUST_300001_SM_1000_NS6detail15normal_iteratorINSD_10device_ptrIfEEEEPfyS9_ffNS7_10__identityEEEvT0_T1_T2_T3_T4_T6_(
	.param .align 8 .b8 _ZN3cub18CUB_300001_SM_10006detail6reduce28DeviceReduceSingleTileKernelINS2_10policy_hubIfyN4cuda3std3__44plusIfEEE10Policy1000EN6thrust24THRUST_300001_SM_1000_NS6detail15normal_iteratorINSD_10device_ptrIfEEEEPfyS9_ffNS7_10__identityEEEvT0_T1_T2_T3_T4_T6__param_0[8],
	.param .u64 .ptr .align 1 _ZN3cub18CUB_300001_SM_10006detail6reduce28DeviceReduceSingleTileKernelINS2_10policy_hubIfyN4cuda3std3__44plusIfEEE10Policy1000EN6thrust24THRUST_300001_SM_1000_NS6detail15normal_iteratorINSD_10device_ptrIfEEEEPfyS9_ffNS7_10__identityEEEvT0_T1_T2_T3_T4_T6__param_1,
	.param .u64 _ZN3cub18CUB_300001_SM_10006detail6reduce28DeviceReduceSingleTileKernelINS2_10policy_hubIfyN4cuda3std3__44plusIfEEE10Policy1000EN6thrust24THRUST_300001_SM_1000_NS6detail15normal_iteratorINSD_10device_ptrIfEEEEPfyS9_ffNS7_10__identityEEEvT0_T1_T2_T3_T4_T6__param_2,
	.param .align 1 .b8 _ZN3cub18CUB_300001_SM_10006detail6reduce28DeviceReduceSingleTileKernelINS2_10policy_hubIfyN4cuda3std3__44plusIfEEE10Policy1000EN6thrust24THRUST_300001_SM_1000_NS6detail15normal_iteratorINSD_10device_ptrIfEEEEPfyS9_ffNS7_10__identityEEEvT0_T1_T2_T3_T4_T6__param_3[1],
	.param .f32 _ZN3cub18CUB_300001_SM_10006detail6reduce28DeviceReduceSingleTileKernelINS2_10policy_hubIfyN4cuda3std3__44plusIfEEE10Policy1000EN6thrust24THRUST_300001_SM_1000_NS6detail15normal_iteratorINSD_10device_ptrIfEEEEPfyS9_ffNS7_10__identityEEEvT0_T1_T2_T3_T4_T6__param_4,
	.param .align 1 .b8 _ZN3cub18CUB_300001_SM_10006detail6reduce28DeviceReduceSingleTileKernelINS2_10policy_hubIfyN4cuda3std3__44plusIfEEE10Policy1000EN6thrust24THRUST_300001_SM_1000_NS6detail15normal_iteratorINSD_10device_ptrIfEEEEPfyS9_ffNS7_10__identityEEEvT0_T1_T2_T3_T4_T6__param_5[1]
)
.maxntid 256
.minnctapersm 1
{
	.reg .pred 	%p<59>;
	.reg .b32 	%r<171>;
	.reg .b32 	%f<328>;
	.reg .b64 	%rd<56>;
	// demoted variable
	.shared .align 4 .b8 _ZZN3cub18CUB_300001_SM_10006detail6reduce28DeviceReduceSingleTileKernelINS2_10policy_hubIfyN4cuda3std3__44plusIfEEE10Policy1000EN6thrust24THRUST_300001_SM_1000_NS6detail15normal_iteratorINSD_10device_ptrIfEEEEPfyS9_ffNS7_10__identityEEEvT0_T1_T2_T3_T4_T6_E12temp_storage[44];
	ld.param.u64 	%rd18, [_ZN3cub18CUB_300001_SM_10006detail6reduce28DeviceReduceSingleTileKernelINS2_10policy_hubIfyN4cuda3std3__44plusIfEEE10Policy1000EN6thrust24THRUST_300001_SM_1000_NS6detail15normal_iteratorINSD_10device_ptrIfEEEEPfyS9_ffNS7_10__identityEEEvT0_T1_T2_T3_T4_T6__param_0];
	ld.param.u64 	%rd20, [_ZN3cub18CUB_300001_SM_10006detail6reduce28DeviceReduceSingleTileKernelINS2_10policy_hubIfyN4cuda3std3__44plusIfEEE10Policy1000EN6thrust24THRUST_300001_SM_1000_NS6detail15normal_iteratorINSD_10device_ptrIfEEEEPfyS9_ffNS7_10__identityEEEvT0_T1_T2_T3_T4_T6__param_1];
	ld.param.u64 	%rd19, [_ZN3cub18CUB_300001_SM_10006detail6reduce28DeviceReduceSingleTileKernelINS2_10policy_hubIfyN4cuda3std3__44plusIfEEE10Policy1000EN6thrust24THRUST_300001_SM_1000_NS6detail15normal_iteratorINSD_10device_ptrIfEEEEPfyS9_ffNS7_10__identityEEEvT0_T1_T2_T3_T4_T6__param_2];
	ld.param.f32 	%f42, [_ZN3cub18CUB_300001_SM_10006detail6reduce28DeviceReduceSingleTileKernelINS2_10policy_hubIfyN4cuda3std3__44plusIfEEE10Policy1000EN6thrust24THRUST_300001_SM_1000_NS6detail15normal_iteratorINSD_10device_ptrIfEEEEPfyS9_ffNS7_10__identityEEEvT0_T1_T2_T3_T4_T6__param_4];
	cvta.to.global.u64 	%rd1, %rd20;
	setp.ne.s64 	%p1, %rd19, 0;
	@%p1 bra 	$L__BB56_3;
	mov.u32 	%r156, %tid.x;
	setp.ne.s32 	%p58, %r156, 0;
	@%p58 bra 	$L__BB56_51;
	st.global.f32 	[%rd1], %f42;
	bra.uni 	$L__BB56_51;
$L__BB56_3:
	cvta.to.global.u64 	%rd2, %rd18;
	setp.gt.u64 	%p2, %rd19, 4095;
	@%p2 bra 	$L__BB56_28;
	cvt.u32.u64 	%r1, %rd19;
	mov.u32 	%r2, %tid.x;
	setp.ge.u32 	%p24, %r2, %r1;
	mov.f32 	%f315, 0f00000000;
	mov.u32 	%r160, %r2;
	@%p24 bra 	$L__BB56_6;
	mul.wide.u32 	%rd41, %r2, 4;
	add.s64 	%rd42, %rd2, %rd41;
	ld.global.f32 	%f315, [%rd42];
	add.s32 	%r160, %r2, 256;
$L__BB56_6:
	setp.ge.u32 	%p25, %r160, %r1;
	@%p25 bra 	$L__BB56_19;
	not.b32 	%r83, %r160;
	add.s32 	%r84, %r83, %r1;
	shr.u32 	%r85, %r84, 8;
	add.s32 	%r5, %r85, 1;
	and.b32  	%r6, %r5, 15;
	setp.lt.u32 	%p26, %r84, 3840;
	@%p26 bra 	$L__BB56_10;
	and.b32  	%r86, %r5, 33554416;
	neg.s32 	%r158, %r86;
	mul.wide.u32 	%rd43, %r160, 4;
	add.s64 	%rd44, %rd43, %rd2;
	add.s64 	%rd51, %rd44, 8192;
$L__BB56_9:
	.pragma "nounroll";
	ld.global.f32 	%f189, [%rd51+-8192];
	add.f32 	%f190, %f315, %f189;
	ld.global.f32 	%f191, [%rd51+-7168];
	add.f32 	%f192, %f190, %f191;
	ld.global.f32 	%f193, [%rd51+-6144];
	add.f32 	%f194, %f192, %f193;
	ld.global.f32 	%f195, [%rd51+-5120];
	add.f32 	%f196, %f194, %f195;
	ld.global.f32 	%f197, [%rd51+-4096];
	add.f32 	%f198, %f196, %f197;
	ld.global.f32 	%f199, [%rd51+-3072];
	add.f32 	%f200, %f198, %f199;
	ld.global.f32 	%f201, [%rd51+-2048];
	add.f32 	%f202, %f200, %f201;
	ld.global.f32 	%f203, [%rd51+-1024];
	add.f32 	%f204, %f202, %f203;
	ld.global.f32 	%f205, [%rd51];
	add.f32 	%f206, %f204, %f205;
	ld.global.f32 	%f207, [%rd51+1024];
	add.f32 	%f208, %f206, %f207;
	ld.global.f32 	%f209, [%rd51+2048];
	add.f32 	%f210, %f208, %f209;
	ld.global.f32 	%f211, [%rd51+3072];
	add.f32 	%f212, %f210, %f211;
	ld.global.f32 	%f213, [%rd51+4096];
	add.f32 	%f214, %f212, %f213;
	ld.global.f32 	%f215, [%rd51+5120];
	add.f32 	%f216, %f214, %f215;
	ld.global.f32 	%f217, [%rd51+6144];
	add.f32 	%f218, %f216, %f217;
	ld.global.f32 	%f219, [%rd51+7168];
	add.f32 	%f315, %f218, %f219;
	add.s32 	%r160, %r160, 4096;
	add.s32 	%r158, %r158, 16;
	add.s64 	%rd51, %rd51, 16384;
	setp.ne.s32 	%p27, %r158, 0;
	@%p27 bra 	$L__BB56_9;
$L__BB56_10:
	setp.eq.s32 	%p28, %r6, 0;
	@%p28 bra 	$L__BB56_19;
	and.b32  	%r13, %r5, 7;
	setp.lt.u32 	%p29, %r6, 8;
	@%p29 bra 	$L__BB56_13;
	mul.wide.s32 	%rd45, %r160, 4;
	add.s64 	%rd46, %rd2, %rd45;
	ld.global.f32 	%f221, [%rd46];
	add.f32 	%f222, %f315, %f221;
	ld.global.f32 	%f223, [%rd46+1024];
	add.f32 	%f224, %f222, %f223;
	ld.global.f32 	%f225, [%rd46+2048];
	add.f32 	%f226, %f224, %f225;
	ld.global.f32 	%f227, [%rd46+3072];
	add.f32 	%f228, %f226, %f227;
	ld.global.f32 	%f229, [%rd46+4096];
	add.f32 	%f230, %f228, %f229;
	ld.global.f32 	%f231, [%rd46+5120];
	add.f32 	%f232, %f230, %f231;
	ld.global.f32 	%f233, [%rd46+6144];
	add.f32 	%f234, %f232, %f233;
	ld.global.f32 	%f235, [%rd46+7168];
	add.f32 	%f315, %f234, %f235;
	add.s32 	%r160, %r160, 2048;
$L__BB56_13:
	setp.eq.s32 	%p30, %r13, 0;
	@%p30 bra 	$L__BB56_19;
	and.b32  	%r16, %r5, 3;
	setp.lt.u32 	%p31, %r13, 4;
	@%p31 bra 	$L__BB56_16;
	mul.wide.s32 	%rd47, %r160, 4;
	add.s64 	%rd48, %rd2, %rd47;
	ld.global.f32 	%f237, [%rd48];
	add.f32 	%f238, %f315, %f237;
	ld.global.f32 	%f239, [%rd48+1024];
	add.f32 	%f240, %f238, %f239;
	ld.global.f32 	%f241, [%rd48+2048];
	add.f32 	%f242, %f240, %f241;
	ld.global.f32 	%f243, [%rd48+3072];
	add.f32 	%f315, %f242, %f243;
	add.s32 	%r160, %r160, 1024;
$L__BB56_16:
	setp.eq.s32 	%p32, %r16, 0;
	@%p32 bra 	$L__BB56_19;
	neg.s32 	%r163, %r16;
$L__BB56_18:
	.pragma "nounroll";
	mul.wide.s32 	%rd49, %r160, 4;
	add.s64 	%rd50, %rd2, %rd49;
	ld.global.f32 	%f244, [%rd50];
	add.f32 	%f315, %f315, %f244;
	add.s32 	%r160, %r160, 256;
	add.s32 	%r163, %r163, 1;
	setp.ne.s32 	%p33, %r163, 0;
	@%p33 bra 	$L__BB56_18;
$L__BB56_19:
	setp.lt.u64 	%p34, %rd19, 256;
	@%p34 bra 	$L__BB56_24;
	// begin inline asm
	mov.u32 %r125, %laneid;
	// end inline asm
	mov.b32 	%r127, %f315;
	mov.b32 	%r128, 1;
	mov.b32 	%r149, 31;
	mov.b32 	%r150, -1;
	// begin inline asm
	shfl.sync.down.b32 %r126, %r127, %r128, %r149, %r150;
	// end inline asm
	setp.gt.s32 	%p50, %r125, 30;
	mov.b32 	%f279, %r126;
	add.f32 	%f280, %f315, %f279;
	selp.f32 	%f281, %f315, %f280, %p50;
	mov.b32 	%r132, %f281;
	mov.b32 	%r133, 2;
	// begin inline asm
	shfl.sync.down.b32 %r131, %r132, %r133, %r149, %r150;
	// end inline asm
	setp.gt.s32 	%p51, %r125, 29;
	mov.b32 	%f282, %r131;
	add.f32 	%f283, %f281, %f282;
	selp.f32 	%f284, %f281, %f283, %p51;
	mov.b32 	%r137, %f284;
	mov.b32 	%r138, 4;
	// begin inline asm
	shfl.sync.down.b32 %r136, %r137, %r138, %r149, %r150;
	// end inline asm
	setp.gt.s32 	%p52, %r125, 27;
	mov.b32 	%f285, %r136;
	add.f32 	%f286, %f284, %f285;
	selp.f32 	%f287, %f284, %f286, %p52;
	mov.b32 	%r142, %f287;
	mov.b32 	%r143, 8;
	// begin inline asm
	shfl.sync.down.b32 %r141, %r142, %r143, %r149, %r150;
	// end inline asm
	setp.gt.s32 	%p53, %r125, 23;
	mov.b32 	%f288, %r141;
	add.f32 	%f289, %f287, %f288;
	selp.f32 	%f290, %f287, %f289, %p53;
	mov.b32 	%r147, %f290;
	mov.b32 	%r148, 16;
	// begin inline asm
	shfl.sync.down.b32 %r146, %r147, %r148, %r149, %r150;
	// end inline asm
	setp.gt.s32 	%p54, %r125, 15;
	mov.b32 	%f291, %r146;
	add.f32 	%f16, %f290, %f291;
	selp.f32 	%f327, %f290, %f16, %p54;
	setp.ne.s32 	%p55, %r125, 0;
	@%p55 bra 	$L__BB56_22;
	shr.u32 	%r151, %r2, 3;
	and.b32  	%r152, %r151, 124;
	mov.u32 	%r153, _ZZN3cub18CUB_300001_SM_10006detail6reduce28DeviceReduceSingleTileKernelINS2_10policy_hubIfyN4cuda3std3__44plusIfEEE10Policy1000EN6thrust24THRUST_300001_SM_1000_NS6detail15normal_iteratorINSD_10device_ptrIfEEEEPfyS9_ffNS7_10__identityEEEvT0_T1_T2_T3_T4_T6_E12temp_storage;
	add.s32 	%r154, %r153, %r152;
	st.shared.f32 	[%r154+8], %f16;
$L__BB56_22:
	bar.sync 	0;
	setp.ne.s32 	%p56, %r2, 0;
	@%p56 bra 	$L__BB56_49;
	ld.shared.f32 	%f292, [_ZZN3cub18CUB_300001_SM_10006detail6reduce28DeviceReduceSingleTileKernelINS2_10policy_hubIfyN4cuda3std3__44plusIfEEE10Policy1000EN6thrust24THRUST_300001_SM_1000_NS6detail15normal_iteratorINSD_10device_ptrIfEEEEPfyS9_ffNS7_10__identityEEEvT0_T1_T2_T3_T4_T6_E12temp_storage+12];
	add.f32 	%f293, %f327, %f292;
	ld.shared.f32 	%f294, [_ZZN3cub18CUB_300001_SM_10006detail6reduce28DeviceReduceSingleTileKernelINS2_10policy_hubIfyN4cuda3std3__44plusIfEEE10Policy1000EN6thrust24THRUST_300001_SM_1000_NS6detail15normal_iteratorINSD_10device_ptrIfEEEEPfyS9_ffNS7_10__identityEEEvT0_T1_T2_T3_T4_T6_E12temp_storage+16];
	add.f32 	%f295, %f293, %f294;
	ld.shared.f32 	%f296, [_ZZN3cub18CUB_300001_SM_10006detail6reduce28DeviceReduceSingleTileKernelINS2_10policy_hubIfyN4cuda3std3__44plusIfEEE10Policy1000EN6thrust24THRUST_300001_SM_1000_NS6detail15normal_iteratorINSD_10device_ptrIfEEEEPfyS9_ffNS7_10__identityEEEvT0_T1_T2_T3_T4_T6_E12temp_storage+20];
	add.f32 	%f297, %f295, %f296;
	ld.shared.f32 	%f298, [_ZZN3cub18CUB_300001_SM_10006detail6reduce28DeviceReduceSingleTileKernelINS2_10policy_hubIfyN4cuda3std3__44plusIfEEE10Policy1000EN6thrust24THRUST_300001_SM_1000_NS6detail15normal_iteratorINSD_10device_ptrIfEEEEPfyS9_ffNS7_10__identityEEEvT0_T1_T2_T3_T4_T6_E12temp_storage+24];
	add.f32 	%f299, %f297, %f298;
	ld.shared.f32 	%f300, [_ZZN3cub18CUB_300001_SM_10006detail6reduce28DeviceReduceSingleTileKernelINS2_10policy_hubIfyN4cuda3std3__44plusIfEEE10Policy1000EN6thrust24THRUST_300001_SM_1000_NS6detail15normal_iteratorINSD_10device_ptrIfEEEEPfyS9_ffNS7_10__identityEEEvT0_T1_T2_T3_T4_T6_E12temp_storage+28];
	add.f32 	%f301, %f299, %f300;
	ld.shared.f32 	%f302, [_ZZN3cub18CUB_300001_SM_10006detail6reduce28DeviceReduceSingleTileKernelINS2_10policy_hubIfyN4cuda3std3__44plusIfEEE10Policy1000EN6thrust24THRUST_300001_SM_1000_NS6detail15normal_iteratorINSD_10device_ptrIfEEEEPfyS9_ffNS7_10__identityEEEvT0_T1_T2_T3_T4_T6_E12temp_storage+32];
	add.f32 	%f303, %f301, %f302;
	ld.shared.f32 	%f304, [_ZZN3cub18CUB_300001_SM_10006detail6reduce28DeviceReduceSingleTileKernelINS2_10policy_hubIfyN4cuda3std3__44plusIfEEE10Policy1000EN6thrust24THRUST_300001_SM_1000_NS6detail15normal_iteratorINSD_10device_ptrIfEEEEPfyS9_ffNS7_10__identityEEEvT0_T1_T2_T3_T4_T6_E12temp_storage+36];
	add.f32 	%f327, %f303, %f304;
	bra.uni 	$L__BB56_49;
$L__BB56_24:
	// begin inline asm
	mov.u32 %r87, %laneid;
	// end inline asm
	and.b32  	%r113, %r2, 992;
	add.s32 	%r114, %r113, 32;
	setp.gt.u32 	%p35, %r114, %r1;
	not.b32 	%r115, %r113;
	add.s32 	%r116, %r1, %r115;
	selp.b32 	%r111, %r116, 31, %p35;
	mov.b32 	%r89, %f315;
	mov.b32 	%r90, 1;
	mov.b32 	%r112, -1;
	// begin inline asm
	shfl.sync.down.b32 %r88, %r89, %r90, %r111, %r112;
	// end inline asm
	setp.lt.s32 	%p36, %r87, %r111;
	mov.b32 	%f245, %r88;
	add.f32 	%f246, %f315, %f245;
	selp.f32 	%f247, %f246, %f315, %p36;
	mov.b32 	%r94, %f247;
	mov.b32 	%r95, 2;
	// begin inline asm
	shfl.sync.down.b32 %r93, %r94, %r95, %r111, %r112;
	// end inline asm
	add.s32 	%r117, %r87, 2;
	setp.gt.s32 	%p37, %r117, %r111;
	mov.b32 	%f248, %r93;
	add.f32 	%f249, %f247, %f248;
	selp.f32 	%f250, %f247, %f249, %p37;
	mov.b32 	%r99, %f250;
	mov.b32 	%r100, 4;
	// begin inline asm
	shfl.sync.down.b32 %r98, %r99, %r100, %r111, %r112;
	// end inline asm
	add.s32 	%r118, %r87, 4;
	setp.gt.s32 	%p38, %r118, %r111;
	mov.b32 	%f251, %r98;
	add.f32 	%f252, %f250, %f251;
	selp.f32 	%f253, %f250, %f252, %p38;
	mov.b32 	%r104, %f253;
	mov.b32 	%r105, 8;
	// begin inline asm
	shfl.sync.down.b32 %r103, %r104, %r105, %r111, %r112;
	// end inline asm
	add.s32 	%r119, %r87, 8;
	setp.gt.s32 	%p39, %r119, %r111;
	mov.b32 	%f254, %r103;
	add.f32 	%f255, %f253, %f254;
	selp.f32 	%f256, %f253, %f255, %p39;
	mov.b32 	%r109, %f256;
	mov.b32 	%r110, 16;
	// begin inline asm
	shfl.sync.down.b32 %r108, %r109, %r110, %r111, %r112;
	// end inline asm
	add.s32 	%r120, %r87, 16;
	setp.gt.s32 	%p40, %r120, %r111;
	mov.b32 	%f257, %r108;
	add.f32 	%f258, %f256, %f257;
	selp.f32 	%f327, %f256, %f258, %p40;
	setp.ne.s32 	%p41, %r87, 0;
	@%p41 bra 	$L__BB56_26;
	shr.u32 	%r121, %r2, 3;
	and.b32  	%r122, %r121, 124;
	mov.u32 	%r123, _ZZN3cub18CUB_300001_SM_10006detail6reduce28DeviceReduceSingleTileKernelINS2_10policy_hubIfyN4cuda3std3__44plusIfEEE10Policy1000EN6thrust24THRUST_300001_SM_1000_NS6detail15normal_iteratorINSD_10device_ptrIfEEEEPfyS9_ffNS7_10__identityEEEvT0_T1_T2_T3_T4_T6_E12temp_storage;
	add.s32 	%r124, %r123, %r122;
	st.shared.f32 	[%r124+8], %f327;
$L__BB56_26:
	bar.sync 	0;
	setp.ne.s32 	%p42, %r2, 0;
	@%p42 bra 	$L__BB56_49;
	setp.gt.u64 	%p43, %rd19, 32;
	ld.shared.f32 	%f259, [_ZZN3cub18CUB_300001_SM_10006detail6reduce28DeviceReduceSingleTileKernelINS2_10policy_hubIfyN4cuda3std3__44plusIfEEE10Policy1000EN6thrust24THRUST_300001_SM_1000_NS6detail15normal_iteratorINSD_10device_ptrIfEEEEPfyS9_ffNS7_10__identityEEEvT0_T1_T2_T3_T4_T6_E12temp_storage+12];
	add.f32 	%f260, %f327, %f259;
	selp.f32 	%f261, %f260, %f327, %p43;
	setp.gt.u64 	%p44, %rd19, 64;
	ld.shared.f32 	%f262, [_ZZN3cub18CUB_300001_SM_10006detail6reduce28DeviceReduceSingleTileKernelINS2_10policy_hubIfyN4cuda3std3__44plusIfEEE10Policy1000EN6thrust24THRUST_300001_SM_1000_NS6detail15normal_iteratorINSD_10device_ptrIfEEEEPfyS9_ffNS7_10__identityEEEvT0_T1_T2_T3_T4_T6_E12temp_storage+16];
	add.f32 	%f263, %f262, %f261;
	selp.f32 	%f264, %f263, %f261, %p44;
	setp.gt.u64 	%p45, %rd19, 96;
	ld.shared.f32 	%f265, [_ZZN3cub18CUB_300001_SM_10006detail6reduce28DeviceReduceSingleTileKernelINS2_10policy_hubIfyN4cuda3std3__44plusIfEEE10Policy1000EN6thrust24THRUST_300001_SM_1000_NS6detail15normal_iteratorINSD_10device_ptrIfEEEEPfyS9_ffNS7_10__identityEEEvT0_T1_T2_T3_T4_T6_E12temp_storage+20];
	add.f32 	%f266, %f265, %f264;
	selp.f32 	%f267, %f266, %f264, %p45;
	setp.gt.u64 	%p46, %rd19, 128;
	ld.shared.f32 	%f268, [_ZZN3cub18CUB_300001_SM_10006detail6reduce28DeviceReduceSingleTileKernelINS2_10policy_hubIfyN4cuda3std3__44plusIfEEE10Policy1000EN6thrust24THRUST_300001_SM_1000_NS6detail15normal_iteratorINSD_10device_ptrIfEEEEPfyS9_ffNS7_10__identityEEEvT0_T1_T2_T3_T4_T6_E12temp_storage+24];
	add.f32 	%f269, %f268, %f267;
	selp.f32 	%f270, %f269, %f267, %p46;
	setp.gt.u64 	%p47, %rd19, 160;
	ld.shared.f32 	%f271, [_ZZN3cub18CUB_300001_SM_10006detail6reduce28DeviceReduceSingleTileKernelINS2_10policy_hubIfyN4cuda3std3__44plusIfEEE10Policy1000EN6thrust24THRUST_300001_SM_1000_NS6detail15normal_iteratorINSD_10device_ptrIfEEEEPfyS9_ffNS7_10__identityEEEvT0_T1_T2_T3_T4_T6_E12temp_storage+28];
	add.f32 	%f272, %f271, %f270;
	selp.f32 	%f273, %f272, %f270, %p47;
	setp.gt.u64 	%p48, %rd19, 192;
	ld.shared.f32 	%f274, [_ZZN3cub18CUB_300001_SM_10006detail6reduce28DeviceReduceSingleTileKernelINS2_10policy_hubIfyN4cuda3std3__44plusIfEEE10Policy1000EN6thrust24THRUST_300001_SM_1000_NS6detail15normal_iteratorINSD_10device_ptrIfEEEEPfyS9_ffNS7_10__identityEEEvT0_T1_T2_T3_T4_T6_E12temp_storage+32];
	add.f32 	%f275, %f274, %f273;
	selp.f32 	%f276, %f275, %f273, %p48;
	setp.gt.u64 	%p49, %rd19, 224;
	ld.shared.f32 	%f277, [_ZZN3cub18CUB_300001_SM_10006detail6reduce28DeviceReduceSingleTileKernelINS2_10policy_hubIfyN4cuda3std3__44plusIfEEE10Policy1000EN6thrust24THRUST_300001_SM_1000_NS6detail15normal_iteratorINSD_10device_ptrIfEEEEPfyS9_ffNS7_10__identityEEEvT0_T1_T2_T3_T4_T6_E12temp_storage+36];
	add.f32 	%f278, %f277, %f276;
	selp.f32 	%f327, %f278, %f276, %p49;
	bra.uni 	$L__BB56_49;
$L__BB56_28:
	mov.u32 	%r24, %tid.x;
	cvt.u64.u32 	%rd6, %r24;
	mul.wide.u32 	%rd22, %r24, 4;
	add.s64 	%rd7, %rd2, %rd22;
	ld.global.f32 	%f43, [%rd7];
	ld.global.f32 	%f44, [%rd7+1024];
	ld.global.f32 	%f45, [%rd7+2048];
	ld.global.f32 	%f46, [%rd7+3072];
	ld.global.f32 	%f47, [%rd7+4096];
	ld.global.f32 	%f48, [%rd7+5120];
	ld.global.f32 	%f49, [%rd7+6144];
	ld.global.f32 	%f50, [%rd7+7168];
	ld.global.f32 	%f51, [%rd7+8192];
	ld.global.f32 	%f52, [%rd7+9216];
	ld.global.f32 	%f53, [%rd7+10240];
	ld.global.f32 	%f54, [%rd7+11264];
	ld.global.f32 	%f55, [%rd7+12288];
	ld.global.f32 	%f56, [%rd7+13312];
	ld.global.f32 	%f57, [%rd7+14336];
	ld.global.f32 	%f58, [%rd7+15360];
	add.f32 	%f59, %f43, %f44;
	add.f32 	%f60, %f45, %f46;
	add.f32 	%f61, %f47, %f48;
	add.f32 	%f62, %f49, %f50;
	add.f32 	%f63, %f51, %f52;
	add.f32 	%f64, %f53, %f54;
	add.f32 	%f65, %f55, %f56;
	add.f32 	%f66, %f57, %f58;
	add.f32 	%f67, %f59, %f60;
	add.f32 	%f68, %f61, %f62;
	add.f32 	%f69, %f63, %f64;
	add.f32 	%f70, %f65, %f66;
	add.f32 	%f71, %f67, %f68;
	add.f32 	%f72, %f69, %f70;
	add.f32 	%f326, %f71, %f72;
	add.s64 	%rd8, %rd19, -4096;
	setp.lt.u64 	%p3, %rd8, 4096;
	mov.b64 	%rd53, 4096;
	@%p3 bra 	$L__BB56_32;
	mov.b64 	%rd53, 4096;
$L__BB56_30:
	shl.b64 	%rd24, %rd53, 2;
	add.s64 	%rd25, %rd7, %rd24;
	ld.global.f32 	%f73, [%rd25];
	ld.global.f32 	%f74, [%rd25+1024];
	ld.global.f32 	%f75, [%rd25+2048];
	ld.global.f32 	%f76, [%rd25+3072];
	ld.global.f32 	%f77, [%rd25+4096];
	ld.global.f32 	%f78, [%rd25+5120];
	ld.global.f32 	%f79, [%rd25+6144];
	ld.global.f32 	%f80, [%rd25+7168];
	ld.global.f32 	%f81, [%rd25+8192];
	ld.global.f32 	%f82, [%rd25+9216];
	ld.global.f32 	%f83, [%rd25+10240];
	ld.global.f32 	%f84, [%rd25+11264];
	ld.global.f32 	%f85, [%rd25+12288];
	ld.global.f32 	%f86, [%rd25+13312];
	ld.global.f32 	%f87, [%rd25+14336];
	ld.global.f32 	%f88, [%rd25+15360];
	add.f32 	%f89, %f326, %f73;
	add.f32 	%f90, %f74, %f75;
	add.f32 	%f91, %f76, %f77;
	add.f32 	%f92, %f78, %f79;
	add.f32 	%f93, %f80, %f81;
	add.f32 	%f94, %f82, %f83;
	add.f32 	%f95, %f84, %f85;
	add.f32 	%f96, %f86, %f87;
	add.f32 	%f97, %f89, %f90;
	add.f32 	%f98, %f91, %f92;
	add.f32 	%f99, %f93, %f94;
	add.f32 	%f100, %f95, %f96;
	add.f32 	%f101, %f97, %f98;
	add.f32 	%f102, %f99, %f100;
	add.f32 	%f103, %f101, %f102;
	add.f32 	%f326, %f103, %f88;
	sub.s64 	%rd26, %rd19, %rd53;
	setp.lt.u64 	%p4, %rd26, 4096;
	@%p4 bra 	$L__BB56_45;
	add.s64 	%rd53, %rd53, 4096;
	setp.le.u64 	%p5, %rd53, %rd8;
	@%p5 bra 	$L__BB56_30;
$L__BB56_32:
	setp.le.u64 	%p6, %rd19, %rd53;
	cvt.u32.u64 	%r42, %rd53;
	cvt.u32.u64 	%r43, %rd19;
	sub.s32 	%r44, %r43, %r42;
	setp.ge.s32 	%p7, %r24, %r44;
	or.pred  	%p8, %p6, %p7;
	@%p8 bra 	$L__BB56_45;
	not.b32 	%r47, %r24;
	add.s32 	%r48, %r47, %r43;
	sub.s32 	%r50, %r48, %r42;
	shr.u32 	%r51, %r50, 8;
	add.s32 	%r25, %r51, 1;
	and.b32  	%r26, %r25, 15;
	setp.lt.u32 	%p9, %r50, 3840;
	mov.u32 	%r167, %r24;
	@%p9 bra 	$L__BB56_36;
	and.b32  	%r52, %r25, 33554416;
	neg.s32 	%r165, %r52;
	add.s64 	%rd27, %rd53, %rd6;
	shl.b64 	%rd28, %rd27, 2;
	add.s64 	%rd29, %rd28, %rd2;
	add.s64 	%rd54, %rd29, 8192;
	mov.u32 	%r167, %r24;
$L__BB56_35:
	.pragma "nounroll";
	ld.global.f32 	%f105, [%rd54+-8192];
	add.f32 	%f106, %f326, %f105;
	ld.global.f32 	%f107, [%rd54+-7168];
	add.f32 	%f108, %f106, %f107;
	ld.global.f32 	%f109, [%rd54+-6144];
	add.f32 	%f110, %f108, %f109;
	ld.global.f32 	%f111, [%rd54+-5120];
	add.f32 	%f112, %f110, %f111;
	ld.global.f32 	%f113, [%rd54+-4096];
	add.f32 	%f114, %f112, %f113;
	ld.global.f32 	%f115, [%rd54+-3072];
	add.f32 	%f116, %f114, %f115;
	ld.global.f32 	%f117, [%rd54+-2048];
	add.f32 	%f118, %f116, %f117;
	ld.global.f32 	%f119, [%rd54+-1024];
	add.f32 	%f120, %f118, %f119;
	ld.global.f32 	%f121, [%rd54];
	add.f32 	%f122, %f120, %f121;
	ld.global.f32 	%f123, [%rd54+1024];
	add.f32 	%f124, %f122, %f123;
	ld.global.f32 	%f125, [%rd54+2048];
	add.f32 	%f126, %f124, %f125;
	ld.global.f32 	%f127, [%rd54+3072];
	add.f32 	%f128, %f126, %f127;
	ld.global.f32 	%f129, [%rd54+4096];
	add.f32 	%f130, %f128, %f129;
	ld.global.f32 	%f131, [%rd54+5120];
	add.f32 	%f132, %f130, %f131;
	ld.global.f32 	%f133, [%rd54+6144];
	add.f32 	%f134, %f132, %f133;
	ld.global.f32 	%f135, [%rd54+7168];
	add.f32 	%f326, %f134, %f135;
	add.s32 	%r167, %r167, 4096;
	add.s32 	%r165, %r165, 16;
	add.s64 	%rd54, %rd54, 16384;
	setp.ne.s32 	%p10, %r165, 0;
	@%p10 bra 	$L__BB56_35;
$L__BB56_36:
	setp.eq.s32 	%p11, %r26, 0;
	@%p11 bra 	$L__BB56_45;
	and.b32  	%r33, %r25, 7;
	setp.lt.u32 	%p12, %r26, 8;
	@%p12 bra 	$L__BB56_39;
	cvt.u64.u32 	%rd30, %r167;
	add.s64 	%rd31, %rd53, %rd30;
	shl.b64 	%rd32, %rd31, 2;
	add.s64 	%rd33, %rd2, %rd32;
	ld.global.f32 	%f137, [%rd33];
	add.f32 	%f138, %f326, %f137;
	ld.global.f32 	%f139, [%rd33+1024];
	add.f32 	%f140, %f138, %f139;
	ld.global.f32 	%f141, [%rd33+2048];
	add.f32 	%f142, %f140, %f141;
	ld.global.f32 	%f143, [%rd33+3072];
	add.f32 	%f144, %f142, %f143;
	ld.global.f32 	%f145, [%rd33+4096];
	add.f32 	%f146, %f144, %f145;
	ld.global.f32 	%f147, [%rd33+5120];
	add.f32 	%f148, %f146, %f147;
	ld.global.f32 	%f149, [%rd33+6144];
	add.f32 	%f150, %f148, %f149;
	ld.global.f32 	%f151, [%rd33+7168];
	add.f32 	%f326, %f150, %f151;
	add.s32 	%r167, %r167, 2048;
$L__BB56_39:
	setp.eq.s32 	%p13, %r33, 0;
	@%p13 bra 	$L__BB56_45;
	and.b32  	%r36, %r25, 3;
	setp.lt.u32 	%p14, %r33, 4;
	@%p14 bra 	$L__BB56_42;
	cvt.u64.u32 	%rd34, %r167;
	add.s64 	%rd35, %rd53, %rd34;
	shl.b64 	%rd36, %rd35, 2;
	add.s64 	%rd37, %rd2, %rd36;
	ld.global.f32 	%f153, [%rd37];
	add.f32 	%f154, %f326, %f153;
	ld.global.f32 	%f155, [%rd37+1024];
	add.f32 	%f156, %f154, %f155;
	ld.global.f32 	%f157, [%rd37+2048];
	add.f32 	%f158, %f156, %f157;
	ld.global.f32 	%f159, [%rd37+3072];
	add.f32 	%f326, %f158, %f159;
	add.s32 	%r167, %r167, 1024;
$L__BB56_42:
	setp.eq.s32 	%p15, %r36, 0;
	@%p15 bra 	$L__BB56_45;
	cvt.u64.u32 	%rd38, %r167;
	add.s64 	%rd39, %rd53, %rd38;
	shl.b64 	%rd40, %rd39, 2;
	add.s64 	%rd55, %rd2, %rd40;
	neg.s32 	%r170, %r36;
$L__BB56_44:
	.pragma "nounroll";
	ld.global.f32 	%f160, [%rd55];
	add.f32 	%f326, %f326, %f160;
	add.s64 	%rd55, %rd55, 1024;
	add.s32 	%r170, %r170, 1;
	setp.ne.s32 	%p16, %r170, 0;
	@%p16 bra 	$L__BB56_44;
$L__BB56_45:
	// begin inline asm
	mov.u32 %r53, %laneid;
	// end inline asm
	mov.b32 	%r55, %f326;
	mov.b32 	%r56, 1;
	mov.b32 	%r77, 31;
	mov.b32 	%r78, -1;
	// begin inline asm
	shfl.sync.down.b32 %r54, %r55, %r56, %r77, %r78;
	// end inline asm
	setp.gt.s32 	%p17, %r53, 30;
	mov.b32 	%f161, %r54;
	add.f32 	%f162, %f326, %f161;
	selp.f32 	%f163, %f326, %f162, %p17;
	mov.b32 	%r60, %f163;
	mov.b32 	%r61, 2;
	// begin inline asm
	shfl.sync.down.b32 %r59, %r60, %r61, %r77, %r78;
	// end inline asm
	setp.gt.s32 	%p18, %r53, 29;
	mov.b32 	%f164, %r59;
	add.f32 	%f165, %f163, %f164;
	selp.f32 	%f166, %f163, %f165, %p18;
	mov.b32 	%r65, %f166;
	mov.b32 	%r66, 4;
	// begin inline asm
	shfl.sync.down.b32 %r64, %r65, %r66, %r77, %r78;
	// end inline asm
	setp.gt.s32 	%p19, %r53, 27;
	mov.b32 	%f167, %r64;
	add.f32 	%f168, %f166, %f167;
	selp.f32 	%f169, %f166, %f168, %p19;
	mov.b32 	%r70, %f169;
	mov.b32 	%r71, 8;
	// begin inline asm
	shfl.sync.down.b32 %r69, %r70, %r71, %r77, %r78;
	// end inline asm
	setp.gt.s32 	%p20, %r53, 23;
	mov.b32 	%f170, %r69;
	add.f32 	%f171, %f169, %f170;
	selp.f32 	%f172, %f169, %f171, %p20;
	mov.b32 	%r75, %f172;
	mov.b32 	%r76, 16;
	// begin inline asm
	shfl.sync.down.b32 %r74, %r75, %r76, %r77, %r78;
	// end inline asm
	setp.gt.s32 	%p21, %r53, 15;
	mov.b32 	%f173, %r74;
	add.f32 	%f38, %f172, %f173;
	selp.f32 	%f327, %f172, %f38, %p21;
	setp.ne.s32 	%p22, %r53, 0;
	@%p22 bra 	$L__BB56_47;
	shr.u32 	%r79, %r24, 3;
	and.b32  	%r80, %r79, 124;
	mov.u32 	%r81, _ZZN3cub18CUB_300001_SM_10006detail6reduce28DeviceReduceSingleTileKernelINS2_10policy_hubIfyN4cuda3std3__44plusIfEEE10Policy1000EN6thrust24THRUST_300001_SM_1000_NS6detail15normal_iteratorINSD_10device_ptrIfEEEEPfyS9_ffNS7_10__identityEEEvT0_T1_T2_T3_T4_T6_E12temp_storage;
	add.s32 	%r82, %r81, %r80;
	st.shared.f32 	[%r82+8], %f38;
$L__BB56_47:
	bar.sync 	0;
	setp.ne.s32 	%p23, %r24, 0;
	@%p23 bra 	$L__BB56_49;
	ld.shared.f32 	%f174, [_ZZN3cub18CUB_300001_SM_10006detail6reduce28DeviceReduceSingleTileKernelINS2_10policy_hubIfyN4cuda3std3__44plusIfEEE10Policy1000EN6thrust24THRUST_300001_SM_1000_NS6detail15normal_iteratorINSD_10device_ptrIfEEEEPfyS9_ffNS7_10__identityEEEvT0_T1_T2_T3_T4_T6_E12temp_storage+12];
	add.f32 	%f175, %f327, %f174;
	ld.shared.f32 	%f176, [_ZZN3cub18CUB_300001_SM_10006detail6reduce28DeviceReduceSingleTileKernelINS2_10policy_hubIfyN4cuda3std3__44plusIfEEE10Policy1000EN6thrust24THRUST_300001_SM_1000_NS6detail15normal_iteratorINSD_10device_ptrIfEEEEPfyS9_ffNS7_10__identityEEEvT0_T1_T2_T3_T4_T6_E12temp_storage+16];
	add.f32 	%f177, %f175, %f176;
	ld.shared.f32 	%f178, [_ZZN3cub18CUB_300001_SM_10006detail6reduce28DeviceReduceSingleTileKernelINS2_10policy_hubIfyN4cuda3std3__44plusIfEEE10Policy1000EN6thrust24THRUST_300001_SM_1000_NS6detail15normal_iteratorINSD_10device_ptrIfEEEEPfyS9_ffNS7_10__identityEEEvT0_T1_T2_T3_T4_T6_E12temp_storage+20];
	add.f32 	%f179, %f177, %f178;
	ld.shared.f32 	%f180, [_ZZN3cub18CUB_300001_SM_10006detail6reduce28DeviceReduceSingleTileKernelINS2_10policy_hubIfyN4cuda3std3__44plusIfEEE10Policy1000EN6thrust24THRUST_300001_SM_1000_NS6detail15normal_iteratorINSD_10device_ptrIfEEEEPfyS9_ffNS7_10__identityEEEvT0_T1_T2_T3_T4_T6_E12temp_storage+24];
	add.f32 	%f181, %f179, %f180;
	ld.shared.f32 	%f182, [_ZZN3cub18CUB_300001_SM_10006detail6reduce28DeviceReduceSingleTileKernelINS2_10policy_hubIfyN4cuda3std3__44plusIfEEE10Policy1000EN6thrust24THRUST_300001_SM_1000_NS6detail15normal_iteratorINSD_10device_ptrIfEEEEPfyS9_ffNS7_10__identityEEEvT0_T1_T2_T3_T4_T6_E12temp_storage+28];
	add.f32 	%f183, %f181, %f182;
	ld.shared.f32 	%f184, [_ZZN3cub18CUB_300001_SM_10006detail6reduce28DeviceReduceSingleTileKernelINS2_10policy_hubIfyN4cuda3std3__44plusIfEEE10Policy1000EN6thrust24THRUST_300001_SM_1000_NS6detail15normal_iteratorINSD_10device_ptrIfEEEEPfyS9_ffNS7_10__identityEEEvT0_T1_T2_T3_T4_T6_E12temp_storage+32];
	add.f32 	%f185, %f183, %f184;
	ld.shared.f32 	%f186, [_ZZN3cub18CUB_300001_SM_10006detail6reduce28DeviceReduceSingleTileKernelINS2_10policy_hubIfyN4cuda3std3__44plusIfEEE10Policy1000EN6thrust24THRUST_300001_SM_1000_NS6detail15normal_iteratorINSD_10device_ptrIfEEEEPfyS9_ffNS7_10__identityEEEvT0_T1_T2_T3_T4_T6_E12temp_storage+36];
	add.f32 	%f327, %f185, %f186;
$L__BB56_49:
	mov.u32 	%r155, %tid.x;
	setp.ne.s32 	%p57, %r155, 0;
	@%p57 bra 	$L__BB56_51;
	add.f32 	%f305, %f42, %f327;
	st.global.f32 	[%rd1], %f305;
$L__BB56_51:
	ret;

}
	// .globl	_ZN3cub18CUB_300001_SM_10006detail6reduce18DeviceReduceKernelINS2_10policy_hubIfyN4cuda3std3__44plusIfEEE10Policy1000EN6thrust24THRUST_300001_SM_1000_NS6detail15normal_iteratorINSD_10device_ptrIfEEEEyS9_fNS7_10__identityEEEvT0_PT3_T1_NS0_13GridEvenShareISN_EET2_T4_
.visible .entry _ZN3cub18CUB_300001_SM_10006detail6reduce18DeviceReduceKernelINS2_10policy_hubIfyN4cuda3std3__44plusIfEEE10Policy1000EN6thrust24THRUST_300001_SM_1000_NS6detail15normal_iteratorINSD_10device_ptrIfEEEEyS9_fNS7_10__identityEEEvT0_PT3_T1_NS0_13GridEvenShareISN_EET2_T4_(
	.param .align 8 .b8 _ZN3cub18CUB_300001_SM_10006detail6reduce18DeviceReduceKernelINS2_10policy_hubIfyN4cuda3std3__44plusIfEEE10Policy1000EN6thrust24THRUST_300001_SM_1000_NS6detail15normal_iteratorINSD_10device_ptrIfEEEEyS9_fNS7_10__identityEEEvT0_PT3_T1_NS0_13GridEvenShareISN_EET2_T4__param_0[8],
	.param .u64 .ptr .align 1 _ZN3cub18CUB_300001_SM_10006detail6reduce18DeviceReduceKernelINS2_10policy_hubIfyN4cuda3std3__44plusIfEEE10Policy1000EN6thrust24THRUST_300001_SM_1000_NS6detail15normal_iteratorINSD_10device_ptrIfEEEEyS9_fNS7_10__identityEEEvT0_PT3_T1_NS0_13GridEvenShareISN_EET2_T4__param_1,
	.param .u64 _ZN3cub18CUB_300001_SM_10006detail6reduce18DeviceReduceKernelINS2_10policy_hubIfyN4cuda3std3__44plusIfEEE10Policy1000EN6thrust24THRUST_300001_SM_1000_NS6detail15normal_iteratorINSD_10device_ptrIfEEEEyS9_fNS7_10__identityEEEvT0_PT3_T1_NS0_13GridEvenShareISN_EET2_T4__param_2,
	.param .align 8 .b8 _ZN3cub18CUB_300001_SM_10006detail6reduce18DeviceReduceKernelINS2_10policy_hubIfyN4cuda3std3__44plusIfEEE10Policy1000EN6thrust24THRUST_300001_SM_1000_NS6detail15normal_iteratorINSD_10device_ptrIfEEEEyS9_fNS7_10__identityEEEvT0_PT3_T1_NS0_13GridEvenShareISN_EET2_T4__param_3[72],
	.param .align 1 .b8 _ZN3cub18CUB_300001_SM_10006detail6reduce18DeviceReduceKernelINS2_10policy_hubIfyN4cuda3std3__44plusIfEEE10Policy1000EN6thrust24THRUST_300001_SM_1000_NS6detail15normal_iteratorINSD_10device_ptrIfEEEEyS9_fNS7_10__identityEEEvT0_PT3_T1_NS0_13GridEvenShareISN_EET2_T4__param_4[1],
	.param .align 1 .b8 _ZN3cub18CUB_300001_SM_10006detail6reduce18DeviceReduceKernelINS2_10policy_hubIfyN4cuda3std3__44plusIfEEE10Policy1000EN6thrust24THRUST_300001_SM_1000_NS6detail15normal_iteratorINSD_10device_ptrIfEEEEyS9_fNS7_10__identityEEEvT0_PT3_T1_NS0_13GridEvenShareISN_EET2_T4__param_5[1]
)
.maxntid 256
{
	.reg .pred 	%p<57>;
	.reg .b16 	%rs<4>;
	.reg .b32 	%r<206>;
	.reg .b32 	%f<324>;
	.reg .b64 	%rd<78>;
	// demoted variable
	.shared .align 4 .b8 _ZZN3cub18CUB_300001_SM_10006detail6reduce18DeviceReduceKernelINS2_10policy_hubIfyN4cuda3std3__44plusIfEEE10Policy1000EN6thrust24THRUST_300001_SM_1000_NS6detail15normal_iteratorINSD_10device_ptrIfEEEEyS9_fNS7_10__identityEEEvT0_PT3_T1_NS0_13GridEvenShareISN_EET2_T4_E12temp_storage[44];
	ld.param.u64 	%rd1, [_ZN3cub18CUB_300001_SM_10006detail6reduce18DeviceReduceKernelINS2_10policy_hubIfyN4cuda3std3__44plusIfEEE10Policy1000EN6thrust24THRUST_300001_SM_1000_NS6detail15normal_iteratorINSD_10device_ptrIfEEEEyS9_fNS7_10__identityEEEvT0_PT3_T1_NS0_13GridEvenShareISN_EET2_T4__param_3+32];
	ld.param.u32 	%r1, [_ZN3cub18CUB_300001_SM_10006detail6reduce18DeviceReduceKernelINS2_10policy_hubIfyN4cuda3std3__44plusIfEEE10Policy1000EN6thrust24THRUST_300001_SM_1000_NS6detail15normal_iteratorINSD_10device_ptrIfEEEEyS9_fNS7_10__identityEEEvT0_PT3_T1_NS0_13GridEvenShareISN_EET2_T4__param_3+40];
	ld.param.u64 	%rd25, [_ZN3cub18CUB_300001_SM_10006detail6reduce18DeviceReduceKernelINS2_10policy_hubIfyN4cuda3std3__44plusIfEEE10Policy1000EN6thrust24THRUST_300001_SM_1000_NS6detail15normal_iteratorINSD_10device_ptrIfEEEEyS9_fNS7_10__identityEEEvT0_PT3_T1_NS0_13GridEvenShareISN_EET2_T4__param_0];
	cvta.to.global.u64 	%rd2, %rd25;
	mov.u32 	%r2, %ctaid.x;
	shl.b32 	%r50, %r1, 12;
	cvt.s64.s32 	%rd3, %r50;
	shl.b32 	%r51, %r2, 12;
	cvt.u64.u32 	%rd4, %r51;
	sub.s64 	%rd5, %rd1, %rd4;
	setp.gt.u64 	%p1, %rd5, 4095;
	@%p1 bra 	$L__BB57_25;
	cvt.u32.u64 	%r112, %rd4;
	cvt.u32.u64 	%r3, %rd1;
	sub.s32 	%r4, %r3, %r112;
	mov.u32 	%r5, %tid.x;
	setp.ge.s32 	%p23, %r5, %r4;
	mov.f32 	%f312, 0f00000000;
	mov.u32 	%r193, %r5;
	@%p23 bra 	$L__BB57_3;
	add.s32 	%r114, %r112, %r5;
	mul.wide.u32 	%rd51, %r114, 4;
	add.s64 	%rd52, %rd2, %rd51;
	ld.global.f32 	%f312, [%rd52];
	add.s32 	%r193, %r5, 256;
$L__BB57_3:
	setp.ge.s32 	%p24, %r193, %r4;
	@%p24 bra 	$L__BB57_16;
	not.b32 	%r116, %r193;
	add.s32 	%r117, %r116, %r3;
	sub.s32 	%r118, %r117, %r112;
	shr.u32 	%r119, %r118, 8;
	add.s32 	%r8, %r119, 1;
	and.b32  	%r9, %r8, 15;
	setp.lt.u32 	%p25, %r118, 3840;
	@%p25 bra 	$L__BB57_7;
	and.b32  	%r120, %r8, 33554416;
	neg.s32 	%r191, %r120;
	mul.wide.u32 	%rd53, %r2, 16384;
	mul.wide.u32 	%rd54, %r193, 4;
	or.b64  	%rd55, %rd53, %rd54;
	add.s64 	%rd56, %rd55, %rd2;
	add.s64 	%rd72, %rd56, 8192;
$L__BB57_6:
	.pragma "nounroll";
	ld.global.f32 	%f187, [%rd72+-8192];
	add.f32 	%f188, %f312, %f187;
	ld.global.f32 	%f189, [%rd72+-7168];
	add.f32 	%f190, %f188, %f189;
	ld.global.f32 	%f191, [%rd72+-6144];
	add.f32 	%f192, %f190, %f191;
	ld.global.f32 	%f193, [%rd72+-5120];
	add.f32 	%f194, %f192, %f193;
	ld.global.f32 	%f195, [%rd72+-4096];
	add.f32 	%f196, %f194, %f195;
	ld.global.f32 	%f197, [%rd72+-3072];
	add.f32 	%f198, %f196, %f197;
	ld.global.f32 	%f199, [%rd72+-2048];
	add.f32 	%f200, %f198, %f199;
	ld.global.f32 	%f201, [%rd72+-1024];
	add.f32 	%f202, %f200, %f201;
	ld.global.f32 	%f203, [%rd72];
	add.f32 	%f204, %f202, %f203;
	ld.global.f32 	%f205, [%rd72+1024];
	add.f32 	%f206, %f204, %f205;
	ld.global.f32 	%f207, [%rd72+2048];
	add.f32 	%f208, %f206, %f207;
	ld.global.f32 	%f209, [%rd72+3072];
	add.f32 	%f210, %f208, %f209;
	ld.global.f32 	%f211, [%rd72+4096];
	add.f32 	%f212, %f210, %f211;
	ld.global.f32 	%f213, [%rd72+5120];
	add.f32 	%f214, %f212, %f213;
	ld.global.f32 	%f215, [%rd72+6144];
	add.f32 	%f216, %f214, %f215;
	ld.global.f32 	%f217, [%rd72+7168];
	add.f32 	%f312, %f216, %f217;
	add.s32 	%r193, %r193, 4096;
	add.s32 	%r191, %r191, 16;
	add.s64 	%rd72, %rd72, 16384;
	setp.ne.s32 	%p26, %r191, 0;
	@%p26 bra 	$L__BB57_6;
$L__BB57_7:
	setp.eq.s32 	%p27, %r9, 0;
	@%p27 bra 	$L__BB57_16;
	and.b32  	%r16, %r8, 7;
	setp.lt.u32 	%p28, %r9, 8;
	@%p28 bra 	$L__BB57_10;
	cvt.s64.s32 	%rd57, %r193;
	add.s64 	%rd58, %rd57, %rd4;
	shl.b64 	%rd59, %rd58, 2;
	add.s64 	%rd60, %rd2, %rd59;
	ld.global.f32 	%f219, [%rd60];
	add.f32 	%f220, %f312, %f219;
	ld.global.f32 	%f221, [%rd60+1024];
	add.f32 	%f222, %f220, %f221;
	ld.global.f32 	%f223, [%rd60+2048];
	add.f32 	%f224, %f222, %f223;
	ld.global.f32 	%f225, [%rd60+3072];
	add.f32 	%f226, %f224, %f225;
	ld.global.f32 	%f227, [%rd60+4096];
	add.f32 	%f228, %f226, %f227;
	ld.global.f32 	%f229, [%rd60+5120];
	add.f32 	%f230, %f228, %f229;
	ld.global.f32 	%f231, [%rd60+6144];
	add.f32 	%f232, %f230, %f231;
	ld.global.f32 	%f233, [%rd60+7168];
	add.f32 	%f312, %f232, %f233;
	add.s32 	%r193, %r193, 2048;
$L__BB57_10:
	setp.eq.s32 	%p29, %r16, 0;
	@%p29 bra 	$L__BB57_16;
	and.b32  	%r19, %r8, 3;
	setp.lt.u32 	%p30, %r16, 4;
	@%p30 bra 	$L__BB57_13;
	cvt.s64.s32 	%rd61, %r193;
	add.s64 	%rd62, %rd61, %rd4;
	shl.b64 	%rd63, %rd62, 2;
	add.s64 	%rd64, %rd2, %rd63;
	ld.global.f32 	%f235, [%rd64];
	add.f32 	%f236, %f312, %f235;
	ld.global.f32 	%f237, [%rd64+1024];
	add.f32 	%f238, %f236, %f237;
	ld.global.f32 	%f239, [%rd64+2048];
	add.f32 	%f240, %f238, %f239;
	ld.global.f32 	%f241, [%rd64+3072];
	add.f32 	%f312, %f240, %f241;
	add.s32 	%r193, %r193, 1024;
$L__BB57_13:
	setp.eq.s32 	%p31, %r19, 0;
	@%p31 bra 	$L__BB57_16;
	mul.wide.u32 	%rd65, %r2, 16384;
	add.s64 	%rd9, %rd2, %rd65;
	neg.s32 	%r196, %r19;
$L__BB57_15:
	.pragma "nounroll";
	mul.wide.s32 	%rd66, %r193, 4;
	add.s64 	%rd67, %rd9, %rd66;
	ld.global.f32 	%f242, [%rd67];
	add.f32 	%f312, %f312, %f242;
	add.s32 	%r193, %r193, 256;
	add.s32 	%r196, %r196, 1;
	setp.ne.s32 	%p32, %r196, 0;
	@%p32 bra 	$L__BB57_15;
$L__BB57_16:
	setp.lt.s32 	%p33, %r4, 256;
	@%p33 bra 	$L__BB57_21;
	// begin inline asm
	mov.u32 %r159, %laneid;
	// end inline asm
	mov.b32 	%r161, %f312;
	mov.b32 	%r162, 1;
	mov.b32 	%r183, 31;
	mov.b32 	%r184, -1;
	// begin inline asm
	shfl.sync.down.b32 %r160, %r161, %r162, %r183, %r184;
	// end inline asm
	setp.gt.s32 	%p49, %r159, 30;
	mov.b32 	%f277, %r160;
	add.f32 	%f278, %f312, %f277;
	selp.f32 	%f279, %f312, %f278, %p49;
	mov.b32 	%r166, %f279;
	mov.b32 	%r167, 2;
	// begin inline asm
	shfl.sync.down.b32 %r165, %r166, %r167, %r183, %r184;
	// end inline asm
	setp.gt.s32 	%p50, %r159, 29;
	mov.b32 	%f280, %r165;
	add.f32 	%f281, %f279, %f280;
	selp.f32 	%f282, %f279, %f281, %p50;
	mov.b32 	%r171, %f282;
	mov.b32 	%r172, 4;
	// begin inline asm
	shfl.sync.down.b32 %r170, %r171, %r172, %r183, %r184;
	// end inline asm
	setp.gt.s32 	%p51, %r159, 27;
	mov.b32 	%f283, %r170;
	add.f32 	%f284, %f282, %f283;
	selp.f32 	%f285, %f282, %f284, %p51;
	mov.b32 	%r176, %f285;
	mov.b32 	%r177, 8;
	// begin inline asm
	shfl.sync.down.b32 %r175, %r176, %r177, %r183, %r184;
	// end inline asm
	setp.gt.s32 	%p52, %r159, 23;
	mov.b32 	%f286, %r175;
	add.f32 	%f287, %f285, %f286;
	selp.f32 	%f288, %f285, %f287, %p52;
	mov.b32 	%r181, %f288;
	mov.b32 	%r182, 16;
	// begin inline asm
	shfl.sync.down.b32 %r180, %r181, %r182, %r183, %r184;
	// end inline asm
	setp.gt.s32 	%p53, %r159, 15;
	mov.b32 	%f289, %r180;
	add.f32 	%f16, %f288, %f289;
	selp.f32 	%f323, %f288, %f16, %p53;
	setp.ne.s32 	%p54, %r159, 0;
	@%p54 bra 	$L__BB57_19;
	shr.u32 	%r185, %r5, 3;
	and.b32  	%r186, %r185, 124;
	mov.u32 	%r187, _ZZN3cub18CUB_300001_SM_10006detail6reduce18DeviceReduceKernelINS2_10policy_hubIfyN4cuda3std3__44plusIfEEE10Policy1000EN6thrust24THRUST_300001_SM_1000_NS6detail15normal_iteratorINSD_10device_ptrIfEEEEyS9_fNS7_10__identityEEEvT0_PT3_T1_NS0_13GridEvenShareISN_EET2_T4_E12temp_storage;
	add.s32 	%r188, %r187, %r186;
	st.shared.f32 	[%r188+8], %f16;
$L__BB57_19:
	bar.sync 	0;
	setp.ne.s32 	%p55, %r5, 0;
	@%p55 bra 	$L__BB57_46;
	ld.shared.f32 	%f290, [_ZZN3cub18CUB_300001_SM_10006detail6reduce18DeviceReduceKernelINS2_10policy_hubIfyN4cuda3std3__44plusIfEEE10Policy1000EN6thrust24THRUST_300001_SM_1000_NS6detail15normal_iteratorINSD_10device_ptrIfEEEEyS9_fNS7_10__identityEEEvT0_PT3_T1_NS0_13GridEvenShareISN_EET2_T4_E12temp_storage+12];
	add.f32 	%f291, %f323, %f290;
	ld.shared.f32 	%f292, [_ZZN3cub18CUB_300001_SM_10006detail6reduce18DeviceReduceKernelINS2_10policy_hubIfyN4cuda3std3__44plusIfEEE10Policy1000EN6thrust24THRUST_300001_SM_1000_NS6detail15normal_iteratorINSD_10device_ptrIfEEEEyS9_fNS7_10__identityEEEvT0_PT3_T1_NS0_13GridEvenShareISN_EET2_T4_E12temp_storage+16];
	add.f32 	%f293, %f291, %f292;
	ld.shared.f32 	%f294, [_ZZN3cub18CUB_300001_SM_10006detail6reduce18DeviceReduceKernelINS2_10policy_hubIfyN4cuda3std3__44plusIfEEE10Policy1000EN6thrust24THRUST_300001_SM_1000_NS6detail15normal_iteratorINSD_10device_ptrIfEEEEyS9_fNS7_10__identityEEEvT0_PT3_T1_NS0_13GridEvenShareISN_EET2_T4_E12temp_storage+20];
	add.f32 	%f295, %f293, %f294;
	ld.shared.f32 	%f296, [_ZZN3cub18CUB_300001_SM_10006detail6reduce18DeviceReduceKernelINS2_10policy_hubIfyN4cuda3std3__44plusIfEEE10Policy1000EN6thrust24THRUST_300001_SM_1000_NS6detail15normal_iteratorINSD_10device_ptrIfEEEEyS9_fNS7_10__identityEEEvT0_PT3_T1_NS0_13GridEvenShareISN_EET2_T4_E12temp_storage+24];
	add.f32 	%f297, %f295, %f296;
	ld.shared.f32 	%f298, [_ZZN3cub18CUB_300001_SM_10006detail6reduce18DeviceReduceKernelINS2_10policy_hubIfyN4cuda3std3__44plusIfEEE10Policy1000EN6thrust24THRUST_300001_SM_1000_NS6detail15normal_iteratorINSD_10device_ptrIfEEEEyS9_fNS7_10__identityEEEvT0_PT3_T1_NS0_13GridEvenShareISN_EET2_T4_E12temp_storage+28];
	add.f32 	%f299, %f297, %f298;
	ld.shared.f32 	%f300, [_ZZN3cub18CUB_300001_SM_10006detail6reduce18DeviceReduceKernelINS2_10policy_hubIfyN4cuda3std3__44plusIfEEE10Policy1000EN6thrust24THRUST_300001_SM_1000_NS6detail15normal_iteratorINSD_10device_ptrIfEEEEyS9_fNS7_10__identityEEEvT0_PT3_T1_NS0_13GridEvenShareISN_EET2_T4_E12temp_storage+32];
	add.f32 	%f301, %f299, %f300;
	ld.shared.f32 	%f302, [_ZZN3cub18CUB_300001_SM_10006detail6reduce18DeviceReduceKernelINS2_10policy_hubIfyN4cuda3std3__44plusIfEEE10Policy1000EN6thrust24THRUST_300001_SM_1000_NS6detail15normal_iteratorINSD_10device_ptrIfEEEEyS9_fNS7_10__identityEEEvT0_PT3_T1_NS0_13GridEvenShareISN_EET2_T4_E12temp_storage+36];
	add.f32 	%f323, %f301, %f302;
	bra.uni 	$L__BB57_46;
$L__BB57_21:
	// begin inline asm
	mov.u32 %r121, %laneid;
	// end inline asm
	and.b32  	%r147, %r5, 992;
	add.s32 	%r148, %r147, 32;
	setp.gt.s32 	%p34, %r148, %r4;
	not.b32 	%r149, %r147;
	add.s32 	%r150, %r4, %r149;
	selp.b32 	%r145, %r150, 31, %p34;
	mov.b32 	%r123, %f312;
	mov.b32 	%r124, 1;
	mov.b32 	%r146, -1;
	// begin inline asm
	shfl.sync.down.b32 %r122, %r123, %r124, %r145, %r146;
	// end inline asm
	setp.lt.s32 	%p35, %r121, %r145;
	mov.b32 	%f243, %r122;
	add.f32 	%f244, %f312, %f243;
	selp.f32 	%f245, %f244, %f312, %p35;
	mov.b32 	%r128, %f245;
	mov.b32 	%r129, 2;
	// begin inline asm
	shfl.sync.down.b32 %r127, %r128, %r129, %r145, %r146;
	// end inline asm
	add.s32 	%r151, %r121, 2;
	setp.gt.s32 	%p36, %r151, %r145;
	mov.b32 	%f246, %r127;
	add.f32 	%f247, %f245, %f246;
	selp.f32 	%f248, %f245, %f247, %p36;
	mov.b32 	%r133, %f248;
	mov.b32 	%r134, 4;
	// begin inline asm
	shfl.sync.down.b32 %r132, %r133, %r134, %r145, %r146;
	// end inline asm
	add.s32 	%r152, %r121, 4;
	setp.gt.s32 	%p37, %r152, %r145;
	mov.b32 	%f249, %r132;
	add.f32 	%f250, %f248, %f249;
	selp.f32 	%f251, %f248, %f250, %p37;
	mov.b32 	%r138, %f251;
	mov.b32 	%r139, 8;
	// begin inline asm
	shfl.sync.down.b32 %r137, %r138, %r139, %r145, %r146;
	// end inline asm
	add.s32 	%r153, %r121, 8;
	setp.gt.s32 	%p38, %r153, %r145;
	mov.b32 	%f252, %r137;
	add.f32 	%f253, %f251, %f252;
	selp.f32 	%f254, %f251, %f253, %p38;
	mov.b32 	%r143, %f254;
	mov.b32 	%r144, 16;
	// begin inline asm
	shfl.sync.down.b32 %r142, %r143, %r144, %r145, %r146;
	// end inline asm
	add.s32 	%r154, %r121, 16;
	setp.gt.s32 	%p39, %r154, %r145;
	mov.b32 	%f255, %r142;
	add.f32 	%f256, %f254, %f255;
	selp.f32 	%f323, %f254, %f256, %p39;
	setp.ne.s32 	%p40, %r121, 0;
	@%p40 bra 	$L__BB57_23;
	shr.u32 	%r155, %r5, 3;
	and.b32  	%r156, %r155, 124;
	mov.u32 	%r157, _ZZN3cub18CUB_300001_SM_10006detail6reduce18DeviceReduceKernelINS2_10policy_hubIfyN4cuda3std3__44plusIfEEE10Policy1000EN6thrust24THRUST_300001_SM_1000_NS6detail15normal_iteratorINSD_10device_ptrIfEEEEyS9_fNS7_10__identityEEEvT0_PT3_T1_NS0_13GridEvenShareISN_EET2_T4_E12temp_storage;
	add.s32 	%r158, %r157, %r156;
	st.shared.f32 	[%r158+8], %f323;
$L__BB57_23:
	bar.sync 	0;
	setp.ne.s32 	%p41, %r5, 0;
	@%p41 bra 	$L__BB57_46;
	setp.gt.s32 	%p42, %r4, 32;
	ld.shared.f32 	%f257, [_ZZN3cub18CUB_300001_SM_10006detail6reduce18DeviceReduceKernelINS2_10policy_hubIfyN4cuda3std3__44plusIfEEE10Policy1000EN6thrust24THRUST_300001_SM_1000_NS6detail15normal_iteratorINSD_10device_ptrIfEEEEyS9_fNS7_10__identityEEEvT0_PT3_T1_NS0_13GridEvenShareISN_EET2_T4_E12temp_storage+12];
	add.f32 	%f258, %f323, %f257;
	selp.f32 	%f259, %f258, %f323, %p42;
	setp.gt.s32 	%p43, %r4, 64;
	ld.shared.f32 	%f260, [_ZZN3cub18CUB_300001_SM_10006detail6reduce18DeviceReduceKernelINS2_10policy_hubIfyN4cuda3std3__44plusIfEEE10Policy1000EN6thrust24THRUST_300001_SM_1000_NS6detail15normal_iteratorINSD_10device_ptrIfEEEEyS9_fNS7_10__identityEEEvT0_PT3_T1_NS0_13GridEvenShareISN_EET2_T4_E12temp_storage+16];
	add.f32 	%f261, %f260, %f259;
	selp.f32 	%f262, %f261, %f259, %p43;
	setp.gt.s32 	%p44, %r4, 96;
	ld.shared.f32 	%f263, [_ZZN3cub18CUB_300001_SM_10006detail6reduce18DeviceReduceKernelINS2_10policy_hubIfyN4cuda3std3__44plusIfEEE10Policy1000EN6thrust24THRUST_300001_SM_1000_NS6detail15normal_iteratorINSD_10device_ptrIfEEEEyS9_fNS7_10__identityEEEvT0_PT3_T1_NS0_13GridEvenShareISN_EET2_T4_E12temp_storage+20];
	add.f32 	%f264, %f263, %f262;
	selp.f32 	%f265, %f264, %f262, %p44;
	setp.gt.s32 	%p45, %r4, 128;
	ld.shared.f32 	%f266, [_ZZN3cub18CUB_300001_SM_10006detail6reduce18DeviceReduceKernelINS2_10policy_hubIfyN4cuda3std3__44plusIfEEE10Policy1000EN6thrust24THRUST_300001_SM_1000_NS6detail15normal_iteratorINSD_10device_ptrIfEEEEyS9_fNS7_10__identityEEEvT0_PT3_T1_NS0_13GridEvenShareISN_EET2_T4_E12temp_storage+24];
	add.f32 	%f267, %f266, %f265;
	selp.f32 	%f268, %f267, %f265, %p45;
	setp.gt.s32 	%p46, %r4, 160;
	ld.shared.f32 	%f269, [_ZZN3cub18CUB_300001_SM_10006detail6reduce18DeviceReduceKernelINS2_10policy_hubIfyN4cuda3std3__44plusIfEEE10Policy1000EN6thrust24THRUST_300001_SM_1000_NS6detail15normal_iteratorINSD_10device_ptrIfEEEEyS9_fNS7_10__identityEEEvT0_PT3_T1_NS0_13GridEvenShareISN_EET2_T4_E12temp_storage+28];
	add.f32 	%f270, %f269, %f268;
	selp.f32 	%f271, %f270, %f268, %p46;
	setp.gt.s32 	%p47, %r4, 192;
	ld.shared.f32 	%f272, [_ZZN3cub18CUB_300001_SM_10006detail6reduce18DeviceReduceKernelINS2_10policy_hubIfyN4cuda3std3__44plusIfEEE10Policy1000EN6thrust24THRUST_300001_SM_1000_NS6detail15normal_iteratorINSD_10device_ptrIfEEEEyS9_fNS7_10__identityEEEvT0_PT3_T1_NS0_13GridEvenShareISN_EET2_T4_E12temp_storage+32];
	add.f32 	%f273, %f272, %f271;
	selp.f32 	%f274, %f273, %f271, %p47;
	setp.gt.s32 	%p48, %r4, 224;
	ld.shared.f32 	%f275, [_ZZN3cub18CUB_300001_SM_10006detail6reduce18DeviceReduceKernelINS2_10policy_hubIfyN4cuda3std3__44plusIfEEE10Policy1000EN6thrust24THRUST_300001_SM_1000_NS6detail15normal_iteratorINSD_10device_ptrIfEEEEyS9_fNS7_10__identityEEEvT0_PT3_T1_NS0_13GridEvenShareISN_EET2_T4_E12temp_storage+36];
	add.f32 	%f276, %f275, %f274;
	selp.f32 	%f323, %f276, %f274, %p48;
	bra.uni 	$L__BB57_46;
$L__BB57_25:
	cvt.u32.u64 	%r52, %rd4;
	mov.u32 	%r27, %tid.x;
	add.s32 	%r53, %r27, %r52;
	mul.wide.u32 	%rd26, %r53, 4;
	add.s64 	%rd27, %rd2, %rd26;
	ld.global.f32 	%f41, [%rd27];
	ld.global.f32 	%f42, [%rd27+1024];
	ld.global.f32 	%f43, [%rd27+2048];
	ld.global.f32 	%f44, [%rd27+3072];
	ld.global.f32 	%f45, [%rd27+4096];
	ld.global.f32 	%f46, [%rd27+5120];
	ld.global.f32 	%f47, [%rd27+6144];
	ld.global.f32 	%f48, [%rd27+7168];
	ld.global.f32 	%f49, [%rd27+8192];
	ld.global.f32 	%f50, [%rd27+9216];
	ld.global.f32 	%f51, [%rd27+10240];
	ld.global.f32 	%f52, [%rd27+11264];
	ld.global.f32 	%f53, [%rd27+12288];
	ld.global.f32 	%f54, [%rd27+13312];
	ld.global.f32 	%f55, [%rd27+14336];
	ld.global.f32 	%f56, [%rd27+15360];
	add.f32 	%f57, %f41, %f42;
	add.f32 	%f58, %f43, %f44;
	add.f32 	%f59, %f45, %f46;
	add.f32 	%f60, %f47, %f48;
	add.f32 	%f61, %f49, %f50;
	add.f32 	%f62, %f51, %f52;
	add.f32 	%f63, %f53, %f54;
	add.f32 	%f64, %f55, %f56;
	add.f32 	%f65, %f57, %f58;
	add.f32 	%f66, %f59, %f60;
	add.f32 	%f67, %f61, %f62;
	add.f32 	%f68, %f63, %f64;
	add.f32 	%f69, %f65, %f66;
	add.f32 	%f70, %f67, %f68;
	add.f32 	%f322, %f69, %f70;
	setp.lt.u64 	%p2, %rd5, %rd3;
	@%p2 bra 	$L__BB57_42;
	cvt.u32.u64 	%r55, %rd3;
	cvt.u64.u32 	%rd28, %r27;
	add.s64 	%rd74, %rd4, %rd3;
	cvt.u32.u64 	%r28, %rd1;
	not.b32 	%r57, %r27;
	add.s32 	%r58, %r57, %r28;
	sub.s32 	%r59, %r58, %r55;
	sub.s32 	%r198, %r59, %r52;
	add.s64 	%rd29, %rd74, %rd28;
	shl.b64 	%rd30, %rd29, 2;
	add.s64 	%rd31, %rd30, %rd2;
	add.s64 	%rd73, %rd31, 8192;
	mov.b32 	%r199, 0;
	shl.b32 	%r60, %r1, 12;
	mov.u64 	%rd75, %rd4;
$L__BB57_27:
	cvt.s64.s32 	%rd15, %r60;
	add.s64 	%rd75, %rd75, %rd15;
	add.s64 	%rd32, %rd1, -4096;
	setp.gt.u64 	%p3, %rd75, %rd32;
	@%p3 bra 	$L__BB57_29;
	shl.b32 	%r61, %r1, 12;
	cvt.s64.s32 	%rd33, %r61;
	cvt.u64.u32 	%rd34, %r27;
	add.s64 	%rd35, %rd75, %rd34;
	shl.b64 	%rd36, %rd35, 2;
	add.s64 	%rd37, %rd2, %rd36;
	ld.global.f32 	%f71, [%rd37];
	ld.global.f32 	%f72, [%rd37+1024];
	ld.global.f32 	%f73, [%rd37+2048];
	ld.global.f32 	%f74, [%rd37+3072];
	ld.global.f32 	%f75, [%rd37+4096];
	ld.global.f32 	%f76, [%rd37+5120];
	ld.global.f32 	%f77, [%rd37+6144];
	ld.global.f32 	%f78, [%rd37+7168];
	ld.global.f32 	%f79, [%rd37+8192];
	ld.global.f32 	%f80, [%rd37+9216];
	ld.global.f32 	%f81, [%rd37+10240];
	ld.global.f32 	%f82, [%rd37+11264];
	ld.global.f32 	%f83, [%rd37+12288];
	ld.global.f32 	%f84, [%rd37+13312];
	ld.global.f32 	%f85, [%rd37+14336];
	ld.global.f32 	%f86, [%rd37+15360];
	add.f32 	%f87, %f322, %f71;
	add.f32 	%f88, %f72, %f73;
	add.f32 	%f89, %f74, %f75;
	add.f32 	%f90, %f76, %f77;
	add.f32 	%f91, %f78, %f79;
	add.f32 	%f92, %f80, %f81;
	add.f32 	%f93, %f82, %f83;
	add.f32 	%f94, %f84, %f85;
	add.f32 	%f95, %f87, %f88;
	add.f32 	%f96, %f89, %f90;
	add.f32 	%f97, %f91, %f92;
	add.f32 	%f98, %f93, %f94;
	add.f32 	%f99, %f95, %f96;
	add.f32 	%f100, %f97, %f98;
	add.f32 	%f101, %f99, %f100;
	add.f32 	%f322, %f101, %f86;
	sub.s64 	%rd38, %rd1, %rd75;
	setp.lt.u64 	%p4, %rd38, %rd33;
	add.s32 	%r199, %r199, 1;
	add.s64 	%rd74, %rd74, %rd33;
	sub.s32 	%r198, %r198, %r61;
	mul.wide.s32 	%rd39, %r61, 4;
	add.s64 	%rd73, %rd73, %rd39;
	@%p4 bra 	$L__BB57_42;
	bra.uni 	$L__BB57_27;
$L__BB57_29:
	setp.le.u64 	%p5, %rd1, %rd75;
	cvt.u32.u64 	%r62, %rd75;
	cvt.u32.u64 	%r63, %rd1;
	sub.s32 	%r64, %r63, %r62;
	setp.ge.s32 	%p6, %r27, %r64;
	or.pred  	%p7, %p5, %p6;
	@%p7 bra 	$L__BB57_42;
	cvt.u32.u64 	%r66, %rd15;
	cvt.u32.u64 	%r67, %rd4;
	not.b32 	%r68, %r27;
	add.s32 	%r69, %r68, %r28;
	add.s32 	%r70, %r66, %r67;
	sub.s32 	%r71, %r69, %r70;
	mul.lo.s32 	%r72, %r1, %r199;
	shl.b32 	%r73, %r72, 12;
	sub.s32 	%r74, %r71, %r73;
	shr.u32 	%r75, %r74, 8;
	add.s32 	%r34, %r75, 1;
	and.b32  	%r35, %r34, 15;
	setp.lt.u32 	%p8, %r74, 3840;
	mov.u32 	%r202, %r27;
	@%p8 bra 	$L__BB57_33;
	shr.u32 	%r76, %r198, 8;
	add.s32 	%r77, %r76, 1;
	and.b32  	%r78, %r77, 33554416;
	neg.s32 	%r200, %r78;
	mov.u32 	%r202, %r27;
$L__BB57_32:
	.pragma "nounroll";
	ld.global.f32 	%f103, [%rd73+-8192];
	add.f32 	%f104, %f322, %f103;
	ld.global.f32 	%f105, [%rd73+-7168];
	add.f32 	%f106, %f104, %f105;
	ld.global.f32 	%f107, [%rd73+-6144];
	add.f32 	%f108, %f106, %f107;
	ld.global.f32 	%f109, [%rd73+-5120];
	add.f32 	%f110, %f108, %f109;
	ld.global.f32 	%f111, [%rd73+-4096];
	add.f32 	%f112, %f110, %f111;
	ld.global.f32 	%f113, [%rd73+-3072];
	add.f32 	%f114, %f112, %f113;
	ld.global.f32 	%f115, [%rd73+-2048];
	add.f32 	%f116, %f114, %f115;
	ld.global.f32 	%f117, [%rd73+-1024];
	add.f32 	%f118, %f116, %f117;
	ld.global.f32 	%f119, [%rd73];
	add.f32 	%f120, %f118, %f119;
	ld.global.f32 	%f121, [%rd73+1024];
	add.f32 	%f122, %f120, %f121;
	ld.global.f32 	%f123, [%rd73+2048];
	add.f32 	%f124, %f122, %f123;
	ld.global.f32 	%f125, [%rd73+3072];
	add.f32 	%f126, %f124, %f125;
	ld.global.f32 	%f127, [%rd73+4096];
	add.f32 	%f128, %f126, %f127;
	ld.global.f32 	%f129, [%rd73+5120];
	add.f32 	%f130, %f128, %f129;
	ld.global.f32 	%f131, [%rd73+6144];
	add.f32 	%f132, %f130, %f131;
	ld.global.f32 	%f133, [%rd73+7168];
	add.f32 	%f322, %f132, %f133;
	add.s32 	%r202, %r202, 4096;
	add.s32 	%r200, %r200, 16;
	add.s64 	%rd73, %rd73, 16384;
	setp.ne.s32 	%p9, %r200, 0;
	@%p9 bra 	$L__BB57_32;
$L__BB57_33:
	setp.eq.s32 	%p10, %r35, 0;
	@%p10 bra 	$L__BB57_42;
	and.b32  	%r42, %r34, 7;
	setp.lt.u32 	%p11, %r35, 8;
	@%p11 bra 	$L__BB57_36;
	cvt.u64.u32 	%rd40, %r202;
	add.s64 	%rd41, %rd75, %rd40;
	shl.b64 	%rd42, %rd41, 2;
	add.s64 	%rd43, %rd2, %rd42;
	ld.global.f32 	%f135, [%rd43];
	add.f32 	%f136, %f322, %f135;
	ld.global.f32 	%f137, [%rd43+1024];
	add.f32 	%f138, %f136, %f137;
	ld.global.f32 	%f139, [%rd43+2048];
	add.f32 	%f140, %f138, %f139;
	ld.global.f32 	%f141, [%rd43+3072];
	add.f32 	%f142, %f140, %f141;
	ld.global.f32 	%f143, [%rd43+4096];
	add.f32 	%f144, %f142, %f143;
	ld.global.f32 	%f145, [%rd43+5120];
	add.f32 	%f146, %f144, %f145;
	ld.global.f32 	%f147, [%rd43+6144];
	add.f32 	%f148, %f146, %f147;
	ld.global.f32 	%f149, [%rd43+7168];
	add.f32 	%f322, %f148, %f149;
	add.s32 	%r202, %r202, 2048;
$L__BB57_36:
	setp.eq.s32 	%p12, %r42, 0;
	@%p12 bra 	$L__BB57_42;
	setp.lt.u32 	%p13, %r42, 4;
	@%p13 bra 	$L__BB57_39;
	cvt.u64.u32 	%rd44, %r202;
	add.s64 	%rd45, %rd75, %rd44;
	shl.b64 	%rd46, %rd45, 2;
	add.s64 	%rd47, %rd2, %rd46;
	ld.global.f32 	%f151, [%rd47];
	add.f32 	%f152, %f322, %f151;
	ld.global.f32 	%f153, [%rd47+1024];
	add.f32 	%f154, %f152, %f153;
	ld.global.f32 	%f155, [%rd47+2048];
	add.f32 	%f156, %f154, %f155;
	ld.global.f32 	%f157, [%rd47+3072];
	add.f32 	%f322, %f156, %f157;
	add.s32 	%r202, %r202, 1024;
$L__BB57_39:
	and.b32  	%r79, %r34, 3;
	setp.eq.s32 	%p14, %r79, 0;
	@%p14 bra 	$L__BB57_42;
	cvt.u64.u32 	%rd48, %r202;
	add.s64 	%rd49, %rd48, %rd74;
	shl.b64 	%rd50, %rd49, 2;
	add.s64 	%rd77, %rd2, %rd50;
	cvt.u16.u32 	%rs1, %r198;
	shr.u16 	%rs2, %rs1, 8;
	add.s16 	%rs3, %rs2, 1;
	cvt.u32.u16 	%r80, %rs3;
	and.b32  	%r81, %r80, 3;
	neg.s32 	%r205, %r81;
$L__BB57_41:
	.pragma "nounroll";
	ld.global.f32 	%f158, [%rd77];
	add.f32 	%f322, %f322, %f158;
	add.s64 	%rd77, %rd77, 1024;
	add.s32 	%r205, %r205, 1;
	setp.ne.s32 	%p15, %r205, 0;
	@%p15 bra 	$L__BB57_41;
$L__BB57_42:
	// begin inline asm
	mov.u32 %r82, %laneid;
	// end inline asm
	mov.b32 	%r84, %f322;
	mov.b32 	%r85, 1;
	mov.b32 	%r106, 31;
	mov.b32 	%r107, -1;
	// begin inline asm
	shfl.sync.down.b32 %r83, %r84, %r85, %r106, %r107;
	// end inline asm
	setp.gt.s32 	%p16, %r82, 30;
	mov.b32 	%f159, %r83;
	add.f32 	%f160, %f322, %f159;
	selp.f32 	%f161, %f322, %f160, %p16;
	mov.b32 	%r89, %f161;
	mov.b32 	%r90, 2;
	// begin inline asm
	shfl.sync.down.b32 %r88, %r89, %r90, %r106, %r107;
	// end inline asm
	setp.gt.s32 	%p17, %r82, 29;
	mov.b32 	%f162, %r88;
	add.f32 	%f163, %f161, %f162;
	selp.f32 	%f164, %f161, %f163, %p17;
	mov.b32 	%r94, %f164;
	mov.b32 	%r95, 4;
	// begin inline asm
	shfl.sync.down.b32 %r93, %r94, %r95, %r106, %r107;
	// end inline asm
	setp.gt.s32 	%p18, %r82, 27;
	mov.b32 	%f165, %r93;
	add.f32 	%f166, %f164, %f165;
	selp.f32 	%f167, %f164, %f166, %p18;
	mov.b32 	%r99, %f167;
	mov.b32 	%r100, 8;
	// begin inline asm
	shfl.sync.down.b32 %r98, %r99, %r100, %r106, %r107;
	// end inline asm
	setp.gt.s32 	%p19, %r82, 23;
	mov.b32 	%f168, %r98;
	add.f32 	%f169, %f167, %f168;
	selp.f32 	%f170, %f167, %f169, %p19;
	mov.b32 	%r104, %f170;
	mov.b32 	%r105, 16;
	// begin inline asm
	shfl.sync.down.b32 %r103, %r104, %r105, %r106, %r107;
	// end inline asm
	setp.gt.s32 	%p20, %r82, 15;
	mov.b32 	%f171, %r103;
	add.f32 	%f37, %f170, %f171;
	selp.f32 	%f323, %f170, %f37, %p20;
	setp.ne.s32 	%p21, %r82, 0;
	@%p21 bra 	$L__BB57_44;
	shr.u32 	%r108, %r27, 3;
	and.b32  	%r109, %r108, 124;
	mov.u32 	%r110, _ZZN3cub18CUB_300001_SM_10006detail6reduce18DeviceReduceKernelINS2_10policy_hubIfyN4cuda3std3__44plusIfEEE10Policy1000EN6thrust24THRUST_300001_SM_1000_NS6detail15normal_iteratorINSD_10device_ptrIfEEEEyS9_fNS7_10__identityEEEvT0_PT3_T1_NS0_13GridEvenShareISN_EET2_T4_E12temp_storage;
	add.s32 	%r111, %r110, %r109;
	st.shared.f32 	[%r111+8], %f37;
$L__BB57_44:
	bar.sync 	0;
	setp.ne.s32 	%p22, %r27, 0;
	@%p22 bra 	$L__BB57_46;
	ld.shared.f32 	%f172, [_ZZN3cub18CUB_300001_SM_10006detail6reduce18DeviceReduceKernelINS2_10policy_hubIfyN4cuda3std3__44plusIfEEE10Policy1000EN6thrust24THRUST_300001_SM_1000_NS6detail15normal_iteratorINSD_10device_ptrIfEEEEyS9_fNS7_10__identityEEEvT0_PT3_T1_NS0_13GridEvenShareISN_EET2_T4_E12temp_storage+12];
	add.f32 	%f173, %f323, %f172;
	ld.shared.f32 	%f174, [_ZZN3cub18CUB_300001_SM_10006detail6reduce18DeviceReduceKernelINS2_10policy_hubIfyN4cuda3std3__44plusIfEEE10Policy1000EN6thrust24THRUST_300001_SM_1000_NS6detail15normal_iteratorINSD_10device_ptrIfEEEEyS9_fNS7_10__identityEEEvT0_PT3_T1_NS0_13GridEvenShareISN_EET2_T4_E12temp_storage+16];
	add.f32 	%f175, %f173, %f174;
	ld.shared.f32 	%f176, [_ZZN3cub18CUB_300001_SM_10006detail6reduce18DeviceReduceKernelINS2_10policy_hubIfyN4cuda3std3__44plusIfEEE10Policy1000EN6thrust24THRUST_300001_SM_1000_NS6detail15normal_iteratorINSD_10device_ptrIfEEEEyS9_fNS7_10__identityEEEvT0_PT3_T1_NS0_13GridEvenShareISN_EET2_T4_E12temp_storage+20];
	add.f32 	%f177, %f175, %f176;
	ld.shared.f32 	%f178, [_ZZN3cub18CUB_300001_SM_10006detail6reduce18DeviceReduceKernelINS2_10policy_hubIfyN4cuda3std3__44plusIfEEE10Policy1000EN6thrust24THRUST_300001_SM_1000_NS6detail15normal_iteratorINSD_10device_ptrIfEEEEyS9_fNS7_10__identityEEEvT0_PT3_T1_NS0_13GridEvenShareISN_EET2_T4_E12temp_storage+24];
	add.f32 	%f179, %f177, %f178;
	ld.shared.f32 	%f180, [_ZZN3cub18CUB_300001_SM_10006detail6reduce18DeviceReduceKernelINS2_10policy_hubIfyN4cuda3std3__44plusIfEEE10Policy1000EN6thrust24THRUST_300001_SM_1000_NS6detail15normal_iteratorINSD_10device_ptrIfEEEEyS9_fNS7_10__identityEEEvT0_PT3_T1_NS0_13GridEvenShareISN_EET2_T4_E12temp_storage+28];
	add.f32 	%f181, %f179, %f180;
	ld.shared.f32 	%f182, [_ZZN3cub18CUB_300001_SM_10006detail6reduce18DeviceReduceKernelINS2_10policy_hubIfyN4cuda3std3__44plusIfEEE10Policy1000EN6thrust24THRUST_300001_SM_1000_NS6detail15normal_iteratorINSD_10device_ptrIfEEEEyS9_fNS7_10__identityEEEvT0_PT3_T1_NS0_13GridEvenShareISN_EET2_T4_E12temp_storage+32];
	add.f32 	%f183, %f181, %f182;
	ld.shared.f32 	%f184, [_ZZN3cub18CUB_300001_SM_10006detail6reduce18DeviceReduceKernelINS2_10policy_hubIfyN4cuda3std3__44plusIfEEE10Policy1000EN6thrust24THRUST_300001_SM_1000_NS6detail15normal_iteratorINSD_10device_ptrIfEEEEyS9_fNS7_10__identityEEEvT0_PT3_T1_NS0_13GridEvenShareISN_EET2_T4_E12temp_storage+36];
	add.f32 	%f323, %f183, %f184;
$L__BB57_46:
	mov.u32 	%r189, %tid.x;
	setp.ne.s32 	%p56, %r189, 0;
	@%p56 bra 	$L__BB57_48;
	ld.param.u64 	%rd71, [_ZN3cub18CUB_300001_SM_10006detail6reduce18DeviceReduceKernelINS2_10policy_hubIfyN4cuda3std3__44plusIfEEE10Policy1000EN6thrust24THRUST_300001_SM_1000_NS6detail15normal_iteratorINSD_10device_ptrIfEEEEyS9_fNS7_10__identityEEEvT0_PT3_T1_NS0_13GridEvenShareISN_EET2_T4__param_1];
	cvta.to.global.u64 	%rd68, %rd71;
	mul.wide.u32 	%rd69, %r2, 4;
	add.s64 	%rd70, %rd68, %rd69;
	st.global.f32 	[%rd70], %f323;
$L__BB57_48:
	ret;

}
	// .globl	_ZN3cub18CUB_300001_SM_10006detail6reduce28DeviceReduceSingleTileKernelINS2_10policy_hubIfyN4cuda3std3__44plusIfEEE10Policy1000EPfSC_iS9_ffNS7_10__identityEEEvT0_T1_T2_T3_T4_T6_
.visible .entry _ZN3cub18CUB_300001_SM_10006detail6reduce28DeviceReduceSingleTileKernelINS2_10policy_hubIfyN4cuda3std3__44plusIfEEE10Policy1000EPfSC_iS9_ffNS7_10__identityEEEvT0_T1_T2_T3_T4_T6_(
	.param .u64 .ptr .align 1 _ZN3cub18CUB_300001_SM_10006detail6reduce28DeviceReduceSingleTileKernelINS2_10policy_hubIfyN4cuda3std3__44plusIfEEE10Policy1000EPfSC_iS9_ffNS7_10__identityEEEvT0_T1_T2_T3_T4_T6__param_0,
	.param .u64 .ptr .align 1 _ZN3cub18CUB_300001_SM_10006detail6reduce28DeviceReduceSingleTileKernelINS2_10policy_hubIfyN4cuda3std3__44plusIfEEE10Policy1000EPfSC_iS9_ffNS7_10__identityEEEvT0_T1_T2_T3_T4_T6__param_1,
	.param .u32 _ZN3cub18CUB_300001_SM_10006detail6reduce28DeviceReduceSingleTileKernelINS2_10policy_hubIfyN4cuda3std3__44plusIfEEE10Policy1000EPfSC_iS9_ffNS7_10__identityEEEvT0_T1_T2_T3_T4_T6__param_2,
	.param .align 1 .b8 _ZN3cub18CUB_300001_SM_10006detail6reduce28DeviceReduceSingleTileKernelINS2_10policy_hubIfyN4cuda3std3__44plusIfEEE10Policy1000EPfSC_iS9_ffNS7_10__identityEEEvT0_T1_T2_T3_T4_T6__param_3[1],
	.param .f32 _ZN3cub18CUB_300001_SM_10006detail6reduce28DeviceReduceSingleTileKernelINS2_10policy_hubIfyN4cuda3std3__44plusIfEEE10Policy1000EPfSC_iS9_ffNS7_10__identityEEEvT0_T1_T2_T3_T4_T6__param_4,
	.param .align 1 .b8 _ZN3cub18CUB_300001_SM_10006detail6reduce28DeviceReduceSingleTileKernelINS2_10policy_hubIfyN4cuda3std3__44plusIfEEE10Policy1000EPfSC_iS9_ffNS7_10__identityEEEvT0_T1_T2_T3_T4_T6__param_5[1]
)
.maxntid 256
.minnctapersm 1
{
	.reg .pred 	%p<97>;
	.reg .b32 	%r<407>;
	.reg .b32 	%f<419>;
	.reg .b64 	%rd<125>;
	// demoted variable
	.shared .align 4 .b8 _ZZN3cub18CUB_300001_SM_10006detail6reduce28DeviceReduceSingleTileKernelINS2_10policy_hubIfyN4cuda3std3__44plusIfEEE10Policy1000EPfSC_iS9_ffNS7_10__identityEEEvT0_T1_T2_T3_T4_T6_E12temp_storage[44];
	ld.param.u64 	%rd16, [_ZN3cub18CUB_300001_SM_10006detail6reduce28DeviceReduceSingleTileKernelINS2_10policy_hubIfyN4cuda3std3__44plusIfEEE10Policy1000EPfSC_iS9_ffNS7_10__identityEEEvT0_T1_T2_T3_T4_T6__param_0];
	ld.param.u64 	%rd17, [_ZN3cub18CUB_300001_SM_10006detail6reduce28DeviceReduceSingleTileKernelINS2_10policy_hubIfyN4cuda3std3__44plusIfEEE10Policy1000EPfSC_iS9_ffNS7_10__identityEEEvT0_T1_T2_T3_T4_T6__param_1];
	ld.param.u32 	%r67, [_ZN3cub18CUB_300001_SM_10006detail6reduce28DeviceReduceSingleTileKernelINS2_10policy_hubIfyN4cuda3std3__44plusIfEEE10Policy1000EPfSC_iS9_ffNS7_10__identityEEEvT0_T1_T2_T3_T4_T6__param_2];
	ld.param.f32 	%f58, [_ZN3cub18CUB_300001_SM_10006detail6reduce28DeviceReduceSingleTileKernelINS2_10policy_hubIfyN4cuda3std3__44plusIfEEE10Policy1000EPfSC_iS9_ffNS7_10__identityEEEvT0_T1_T2_T3_T4_T6__param_4];
	cvta.to.global.u64 	%rd1, %rd17;
	setp.ne.s32 	%p1, %r67, 0;
	@%p1 bra 	$L__BB58_3;
	mov.u32 	%r380, %tid.x;
	setp.ne.s32 	%p96, %r380, 0;
	@%p96 bra 	$L__BB58_74;
	st.global.f32 	[%rd1], %f58;
	bra.uni 	$L__BB58_74;
$L__BB58_3:
	and.b64  	%rd18, %rd16, 15;
	setp.ne.s64 	%p2, %rd18, 0;
	@%p2 bra 	$L__BB58_38;
	setp.gt.s32 	%p49, %r67, 4095;
	@%p49 bra 	$L__BB58_22;
	mov.u32 	%r1, %tid.x;
	setp.ge.s32 	%p66, %r1, %r67;
	mov.f32 	%f397, 0f00000000;
	mov.u32 	%r384, %r1;
	@%p66 bra 	$L__BB58_7;
	mul.wide.u32 	%rd113, %r1, 4;
	add.s64 	%rd112, %rd16, %rd113;
	// begin inline asm
	ld.global.nc.u32 %r300, [%rd112];
	// end inline asm
	mov.b32 	%f397, %r300;
	add.s32 	%r384, %r1, 256;
$L__BB58_7:
	setp.ge.s32 	%p67, %r384, %r67;
	@%p67 bra 	$L__BB58_13;
	not.b32 	%r301, %r384;
	add.s32 	%r4, %r67, %r301;
	and.b32  	%r302, %r4, 768;
	setp.eq.s32 	%p68, %r302, 768;
	@%p68 bra 	$L__BB58_11;
	mul.wide.u32 	%rd114, %r384, 4;
	add.s64 	%rd121, %rd16, %rd114;
	shr.u32 	%r303, %r4, 8;
	add.s32 	%r304, %r303, 1;
	and.b32  	%r305, %r304, 3;
	neg.s32 	%r382, %r305;
$L__BB58_10:
	.pragma "nounroll";
	// begin inline asm
	ld.global.nc.u32 %r306, [%rd121];
	// end inline asm
	mov.b32 	%f323, %r306;
	add.f32 	%f397, %f397, %f323;
	add.s32 	%r384, %r384, 256;
	add.s64 	%rd121, %rd121, 1024;
	add.s32 	%r382, %r382, 1;
	setp.ne.s32 	%p69, %r382, 0;
	@%p69 bra 	$L__BB58_10;
$L__BB58_11:
	setp.lt.u32 	%p70, %r4, 768;
	@%p70 bra 	$L__BB58_13;
$L__BB58_12:
	mul.wide.s32 	%rd120, %r384, 4;
	add.s64 	%rd116, %rd16, %rd120;
	// begin inline asm
	ld.global.nc.u32 %r307, [%rd116];
	// end inline asm
	mov.b32 	%f324, %r307;
	add.f32 	%f325, %f397, %f324;
	add.s64 	%rd117, %rd116, 1024;
	// begin inline asm
	ld.global.nc.u32 %r308, [%rd117];
	// end inline asm
	mov.b32 	%f326, %r308;
	add.f32 	%f327, %f325, %f326;
	add.s64 	%rd118, %rd116, 2048;
	// begin inline asm
	ld.global.nc.u32 %r309, [%rd118];
	// end inline asm
	mov.b32 	%f328, %r309;
	add.f32 	%f329, %f327, %f328;
	add.s64 	%rd119, %rd116, 3072;
	// begin inline asm
	ld.global.nc.u32 %r310, [%rd119];
	// end inline asm
	mov.b32 	%f330, %r310;
	add.f32 	%f397, %f329, %f330;
	add.s32 	%r384, %r384, 1024;
	setp.lt.s32 	%p71, %r384, %r67;
	@%p71 bra 	$L__BB58_12;
$L__BB58_13:
	setp.lt.s32 	%p72, %r67, 256;
	@%p72 bra 	$L__BB58_18;
	// begin inline asm
	mov.u32 %r349, %laneid;
	// end inline asm
	mov.b32 	%r351, %f397;
	mov.b32 	%r352, 1;
	mov.b32 	%r373, 31;
	mov.b32 	%r374, -1;
	// begin inline asm
	shfl.sync.down.b32 %r350, %r351, %r352, %r373, %r374;
	// end inline asm
	setp.gt.s32 	%p88, %r349, 30;
	mov.b32 	%f365, %r350;
	add.f32 	%f366, %f397, %f365;
	selp.f32 	%f367, %f397, %f366, %p88;
	mov.b32 	%r356, %f367;
	mov.b32 	%r357, 2;
	// begin inline asm
	shfl.sync.down.b32 %r355, %r356, %r357, %r373, %r374;
	// end inline asm
	setp.gt.s32 	%p89, %r349, 29;
	mov.b32 	%f368, %r355;
	add.f32 	%f369, %f367, %f368;
	selp.f32 	%f370, %f367, %f369, %p89;
	mov.b32 	%r361, %f370;
	mov.b32 	%r362, 4;
	// begin inline asm
	shfl.sync.down.b32 %r360, %r361, %r362, %r373, %r374;
	// end inline asm
	setp.gt.s32 	%p90, %r349, 27;
	mov.b32 	%f371, %r360;
	add.f32 	%f372, %f370, %f371;
	selp.f32 	%f373, %f370, %f372, %p90;
	mov.b32 	%r366, %f373;
	mov.b32 	%r367, 8;
	// begin inline asm
	shfl.sync.down.b32 %r365, %r366, %r367, %r373, %r374;
	// end inline asm
	setp.gt.s32 	%p91, %r349, 23;
	mov.b32 	%f374, %r365;
	add.f32 	%f375, %f373, %f374;
	selp.f32 	%f376, %f373, %f375, %p91;
	mov.b32 	%r371, %f376;
	mov.b32 	%r372, 16;
	// begin inline asm
	shfl.sync.down.b32 %r370, %r371, %r372, %r373, %r374;
	// end inline asm
	setp.gt.s32 	%p92, %r349, 15;
	mov.b32 	%f377, %r370;
	add.f32 	%f10, %f376, %f377;
	selp.f32 	%f418, %f376, %f10, %p92;
	setp.ne.s32 	%p93, %r349, 0;
	@%p93 bra 	$L__BB58_16;
	shr.u32 	%r375, %r1, 3;
	and.b32  	%r376, %r375, 124;
	mov.u32 	%r377, _ZZN3cub18CUB_300001_SM_10006detail6reduce28DeviceReduceSingleTileKernelINS2_10policy_hubIfyN4cuda3std3__44plusIfEEE10Policy1000EPfSC_iS9_ffNS7_10__identityEEEvT0_T1_T2_T3_T4_T6_E12temp_storage;
	add.s32 	%r378, %r377, %r376;
	st.shared.f32 	[%r378+8], %f10;
$L__BB58_16:
	bar.sync 	0;
	setp.ne.s32 	%p94, %r1, 0;
	@%p94 bra 	$L__BB58_72;
	ld.shared.f32 	%f378, [_ZZN3cub18CUB_300001_SM_10006detail6reduce28DeviceReduceSingleTileKernelINS2_10policy_hubIfyN4cuda3std3__44plusIfEEE10Policy1000EPfSC_iS9_ffNS7_10__identityEEEvT0_T1_T2_T3_T4_T6_E12temp_storage+12];
	add.f32 	%f379, %f418, %f378;
	ld.shared.f32 	%f380, [_ZZN3cub18CUB_300001_SM_10006detail6reduce28DeviceReduceSingleTileKernelINS2_10policy_hubIfyN4cuda3std3__44plusIfEEE10Policy1000EPfSC_iS9_ffNS7_10__identityEEEvT0_T1_T2_T3_T4_T6_E12temp_storage+16];
	add.f32 	%f381, %f379, %f380;
	ld.shared.f32 	%f382, [_ZZN3cub18CUB_300001_SM_10006detail6reduce28DeviceReduceSingleTileKernelINS2_10policy_hubIfyN4cuda3std3__44plusIfEEE10Policy1000EPfSC_iS9_ffNS7_10__identityEEEvT0_T1_T2_T3_T4_T6_E12temp_storage+20];
	add.f32 	%f383, %f381, %f382;
	ld.shared.f32 	%f384, [_ZZN3cub18CUB_300001_SM_10006detail6reduce28DeviceReduceSingleTileKernelINS2_10policy_hubIfyN4cuda3std3__44plusIfEEE10Policy1000EPfSC_iS9_ffNS7_10__identityEEEvT0_T1_T2_T3_T4_T6_E12temp_storage+24];
	add.f32 	%f385, %f383, %f384;
	ld.shared.f32 	%f386, [_ZZN3cub18CUB_300001_SM_10006detail6reduce28DeviceReduceSingleTileKernelINS2_10policy_hubIfyN4cuda3std3__44plusIfEEE10Policy1000EPfSC_iS9_ffNS7_10__identityEEEvT0_T1_T2_T3_T4_T6_E12temp_storage+28];
	add.f32 	%f387, %f385, %f386;
	ld.shared.f32 	%f388, [_ZZN3cub18CUB_300001_SM_10006detail6reduce28DeviceReduceSingleTileKernelINS2_10policy_hubIfyN4cuda3std3__44plusIfEEE10Policy1000EPfSC_iS9_ffNS7_10__identityEEEvT0_T1_T2_T3_T4_T6_E12temp_storage+32];
	add.f32 	%f389, %f387, %f388;
	ld.shared.f32 	%f390, [_ZZN3cub18CUB_300001_SM_10006detail6reduce28DeviceReduceSingleTileKernelINS2_10policy_hubIfyN4cuda3std3__44plusIfEEE10Policy1000EPfSC_iS9_ffNS7_10__identityEEEvT0_T1_T2_T3_T4_T6_E12temp_storage+36];
	add.f32 	%f418, %f389, %f390;
	bra.uni 	$L__BB58_72;
$L__BB58_18:
	// begin inline asm
	mov.u32 %r311, %laneid;
	// end inline asm
	and.b32  	%r337, %r1, 992;
	add.s32 	%r338, %r337, 32;
	setp.gt.s32 	%p73, %r338, %r67;
	not.b32 	%r339, %r337;
	add.s32 	%r340, %r67, %r339;
	selp.b32 	%r335, %r340, 31, %p73;
	mov.b32 	%r313, %f397;
	mov.b32 	%r314, 1;
	mov.b32 	%r336, -1;
	// begin inline asm
	shfl.sync.down.b32 %r312, %r313, %r314, %r335, %r336;
	// end inline asm
	setp.lt.s32 	%p74, %r311, %r335;
	mov.b32 	%f331, %r312;
	add.f32 	%f332, %f397, %f331;
	selp.f32 	%f333, %f332, %f397, %p74;
	mov.b32 	%r318, %f333;
	mov.b32 	%r319, 2;
	// begin inline asm
	shfl.sync.down.b32 %r317, %r318, %r319, %r335, %r336;
	// end inline asm
	add.s32 	%r341, %r311, 2;
	setp.gt.s32 	%p75, %r341, %r335;
	mov.b32 	%f334, %r317;
	add.f32 	%f335, %f333, %f334;
	selp.f32 	%f336, %f333, %f335, %p75;
	mov.b32 	%r323, %f336;
	mov.b32 	%r324, 4;
	// begin inline asm
	shfl.sync.down.b32 %r322, %r323, %r324, %r335, %r336;
	// end inline asm
	add.s32 	%r342, %r311, 4;
	setp.gt.s32 	%p76, %r342, %r335;
	mov.b32 	%f337, %r322;
	add.f32 	%f338, %f336, %f337;
	selp.f32 	%f339, %f336, %f338, %p76;
	mov.b32 	%r328, %f339;
	mov.b32 	%r329, 8;
	// begin inline asm
	shfl.sync.down.b32 %r327, %r328, %r329, %r335, %r336;
	// end inline asm
	add.s32 	%r343, %r311, 8;
	setp.gt.s32 	%p77, %r343, %r335;
	mov.b32 	%f340, %r327;
	add.f32 	%f341, %f339, %f340;
	selp.f32 	%f342, %f339, %f341, %p77;
	mov.b32 	%r333, %f342;
	mov.b32 	%r334, 16;
	// begin inline asm
	shfl.sync.down.b32 %r332, %r333, %r334, %r335, %r336;
	// end inline asm
	add.s32 	%r344, %r311, 16;
	setp.gt.s32 	%p78, %r344, %r335;
	mov.b32 	%f343, %r332;
	add.f32 	%f344, %f342, %f343;
	selp.f32 	%f418, %f342, %f344, %p78;
	setp.ne.s32 	%p79, %r311, 0;
	@%p79 bra 	$L__BB58_20;
	shr.u32 	%r345, %r1, 3;
	and.b32  	%r346, %r345, 124;
	mov.u32 	%r347, _ZZN3cub18CUB_300001_SM_10006detail6reduce28DeviceReduceSingleTileKernelINS2_10policy_hubIfyN4cuda3std3__44plusIfEEE10Policy1000EPfSC_iS9_ffNS7_10__identityEEEvT0_T1_T2_T3_T4_T6_E12temp_storage;
	add.s32 	%r348, %r347, %r346;
	st.shared.f32 	[%r348+8], %f418;
$L__BB58_20:
	bar.sync 	0;
	setp.ne.s32 	%p80, %r1, 0;
	@%p80 bra 	$L__BB58_72;
	setp.gt.s32 	%p81, %r67, 32;
	ld.shared.f32 	%f345, [_ZZN3cub18CUB_300001_SM_10006detail6reduce28DeviceReduceSingleTileKernelINS2_10policy_hubIfyN4cuda3std3__44plusIfEEE10Policy1000EPfSC_iS9_ffNS7_10__identityEEEvT0_T1_T2_T3_T4_T6_E12temp_storage+12];
	add.f32 	%f346, %f418, %f345;
	selp.f32 	%f347, %f346, %f418, %p81;
	setp.gt.s32 	%p82, %r67, 64;
	ld.shared.f32 	%f348, [_ZZN3cub18CUB_300001_SM_10006detail6reduce28DeviceReduceSingleTileKernelINS2_10policy_hubIfyN4cuda3std3__44plusIfEEE10Policy1000EPfSC_iS9_ffNS7_10__identityEEEvT0_T1_T2_T3_T4_T6_E12temp_storage+16];
	add.f32 	%f349, %f348, %f347;
	selp.f32 	%f350, %f349, %f347, %p82;
	setp.gt.s32 	%p83, %r67, 96;
	ld.shared.f32 	%f351, [_ZZN3cub18CUB_300001_SM_10006detail6reduce28DeviceReduceSingleTileKernelINS2_10policy_hubIfyN4cuda3std3__44plusIfEEE10Policy1000EPfSC_iS9_ffNS7_10__identityEEEvT0_T1_T2_T3_T4_T6_E12temp_storage+20];
	add.f32 	%f352, %f351, %f350;
	selp.f32 	%f353, %f352, %f350, %p83;
	setp.gt.s32 	%p84, %r67, 128;
	ld.shared.f32 	%f354, [_ZZN3cub18CUB_300001_SM_10006detail6reduce28DeviceReduceSingleTileKernelINS2_10policy_hubIfyN4cuda3std3__44plusIfEEE10Policy1000EPfSC_iS9_ffNS7_10__identityEEEvT0_T1_T2_T3_T4_T6_E12temp_storage+24];
	add.f32 	%f355, %f354, %f353;
	selp.f32 	%f356, %f355, %f353, %p84;
	setp.gt.s32 	%p85, %r67, 160;
	ld.shared.f32 	%f357, [_ZZN3cub18CUB_300001_SM_10006detail6reduce28DeviceReduceSingleTileKernelINS2_10policy_hubIfyN4cuda3std3__44plusIfEEE10Policy1000EPfSC_iS9_ffNS7_10__identityEEEvT0_T1_T2_T3_T4_T6_E12temp_storage+28];
	add.f32 	%f358, %f357, %f356;
	selp.f32 	%f359, %f358, %f356, %p85;
	setp.gt.s32 	%p86, %r67, 192;
	ld.shared.f32 	%f360, [_ZZN3cub18CUB_300001_SM_10006detail6reduce28DeviceReduceSingleTileKernelINS2_10policy_hubIfyN4cuda3std3__44plusIfEEE10Policy1000EPfSC_iS9_ffNS7_10__identityEEEvT0_T1_T2_T3_T4_T6_E12temp_storage+32];
	add.f32 	%f361, %f360, %f359;
	selp.f32 	%f362, %f361, %f359, %p86;
	setp.gt.s32 	%p87, %r67, 224;
	ld.shared.f32 	%f363, [_ZZN3cub18CUB_300001_SM_10006detail6reduce28DeviceReduceSingleTileKernelINS2_10policy_hubIfyN4cuda3std3__44plusIfEEE10Policy1000EPfSC_iS9_ffNS7_10__identityEEEvT0_T1_T2_T3_T4_T6_E12temp_storage+36];
	add.f32 	%f364, %f363, %f362;
	selp.f32 	%f418, %f364, %f362, %p87;
	bra.uni 	$L__BB58_72;
$L__BB58_22:
	mov.u32 	%r13, %tid.x;
	shl.b32 	%r224, %r13, 2;
	mul.wide.u32 	%rd86, %r224, 4;
	add.s64 	%rd76, %rd16, %rd86;
	// begin inline asm
	ld.global.nc.v2.u64 {%rd74, %rd75}, [%rd76];
	// end inline asm
	mov.b64 	{%r225, %r226}, %rd75;
	mov.b64 	{%r227, %r228}, %rd74;
	mov.b32 	%f225, %r228;
	mov.b32 	%f226, %r227;
	mov.b32 	%f227, %r226;
	mov.b32 	%f228, %r225;
	add.s64 	%rd79, %rd76, 4096;
	// begin inline asm
	ld.global.nc.v2.u64 {%rd77, %rd78}, [%rd79];
	// end inline asm
	mov.b64 	{%r229, %r230}, %rd78;
	mov.b64 	{%r231, %r232}, %rd77;
	mov.b32 	%f229, %r232;
	mov.b32 	%f230, %r231;
	mov.b32 	%f231, %r230;
	mov.b32 	%f232, %r229;
	add.s64 	%rd82, %rd76, 8192;
	// begin inline asm
	ld.global.nc.v2.u64 {%rd80, %rd81}, [%rd82];
	// end inline asm
	mov.b64 	{%r233, %r234}, %rd81;
	mov.b64 	{%r235, %r236}, %rd80;
	mov.b32 	%f233, %r236;
	mov.b32 	%f234, %r235;
	mov.b32 	%f235, %r234;
	mov.b32 	%f236, %r233;
	add.s64 	%rd85, %rd76, 12288;
	// begin inline asm
	ld.global.nc.v2.u64 {%rd83, %rd84}, [%rd85];
	// end inline asm
	mov.b64 	{%r237, %r238}, %rd84;
	mov.b64 	{%r239, %r240}, %rd83;
	mov.b32 	%f237, %r240;
	mov.b32 	%f238, %r239;
	mov.b32 	%f239, %r238;
	mov.b32 	%f240, %r237;
	add.f32 	%f241, %f226, %f225;
	add.f32 	%f242, %f228, %f227;
	add.f32 	%f243, %f230, %f229;
	add.f32 	%f244, %f232, %f231;
	add.f32 	%f245, %f234, %f233;
	add.f32 	%f246, %f236, %f235;
	add.f32 	%f247, %f238, %f237;
	add.f32 	%f248, %f240, %f239;
	add.f32 	%f249, %f241, %f242;
	add.f32 	%f250, %f243, %f244;
	add.f32 	%f251, %f245, %f246;
	add.f32 	%f252, %f247, %f248;
	add.f32 	%f253, %f249, %f250;
	add.f32 	%f254, %f251, %f252;
	add.f32 	%f404, %f253, %f254;
	setp.lt.u32 	%p50, %r67, 8192;
	mov.b32 	%r387, 4096;
	@%p50 bra 	$L__BB58_26;
	add.s32 	%r14, %r67, -4096;
	mov.b32 	%r387, 4096;
$L__BB58_24:
	mul.wide.s32 	%rd99, %r387, 4;
	add.s64 	%rd89, %rd76, %rd99;
	// begin inline asm
	ld.global.nc.v2.u64 {%rd87, %rd88}, [%rd89];
	// end inline asm
	mov.b64 	{%r242, %r243}, %rd88;
	mov.b64 	{%r244, %r245}, %rd87;
	mov.b32 	%f255, %r245;
	mov.b32 	%f256, %r244;
	mov.b32 	%f257, %r243;
	mov.b32 	%f258, %r242;
	add.s64 	%rd92, %rd89, 4096;
	// begin inline asm
	ld.global.nc.v2.u64 {%rd90, %rd91}, [%rd92];
	// end inline asm
	mov.b64 	{%r246, %r247}, %rd91;
	mov.b64 	{%r248, %r249}, %rd90;
	mov.b32 	%f259, %r249;
	mov.b32 	%f260, %r248;
	mov.b32 	%f261, %r247;
	mov.b32 	%f262, %r246;
	add.s64 	%rd95, %rd89, 8192;
	// begin inline asm
	ld.global.nc.v2.u64 {%rd93, %rd94}, [%rd95];
	// end inline asm
	mov.b64 	{%r250, %r251}, %rd94;
	mov.b64 	{%r252, %r253}, %rd93;
	mov.b32 	%f263, %r253;
	mov.b32 	%f264, %r252;
	mov.b32 	%f265, %r251;
	mov.b32 	%f266, %r250;
	add.s64 	%rd98, %rd89, 12288;
	// begin inline asm
	ld.global.nc.v2.u64 {%rd96, %rd97}, [%rd98];
	// end inline asm
	mov.b64 	{%r254, %r255}, %rd97;
	mov.b64 	{%r256, %r257}, %rd96;
	mov.b32 	%f267, %r257;
	mov.b32 	%f268, %r256;
	mov.b32 	%f269, %r255;
	mov.b32 	%f270, %r254;
	add.f32 	%f271, %f404, %f256;
	add.f32 	%f272, %f255, %f258;
	add.f32 	%f273, %f257, %f260;
	add.f32 	%f274, %f259, %f262;
	add.f32 	%f275, %f261, %f264;
	add.f32 	%f276, %f263, %f266;
	add.f32 	%f277, %f265, %f268;
	add.f32 	%f278, %f267, %f270;
	add.f32 	%f279, %f271, %f272;
	add.f32 	%f280, %f273, %f274;
	add.f32 	%f281, %f275, %f276;
	add.f32 	%f282, %f277, %f278;
	add.f32 	%f283, %f279, %f280;
	add.f32 	%f284, %f281, %f282;
	add.f32 	%f285, %f283, %f284;
	add.f32 	%f404, %f285, %f269;
	sub.s32 	%r258, %r67, %r387;
	setp.lt.s32 	%p51, %r258, 4096;
	@%p51 bra 	$L__BB58_34;
	add.s32 	%r387, %r387, 4096;
	setp.le.s32 	%p52, %r387, %r14;
	@%p52 bra 	$L__BB58_24;
$L__BB58_26:
	setp.le.s32 	%p53, %r67, %r387;
	@%p53 bra 	$L__BB58_34;
	sub.s32 	%r18, %r67, %r387;
	setp.ge.s32 	%p54, %r13, %r18;
	@%p54 bra 	$L__BB58_34;
	not.b32 	%r259, %r13;
	add.s32 	%r260, %r67, %r259;
	sub.s32 	%r19, %r260, %r387;
	and.b32  	%r261, %r19, 768;
	setp.eq.s32 	%p55, %r261, 768;
	mov.u32 	%r391, %r13;
	@%p55 bra 	$L__BB58_31;
	add.s32 	%r389, %r13, %r387;
	shr.u32 	%r262, %r19, 8;
	add.s32 	%r263, %r262, 1;
	and.b32  	%r264, %r263, 3;
	neg.s32 	%r388, %r264;
	mov.u32 	%r391, %r13;
$L__BB58_30:
	.pragma "nounroll";
	mul.wide.u32 	%rd101, %r389, 4;
	add.s64 	%rd100, %rd16, %rd101;
	// begin inline asm
	ld.global.nc.u32 %r265, [%rd100];
	// end inline asm
	mov.b32 	%f287, %r265;
	add.f32 	%f404, %f404, %f287;
	add.s32 	%r391, %r391, 256;
	add.s32 	%r389, %r389, 256;
	add.s32 	%r388, %r388, 1;
	setp.ne.s32 	%p56, %r388, 0;
	@%p56 bra 	$L__BB58_30;
$L__BB58_31:
	setp.lt.u32 	%p57, %r19, 768;
	@%p57 bra 	$L__BB58_34;
	cvt.u64.u32 	%rd102, %r391;
	cvt.u64.u32 	%rd103, %r387;
	add.s64 	%rd104, %rd102, %rd103;
	shl.b64 	%rd105, %rd104, 2;
	add.s64 	%rd106, %rd105, %rd16;
	add.s64 	%rd122, %rd106, 2048;
	add.s32 	%r392, %r391, %r387;
$L__BB58_33:
	mul.wide.u32 	%rd111, %r392, 4;
	add.s64 	%rd107, %rd16, %rd111;
	// begin inline asm
	ld.global.nc.u32 %r266, [%rd107];
	// end inline asm
	mov.b32 	%f288, %r266;
	add.f32 	%f289, %f404, %f288;
	add.s64 	%rd108, %rd122, -1024;
	// begin inline asm
	ld.global.nc.u32 %r267, [%rd108];
	// end inline asm
	mov.b32 	%f290, %r267;
	add.f32 	%f291, %f289, %f290;
	// begin inline asm
	ld.global.nc.u32 %r268, [%rd122];
	// end inline asm
	mov.b32 	%f292, %r268;
	add.f32 	%f293, %f291, %f292;
	add.s64 	%rd110, %rd122, 1024;
	// begin inline asm
	ld.global.nc.u32 %r269, [%rd110];
	// end inline asm
	mov.b32 	%f294, %r269;
	add.f32 	%f404, %f293, %f294;
	add.s32 	%r391, %r391, 1024;
	add.s64 	%rd122, %rd122, 4096;
	add.s32 	%r392, %r392, 1024;
	setp.lt.s32 	%p58, %r391, %r18;
	@%p58 bra 	$L__BB58_33;
$L__BB58_34:
	// begin inline asm
	mov.u32 %r270, %laneid;
	// end inline asm
	mov.b32 	%r272, %f404;
	mov.b32 	%r273, 1;
	mov.b32 	%r294, 31;
	mov.b32 	%r295, -1;
	// begin inline asm
	shfl.sync.down.b32 %r271, %r272, %r273, %r294, %r295;
	// end inline asm
	setp.gt.s32 	%p59, %r270, 30;
	mov.b32 	%f295, %r271;
	add.f32 	%f296, %f404, %f295;
	selp.f32 	%f297, %f404, %f296, %p59;
	mov.b32 	%r277, %f297;
	mov.b32 	%r278, 2;
	// begin inline asm
	shfl.sync.down.b32 %r276, %r277, %r278, %r294, %r295;
	// end inline asm
	setp.gt.s32 	%p60, %r270, 29;
	mov.b32 	%f298, %r276;
	add.f32 	%f299, %f297, %f298;
	selp.f32 	%f300, %f297, %f299, %p60;
	mov.b32 	%r282, %f300;
	mov.b32 	%r283, 4;
	// begin inline asm
	shfl.sync.down.b32 %r281, %r282, %r283, %r294, %r295;
	// end inline asm
	setp.gt.s32 	%p61, %r270, 27;
	mov.b32 	%f301, %r281;
	add.f32 	%f302, %f300, %f301;
	selp.f32 	%f303, %f300, %f302, %p61;
	mov.b32 	%r287, %f303;
	mov.b32 	%r288, 8;
	// begin inline asm
	shfl.sync.down.b32 %r286, %r287, %r288, %r294, %r295;
	// end inline asm
	setp.gt.s32 	%p62, %r270, 23;
	mov.b32 	%f304, %r286;
	add.f32 	%f305, %f303, %f304;
	selp.f32 	%f306, %f303, %f305, %p62;
	mov.b32 	%r292, %f306;
	mov.b32 	%r293, 16;
	// begin inline asm
	shfl.sync.down.b32 %r291, %r292, %r293, %r294, %r295;
	// end inline asm
	setp.gt.s32 	%p63, %r270, 15;
	mov.b32 	%f307, %r291;
	add.f32 	%f26, %f306, %f307;
	selp.f32 	%f418, %f306, %f26, %p63;
	setp.ne.s32 	%p64, %r270, 0;
	@%p64 bra 	$L__BB58_36;
	shr.u32 	%r296, %r13, 3;
	and.b32  	%r297, %r296, 124;
	mov.u32 	%r298, _ZZN3cub18CUB_300001_SM_10006detail6reduce28DeviceReduceSingleTileKernelINS2_10policy_hubIfyN4cuda3std3__44plusIfEEE10Policy1000EPfSC_iS9_ffNS7_10__identityEEEvT0_T1_T2_T3_T4_T6_E12temp_storage;
	add.s32 	%r299, %r298, %r297;
	st.shared.f32 	[%r299+8], %f26;
$L__BB58_36:
	bar.sync 	0;
	setp.ne.s32 	%p65, %r13, 0;
	@%p65 bra 	$L__BB58_72;
	ld.shared.f32 	%f308, [_ZZN3cub18CUB_300001_SM_10006detail6reduce28DeviceReduceSingleTileKernelINS2_10policy_hubIfyN4cuda3std3__44plusIfEEE10Policy1000EPfSC_iS9_ffNS7_10__identityEEEvT0_T1_T2_T3_T4_T6_E12temp_storage+12];
	add.f32 	%f309, %f418, %f308;
	ld.shared.f32 	%f310, [_ZZN3cub18CUB_300001_SM_10006detail6reduce28DeviceReduceSingleTileKernelINS2_10policy_hubIfyN4cuda3std3__44plusIfEEE10Policy1000EPfSC_iS9_ffNS7_10__identityEEEvT0_T1_T2_T3_T4_T6_E12temp_storage+16];
	add.f32 	%f311, %f309, %f310;
	ld.shared.f32 	%f312, [_ZZN3cub18CUB_300001_SM_10006detail6reduce28DeviceReduceSingleTileKernelINS2_10policy_hubIfyN4cuda3std3__44plusIfEEE10Policy1000EPfSC_iS9_ffNS7_10__identityEEEvT0_T1_T2_T3_T4_T6_E12temp_storage+20];
	add.f32 	%f313, %f311, %f312;
	ld.shared.f32 	%f314, [_ZZN3cub18CUB_300001_SM_10006detail6reduce28DeviceReduceSingleTileKernelINS2_10policy_hubIfyN4cuda3std3__44plusIfEEE10Policy1000EPfSC_iS9_ffNS7_10__identityEEEvT0_T1_T2_T3_T4_T6_E12temp_storage+24];
	add.f32 	%f315, %f313, %f314;
	ld.shared.f32 	%f316, [_ZZN3cub18CUB_300001_SM_10006detail6reduce28DeviceReduceSingleTileKernelINS2_10policy_hubIfyN4cuda3std3__44plusIfEEE10Policy1000EPfSC_iS9_ffNS7_10__identityEEEvT0_T1_T2_T3_T4_T6_E12temp_storage+28];
	add.f32 	%f317, %f315, %f316;
	ld.shared.f32 	%f318, [_ZZN3cub18CUB_300001_SM_10006detail6reduce28DeviceReduceSingleTileKernelINS2_10policy_hubIfyN4cuda3std3__44plusIfEEE10Policy1000EPfSC_iS9_ffNS7_10__identityEEEvT0_T1_T2_T3_T4_T6_E12temp_storage+32];
	add.f32 	%f319, %f317, %f318;
	ld.shared.f32 	%f320, [_ZZN3cub18CUB_300001_SM_10006detail6reduce28DeviceReduceSingleTileKernelINS2_10policy_hubIfyN4cuda3std3__44plusIfEEE10Policy1000EPfSC_iS9_ffNS7_10__identityEEEvT0_T1_T2_T3_T4_T6_E12temp_storage+36];
	add.f32 	%f418, %f319, %f320;
	bra.uni 	$L__BB58_72;
$L__BB58_38:
	setp.gt.s32 	%p3, %r67, 4095;
	@%p3 bra 	$L__BB58_56;
	mov.u32 	%r34, %tid.x;
	setp.ge.s32 	%p20, %r34, %r67;
	mov.f32 	%f410, 0f00000000;
	mov.u32 	%r397, %r34;
	@%p20 bra 	$L__BB58_41;
	mul.wide.u32 	%rd66, %r34, 4;
	add.s64 	%rd65, %rd16, %rd66;
	// begin inline asm
	ld.global.nc.u32 %r144, [%rd65];
	// end inline asm
	mov.b32 	%f410, %r144;
	add.s32 	%r397, %r34, 256;
$L__BB58_41:
	setp.ge.s32 	%p21, %r397, %r67;
	@%p21 bra 	$L__BB58_47;
	not.b32 	%r145, %r397;
	add.s32 	%r37, %r67, %r145;
	and.b32  	%r146, %r37, 768;
	setp.eq.s32 	%p22, %r146, 768;
	@%p22 bra 	$L__BB58_45;
	mul.wide.u32 	%rd67, %r397, 4;
	add.s64 	%rd123, %rd16, %rd67;
	shr.u32 	%r147, %r37, 8;
	add.s32 	%r148, %r147, 1;
	and.b32  	%r149, %r148, 3;
	neg.s32 	%r395, %r149;
$L__BB58_44:
	.pragma "nounroll";
	// begin inline asm
	ld.global.nc.u32 %r150, [%rd123];
	// end inline asm
	mov.b32 	%f157, %r150;
	add.f32 	%f410, %f410, %f157;
	add.s32 	%r397, %r397, 256;
	add.s64 	%rd123, %rd123, 1024;
	add.s32 	%r395, %r395, 1;
	setp.ne.s32 	%p23, %r395, 0;
	@%p23 bra 	$L__BB58_44;
$L__BB58_45:
	setp.lt.u32 	%p24, %r37, 768;
	@%p24 bra 	$L__BB58_47;
$L__BB58_46:
	mul.wide.s32 	%rd73, %r397, 4;
	add.s64 	%rd69, %rd16, %rd73;
	// begin inline asm
	ld.global.nc.u32 %r151, [%rd69];
	// end inline asm
	mov.b32 	%f158, %r151;
	add.f32 	%f159, %f410, %f158;
	add.s64 	%rd70, %rd69, 1024;
	// begin inline asm
	ld.global.nc.u32 %r152, [%rd70];
	// end inline asm
	mov.b32 	%f160, %r152;
	add.f32 	%f161, %f159, %f160;
	add.s64 	%rd71, %rd69, 2048;
	// begin inline asm
	ld.global.nc.u32 %r153, [%rd71];
	// end inline asm
	mov.b32 	%f162, %r153;
	add.f32 	%f163, %f161, %f162;
	add.s64 	%rd72, %rd69, 3072;
	// begin inline asm
	ld.global.nc.u32 %r154, [%rd72];
	// end inline asm
	mov.b32 	%f164, %r154;
	add.f32 	%f410, %f163, %f164;
	add.s32 	%r397, %r397, 1024;
	setp.lt.s32 	%p25, %r397, %r67;
	@%p25 bra 	$L__BB58_46;
$L__BB58_47:
	setp.lt.s32 	%p26, %r67, 256;
	@%p26 bra 	$L__BB58_52;
	// begin inline asm
	mov.u32 %r193, %laneid;
	// end inline asm
	mov.b32 	%r195, %f410;
	mov.b32 	%r196, 1;
	mov.b32 	%r217, 31;
	mov.b32 	%r218, -1;
	// begin inline asm
	shfl.sync.down.b32 %r194, %r195, %r196, %r217, %r218;
	// end inline asm
	setp.gt.s32 	%p42, %r193, 30;
	mov.b32 	%f199, %r194;
	add.f32 	%f200, %f410, %f199;
	selp.f32 	%f201, %f410, %f200, %p42;
	mov.b32 	%r200, %f201;
	mov.b32 	%r201, 2;
	// begin inline asm
	shfl.sync.down.b32 %r199, %r200, %r201, %r217, %r218;
	// end inline asm
	setp.gt.s32 	%p43, %r193, 29;
	mov.b32 	%f202, %r199;
	add.f32 	%f203, %f201, %f202;
	selp.f32 	%f204, %f201, %f203, %p43;
	mov.b32 	%r205, %f204;
	mov.b32 	%r206, 4;
	// begin inline asm
	shfl.sync.down.b32 %r204, %r205, %r206, %r217, %r218;
	// end inline asm
	setp.gt.s32 	%p44, %r193, 27;
	mov.b32 	%f205, %r204;
	add.f32 	%f206, %f204, %f205;
	selp.f32 	%f207, %f204, %f206, %p44;
	mov.b32 	%r210, %f207;
	mov.b32 	%r211, 8;
	// begin inline asm
	shfl.sync.down.b32 %r209, %r210, %r211, %r217, %r218;
	// end inline asm
	setp.gt.s32 	%p45, %r193, 23;
	mov.b32 	%f208, %r209;
	add.f32 	%f209, %f207, %f208;
	selp.f32 	%f210, %f207, %f209, %p45;
	mov.b32 	%r215, %f210;
	mov.b32 	%r216, 16;
	// begin inline asm
	shfl.sync.down.b32 %r214, %r215, %r216, %r217, %r218;
	// end inline asm
	setp.gt.s32 	%p46, %r193, 15;
	mov.b32 	%f211, %r214;
	add.f32 	%f38, %f210, %f211;
	selp.f32 	%f418, %f210, %f38, %p46;
	setp.ne.s32 	%p47, %r193, 0;
	@%p47 bra 	$L__BB58_50;
	shr.u32 	%r219, %r34, 3;
	and.b32  	%r220, %r219, 124;
	mov.u32 	%r221, _ZZN3cub18CUB_300001_SM_10006detail6reduce28DeviceReduceSingleTileKernelINS2_10policy_hubIfyN4cuda3std3__44plusIfEEE10Policy1000EPfSC_iS9_ffNS7_10__identityEEEvT0_T1_T2_T3_T4_T6_E12temp_storage;
	add.s32 	%r222, %r221, %r220;
	st.shared.f32 	[%r222+8], %f38;
$L__BB58_50:
	bar.sync 	0;
	setp.ne.s32 	%p48, %r34, 0;
	@%p48 bra 	$L__BB58_72;
	ld.shared.f32 	%f212, [_ZZN3cub18CUB_300001_SM_10006detail6reduce28DeviceReduceSingleTileKernelINS2_10policy_hubIfyN4cuda3std3__44plusIfEEE10Policy1000EPfSC_iS9_ffNS7_10__identityEEEvT0_T1_T2_T3_T4_T6_E12temp_storage+12];
	add.f32 	%f213, %f418, %f212;
	ld.shared.f32 	%f214, [_ZZN3cub18CUB_300001_SM_10006detail6reduce28DeviceReduceSingleTileKernelINS2_10policy_hubIfyN4cuda3std3__44plusIfEEE10Policy1000EPfSC_iS9_ffNS7_10__identityEEEvT0_T1_T2_T3_T4_T6_E12temp_storage+16];
	add.f32 	%f215, %f213, %f214;
	ld.shared.f32 	%f216, [_ZZN3cub18CUB_300001_SM_10006detail6reduce28DeviceReduceSingleTileKernelINS2_10policy_hubIfyN4cuda3std3__44plusIfEEE10Policy1000EPfSC_iS9_ffNS7_10__identityEEEvT0_T1_T2_T3_T4_T6_E12temp_storage+20];
	add.f32 	%f217, %f215, %f216;
	ld.shared.f32 	%f218, [_ZZN3cub18CUB_300001_SM_10006detail6reduce28DeviceReduceSingleTileKernelINS2_10policy_hubIfyN4cuda3std3__44plusIfEEE10Policy1000EPfSC_iS9_ffNS7_10__identityEEEvT0_T1_T2_T3_T4_T6_E12temp_storage+24];
	add.f32 	%f219, %f217, %f218;
	ld.shared.f32 	%f220, [_ZZN3cub18CUB_300001_SM_10006detail6reduce28DeviceReduceSingleTileKernelINS2_10policy_hubIfyN4cuda3std3__44plusIfEEE10Policy1000EPfSC_iS9_ffNS7_10__identityEEEvT0_T1_T2_T3_T4_T6_E12temp_storage+28];
	add.f32 	%f221, %f219, %f220;
	ld.shared.f32 	%f222, [_ZZN3cub18CUB_300001_SM_10006detail6reduce28DeviceReduceSingleTileKernelINS2_10policy_hubIfyN4cuda3std3__44plusIfEEE10Policy1000EPfSC_iS9_ffNS7_10__identityEEEvT0_T1_T2_T3_T4_T6_E12temp_storage+32];
	add.f32 	%f223, %f221, %f222;
	ld.shared.f32 	%f224, [_ZZN3cub18CUB_300001_SM_10006detail6reduce28DeviceReduceSingleTileKernelINS2_10policy_hubIfyN4cuda3std3__44plusIfEEE10Policy1000EPfSC_iS9_ffNS7_10__identityEEEvT0_T1_T2_T3_T4_T6_E12temp_storage+36];
	add.f32 	%f418, %f223, %f224;
	bra.uni 	$L__BB58_72;
$L__BB58_52:
	// begin inline asm
	mov.u32 %r155, %laneid;
	// end inline asm
	and.b32  	%r181, %r34, 992;
	add.s32 	%r182, %r181, 32;
	setp.gt.s32 	%p27, %r182, %r67;
	not.b32 	%r183, %r181;
	add.s32 	%r184, %r67, %r183;
	selp.b32 	%r179, %r184, 31, %p27;
	mov.b32 	%r157, %f410;
	mov.b32 	%r158, 1;
	mov.b32 	%r180, -1;
	// begin inline asm
	shfl.sync.down.b32 %r156, %r157, %r158, %r179, %r180;
	// end inline asm
	setp.lt.s32 	%p28, %r155, %r179;
	mov.b32 	%f165, %r156;
	add.f32 	%f166, %f410, %f165;
	selp.f32 	%f167, %f166, %f410, %p28;
	mov.b32 	%r162, %f167;
	mov.b32 	%r163, 2;
	// begin inline asm
	shfl.sync.down.b32 %r161, %r162, %r163, %r179, %r180;
	// end inline asm
	add.s32 	%r185, %r155, 2;
	setp.gt.s32 	%p29, %r185, %r179;
	mov.b32 	%f168, %r161;
	add.f32 	%f169, %f167, %f168;
	selp.f32 	%f170, %f167, %f169, %p29;
	mov.b32 	%r167, %f170;
	mov.b32 	%r168, 4;
	// begin inline asm
	shfl.sync.down.b32 %r166, %r167, %r168, %r179, %r180;
	// end inline asm
	add.s32 	%r186, %r155, 4;
	setp.gt.s32 	%p30, %r186, %r179;
	mov.b32 	%f171, %r166;
	add.f32 	%f172, %f170, %f171;
	selp.f32 	%f173, %f170, %f172, %p30;
	mov.b32 	%r172, %f173;
	mov.b32 	%r173, 8;
	// begin inline asm
	shfl.sync.down.b32 %r171, %r172, %r173, %r179, %r180;
	// end inline asm
	add.s32 	%r187, %r155, 8;
	setp.gt.s32 	%p31, %r187, %r179;
	mov.b32 	%f174, %r171;
	add.f32 	%f175, %f173, %f174;
	selp.f32 	%f176, %f173, %f175, %p31;
	mov.b32 	%r177, %f176;
	mov.b32 	%r178, 16;
	// begin inline asm
	shfl.sync.down.b32 %r176, %r177, %r178, %r179, %r180;
	// end inline asm
	add.s32 	%r188, %r155, 16;
	setp.gt.s32 	%p32, %r188, %r179;
	mov.b32 	%f177, %r176;
	add.f32 	%f178, %f176, %f177;
	selp.f32 	%f418, %f176, %f178, %p32;
	setp.ne.s32 	%p33, %r155, 0;
	@%p33 bra 	$L__BB58_54;
	shr.u32 	%r189, %r34, 3;
	and.b32  	%r190, %r189, 124;
	mov.u32 	%r191, _ZZN3cub18CUB_300001_SM_10006detail6reduce28DeviceReduceSingleTileKernelINS2_10policy_hubIfyN4cuda3std3__44plusIfEEE10Policy1000EPfSC_iS9_ffNS7_10__identityEEEvT0_T1_T2_T3_T4_T6_E12temp_storage;
	add.s32 	%r192, %r191, %r190;
	st.shared.f32 	[%r192+8], %f418;
$L__BB58_54:
	bar.sync 	0;
	setp.ne.s32 	%p34, %r34, 0;
	@%p34 bra 	$L__BB58_72;
	setp.gt.s32 	%p35, %r67, 32;
	ld.shared.f32 	%f179, [_ZZN3cub18CUB_300001_SM_10006detail6reduce28DeviceReduceSingleTileKernelINS2_10policy_hubIfyN4cuda3std3__44plusIfEEE10Policy1000EPfSC_iS9_ffNS7_10__identityEEEvT0_T1_T2_T3_T4_T6_E12temp_storage+12];
	add.f32 	%f180, %f418, %f179;
	selp.f32 	%f181, %f180, %f418, %p35;
	setp.gt.s32 	%p36, %r67, 64;
	ld.shared.f32 	%f182, [_ZZN3cub18CUB_300001_SM_10006detail6reduce28DeviceReduceSingleTileKernelINS2_10policy_hubIfyN4cuda3std3__44plusIfEEE10Policy1000EPfSC_iS9_ffNS7_10__identityEEEvT0_T1_T2_T3_T4_T6_E12temp_storage+16];
	add.f32 	%f183, %f182, %f181;
	selp.f32 	%f184, %f183, %f181, %p36;
	setp.gt.s32 	%p37, %r67, 96;
	ld.shared.f32 	%f185, [_ZZN3cub18CUB_300001_SM_10006detail6reduce28DeviceReduceSingleTileKernelINS2_10policy_hubIfyN4cuda3std3__44plusIfEEE10Policy1000EPfSC_iS9_ffNS7_10__identityEEEvT0_T1_T2_T3_T4_T6_E12temp_storage+20];
	add.f32 	%f186, %f185, %f184;
	selp.f32 	%f187, %f186, %f184, %p37;
	setp.gt.s32 	%p38, %r67, 128;
	ld.shared.f32 	%f188, [_ZZN3cub18CUB_300001_SM_10006detail6reduce28DeviceReduceSingleTileKernelINS2_10policy_hubIfyN4cuda3std3__44plusIfEEE10Policy1000EPfSC_iS9_ffNS7_10__identityEEEvT0_T1_T2_T3_T4_T6_E12temp_storage+24];
	add.f32 	%f189, %f188, %f187;
	selp.f32 	%f190, %f189, %f187, %p38;
	setp.gt.s32 	%p39, %r67, 160;
	ld.shared.f32 	%f191, [_ZZN3cub18CUB_300001_SM_10006detail6reduce28DeviceReduceSingleTileKernelINS2_10policy_hubIfyN4cuda3std3__44plusIfEEE10Policy1000EPfSC_iS9_ffNS7_10__identityEEEvT0_T1_T2_T3_T4_T6_E12temp_storage+28];
	add.f32 	%f192, %f191, %f190;
	selp.f32 	%f193, %f192, %f190, %p39;
	setp.gt.s32 	%p40, %r67, 192;
	ld.shared.f32 	%f194, [_ZZN3cub18CUB_300001_SM_10006detail6reduce28DeviceReduceSingleTileKernelINS2_10policy_hubIfyN4cuda3std3__44plusIfEEE10Policy1000EPfSC_iS9_ffNS7_10__identityEEEvT0_T1_T2_T3_T4_T6_E12temp_storage+32];
	add.f32 	%f195, %f194, %f193;
	selp.f32 	%f196, %f195, %f193, %p40;
	setp.gt.s32 	%p41, %r67, 224;
	ld.shared.f32 	%f197, [_ZZN3cub18CUB_300001_SM_10006detail6reduce28DeviceReduceSingleTileKernelINS2_10policy_hubIfyN4cuda3std3__44plusIfEEE10Policy1000EPfSC_iS9_ffNS7_10__identityEEEvT0_T1_T2_T3_T4_T6_E12temp_storage+36];
	add.f32 	%f198, %f197, %f196;
	selp.f32 	%f418, %f198, %f196, %p41;
	bra.uni 	$L__BB58_72;
$L__BB58_56:
	mov.u32 	%r46, %tid.x;
	mul.wide.u32 	%rd35, %r46, 4;
	add.s64 	%rd19, %rd16, %rd35;
	// begin inline asm
	ld.global.nc.u32 %r68, [%rd19];
	// end inline asm
	mov.b32 	%f59, %r68;
	add.s64 	%rd20, %rd19, 1024;
	// begin inline asm
	ld.global.nc.u32 %r69, [%rd20];
	// end inline asm
	mov.b32 	%f60, %r69;
	add.s64 	%rd21, %rd19, 2048;
	// begin inline asm
	ld.global.nc.u32 %r70, [%rd21];
	// end inline asm
	mov.b32 	%f61, %r70;
	add.s64 	%rd22, %rd19, 3072;
	// begin inline asm
	ld.global.nc.u32 %r71, [%rd22];
	// end inline asm
	mov.b32 	%f62, %r71;
	add.s64 	%rd23, %rd19, 4096;
	// begin inline asm
	ld.global.nc.u32 %r72, [%rd23];
	// end inline asm
	mov.b32 	%f63, %r72;
	add.s64 	%rd24, %rd19, 5120;
	// begin inline asm
	ld.global.nc.u32 %r73, [%rd24];
	// end inline asm
	mov.b32 	%f64, %r73;
	add.s64 	%rd25, %rd19, 6144;
	// begin inline asm
	ld.global.nc.u32 %r74, [%rd25];
	// end inline asm
	mov.b32 	%f65, %r74;
	add.s64 	%rd26, %rd19, 7168;
	// begin inline asm
	ld.global.nc.u32 %r75, [%rd26];
	// end inline asm
	mov.b32 	%f66, %r75;
	add.s64 	%rd27, %rd19, 8192;
	// begin inline asm
	ld.global.nc.u32 %r76, [%rd27];
	// end inline asm
	mov.b32 	%f67, %r76;
	add.s64 	%rd28, %rd19, 9216;
	// begin inline asm
	ld.global.nc.u32 %r77, [%rd28];
	// end inline asm
	mov.b32 	%f68, %r77;
	add.s64 	%rd29, %rd19, 10240;
	// begin inline asm
	ld.global.nc.u32 %r78, [%rd29];
	// end inline asm
	mov.b32 	%f69, %r78;
	add.s64 	%rd30, %rd19, 11264;
	// begin inline asm
	ld.global.nc.u32 %r79, [%rd30];
	// end inline asm
	mov.b32 	%f70, %r79;
	add.s64 	%rd31, %rd19, 12288;
	// begin inline asm
	ld.global.nc.u32 %r80, [%rd31];
	// end inline asm
	mov.b32 	%f71, %r80;
	add.s64 	%rd32, %rd19, 13312;
	// begin inline asm
	ld.global.nc.u32 %r81, [%rd32];
	// end inline asm
	mov.b32 	%f72, %r81;
	add.s64 	%rd33, %rd19, 14336;
	// begin inline asm
	ld.global.nc.u32 %r82, [%rd33];
	// end inline asm
	mov.b32 	%f73, %r82;
	add.s64 	%rd34, %rd19, 15360;
	// begin inline asm
	ld.global.nc.u32 %r83, [%rd34];
	// end inline asm
	mov.b32 	%f74, %r83;
	add.f32 	%f75, %f59, %f60;
	add.f32 	%f76, %f61, %f62;
	add.f32 	%f77, %f63, %f64;
	add.f32 	%f78, %f65, %f66;
	add.f32 	%f79, %f67, %f68;
	add.f32 	%f80, %f69, %f70;
	add.f32 	%f81, %f71, %f72;
	add.f32 	%f82, %f73, %f74;
	add.f32 	%f83, %f75, %f76;
	add.f32 	%f84, %f77, %f78;
	add.f32 	%f85, %f79, %f80;
	add.f32 	%f86, %f81, %f82;
	add.f32 	%f87, %f83, %f84;
	add.f32 	%f88, %f85, %f86;
	add.f32 	%f417, %f87, %f88;
	setp.lt.u32 	%p4, %r67, 8192;
	mov.b32 	%r400, 4096;
	@%p4 bra 	$L__BB58_60;
	add.s32 	%r47, %r67, -4096;
	mov.b32 	%r400, 4096;
$L__BB58_58:
	mul.wide.s32 	%rd52, %r400, 4;
	add.s64 	%rd36, %rd19, %rd52;
	// begin inline asm
	ld.global.nc.u32 %r86, [%rd36];
	// end inline asm
	mov.b32 	%f89, %r86;
	add.s64 	%rd37, %rd36, 1024;
	// begin inline asm
	ld.global.nc.u32 %r87, [%rd37];
	// end inline asm
	mov.b32 	%f90, %r87;
	add.s64 	%rd38, %rd36, 2048;
	// begin inline asm
	ld.global.nc.u32 %r88, [%rd38];
	// end inline asm
	mov.b32 	%f91, %r88;
	add.s64 	%rd39, %rd36, 3072;
	// begin inline asm
	ld.global.nc.u32 %r89, [%rd39];
	// end inline asm
	mov.b32 	%f92, %r89;
	add.s64 	%rd40, %rd36, 4096;
	// begin inline asm
	ld.global.nc.u32 %r90, [%rd40];
	// end inline asm
	mov.b32 	%f93, %r90;
	add.s64 	%rd41, %rd36, 5120;
	// begin inline asm
	ld.global.nc.u32 %r91, [%rd41];
	// end inline asm
	mov.b32 	%f94, %r91;
	add.s64 	%rd42, %rd36, 6144;
	// begin inline asm
	ld.global.nc.u32 %r92, [%rd42];
	// end inline asm
	mov.b32 	%f95, %r92;
	add.s64 	%rd43, %rd36, 7168;
	// begin inline asm
	ld.global.nc.u32 %r93, [%rd43];
	// end inline asm
	mov.b32 	%f96, %r93;
	add.s64 	%rd44, %rd36, 8192;
	// begin inline asm
	ld.global.nc.u32 %r94, [%rd44];
	// end inline asm
	mov.b32 	%f97, %r94;
	add.s64 	%rd45, %rd36, 9216;
	// begin inline asm
	ld.global.nc.u32 %r95, [%rd45];
	// end inline asm
	mov.b32 	%f98, %r95;
	add.s64 	%rd46, %rd36, 10240;
	// begin inline asm
	ld.global.nc.u32 %r96, [%rd46];
	// end inline asm
	mov.b32 	%f99, %r96;
	add.s64 	%rd47, %rd36, 11264;
	// begin inline asm
	ld.global.nc.u32 %r97, [%rd47];
	// end inline asm
	mov.b32 	%f100, %r97;
	add.s64 	%rd48, %rd36, 12288;
	// begin inline asm
	ld.global.nc.u32 %r98, [%rd48];
	// end inline asm
	mov.b32 	%f101, %r98;
	add.s64 	%rd49, %rd36, 13312;
	// begin inline asm
	ld.global.nc.u32 %r99, [%rd49];
	// end inline asm
	mov.b32 	%f102, %r99;
	add.s64 	%rd50, %rd36, 14336;
	// begin inline asm
	ld.global.nc.u32 %r100, [%rd50];
	// end inline asm
	mov.b32 	%f103, %r100;
	add.s64 	%rd51, %rd36, 15360;
	// begin inline asm
	ld.global.nc.u32 %r101, [%rd51];
	// end inline asm
	mov.b32 	%f104, %r101;
	add.f32 	%f105, %f417, %f89;
	add.f32 	%f106, %f90, %f91;
	add.f32 	%f107, %f92, %f93;
	add.f32 	%f108, %f94, %f95;
	add.f32 	%f109, %f96, %f97;
	add.f32 	%f110, %f98, %f99;
	add.f32 	%f111, %f100, %f101;
	add.f32 	%f112, %f102, %f103;
	add.f32 	%f113, %f105, %f106;
	add.f32 	%f114, %f107, %f108;
	add.f32 	%f115, %f109, %f110;
	add.f32 	%f116, %f111, %f112;
	add.f32 	%f117, %f113, %f114;
	add.f32 	%f118, %f115, %f116;
	add.f32 	%f119, %f117, %f118;
	add.f32 	%f417, %f119, %f104;
	sub.s32 	%r102, %r67, %r400;
	setp.lt.s32 	%p5, %r102, 4096;
	@%p5 bra 	$L__BB58_68;
	add.s32 	%r400, %r400, 4096;
	setp.le.s32 	%p6, %r400, %r47;
	@%p6 bra 	$L__BB58_58;
$L__BB58_60:
	setp.le.s32 	%p7, %r67, %r400;
	@%p7 bra 	$L__BB58_68;
	sub.s32 	%r51, %r67, %r400;
	setp.ge.s32 	%p8, %r46, %r51;
	@%p8 bra 	$L__BB58_68;
	not.b32 	%r103, %r46;
	add.s32 	%r104, %r67, %r103;
	sub.s32 	%r52, %r104, %r400;
	and.b32  	%r105, %r52, 768;
	setp.eq.s32 	%p9, %r105, 768;
	mov.u32 	%r404, %r46;
	@%p9 bra 	$L__BB58_65;
	add.s32 	%r402, %r46, %r400;
	shr.u32 	%r106, %r52, 8;
	add.s32 	%r107, %r106, 1;
	and.b32  	%r108, %r107, 3;
	neg.s32 	%r401, %r108;
	mov.u32 	%r404, %r46;
$L__BB58_64:
	.pragma "nounroll";
	mul.wide.u32 	%rd54, %r402, 4;
	add.s64 	%rd53, %rd16, %rd54;
	// begin inline asm
	ld.global.nc.u32 %r109, [%rd53];
	// end inline asm
	mov.b32 	%f121, %r109;
	add.f32 	%f417, %f417, %f121;
	add.s32 	%r404, %r404, 256;
	add.s32 	%r402, %r402, 256;
	add.s32 	%r401, %r401, 1;
	setp.ne.s32 	%p10, %r401, 0;
	@%p10 bra 	$L__BB58_64;
$L__BB58_65:
	setp.lt.u32 	%p11, %r52, 768;
	@%p11 bra 	$L__BB58_68;
	cvt.u64.u32 	%rd55, %r404;
	cvt.u64.u32 	%rd56, %r400;
	add.s64 	%rd57, %rd55, %rd56;
	shl.b64 	%rd58, %rd57, 2;
	add.s64 	%rd59, %rd58, %rd16;
	add.s64 	%rd124, %rd59, 2048;
	add.s32 	%r405, %r404, %r400;
$L__BB58_67:
	mul.wide.u32 	%rd64, %r405, 4;
	add.s64 	%rd60, %rd16, %rd64;
	// begin inline asm
	ld.global.nc.u32 %r110, [%rd60];
	// end inline asm
	mov.b32 	%f122, %r110;
	add.f32 	%f123, %f417, %f122;
	add.s64 	%rd61, %rd124, -1024;
	// begin inline asm
	ld.global.nc.u32 %r111, [%rd61];
	// end inline asm
	mov.b32 	%f124, %r111;
	add.f32 	%f125, %f123, %f124;
	// begin inline asm
	ld.global.nc.u32 %r112, [%rd124];
	// end inline asm
	mov.b32 	%f126, %r112;
	add.f32 	%f127, %f125, %f126;
	add.s64 	%rd63, %rd124, 1024;
	// begin inline asm
	ld.global.nc.u32 %r113, [%rd63];
	// end inline asm
	mov.b32 	%f128, %r113;
	add.f32 	%f417, %f127, %f128;
	add.s32 	%r404, %r404, 1024;
	add.s64 	%rd124, %rd124, 4096;
	add.s32 	%r405, %r405, 1024;
	setp.lt.s32 	%p12, %r404, %r51;
	@%p12 bra 	$L__BB58_67;
$L__BB58_68:
	// begin inline asm
	mov.u32 %r114, %laneid;
	// end inline asm
	mov.b32 	%r116, %f417;
	mov.b32 	%r117, 1;
	mov.b32 	%r138, 31;
	mov.b32 	%r139, -1;
	// begin inline asm
	shfl.sync.down.b32 %r115, %r116, %r117, %r138, %r139;
	// end inline asm
	setp.gt.s32 	%p13, %r114, 30;
	mov.b32 	%f129, %r115;
	add.f32 	%f130, %f417, %f129;
	selp.f32 	%f131, %f417, %f130, %p13;
	mov.b32 	%r121, %f131;
	mov.b32 	%r122, 2;
	// begin inline asm
	shfl.sync.down.b32 %r120, %r121, %r122, %r138, %r139;
	// end inline asm
	setp.gt.s32 	%p14, %r114, 29;
	mov.b32 	%f132, %r120;
	add.f32 	%f133, %f131, %f132;
	selp.f32 	%f134, %f131, %f133, %p14;
	mov.b32 	%r126, %f134;
	mov.b32 	%r127, 4;
	// begin inline asm
	shfl.sync.down.b32 %r125, %r126, %r127, %r138, %r139;
	// end inline asm
	setp.gt.s32 	%p15, %r114, 27;
	mov.b32 	%f135, %r125;
	add.f32 	%f136, %f134, %f135;
	selp.f32 	%f137, %f134, %f136, %p15;
	mov.b32 	%r131, %f137;
	mov.b32 	%r132, 8;
	// begin inline asm
	shfl.sync.down.b32 %r130, %r131, %r132, %r138, %r139;
	// end inline asm
	setp.gt.s32 	%p16, %r114, 23;
	mov.b32 	%f138, %r130;
	add.f32 	%f139, %f137, %f138;
	selp.f32 	%f140, %f137, %f139, %p16;
	mov.b32 	%r136, %f140;
	mov.b32 	%r137, 16;
	// begin inline asm
	shfl.sync.down.b32 %r135, %r136, %r137, %r138, %r139;
	// end inline asm
	setp.gt.s32 	%p17, %r114, 15;
	mov.b32 	%f141, %r135;
	add.f32 	%f54, %f140, %f141;
	selp.f32 	%f418, %f140, %f54, %p17;
	setp.ne.s32 	%p18, %r114, 0;
	@%p18 bra 	$L__BB58_70;
	shr.u32 	%r140, %r46, 3;
	and.b32  	%r141, %r140, 124;
	mov.u32 	%r142, _ZZN3cub18CUB_300001_SM_10006detail6reduce28DeviceReduceSingleTileKernelINS2_10policy_hubIfyN4cuda3std3__44plusIfEEE10Policy1000EPfSC_iS9_ffNS7_10__identityEEEvT0_T1_T2_T3_T4_T6_E12temp_storage;
	add.s32 	%r143, %r142, %r141;
	st.shared.f32 	[%r143+8], %f54;
$L__BB58_70:
	bar.sync 	0;
	setp.ne.s32 	%p19, %r46, 0;
	@%p19 bra 	$L__BB58_72;
	ld.shared.f32 	%f142, [_ZZN3cub18CUB_300001_SM_10006detail6reduce28DeviceReduceSingleTileKernelINS2_10policy_hubIfyN4cuda3std3__44plusIfEEE10Policy1000EPfSC_iS9_ffNS7_10__identityEEEvT0_T1_T2_T3_T4_T6_E12temp_storage+12];
	add.f32 	%f143, %f418, %f142;
	ld.shared.f32 	%f144, [_ZZN3cub18CUB_300001_SM_10006detail6reduce28DeviceReduceSingleTileKernelINS2_10policy_hubIfyN4cuda3std3__44plusIfEEE10Policy1000EPfSC_iS9_ffNS7_10__identityEEEvT0_T1_T2_T3_T4_T6_E12temp_storage+16];
	add.f32 	%f145, %f143, %f144;
	ld.shared.f32 	%f146, [_ZZN3cub18CUB_300001_SM_10006detail6reduce28DeviceReduceSingleTileKernelINS2_10policy_hubIfyN4cuda3std3__44plusIfEEE10Policy1000EPfSC_iS9_ffNS7_10__identityEEEvT0_T1_T2_T3_T4_T6_E12temp_storage+20];
	add.f32 	%f147, %f145, %f146;
	ld.shared.f32 	%f148, [_ZZN3cub18CUB_300001_SM_10006detail6reduce28DeviceReduceSingleTileKernelINS2_10policy_hubIfyN4cuda3std3__44plusIfEEE10Policy1000EPfSC_iS9_ffNS7_10__identityEEEvT0_T1_T2_T3_T4_T6_E12temp_storage+24];
	add.f32 	%f149, %f147, %f148;
	ld.shared.f32 	%f150, [_ZZN3cub18CUB_300001_SM_10006detail6reduce28DeviceReduceSingleTileKernelINS2_10policy_hubIfyN4cuda3std3__44plusIfEEE10Policy1000EPfSC_iS9_ffNS7_10__identityEEEvT0_T1_T2_T3_T4_T6_E12temp_storage+28];
	add.f32 	%f151, %f149, %f150;
	ld.shared.f32 	%f152, [_ZZN3cub18CUB_300001_SM_10006detail6reduce28DeviceReduceSingleTileKernelINS2_10policy_hubIfyN4cuda3std3__44plusIfEEE10Policy1000EPfSC_iS9_ffNS7_10__identityEEEvT0_T1_T2_T3_T4_T6_E12temp_storage+32];
	add.f32 	%f153, %f151, %f152;
	ld.shared.f32 	%f154, [_ZZN3cub18CUB_300001_SM_10006detail6reduce28DeviceReduceSingleTileKernelINS2_10policy_hubIfyN4cuda3std3__44plusIfEEE10Policy1000EPfSC_iS9_ffNS7_10__identityEEEvT0_T1_T2_T3_T4_T6_E12temp_storage+36];
	add.f32 	%f418, %f153, %f154;
$L__BB58_72:
	mov.u32 	%r379, %tid.x;
	setp.ne.s32 	%p95, %r379, 0;
	@%p95 bra 	$L__BB58_74;
	add.f32 	%f391, %f58, %f418;
	st.global.f32 	[%rd1], %f391;
$L__BB58_74:
	ret;

}


// ===== COMPILED SASS (sm_100) =====

	.target	sm_100

	.elftype	@"ET_EXEC"


//--------------------- .note.nv.tkinfo           --------------------------
	.section	.note.nv.tkinfo,"",@"SHT_NOTE"
	.sectionflags	@"SHF_NOTE_NV_TKINFO"
	.tkinfo
        /*0018*/ 	.word	0x00000002
        /*0030*/ 	.string	""
        /*0030*/ 	.string	"ptxas"
        /*0030*/ 	.string	"Cuda compilation tools, release 13.0, V13.0.88"
        /*0030*/ 	.string	"Build cuda_13.0.r13.0/compiler.36424714_0"
        /*0030*/ 	.string	"-arch sm_100 -m 64 "



//--------------------- .note.nv.cuinfo           --------------------------
	.section	.note.nv.cuinfo,"",@"SHT_NOTE"
	.sectionflags	@"SHF_NOTE_NV_CUINFO"
        /*0018*/ 	.short	0x0002
        /*001a*/ 	.short	0x0064
        /*001c*/ 	.short	0x0082
	.zero		2


//--------------------- .nv.info                  --------------------------
	.section	.nv.info,"",@"SHT_CUDA_INFO"
	.align	4


	//----- nvinfo : EIATTR_REGCOUNT
	.align		4
        /*0000*/ 	.byte	0x04, 0x2f
        /*0002*/ 	.short	(.L_46 - .L_45)
	.align		4
.L_45:
        /*0004*/ 	.word	index@(_Z8mykernelPfS_iii)
        /*0008*/ 	.word	0x00000018


	//----- nvinfo : EIATTR_FRAME_SIZE
	.align		4
.L_46:
        /*000c*/ 	.byte	0x04, 0x11
        /*000e*/ 	.short	(.L_48 - .L_47)
	.align		4
.L_47:
        /*0010*/ 	.word	index@($__internal_0_$__cuda_sm3x_div_rn_noftz_f32_slowpath)
        /*0014*/ 	.word	0x00000000


	//----- nvinfo : EIATTR_FRAME_SIZE
	.align		4
.L_48:
        /*0018*/ 	.byte	0x04, 0x11
        /*001a*/ 	.short	(.L_50 - .L_49)
	.align		4
.L_49:
        /*001c*/ 	.word	index@(_Z8mykernelPfS_iii)
        /*0020*/ 	.word	0x00000000


	//----- nvinfo : EIATTR_REGCOUNT
	.align		4
.L_50:
        /*0024*/ 	.byte	0x04, 0x2f
        /*0026*/ 	.short	(.L_52 - .L_51)
	.align		4
.L_51:
        /*0028*/ 	.word	index@(_ZN6thrust24THRUST_300001_SM_1000_NS8cuda_cub4core6detail13_kernel_agentINS1_8__unique9InitAgentIN3cub18CUB_300001_SM_100013ScanTileStateIiLb1EEEPiiEEJSA_mSB_EEEvDpT0_)
        /*002c*/ 	.word	0x0000000a


	//----- nvinfo : EIATTR_FRAME_SIZE
	.align		4
.L_52:
        /*0030*/ 	.byte	0x04, 0x11
        /*0032*/ 	.short	(.L_54 - .L_53)
	.align		4
.L_53:
        /*0034*/ 	.word	index@(_ZN6thrust24THRUST_300001_SM_1000_NS8cuda_cub4core6detail13_kernel_agentINS1_8__unique9InitAgentIN3cub18CUB_300001_SM_100013ScanTileStateIiLb1EEEPiiEEJSA_mSB_EEEvDpT0_)
        /*0038*/ 	.word	0x00000000


	//----- nvinfo : EIATTR_REGCOUNT
	.align		4
.L_54:
        /*003c*/ 	.byte	0x04, 0x2f
        /*003e*/ 	.short	(.L_56 - .L_55)
	.align		4
.L_55:
        /*0040*/ 	.word	index@(_ZN6thrust24THRUST_300001_SM_1000_NS8cuda_cub4core6detail13_kernel_agentINS1_8__unique11UniqueAgentINS0_6detail15normal_iteratorINS0_10device_ptrIfEEEESB_N4cuda3std3__48equal_toIfEEiPiEEJSB_SB_SG_SH_iN3cub18CUB_300001_SM_100013ScanTileStateIiLb1EEEmEEEvDpT0_)
        /*0044*/ 	.word	0x00000030


	//----- nvinfo : EIATTR_FRAME_SIZE
	.align		4
.L_56:
        /*0048*/ 	.byte	0x04, 0x11
        /*004a*/ 	.short	(.L_58 - .L_57)
	.align		4
.L_57:
        /*004c*/ 	.word	index@(_ZN6thrust24THRUST_300001_SM_1000_NS8cuda_cub4core6detail13_kernel_agentINS1_8__unique11UniqueAgentINS0_6detail15normal_iteratorINS0_10device_ptrIfEEEESB_N4cuda3std3__48equal_toIfEEiPiEEJSB_SB_SG_SH_iN3cub18CUB_300001_SM_100013ScanTileStateIiLb1EEEmEEEvDpT0_)
        /*0050*/ 	.word	0x00000008


	//----- nvinfo : EIATTR_REGCOUNT
	.align		4
.L_58:
        /*0054*/ 	.byte	0x04, 0x2f
        /*0056*/ 	.short	(.L_60 - .L_59)
	.align		4
.L_59:
        /*0058*/ 	.word	index@(_ZN6thrust24THRUST_300001_SM_1000_NS8cuda_cub4core6detail13_kernel_agentINS1_8__reduce11ReduceAgentINS0_12zip_iteratorIN4cuda3std3__45tupleIJNS0_6detail15normal_iteratorINS0_10device_ptrIfEEEENS0_17counting_iteratorIlNS0_11use_defaultESI_SI_EEEEEEEPNSB_IJflEEESM_iNS1_9__extrema9arg_min_fIflNSA_4lessIfEEEEEEJSL_SN_iSS_EEEvDpT0_)
        /*005c*/ 	.word	0x0000001e


	//----- nvinfo : EIATTR_FRAME_SIZE
	.align		4
.L_60:
        /*0060*/ 	.byte	0x04, 0x11
        /*0062*/ 	.short	(.L_62 - .L_61)
	.align		4
.L_61:
        /*0064*/ 	.word	index@(_ZN6thrust24THRUST_300001_SM_1000_NS8cuda_cub4core6detail13_kernel_agentINS1_8__reduce11ReduceAgentINS0_12zip_iteratorIN4cuda3std3__45tupleIJNS0_6detail15normal_iteratorINS0_10device_ptrIfEEEENS0_17counting_iteratorIlNS0_11use_defaultESI_SI_EEEEEEEPNSB_IJflEEESM_iNS1_9__extrema9arg_min_fIflNSA_4lessIfEEEEEEJSL_SN_iSS_EEEvDpT0_)
        /*0068*/ 	.word	0x00000000


	//----- nvinfo : EIATTR_REGCOUNT
	.align		4
.L_62:
        /*006c*/ 	.byte	0x04, 0x2f
        /*006e*/ 	.short	(.L_64 - .L_63)
	.align		4
.L_63:
        /*0070*/ 	.word	index@(_ZN6thrust24THRUST_300001_SM_1000_NS8cuda_cub4core6detail13_kernel_agentINS1_8__reduce11ReduceAgentINS0_12zip_iteratorIN4cuda3std3__45tupleIJNS0_6detail15normal_iteratorINS0_10device_ptrIfEEEENS0_17counting_iteratorIlNS0_11use_defaultESI_SI_EEEEEEEPNSB_IJflEEESM_iNS1_9__extrema9arg_min_fIflNSA_4lessIfEEEEEEJSL_SN_iN3cub18CUB_300001_SM_100013GridEvenShareIiEENSV_9GridQueueIjEESS_EEEvDpT0_)
        /*0074*/ 	.word	0x0000001d


	//----- nvinfo : EIATTR_FRAME_SIZE
	.align		4
.L_64:
        /*0078*/ 	.byte	0x04, 0x11
        /*007a*/ 	.short	(.L_66 - .L_65)
	.align		4
.L_65:
        /*007c*/ 	.word	index@(_ZN6thrust24THRUST_300001_SM_1000_NS8cuda_cub4core6detail13_kernel_agentINS1_8__reduce11ReduceAgentINS0_12zip_iteratorIN4cuda3std3__45tupleIJNS0_6detail15normal_iteratorINS0_10device_ptrIfEEEENS0_17counting_iteratorIlNS0_11use_defaultESI_SI_EEEEEEEPNSB_IJflEEESM_iNS1_9__extrema9arg_min_fIflNSA_4lessIfEEEEEEJSL_SN_iN3cub18CUB_300001_SM_100013GridEvenShareIiEENSV_9GridQueueIjEESS_EEEvDpT0_)
        /*0080*/ 	.word	0x00000000


	//----- nvinfo : EIATTR_REGCOUNT
	.align		4
.L_66:
        /*0084*/ 	.byte	0x04, 0x2f
        /*0086*/ 	.short	(.L_68 - .L_67)
	.align		4
.L_67:
        /*0088*/ 	.word	index@(_ZN6thrust24THRUST_300001_SM_1000_NS8cuda_cub4core6detail13_kernel_agentINS1_8__reduce10DrainAgentIiEEJN3cub18CUB_300001_SM_10009GridQueueIjEEiEEEvDpT0_)
        /*008c*/ 	.word	0x00000008


	//----- nvinfo : EIATTR_FRAME_SIZE
	.align		4
.L_68:
        /*0090*/ 	.byte	0x04, 0x11
        /*0092*/ 	.short	(.L_70 - .L_69)
	.align		4
.L_69:
        /*0094*/ 	.word	index@(_ZN6thrust24THRUST_300001_SM_1000_NS8cuda_cub4core6detail13_kernel_agentINS1_8__reduce10DrainAgentIiEEJN3cub18CUB_300001_SM_10009GridQueueIjEEiEEEvDpT0_)
        /*0098*/ 	.word	0x00000000


	//----- nvinfo : EIATTR_REGCOUNT
	.align		4
.L_70:
        /*009c*/ 	.byte	0x04, 0x2f
        /*009e*/ 	.short	(.L_72 - .L_71)
	.align		4
.L_71:
        /*00a0*/ 	.word	index@(_ZN6thrust24THRUST_300001_SM_1000_NS8cuda_cub4core6detail13_kernel_agentINS1_8__reduce11ReduceAgentIPN4cuda3std3__45tupleIJflEEESC_SB_iNS1_9__extrema9arg_min_fIflNS9_4lessIfEEEEEEJSC_SC_iSH_EEEvDpT0_)
        /*00a4*/ 	.word	0x0000001e


	//----- nvinfo : EIATTR_FRAME_SIZE
	.align		4
.L_72:
        /*00a8*/ 	.byte	0x04, 0x11
        /*00aa*/ 	.short	(.L_74 - .L_73)
	.align		4
.L_73:
        /*00ac*/ 	.word	index@(_ZN6thrust24THRUST_300001_SM_1000_NS8cuda_cub4core6detail13_kernel_agentINS1_8__reduce11ReduceAgentIPN4cuda3std3__45tupleIJflEEESC_SB_iNS1_9__extrema9arg_min_fIflNS9_4lessIfEEEEEEJSC_SC_iSH_EEEvDpT0_)
        /*00b0*/ 	.word	0x00000000


	//----- nvinfo : EIATTR_REGCOUNT
	.align		4
.L_74:
        /*00b4*/ 	.byte	0x04, 0x2f
        /*00b6*/ 	.short	(.L_76 - .L_75)
	.align		4
.L_75:
        /*00b8*/ 	.word	index@(_ZN6thrust24THRUST_300001_SM_1000_NS8cuda_cub4core6detail13_kernel_agentINS1_8__reduce11ReduceAgentINS0_12zip_iteratorIN4cuda3std3__45tupleIJNS0_6detail15normal_iteratorINS0_10device_ptrIfEEEENS0_17counting_iteratorIlNS0_11use_defaultESI_SI_EEEEEEEPNSB_IJflEEESM_lNS1_9__extrema9arg_min_fIflNSA_4lessIfEEEEEEJSL_SN_lSS_EEEvDpT0_)
        /*00bc*/ 	.word	0x0000001c


	//----- nvinfo : EIATTR_FRAME_SIZE
	.align		4
.L_76:
        /*00c0*/ 	.byte	0x04, 0x11
        /*00c2*/ 	.short	(.L_78 - .L_77)
	.align		4
.L_77:
        /*00c4*/ 	.word	index@(_ZN6thrust24THRUST_300001_SM_1000_NS8cuda_cub4core6detail13_kernel_agentINS1_8__reduce11ReduceAgentINS0_12zip_iteratorIN4cuda3std3__45tupleIJNS0_6detail15normal_iteratorINS0_10device_ptrIfEEEENS0_17counting_iteratorIlNS0_11use_defaultESI_SI_EEEEEEEPNSB_IJflEEESM_lNS1_9__extrema9arg_min_fIflNSA_4lessIfEEEEEEJSL_SN_lSS_EEEvDpT0_)
        /*00c8*/ 	.word	0x00000000


	//----- nvinfo : EIATTR_REGCOUNT
	.align		4
.L_78:
        /*00cc*/ 	.byte	0x04, 0x2f
        /*00ce*/ 	.short	(.L_80 - .L_79)
	.align		4
.L_79:
        /*00d0*/ 	.word	index@(_ZN6thrust24THRUST_300001_SM_1000_NS8cuda_cub4core6detail13_kernel_agentINS1_8__reduce11ReduceAgentINS0_12zip_iteratorIN4cuda3std3__45tupleIJNS0_6detail15normal_iteratorINS0_10device_ptrIfEEEENS0_17counting_iteratorIlNS0_11use_defaultESI_SI_EEEEEEEPNSB_IJflEEESM_lNS1_9__extrema9arg_min_fIflNSA_4lessIfEEEEEEJSL_SN_lN3cub18CUB_300001_SM_100013GridEvenShareIlEENSV_9GridQueueIyEESS_EEEvDpT0_)
        /*00d4*/ 	.word	0x0000001e


	//----- nvinfo : EIATTR_FRAME_SIZE
	.align		4
.L_80:
        /*00d8*/ 	.byte	0x04, 0x11
        /*00da*/ 	.short	(.L_82 - .L_81)
	.align		4
.L_81:
        /*00dc*/ 	.word	index@(_ZN6thrust24THRUST_300001_SM_1000_NS8cuda_cub4core6detail13_kernel_agentINS1_8__reduce11ReduceAgentINS0_12zip_iteratorIN4cuda3std3__45tupleIJNS0_6detail15normal_iteratorINS0_10device_ptrIfEEEENS0_17counting_iteratorIlNS0_11use_defaultESI_SI_EEEEEEEPNSB_IJflEEESM_lNS1_9__extrema9arg_min_fIflNSA_4lessIfEEEEEEJSL_SN_lN3cub18CUB_300001_SM_100013GridEvenShareIlEENSV_9GridQueueIyEESS_EEEvDpT0_)
        /*00e0*/ 	.word	0x00000000


	//----- nvinfo : EIATTR_REGCOUNT
	.align		4
.L_82:
        /*00e4*/ 	.byte	0x04, 0x2f
        /*00e6*/ 	.short	(.L_84 - .L_83)
	.align		4
.L_83:
        /*00e8*/ 	.word	index@(_ZN6thrust24THRUST_300001_SM_1000_NS8cuda_cub4core6detail13_kernel_agentINS1_8__reduce10DrainAgentIlEEJN3cub18CUB_300001_SM_10009GridQueueIyEElEEEvDpT0_)
        /*00ec*/ 	.word	0x00000008


	//----- nvinfo : EIATTR_FRAME_SIZE
	.align		4
.L_84:
        /*00f0*/ 	.byte	0x04, 0x11
        /*00f2*/ 	.short	(.L_86 - .L_85)
	.align		4
.L_85:
        /*00f4*/ 	.word	index@(_ZN6thrust24THRUST_300001_SM_1000_NS8cuda_cub4core6detail13_kernel_agentINS1_8__reduce10DrainAgentIlEEJN3cub18CUB_300001_SM_10009GridQueueIyEElEEEvDpT0_)
        /*00f8*/ 	.word	0x00000000


	//----- nvinfo : EIATTR_REGCOUNT
	.align		4
.L_86:
        /*00fc*/ 	.byte	0x04, 0x2f
        /*00fe*/ 	.short	(.L_88 - .L_87)
	.align		4
.L_87:
        /*0100*/ 	.word	index@(_ZN6thrust24THRUST_300001_SM_1000_NS8cuda_cub4core6detail13_kernel_agentINS1_8__reduce11ReduceAgentIPN4cuda3std3__45tupleIJflEEESC_SB_lNS1_9__extrema9arg_min_fIflNS9_4lessIfEEEEEEJSC_SC_iSH_EEEvDpT0_)
        /*0104*/ 	.word	0x00000020


	//----- nvinfo : EIATTR_FRAME_SIZE
	.align		4
.L_88:
        /*0108*/ 	.byte	0x04, 0x11
        /*010a*/ 	.short	(.L_90 - .L_89)
	.align		4
.L_89:
        /*010c*/ 	.word	index@(_ZN6thrust24THRUST_300001_SM_1000_NS8cuda_cub4core6detail13_kernel_agentINS1_8__reduce11ReduceAgentIPN4cuda3std3__45tupleIJflEEESC_SB_lNS1_9__extrema9arg_min_fIflNS9_4lessIfEEEEEEJSC_SC_iSH_EEEvDpT0_)
        /*0110*/ 	.word	0x00000000


	//----- nvinfo : EIATTR_REGCOUNT
	.align		4
.L_90:
        /*0114*/ 	.byte	0x04, 0x2f
        /*0116*/ 	.short	(.L_92 - .L_91)
	.align		4
.L_91:
        /*0118*/ 	.word	index@(_ZN6thrust24THRUST_300001_SM_1000_NS8cuda_cub4core6detail13_kernel_agentINS1_8__reduce11ReduceAgentINS0_12zip_iteratorIN4cuda3std3__45tupleIJNS0_6detail15normal_iteratorINS0_10device_ptrIfEEEENS0_17counting_iteratorIlNS0_11use_defaultESI_SI_EEEEEEEPNSB_IJflEEESM_iNS1_9__extrema9arg_max_fIflNSA_4lessIfEEEEEEJSL_SN_iSS_EEEvDpT0_)
        /*011c*/ 	.word	0x0000001c


	//----- nvinfo : EIATTR_FRAME_SIZE
	.align		4
.L_92:
        /*0120*/ 	.byte	0x04, 0x11
        /*0122*/ 	.short	(.L_94 - .L_93)
	.align		4
.L_93:
        /*0124*/ 	.word	index@(_ZN6thrust24THRUST_300001_SM_1000_NS8cuda_cub4core6detail13_kernel_agentINS1_8__reduce11ReduceAgentINS0_12zip_iteratorIN4cuda3std3__45tupleIJNS0_6detail15normal_iteratorINS0_10device_ptrIfEEEENS0_17counting_iteratorIlNS0_11use_defaultESI_SI_EEEEEEEPNSB_IJflEEESM_iNS1_9__extrema9arg_max_fIflNSA_4lessIfEEEEEEJSL_SN_iSS_EEEvDpT0_)
        /*0128*/ 	.word	0x00000000


	//----- nvinfo : EIATTR_REGCOUNT
	.align		4
.L_94:
        /*012c*/ 	.byte	0x04, 0x2f
        /*012e*/ 	.short	(.L_96 - .L_95)
	.align		4
.L_95:
        /*0130*/ 	.word	index@(_ZN6thrust24THRUST_300001_SM_1000_NS8cuda_cub4core6detail13_kernel_agentINS1_8__reduce11ReduceAgentINS0_12zip_iteratorIN4cuda3std3__45tupleIJNS0_6detail15normal_iteratorINS0_10device_ptrIfEEEENS0_17counting_iteratorIlNS0_11use_defaultESI_SI_EEEEEEEPNSB_IJflEEESM_iNS1_9__extrema9arg_max_fIflNSA_4lessIfEEEEEEJSL_SN_iN3cub18CUB_300001_SM_100013GridEvenShareIiEENSV_9GridQueueIjEESS_EEEvDpT0_)
        /*0134*/ 	.word	0x0000001d


	//----- nvinfo : EIATTR_FRAME_SIZE
	.align		4
.L_96:
        /*0138*/ 	.byte	0x04, 0x11
        /*013a*/ 	.short	(.L_98 - .L_97)
	.align		4
.L_97:
        /*013c*/ 	.word	index@(_ZN6thrust24THRUST_300001_SM_1000_NS8cuda_cub4core6detail13_kernel_agentINS1_8__reduce11ReduceAgentINS0_12zip_iteratorIN4cuda3std3__45tupleIJNS0_6detail15normal_iteratorINS0_10device_ptrIfEEEENS0_17counting_iteratorIlNS0_11use_defaultESI_SI_EEEEEEEPNSB_IJflEEESM_iNS1_9__extrema9arg_max_fIflNSA_4lessIfEEEEEEJSL_SN_iN3cub18CUB_300001_SM_100013GridEvenShareIiEENSV_9GridQueueIjEESS_EEEvDpT0_)
        /*0140*/ 	.word	0x00000000


	//----- nvinfo : EIATTR_REGCOUNT
	.align		4
.L_98:
        /*0144*/ 	.byte	0x04, 0x2f
        /*0146*/ 	.short	(.L_100 - .L_99)
	.align		4
.L_99:
        /*0148*/ 	.word	index@(_ZN6thrust24THRUST_300001_SM_1000_NS8cuda_cub4core6detail13_kernel_agentINS1_8__reduce11ReduceAgentIPN4cuda3std3__45tupleIJflEEESC_SB_iNS1_9__extrema9arg_max_fIflNS9_4lessIfEEEEEEJSC_SC_iSH_EEEvDpT0_)
        /*014c*/ 	.word	0x00000020


	//----- nvinfo : EIATTR_FRAME_SIZE
	.align		4
.L_100:
        /*0150*/ 	.byte	0x04, 0x11
        /*0152*/ 	.short	(.L_102 - .L_101)
	.align		4
.L_101:
        /*0154*/ 	.word	index@(_ZN6thrust24THRUST_300001_SM_1000_NS8cuda_cub4core6detail13_kernel_agentINS1_8__reduce11ReduceAgentIPN4cuda3std3__45tupleIJflEEESC_SB_iNS1_9__extrema9arg_max_fIflNS9_4lessIfEEEEEEJSC_SC_iSH_EEEvDpT0_)
        /*0158*/ 	.word	0x00000000


	//----- nvinfo : EIATTR_REGCOUNT
	.align		4
.L_102:
        /*015c*/ 	.byte	0x04, 0x2f
        /*015e*/ 	.short	(.L_104 - .L_103)
	.align		4
.L_103:
        /*0160*/ 	.word	index@(_ZN6thrust24THRUST_300001_SM_1000_NS8cuda_cub4core6detail13_kernel_agentINS1_8__reduce11ReduceAgentINS0_12zip_iteratorIN4cuda3std3__45tupleIJNS0_6detail15normal_iteratorINS0_10device_ptrIfEEEENS0_17counting_iteratorIlNS0_11use_defaultESI_SI_EEEEEEEPNSB_IJflEEESM_lNS1_9__extrema9arg_max_fIflNSA_4lessIfEEEEEEJSL_SN_lSS_EEEvDpT0_)
        /*0164*/ 	.word	0x0000001c


	//----- nvinfo : EIATTR_FRAME_SIZE
	.align		4
.L_104:
        /*0168*/ 	.byte	0x04, 0x11
        /*016a*/ 	.short	(.L_106 - .L_105)
	.align		4
.L_105:
        /*016c*/ 	.word	index@(_ZN6thrust24THRUST_300001_SM_1000_NS8cuda_cub4core6detail13_kernel_agentINS1_8__reduce11ReduceAgentINS0_12zip_iteratorIN4cuda3std3__45tupleIJNS0_6detail15normal_iteratorINS0_10device_ptrIfEEEENS0_17counting_iteratorIlNS0_11use_defaultESI_SI_EEEEEEEPNSB_IJflEEESM_lNS1_9__extrema9arg_max_fIflNSA_4lessIfEEEEEEJSL_SN_lSS_EEEvDpT0_)
        /*0170*/ 	.word	0x00000000


	//----- nvinfo : EIATTR_REGCOUNT
	.align		4
.L_106:
        /*0174*/ 	.byte	0x04, 0x2f
        /*0176*/ 	.short	(.L_108 - .L_107)
	.align		4
.L_107:
        /*0178*/ 	.word	index@(_ZN6thrust24THRUST_300001_SM_1000_NS8cuda_cub4core6detail13_kernel_agentINS1_8__reduce11ReduceAgentINS0_12zip_iteratorIN4cuda3std3__45tupleIJNS0_6detail15normal_iteratorINS0_10device_ptrIfEEEENS0_17counting_iteratorIlNS0_11use_defaultESI_SI_EEEEEEEPNSB_IJflEEESM_lNS1_9__extrema9arg_max_fIflNSA_4lessIfEEEEEEJSL_SN_lN3cub18CUB_300001_SM_100013GridEvenShareIlEENSV_9GridQueueIyEESS_EEEvDpT0_)
        /*017c*/ 	.word	0x0000001e


	//----- nvinfo : EIATTR_FRAME_SIZE
	.align		4
.L_108:
        /*0180*/ 	.byte	0x04, 0x11
        /*0182*/ 	.short	(.L_110 - .L_109)
	.align		4
.L_109:
        /*0184*/ 	.word	index@(_ZN6thrust24THRUST_300001_SM_1000_NS8cuda_cub4core6detail13_kernel_agentINS1_8__reduce11ReduceAgentINS0_12zip_iteratorIN4cuda3std3__45tupleIJNS0_6detail15normal_iteratorINS0_10device_ptrIfEEEENS0_17counting_iteratorIlNS0_11use_defaultESI_SI_EEEEEEEPNSB_IJflEEESM_lNS1_9__extrema9arg_max_fIflNSA_4lessIfEEEEEEJSL_SN_lN3cub18CUB_300001_SM_100013GridEvenShareIlEENSV_9GridQueueIyEESS_EEEvDpT0_)
        /*0188*/ 	.word	0x00000000


	//----- nvinfo : EIATTR_REGCOUNT
	.align		4
.L_110:
        /*018c*/ 	.byte	0x04, 0x2f
        /*018e*/ 	.short	(.L_112 - .L_111)
	.align		4
.L_111:
        /*0190*/ 	.word	index@(_ZN6thrust24THRUST_300001_SM_1000_NS8cuda_cub4core6detail13_kernel_agentINS1_8__reduce11ReduceAgentIPN4cuda3std3__45tupleIJflEEESC_SB_lNS1_9__extrema9arg_max_fIflNS9_4lessIfEEEEEEJSC_SC_iSH_EEEvDpT0_)
        /*0194*/ 	.word	0x00000020


	//----- nvinfo : EIATTR_FRAME_SIZE
	.align		4
.L_112:
        /*0198*/ 	.byte	0x04, 0x11
        /*019a*/ 	.short	(.L_114 - .L_113)
	.align		4
.L_113:
        /*019c*/ 	.word	index@(_ZN6thrust24THRUST_300001_SM_1000_NS8cuda_cub4core6detail13_kernel_agentINS1_8__reduce11ReduceAgentIPN4cuda3std3__45tupleIJflEEESC_SB_lNS1_9__extrema9arg_max_fIflNS9_4lessIfEEEEEEJSC_SC_iSH_EEEvDpT0_)
        /*01a0*/ 	.word	0x00000000


	//----- nvinfo : EIATTR_REGCOUNT
	.align		4
.L_114:
        /*01a4*/ 	.byte	0x04, 0x2f
        /*01a6*/ 	.short	(.L_116 - .L_115)
	.align		4
.L_115:
        /*01a8*/ 	.word	index@(_ZN3cub18CUB_300001_SM_10006detail11EmptyKernelIvEEvv)
        /*01ac*/ 	.word	0x00000004


	//----- nvinfo : EIATTR_FRAME_SIZE
	.align		4
.L_116:
        /*01b0*/ 	.byte	0x04, 0x11
        /*01b2*/ 	.short	(.L_118 - .L_117)
	.align		4
.L_117:
        /*01b4*/ 	.word	index@(_ZN3cub18CUB_300001_SM_10006detail11EmptyKernelIvEEvv)
        /*01b8*/ 	.word	0x00000000


	//----- nvinfo : EIATTR_REGCOUNT
	.align		4
.L_118:
        /*01bc*/ 	.byte	0x04, 0x2f
        /*01be*/ 	.short	(.L_120 - .L_119)
	.align		4
.L_119:
        /*01c0*/ 	.word	index@(_ZN3cub18CUB_300001_SM_10006detail8for_each13static_kernelINS2_12policy_hub_t12policy_500_tEmN6thrust24THRUST_300001_SM_1000_NS8cuda_cub20__uninitialized_fill7functorINS7_10device_ptrIfEEfEEEEvT0_T1_)
        /*01c4*/ 	.word	0x00000008


	//----- nvinfo : EIATTR_FRAME_SIZE
	.align		4
.L_120:
        /*01c8*/ 	.byte	0x04, 0x11
        /*01ca*/ 	.short	(.L_122 - .L_121)
	.align		4
.L_121:
        /*01cc*/ 	.word	index@(_ZN3cub18CUB_300001_SM_10006detail8for_each13static_kernelINS2_12policy_hub_t12policy_500_tEmN6thrust24THRUST_300001_SM_1000_NS8cuda_cub20__uninitialized_fill7functorINS7_10device_ptrIfEEfEEEEvT0_T1_)
        /*01d0*/ 	.word	0x00000000


	//----- nvinfo : EIATTR_REGCOUNT
	.align		4
.L_122:
        /*01d4*/ 	.byte	0x04, 0x2f
        /*01d6*/ 	.short	(.L_124 - .L_123)
	.align		4
.L_123:
        /*01d8*/ 	.word	index@(_ZN3cub18CUB_300001_SM_10006detail8for_each13static_kernelINS2_12policy_hub_t12policy_500_tEmN6thrust24THRUST_300001_SM_1000_NS8cuda_cub20__uninitialized_fill7functorINS7_10device_ptrIiEEiEEEEvT0_T1_)
        /*01dc*/ 	.word	0x00000008


	//----- nvinfo : EIATTR_FRAME_SIZE
	.align		4
.L_124:
        /*01e0*/ 	.byte	0x04, 0x11
        /*01e2*/ 	.short	(.L_126 - .L_125)
	.align		4
.L_125:
        /*01e4*/ 	.word	index@(_ZN3cub18CUB_300001_SM_10006detail8for_each13static_kernelINS2_12policy_hub_t12policy_500_tEmN6thrust24THRUST_300001_SM_1000_NS8cuda_cub20__uninitialized_fill7functorINS7_10device_ptrIiEEiEEEEvT0_T1_)
        /*01e8*/ 	.word	0x00000000


	//----- nvinfo : EIATTR_REGCOUNT
	.align		4
.L_126:
        /*01ec*/ 	.byte	0x04, 0x2f
        /*01ee*/ 	.short	(.L_128 - .L_127)
	.align		4
.L_127:
        /*01f0*/ 	.word	index@(_ZN3cub18CUB_300001_SM_10006detail8for_each13static_kernelINS2_12policy_hub_t12policy_500_tElN6thrust24THRUST_300001_SM_1000_NS8cuda_cub10__tabulate7functorINS7_6detail15normal_iteratorINS7_10device_ptrIiEEEENS7_6system6detail7generic6detail22compute_sequence_valueIivEElEEEEvT0_T1_)
        /*01f4*/ 	.word	0x0000000a


	//----- nvinfo : EIATTR_FRAME_SIZE
	.align		4
.L_128:
        /*01f8*/ 	.byte	0x04, 0x11
        /*01fa*/ 	.short	(.L_130 - .L_129)
	.align		4
.L_129:
        /*01fc*/ 	.word	index@(_ZN3cub18CUB_300001_SM_10006detail8for_each13static_kernelINS2_12policy_hub_t12policy_500_tElN6thrust24THRUST_300001_SM_1000_NS8cuda_cub10__tabulate7functorINS7_6detail15normal_iteratorINS7_10device_ptrIiEEEENS7_6system6detail7generic6detail22compute_sequence_valueIivEElEEEEvT0_T1_)
        /*0200*/ 	.word	0x00000000


	//----- nvinfo : EIATTR_REGCOUNT
	.align		4
.L_130:
        /*0204*/ 	.byte	0x04, 0x2f
        /*0206*/ 	.short	(.L_132 - .L_131)
	.align		4
.L_131:
        /*0208*/ 	.word	index@(_ZN3cub18CUB_300001_SM_10006detail8for_each13static_kernelINS2_12policy_hub_t12policy_500_tElN6thrust24THRUST_300001_SM_1000_NS8cuda_cub11__transform17unary_transform_fINS7_20permutation_iteratorINS7_6detail15normal_iteratorINS7_10device_ptrIfEEEENSD_INSE_IiEEEEEESG_SG_N4cuda3std3__410__identityE6is_negEEEEvT0_T1_)
        /*020c*/ 	.word	0x0000000c


	//----- nvinfo : EIATTR_FRAME_SIZE
	.align		4
.L_132:
        /*0210*/ 	.byte	0x04, 0x11
        /*0212*/ 	.short	(.L_134 - .L_133)
	.align		4
.L_133:
        /*0214*/ 	.word	index@(_ZN3cub18CUB_300001_SM_10006detail8for_each13static_kernelINS2_12policy_hub_t12policy_500_tElN6thrust24THRUST_300001_SM_1000_NS8cuda_cub11__transform17unary_transform_fINS7_20permutation_iteratorINS7_6detail15normal_iteratorINS7_10device_ptrIfEEEENSD_INSE_IiEEEEEESG_SG_N4cuda3std3__410__identityE6is_negEEEEvT0_T1_)
        /*0218*/ 	.word	0x00000000


	//----- nvinfo : EIATTR_REGCOUNT
	.align		4
.L_134:
        /*021c*/ 	.byte	0x04, 0x2f
        /*021e*/ 	.short	(.L_136 - .L_135)
	.align		4
.L_135:
        /*0220*/ 	.word	index@(_ZN3cub18CUB_300001_SM_10006detail9transform16transform_kernelINS2_10policy_hubILb1EN4cuda3std3__45tupleIJN6thrust24THRUST_300001_SM_1000_NS6detail15normal_iteratorINSA_10device_ptrIiEEEEEEEE10policy1000EiNSB_10functional5actorINSJ_9compositeIJNSJ_16operator_adaptorINS7_7dividesIvEEEENSK_INSJ_8argumentILj0EEEEENSK_INSJ_5valueIiEEEEEEEEESF_JPiEEEvT0_iT1_T2_DpNS2_10kernel_argIT3_EE)
        /*0224*/ 	.word	0x00000020


	//----- nvinfo : EIATTR_FRAME_SIZE
	.align		4
.L_136:
        /*0228*/ 	.byte	0x04, 0x11
        /*022a*/ 	.short	(.L_138 - .L_137)
	.align		4
.L_137:
        /*022c*/ 	.word	index@(_ZN3cub18CUB_300001_SM_10006detail9transform16transform_kernelINS2_10policy_hubILb1EN4cuda3std3__45tupleIJN6thrust24THRUST_300001_SM_1000_NS6detail15normal_iteratorINSA_10device_ptrIiEEEEEEEE10policy1000EiNSB_10functional5actorINSJ_9compositeIJNSJ_16operator_adaptorINS7_7dividesIvEEEENSK_INSJ_8argumentILj0EEEEENSK_INSJ_5valueIiEEEEEEEEESF_JPiEEEvT0_iT1_T2_DpNS2_10kernel_argIT3_EE)
        /*0230*/ 	.word	0x00000000


	//----- nvinfo : EIATTR_REGCOUNT
	.align		4
.L_138:
        /*0234*/ 	.byte	0x04, 0x2f
        /*0236*/ 	.short	(.L_140 - .L_139)
	.align		4
.L_139:
        /*0238*/ 	.word	index@(_ZN3cub18CUB_300001_SM_10006detail9transform16transform_kernelINS2_10policy_hubILb1EN4cuda3std3__45tupleIJN6thrust24THRUST_300001_SM_1000_NS6detail15normal_iteratorINSA_10device_ptrIiEEEEEEEE10policy1000ElNSB_10functional5actorINSJ_9compositeIJNSJ_16operator_adaptorINS7_7dividesIvEEEENSK_INSJ_8argumentILj0EEEEENSK_INSJ_5valueIiEEEEEEEEESF_JPiEEEvT0_iT1_T2_DpNS2_10kernel_argIT3_EE)
        /*023c*/ 	.word	0x00000020


	//----- nvinfo : EIATTR_FRAME_SIZE
	.align		4
.L_140:
        /*0240*/ 	.byte	0x04, 0x11
        /*0242*/ 	.short	(.L_142 - .L_141)
	.align		4
.L_141:
        /*0244*/ 	.word	index@(_ZN3cub18CUB_300001_SM_10006detail9transform16transform_kernelINS2_10policy_hubILb1EN4cuda3std3__45tupleIJN6thrust24THRUST_300001_SM_1000_NS6detail15normal_iteratorINSA_10device_ptrIiEEEEEEEE10policy1000ElNSB_10functional5actorINSJ_9compositeIJNSJ_16operator_adaptorINS7_7dividesIvEEEENSK_INSJ_8argumentILj0EEEEENSK_INSJ_5valueIiEEEEEEEEESF_JPiEEEvT0_iT1_T2_DpNS2_10kernel_argIT3_EE)
        /*0248*/ 	.word	0x00000000


	//----- nvinfo : EIATTR_REGCOUNT
	.align		4
.L_142:
        /*024c*/ 	.byte	0x04, 0x2f
        /*024e*/ 	.short	(.L_144 - .L_143)
	.align		4
.L_143:
        /*0250*/ 	.word	index@(_ZN3cub18CUB_300001_SM_10006detail9transform16transform_kernelINS2_10policy_hubILb1EN4cuda3std3__45tupleIJN6thrust24THRUST_300001_SM_1000_NS6detail15normal_iteratorINSA_10device_ptrIiEEEEEEEE10policy1000EiNSB_10functional5actorINSJ_9compositeIJNSJ_16operator_adaptorINS7_4plusIvEEEENSK_INSL_IJNSM_INS7_7modulusIvEEEENSK_INSJ_8argumentILj0EEEEENSK_INSJ_5valueIiEEEEEEEEESY_EEEEESF_JPiEEEvT0_iT1_T2_DpNS2_10kernel_argIT3_EE)
        /*0254*/ 	.word	0x0000001f


	//----- nvinfo : EIATTR_FRAME_SIZE
	.align		4
.L_144:
        /*0258*/ 	.byte	0x04, 0x11
        /*025a*/ 	.short	(.L_146 - .L_145)
	.align		4
.L_145:
        /*025c*/ 	.word	index@(_ZN3cub18CUB_300001_SM_10006detail9transform16transform_kernelINS2_10policy_hubILb1EN4cuda3std3__45tupleIJN6thrust24THRUST_300001_SM_1000_NS6detail15normal_iteratorINSA_10device_ptrIiEEEEEEEE10policy1000EiNSB_10functional5actorINSJ_9compositeIJNSJ_16operator_adaptorINS7_4plusIvEEEENSK_INSL_IJNSM_INS7_7modulusIvEEEENSK_INSJ_8argumentILj0EEEEENSK_INSJ_5valueIiEEEEEEEEESY_EEEEESF_JPiEEEvT0_iT1_T2_DpNS2_10kernel_argIT3_EE)
        /*0260*/ 	.word	0x00000000


	//----- nvinfo : EIATTR_REGCOUNT
	.align		4
.L_146:
        /*0264*/ 	.byte	0x04, 0x2f
        /*0266*/ 	.short	(.L_148 - .L_147)
	.align		4
.L_147:
        /*0268*/ 	.word	index@(_ZN3cub18CUB_300001_SM_10006detail9transform16transform_kernelINS2_10policy_hubILb1EN4cuda3std3__45tupleIJN6thrust24THRUST_300001_SM_1000_NS6detail15normal_iteratorINSA_10device_ptrIiEEEEEEEE10policy1000ElNSB_10functional5actorINSJ_9compositeIJNSJ_16operator_adaptorINS7_4plusIvEEEENSK_INSL_IJNSM_INS7_7modulusIvEEEENSK_INSJ_8argumentILj0EEEEENSK_INSJ_5valueIiEEEEEEEEESY_EEEEESF_JPiEEEvT0_iT1_T2_DpNS2_10kernel_argIT3_EE)
        /*026c*/ 	.word	0x00000020


	//----- nvinfo : EIATTR_FRAME_SIZE
	.align		4
.L_148:
        /*0270*/ 	.byte	0x04, 0x11
        /*0272*/ 	.short	(.L_150 - .L_149)
	.align		4
.L_149:
        /*0274*/ 	.word	index@(_ZN3cub18CUB_300001_SM_10006detail9transform16transform_kernelINS2_10policy_hubILb1EN4cuda3std3__45tupleIJN6thrust24THRUST_300001_SM_1000_NS6detail15normal_iteratorINSA_10device_ptrIiEEEEEEEE10policy1000ElNSB_10functional5actorINSJ_9compositeIJNSJ_16operator_adaptorINS7_4plusIvEEEENSK_INSL_IJNSM_INS7_7modulusIvEEEENSK_INSJ_8argumentILj0EEEEENSK_INSJ_5valueIiEEEEEEEEESY_EEEEESF_JPiEEEvT0_iT1_T2_DpNS2_10kernel_argIT3_EE)
        /*0278*/ 	.word	0x00000000


	//----- nvinfo : EIATTR_REGCOUNT
	.align		4
.L_150:
        /*027c*/ 	.byte	0x04, 0x2f
        /*027e*/ 	.short	(.L_152 - .L_151)
	.align		4
.L_151:
        /*0280*/ 	.word	index@(_ZN3cub18CUB_300001_SM_10006detail9transform16transform_kernelINS2_10policy_hubILb1EN4cuda3std3__45tupleIJN6thrust24THRUST_300001_SM_1000_NS20permutation_iteratorINSA_6detail15normal_iteratorINSA_10device_ptrIfEEEENSD_INSE_IiEEEEEEEEEE10policy1000EiNS7_10__identityESG_JSJ_EEEvT0_iT1_T2_DpNS2_10kernel_argIT3_EE)
        /*0284*/ 	.word	0x00000020


	//----- nvinfo : EIATTR_FRAME_SIZE
	.align		4
.L_152:
        /*0288*/ 	.byte	0x04, 0x11
        /*028a*/ 	.short	(.L_154 - .L_153)
	.align		4
.L_153:
        /*028c*/ 	.word	index@(_ZN3cub18CUB_300001_SM_10006detail9transform16transform_kernelINS2_10policy_hubILb1EN4cuda3std3__45tupleIJN6thrust24THRUST_300001_SM_1000_NS20permutation_iteratorINSA_6detail15normal_iteratorINSA_10device_ptrIfEEEENSD_INSE_IiEEEEEEEEEE10policy1000EiNS7_10__identityESG_JSJ_EEEvT0_iT1_T2_DpNS2_10kernel_argIT3_EE)
        /*0290*/ 	.word	0x00000000


	//----- nvinfo : EIATTR_REGCOUNT
	.align		4
.L_154:
        /*0294*/ 	.byte	0x04, 0x2f
        /*0296*/ 	.short	(.L_156 - .L_155)
	.align		4
.L_155:
        /*0298*/ 	.word	index@(_ZN3cub18CUB_300001_SM_10006detail9transform16transform_kernelINS2_10policy_hubILb1EN4cuda3std3__45tupleIJN6thrust24THRUST_300001_SM_1000_NS20permutation_iteratorINSA_6detail15normal_iteratorINSA_10device_ptrIfEEEENSD_INSE_IiEEEEEEEEEE10policy1000ElNS7_10__identityESG_JSJ_EEEvT0_iT1_T2_DpNS2_10kernel_argIT3_EE)
        /*029c*/ 	.word	0x00000020


	//----- nvinfo : EIATTR_FRAME_SIZE
	.align		4
.L_156:
        /*02a0*/ 	.byte	0x04, 0x11
        /*02a2*/ 	.short	(.L_158 - .L_157)
	.align		4
.L_157:
        /*02a4*/ 	.word	index@(_ZN3cub18CUB_300001_SM_10006detail9transform16transform_kernelINS2_10policy_hubILb1EN4cuda3std3__45tupleIJN6thrust24THRUST_300001_SM_1000_NS20permutation_iteratorINSA_6detail15normal_iteratorINSA_10device_ptrIfEEEENSD_INSE_IiEEEEEEEEEE10policy1000ElNS7_10__identityESG_JSJ_EEEvT0_iT1_T2_DpNS2_10kernel_argIT3_EE)
        /*02a8*/ 	.word	0x00000000


	//----- nvinfo : EIATTR_REGCOUNT
	.align		4
.L_158:
        /*02ac*/ 	.byte	0x04, 0x2f
        /*02ae*/ 	.short	(.L_160 - .L_159)
	.align		4
.L_159:
        /*02b0*/ 	.word	index@(_ZN3cub18CUB_300001_SM_10006detail9transform16transform_kernelINS2_10policy_hubILb1EN4cuda3std3__45tupleIJN6thrust24THRUST_300001_SM_1000_NS6detail15normal_iteratorINSA_10device_ptrIfEEEEEEEE10policy1000Ei4absvIfESF_JPfEEEvT0_iT1_T2_DpNS2_10kernel_argIT3_EE)
        /*02b4*/ 	.word	0x0000001e


	//----- nvinfo : EIATTR_FRAME_SIZE
	.align		4
.L_160:
        /*02b8*/ 	.byte	0x04, 0x11
        /*02ba*/ 	.short	(.L_162 - .L_161)
	.align		4
.L_161:
        /*02bc*/ 	.word	index@(_ZN3cub18CUB_300001_SM_10006detail9transform16transform_kernelINS2_10policy_hubILb1EN4cuda3std3__45tupleIJN6thrust24THRUST_300001_SM_1000_NS6detail15normal_iteratorINSA_10device_ptrIfEEEEEEEE10policy1000Ei4absvIfESF_JPfEEEvT0_iT1_T2_DpNS2_10kernel_argIT3_EE)
        /*02c0*/ 	.word	0x00000000


	//----- nvinfo : EIATTR_REGCOUNT
	.align		4
.L_162:
        /*02c4*/ 	.byte	0x04, 0x2f
        /*02c6*/ 	.short	(.L_164 - .L_163)
	.align		4
.L_163:
        /*02c8*/ 	.word	index@(_ZN3cub18CUB_300001_SM_10006detail9transform16transform_kernelINS2_10policy_hubILb1EN4cuda3std3__45tupleIJN6thrust24THRUST_300001_SM_1000_NS6detail15normal_iteratorINSA_10device_ptrIfEEEEEEEE10policy1000El4absvIfESF_JPfEEEvT0_iT1_T2_DpNS2_10kernel_argIT3_EE)
        /*02cc*/ 	.word	0x0000001e


	//----- nvinfo : EIATTR_FRAME_SIZE
	.align		4
.L_164:
        /*02d0*/ 	.byte	0x04, 0x11
        /*02d2*/ 	.short	(.L_166 - .L_165)
	.align		4
.L_165:
        /*02d4*/ 	.word	index@(_ZN3cub18CUB_300001_SM_10006detail9transform16transform_kernelINS2_10policy_hubILb1EN4cuda3std3__45tupleIJN6thrust24THRUST_300001_SM_1000_NS6detail15normal_iteratorINSA_10device_ptrIfEEEEEEEE10policy1000El4absvIfESF_JPfEEEvT0_iT1_T2_DpNS2_10kernel_argIT3_EE)
        /*02d8*/ 	.word	0x00000000


	//----- nvinfo : EIATTR_REGCOUNT
	.align		4
.L_166:
        /*02dc*/ 	.byte	0x04, 0x2f
        /*02de*/ 	.short	(.L_168 - .L_167)
	.align		4
.L_167:
        /*02e0*/ 	.word	index@(_ZN3cub18CUB_300001_SM_10006detail9transform16transform_kernelINS2_10policy_hubILb1EN4cuda3std3__45tupleIJN6thrust24THRUST_300001_SM_1000_NS6detail15normal_iteratorINSA_10device_ptrIfEEEEEEEE10policy1000Ei2lbSF_JPfEEEvT0_iT1_T2_DpNS2_10kernel_argIT3_EE)
        /*02e4*/ 	.word	0x0000001f


	//----- nvinfo : EIATTR_FRAME_SIZE
	.align		4
.L_168:
        /*02e8*/ 	.byte	0x04, 0x11
        /*02ea*/ 	.short	(.L_170 - .L_169)
	.align		4
.L_169:
        /*02ec*/ 	.word	index@(_ZN3cub18CUB_300001_SM_10006detail9transform16transform_kernelINS2_10policy_hubILb1EN4cuda3std3__45tupleIJN6thrust24THRUST_300001_SM_1000_NS6detail15normal_iteratorINSA_10device_ptrIfEEEEEEEE10policy1000Ei2lbSF_JPfEEEvT0_iT1_T2_DpNS2_10kernel_argIT3_EE)
        /*02f0*/ 	.word	0x00000000


	//----- nvinfo : EIATTR_REGCOUNT
	.align		4
.L_170:
        /*02f4*/ 	.byte	0x04, 0x2f
        /*02f6*/ 	.short	(.L_172 - .L_171)
	.align		4
.L_171:
        /*02f8*/ 	.word	index@(_ZN3cub18CUB_300001_SM_10006detail9transform16transform_kernelINS2_10policy_hubILb1EN4cuda3std3__45tupleIJN6thrust24THRUST_300001_SM_1000_NS6detail15normal_iteratorINSA_10device_ptrIfEEEEEEEE10policy1000El2lbSF_JPfEEEvT0_iT1_T2_DpNS2_10kernel_argIT3_EE)
        /*02fc*/ 	.word	0x00000020


	//----- nvinfo : EIATTR_FRAME_SIZE
	.align		4
.L_172:
        /*0300*/ 	.byte	0x04, 0x11
        /*0302*/ 	.short	(.L_174 - .L_173)
	.align		4
.L_173:
        /*0304*/ 	.word	index@(_ZN3cub18CUB_300001_SM_10006detail9transform16transform_kernelINS2_10policy_hubILb1EN4cuda3std3__45tupleIJN6thrust24THRUST_300001_SM_1000_NS6detail15normal_iteratorINSA_10device_ptrIfEEEEEEEE10policy1000El2lbSF_JPfEEEvT0_iT1_T2_DpNS2_10kernel_argIT3_EE)
        /*0308*/ 	.word	0x00000000


	//----- nvinfo : EIATTR_REGCOUNT
	.align		4
.L_174:
        /*030c*/ 	.byte	0x04, 0x2f
        /*030e*/ 	.short	(.L_176 - .L_175)
	.align		4
.L_175:
        /*0310*/ 	.word	index@(_ZN3cub18CUB_300001_SM_10006detail9transform16transform_kernelINS2_10policy_hubILb1EN4cuda3std3__45tupleIJN6thrust24THRUST_300001_SM_1000_NS6detail15normal_iteratorINSA_10device_ptrIfEEEEEEEE10policy1000Ei3lb1SF_JPfEEEvT0_iT1_T2_DpNS2_10kernel_argIT3_EE)
        /*0314*/ 	.word	0x0000001f


	//----- nvinfo : EIATTR_FRAME_SIZE
	.align		4
.L_176:
        /*0318*/ 	.byte	0x04, 0x11
        /*031a*/ 	.short	(.L_178 - .L_177)
	.align		4
.L_177:
        /*031c*/ 	.word	index@(_ZN3cub18CUB_300001_SM_10006detail9transform16transform_kernelINS2_10policy_hubILb1EN4cuda3std3__45tupleIJN6thrust24THRUST_300001_SM_1000_NS6detail15normal_iteratorINSA_10device_ptrIfEEEEEEEE10policy1000Ei3lb1SF_JPfEEEvT0_iT1_T2_DpNS2_10kernel_argIT3_EE)
        /*0320*/ 	.word	0x00000000


	//----- nvinfo : EIATTR_REGCOUNT
	.align		4
.L_178:
        /*0324*/ 	.byte	0x04, 0x2f
        /*0326*/ 	.short	(.L_180 - .L_179)
	.align		4
.L_179:
        /*0328*/ 	.word	index@(_ZN3cub18CUB_300001_SM_10006detail9transform16transform_kernelINS2_10policy_hubILb1EN4cuda3std3__45tupleIJN6thrust24THRUST_300001_SM_1000_NS6detail15normal_iteratorINSA_10device_ptrIfEEEEEEEE10policy1000El3lb1SF_JPfEEEvT0_iT1_T2_DpNS2_10kernel_argIT3_EE)
        /*032c*/ 	.word	0x00000020


	//----- nvinfo : EIATTR_FRAME_SIZE
	.align		4
.L_180:
        /*0330*/ 	.byte	0x04, 0x11
        /*0332*/ 	.short	(.L_182 - .L_181)
	.align		4
.L_181:
        /*0334*/ 	.word	index@(_ZN3cub18CUB_300001_SM_10006detail9transform16transform_kernelINS2_10policy_hubILb1EN4cuda3std3__45tupleIJN6thrust24THRUST_300001_SM_1000_NS6detail15normal_iteratorINSA_10device_ptrIfEEEEEEEE10policy1000El3lb1SF_JPfEEEvT0_iT1_T2_DpNS2_10kernel_argIT3_EE)
        /*0338*/ 	.word	0x00000000


	//----- nvinfo : EIATTR_REGCOUNT
	.align		4
.L_182:
        /*033c*/ 	.byte	0x04, 0x2f
        /*033e*/ 	.short	(.L_184 - .L_183)
	.align		4
.L_183:
        /*0340*/ 	.word	index@(_ZN3cub18CUB_300001_SM_10006detail9transform16transform_kernelINS2_10policy_hubILb1EN4cuda3std3__45tupleIJN6thrust24THRUST_300001_SM_1000_NS6detail15normal_iteratorINSA_10device_ptrIfEEEESF_EEEE10policy1000Ei3lbsSF_JPfSK_EEEvT0_iT1_T2_DpNS2_10kernel_argIT3_EE)
        /*0344*/ 	.word	0x0000001e


	//----- nvinfo : EIATTR_FRAME_SIZE
	.align		4
.L_184:
        /*0348*/ 	.byte	0x04, 0x11
        /*034a*/ 	.short	(.L_186 - .L_185)
	.align		4
.L_185:
        /*034c*/ 	.word	index@(_ZN3cub18CUB_300001_SM_10006detail9transform16transform_kernelINS2_10policy_hubILb1EN4cuda3std3__45tupleIJN6thrust24THRUST_300001_SM_1000_NS6detail15normal_iteratorINSA_10device_ptrIfEEEESF_EEEE10policy1000Ei3lbsSF_JPfSK_EEEvT0_iT1_T2_DpNS2_10kernel_argIT3_EE)
        /*0350*/ 	.word	0x00000000


	//----- nvinfo : EIATTR_REGCOUNT
	.align		4
.L_186:
        /*0354*/ 	.byte	0x04, 0x2f
        /*0356*/ 	.short	(.L_188 - .L_187)
	.align		4
.L_187:
        /*0358*/ 	.word	index@(_ZN3cub18CUB_300001_SM_10006detail9transform16transform_kernelINS2_10policy_hubILb1EN4cuda3std3__45tupleIJN6thrust24THRUST_300001_SM_1000_NS6detail15normal_iteratorINSA_10device_ptrIfEEEESF_EEEE10policy1000El3lbsSF_JPfSK_EEEvT0_iT1_T2_DpNS2_10kernel_argIT3_EE)
        /*035c*/ 	.word	0x00000020


	//----- nvinfo : EIATTR_FRAME_SIZE
	.align		4
.L_188:
        /*0360*/ 	.byte	0x04, 0x11
        /*0362*/ 	.short	(.L_190 - .L_189)
	.align		4
.L_189:
        /*0364*/ 	.word	index@(_ZN3cub18CUB_300001_SM_10006detail9transform16transform_kernelINS2_10policy_hubILb1EN4cuda3std3__45tupleIJN6thrust24THRUST_300001_SM_1000_NS6detail15normal_iteratorINSA_10device_ptrIfEEEESF_EEEE10policy1000El3lbsSF_JPfSK_EEEvT0_iT1_T2_DpNS2_10kernel_argIT3_EE)
        /*0368*/ 	.word	0x00000000


	//----- nvinfo : EIATTR_REGCOUNT
	.align		4
.L_190:
        /*036c*/ 	.byte	0x04, 0x2f
        /*036e*/ 	.short	(.L_192 - .L_191)
	.align		4
.L_191:
        /*0370*/ 	.word	index@(_ZN3cub18CUB_300001_SM_10006detail10merge_sort30DeviceMergeSortBlockSortKernelINS2_10policy_hubIN6thrust24THRUST_300001_SM_1000_NS12zip_iteratorIN4cuda3std3__45tupleIJNS6_6detail15normal_iteratorINS6_10device_ptrIfEEEENSD_INSE_IiEEEESI_EEEEEE9Policy600ESK_PNS0_8NullTypeESK_SO_j5s_ratNSB_IJfiiEEESN_EEvbT0_T1_T2_T3_T4_PT6_PT7_T5_NS1_7vsmem_tE)
        /*0374*/ 	.word	0x00000028


	//----- nvinfo : EIATTR_FRAME_SIZE
	.align		4
.L_192:
        /*0378*/ 	.byte	0x04, 0x11
        /*037a*/ 	.short	(.L_194 - .L_193)
	.align		4
.L_193:
        /*037c*/ 	.word	index@(_ZN3cub18CUB_300001_SM_10006detail10merge_sort30DeviceMergeSortBlockSortKernelINS2_10policy_hubIN6thrust24THRUST_300001_SM_1000_NS12zip_iteratorIN4cuda3std3__45tupleIJNS6_6detail15normal_iteratorINS6_10device_ptrIfEEEENSD_INSE_IiEEEESI_EEEEEE9Policy600ESK_PNS0_8NullTypeESK_SO_j5s_ratNSB_IJfiiEEESN_EEvbT0_T1_T2_T3_T4_PT6_PT7_T5_NS1_7vsmem_tE)
        /*0380*/ 	.word	0x00000000


	//----- nvinfo : EIATTR_REGCOUNT
	.align		4
.L_194:
        /*0384*/ 	.byte	0x04, 0x2f
        /*0386*/ 	.short	(.L_196 - .L_195)
	.align		4
.L_195:
        /*0388*/ 	.word	index@(_ZN3cub18CUB_300001_SM_10006detail10merge_sort30DeviceMergeSortPartitionKernelIN6thrust24THRUST_300001_SM_1000_NS12zip_iteratorIN4cuda3std3__45tupleIJNS5_6detail15normal_iteratorINS5_10device_ptrIfEEEENSC_INSD_IiEEEESH_EEEEEj5s_ratNSA_IJfiiEEEEEvbT_PT2_T0_SP_PSP_T1_SP_i)
        /*038c*/ 	.word	0x00000014


	//----- nvinfo : EIATTR_FRAME_SIZE
	.align		4
.L_196:
        /*0390*/ 	.byte	0x04, 0x11
        /*0392*/ 	.short	(.L_198 - .L_197)
	.align		4
.L_197:
        /*0394*/ 	.word	index@(_ZN3cub18CUB_300001_SM_10006detail10merge_sort30DeviceMergeSortPartitionKernelIN6thrust24THRUST_300001_SM_1000_NS12zip_iteratorIN4cuda3std3__45tupleIJNS5_6detail15normal_iteratorINS5_10device_ptrIfEEEENSC_INSD_IiEEEESH_EEEEEj5s_ratNSA_IJfiiEEEEEvbT_PT2_T0_SP_PSP_T1_SP_i)
        /*0398*/ 	.word	0x00000000


	//----- nvinfo : EIATTR_REGCOUNT
	.align		4
.L_198:
        /*039c*/ 	.byte	0x04, 0x2f
        /*039e*/ 	.short	(.L_200 - .L_199)
	.align		4
.L_199:
        /*03a0*/ 	.word	index@(_ZN3cub18CUB_300001_SM_10006detail10merge_sort26DeviceMergeSortMergeKernelINS2_10policy_hubIN6thrust24THRUST_300001_SM_1000_NS12zip_iteratorIN4cuda3std3__45tupleIJNS6_6detail15normal_iteratorINS6_10device_ptrIfEEEENSD_INSE_IiEEEESI_EEEEEE9Policy600ESK_PNS0_8NullTypeESK_SO_j5s_ratNSB_IJfiiEEESN_EEvbT2_T3_T4_PT6_PT7_T5_PST_ST_NS1_7vsmem_tE)
        /*03a4*/ 	.word	0x00000028


	//----- nvinfo : EIATTR_FRAME_SIZE
	.align		4
.L_200:
        /*03a8*/ 	.byte	0x04, 0x11
        /*03aa*/ 	.short	(.L_202 - .L_201)
	.align		4
.L_201:
        /*03ac*/ 	.word	index@(_ZN3cub18CUB_300001_SM_10006detail10merge_sort26DeviceMergeSortMergeKernelINS2_10policy_hubIN6thrust24THRUST_300001_SM_1000_NS12zip_iteratorIN4cuda3std3__45tupleIJNS6_6detail15normal_iteratorINS6_10device_ptrIfEEEENSD_INSE_IiEEEESI_EEEEEE9Policy600ESK_PNS0_8NullTypeESK_SO_j5s_ratNSB_IJfiiEEESN_EEvbT2_T3_T4_PT6_PT7_T5_PST_ST_NS1_7vsmem_tE)
        /*03b0*/ 	.word	0x00000000


	//----- nvinfo : EIATTR_REGCOUNT
	.align		4
.L_202:
        /*03b4*/ 	.byte	0x04, 0x2f
        /*03b6*/ 	.short	(.L_204 - .L_203)
	.align		4
.L_203:
        /*03b8*/ 	.word	index@(_ZN3cub18CUB_300001_SM_10006detail10merge_sort30DeviceMergeSortBlockSortKernelINS2_10policy_hubIN6thrust24THRUST_300001_SM_1000_NS12zip_iteratorIN4cuda3std3__45tupleIJNS6_6detail15normal_iteratorINS6_10device_ptrIfEEEENSD_INSE_IiEEEESI_EEEEEE9Policy600ESK_PNS0_8NullTypeESK_SO_m5s_ratNSB_IJfiiEEESN_EEvbT0_T1_T2_T3_T4_PT6_PT7_T5_NS1_7vsmem_tE)
        /*03bc*/ 	.word	0x00000028


	//----- nvinfo : EIATTR_FRAME_SIZE
	.align		4
.L_204:
        /*03c0*/ 	.byte	0x04, 0x11
        /*03c2*/ 	.short	(.L_206 - .L_205)
	.align		4
.L_205:
        /*03c4*/ 	.word	index@(_ZN3cub18CUB_300001_SM_10006detail10merge_sort30DeviceMergeSortBlockSortKernelINS2_10policy_hubIN6thrust24THRUST_300001_SM_1000_NS12zip_iteratorIN4cuda3std3__45tupleIJNS6_6detail15normal_iteratorINS6_10device_ptrIfEEEENSD_INSE_IiEEEESI_EEEEEE9Policy600ESK_PNS0_8NullTypeESK_SO_m5s_ratNSB_IJfiiEEESN_EEvbT0_T1_T2_T3_T4_PT6_PT7_T5_NS1_7vsmem_tE)
        /*03c8*/ 	.word	0x00000000


	//----- nvinfo : EIATTR_REGCOUNT
	.align		4
.L_206:
        /*03cc*/ 	.byte	0x04, 0x2f
        /*03ce*/ 	.short	(.L_208 - .L_207)
	.align		4
.L_207:
        /*03d0*/ 	.word	index@(_ZN3cub18CUB_300001_SM_10006detail10merge_sort30DeviceMergeSortPartitionKernelIN6thrust24THRUST_300001_SM_1000_NS12zip_iteratorIN4cuda3std3__45tupleIJNS5_6detail15normal_iteratorINS5_10device_ptrIfEEEENSC_INSD_IiEEEESH_EEEEEm5s_ratNSA_IJfiiEEEEEvbT_PT2_T0_SP_PSP_T1_SP_i)
        /*03d4*/ 	.word	0x0000001a


	//----- nvinfo : EIATTR_FRAME_SIZE
	.align		4
.L_208:
        /*03d8*/ 	.byte	0x04, 0x11
        /*03da*/ 	.short	(.L_210 - .L_209)
	.align		4
.L_209:
        /*03dc*/ 	.word	index@(_ZN3cub18CUB_300001_SM_10006detail10merge_sort30DeviceMergeSortPartitionKernelIN6thrust24THRUST_300001_SM_1000_NS12zip_iteratorIN4cuda3std3__45tupleIJNS5_6detail15normal_iteratorINS5_10device_ptrIfEEEENSC_INSD_IiEEEESH_EEEEEm5s_ratNSA_IJfiiEEEEEvbT_PT2_T0_SP_PSP_T1_SP_i)
        /*03e0*/ 	.word	0x00000000


	//----- nvinfo : EIATTR_REGCOUNT
	.align		4
.L_210:
        /*03e4*/ 	.byte	0x04, 0x2f
        /*03e6*/ 	.short	(.L_212 - .L_211)
	.align		4
.L_211:
        /*03e8*/ 	.word	index@(_ZN3cub18CUB_300001_SM_10006detail10merge_sort26DeviceMergeSortMergeKernelINS2_10policy_hubIN6thrust24THRUST_300001_SM_1000_NS12zip_iteratorIN4cuda3std3__45tupleIJNS6_6detail15normal_iteratorINS6_10device_ptrIfEEEENSD_INSE_IiEEEESI_EEEEEE9Policy600ESK_PNS0_8NullTypeESK_SO_m5s_ratNSB_IJfiiEEESN_EEvbT2_T3_T4_PT6_PT7_T5_PST_ST_NS1_7vsmem_tE)
        /*03ec*/ 	.word	0x00000028


	//----- nvinfo : EIATTR_FRAME_SIZE
	.align		4
.L_212:
        /*03f0*/ 	.byte	0x04, 0x11
        /*03f2*/ 	.short	(.L_214 - .L_213)
	.align		4
.L_213:
        /*03f4*/ 	.word	index@(_ZN3cub18CUB_300001_SM_10006detail10merge_sort26DeviceMergeSortMergeKernelINS2_10policy_hubIN6thrust24THRUST_300001_SM_1000_NS12zip_iteratorIN4cuda3std3__45tupleIJNS6_6detail15normal_iteratorINS6_10device_ptrIfEEEENSD_INSE_IiEEEESI_EEEEEE9Policy600ESK_PNS0_8NullTypeESK_SO_m5s_ratNSB_IJfiiEEESN_EEvbT2_T3_T4_PT6_PT7_T5_PST_ST_NS1_7vsmem_tE)
        /*03f8*/ 	.word	0x00000000


	//----- nvinfo : EIATTR_REGCOUNT
	.align		4
.L_214:
        /*03fc*/ 	.byte	0x04, 0x2f
        /*03fe*/ 	.short	(.L_216 - .L_215)
	.align		4
.L_215:
        /*0400*/ 	.word	index@(_ZN3cub18CUB_300001_SM_10006detail4scan23DeviceCompactInitKernelINS0_13ScanTileStateIiLb1EEEPlEEvT_iT0_)
        /*0404*/ 	.word	0x0000000a


	//----- nvinfo : EIATTR_FRAME_SIZE
	.align		4
.L_216:
        /*0408*/ 	.byte	0x04, 0x11
        /*040a*/ 	.short	(.L_218 - .L_217)
	.align		4
.L_217:
        /*040c*/ 	.word	index@(_ZN3cub18CUB_300001_SM_10006detail4scan23DeviceCompactInitKernelINS0_13ScanTileStateIiLb1EEEPlEEvT_iT0_)
        /*0410*/ 	.word	0x00000000


	//----- nvinfo : EIATTR_REGCOUNT
	.align		4
.L_218:
        /*0414*/ 	.byte	0x04, 0x2f
        /*0416*/ 	.short	(.L_220 - .L_219)
	.align		4
.L_219:
        /*0418*/ 	.word	index@(_ZN3cub18CUB_300001_SM_10006detail11scan_by_key25DeviceScanByKeyInitKernelINS0_24ReduceByKeyScanTileStateIdiLb1EEEPijEEvT_T0_PN4cuda3std3__415iterator_traitsIS8_vE10value_typeET1_i)
        /*041c*/ 	.word	0x0000000e


	//----- nvinfo : EIATTR_FRAME_SIZE
	.align		4
.L_220:
        /*0420*/ 	.byte	0x04, 0x11
        /*0422*/ 	.short	(.L_222 - .L_221)
	.align		4
.L_221:
        /*0424*/ 	.word	index@(_ZN3cub18CUB_300001_SM_10006detail11scan_by_key25DeviceScanByKeyInitKernelINS0_24ReduceByKeyScanTileStateIdiLb1EEEPijEEvT_T0_PN4cuda3std3__415iterator_traitsIS8_vE10value_typeET1_i)
        /*0428*/ 	.word	0x00000000


	//----- nvinfo : EIATTR_REGCOUNT
	.align		4
.L_222:
        /*042c*/ 	.byte	0x04, 0x2f
        /*042e*/ 	.short	(.L_224 - .L_223)
	.align		4
.L_223:
        /*0430*/ 	.word	index@(_ZN3cub18CUB_300001_SM_10006detail11scan_by_key21DeviceScanByKeyKernelINS2_10policy_hubIPidfN4cuda3std3__44plusIfEEE10Policy1000ES5_PfSD_NS0_24ReduceByKeyScanTileStateIdiLb1EEENS8_8equal_toIiEESA_djdiEEvT0_PT9_T1_T2_T3_iT4_T5_T6_T7_)
        /*0434*/ 	.word	0x00000065


	//----- nvinfo : EIATTR_FRAME_SIZE
	.align		4
.L_224:
        /*0438*/ 	.byte	0x04, 0x11
        /*043a*/ 	.short	(.L_226 - .L_225)
	.align		4
.L_225:
        /*043c*/ 	.word	index@(_ZN3cub18CUB_300001_SM_10006detail11scan_by_key21DeviceScanByKeyKernelINS2_10policy_hubIPidfN4cuda3std3__44plusIfEEE10Policy1000ES5_PfSD_NS0_24ReduceByKeyScanTileStateIdiLb1EEENS8_8equal_toIiEESA_djdiEEvT0_PT9_T1_T2_T3_iT4_T5_T6_T7_)
        /*0440*/ 	.word	0x00000000


	//----- nvinfo : EIATTR_REGCOUNT
	.align		4
.L_226:
        /*0444*/ 	.byte	0x04, 0x2f
        /*0446*/ 	.short	(.L_228 - .L_227)
	.align		4
.L_227:
        /*0448*/ 	.word	index@(_ZN3cub18CUB_300001_SM_10006detail11scan_by_key25DeviceScanByKeyInitKernelINS0_24ReduceByKeyScanTileStateIdiLb1EEEPimEEvT_T0_PN4cuda3std3__415iterator_traitsIS8_vE10value_typeET1_i)
        /*044c*/ 	.word	0x0000000e


	//----- nvinfo : EIATTR_FRAME_SIZE
	.align		4
.L_228:
        /*0450*/ 	.byte	0x04, 0x11
        /*0452*/ 	.short	(.L_230 - .L_229)
	.align		4
.L_229:
        /*0454*/ 	.word	index@(_ZN3cub18CUB_300001_SM_10006detail11scan_by_key25DeviceScanByKeyInitKernelINS0_24ReduceByKeyScanTileStateIdiLb1EEEPimEEvT_T0_PN4cuda3std3__415iterator_traitsIS8_vE10value_typeET1_i)
        /*0458*/ 	.word	0x00000000


	//----- nvinfo : EIATTR_REGCOUNT
	.align		4
.L_230:
        /*045c*/ 	.byte	0x04, 0x2f
        /*045e*/ 	.short	(.L_232 - .L_231)
	.align		4
.L_231:
        /*0460*/ 	.word	index@(_ZN3cub18CUB_300001_SM_10006detail11scan_by_key21DeviceScanByKeyKernelINS2_10policy_hubIPidfN4cuda3std3__44plusIfEEE10Policy1000ES5_PfSD_NS0_24ReduceByKeyScanTileStateIdiLb1EEENS8_8equal_toIiEESA_dmdiEEvT0_PT9_T1_T2_T3_iT4_T5_T6_T7_)
        /*0464*/ 	.word	0x0000007a


	//----- nvinfo : EIATTR_FRAME_SIZE
	.align		4
.L_232:
        /*0468*/ 	.byte	0x04, 0x11
        /*046a*/ 	.short	(.L_234 - .L_233)
	.align		4
.L_233:
        /*046c*/ 	.word	index@(_ZN3cub18CUB_300001_SM_10006detail11scan_by_key21DeviceScanByKeyKernelINS2_10policy_hubIPidfN4cuda3std3__44plusIfEEE10Policy1000ES5_PfSD_NS0_24ReduceByKeyScanTileStateIdiLb1EEENS8_8equal_toIiEESA_dmdiEEvT0_PT9_T1_T2_T3_iT4_T5_T6_T7_)
        /*0470*/ 	.word	0x00000000


	//----- nvinfo : EIATTR_REGCOUNT
	.align		4
.L_234:
        /*0474*/ 	.byte	0x04, 0x2f
        /*0476*/ 	.short	(.L_236 - .L_235)
	.align		4
.L_235:
        /*0478*/ 	.word	index@(_ZN3cub18CUB_300001_SM_10006detail11scan_by_key25DeviceScanByKeyInitKernelINS0_24ReduceByKeyScanTileStateIfiLb1EEEPijEEvT_T0_PN4cuda3std3__415iterator_traitsIS8_vE10value_typeET1_i)
        /*047c*/ 	.word	0x0000000e


	//----- nvinfo : EIATTR_FRAME_SIZE
	.align		4
.L_236:
        /*0480*/ 	.byte	0x04, 0x11
        /*0482*/ 	.short	(.L_238 - .L_237)
	.align		4
.L_237:
        /*0484*/ 	.word	index@(_ZN3cub18CUB_300001_SM_10006detail11scan_by_key25DeviceScanByKeyInitKernelINS0_24ReduceByKeyScanTileStateIfiLb1EEEPijEEvT_T0_PN4cuda3std3__415iterator_traitsIS8_vE10value_typeET1_i)
        /*0488*/ 	.word	0x00000000


	//----- nvinfo : EIATTR_REGCOUNT
	.align		4
.L_238:
        /*048c*/ 	.byte	0x04, 0x2f
        /*048e*/ 	.short	(.L_240 - .L_239)
	.align		4
.L_239:
        /*0490*/ 	.word	index@(_ZN3cub18CUB_300001_SM_10006detail11scan_by_key21DeviceScanByKeyKernelINS2_10policy_hubIPiffN4cuda3std3__44plusIfEEE10Policy1000ES5_PfSD_NS0_24ReduceByKeyScanTileStateIfiLb1EEENS8_8equal_toIiEESA_NS0_8NullTypeEjfiEEvT0_PT9_T1_T2_T3_iT4_T5_T6_T7_)
        /*0494*/ 	.word	0x00000048


	//----- nvinfo : EIATTR_FRAME_SIZE
	.align		4
.L_240:
        /*0498*/ 	.byte	0x04, 0x11
        /*049a*/ 	.short	(.L_242 - .L_241)
	.align		4
.L_241:
        /*049c*/ 	.word	index@(_ZN3cub18CUB_300001_SM_10006detail11scan_by_key21DeviceScanByKeyKernelINS2_10policy_hubIPiffN4cuda3std3__44plusIfEEE10Policy1000ES5_PfSD_NS0_24ReduceByKeyScanTileStateIfiLb1EEENS8_8equal_toIiEESA_NS0_8NullTypeEjfiEEvT0_PT9_T1_T2_T3_iT4_T5_T6_T7_)
        /*04a0*/ 	.word	0x00000000


	//----- nvinfo : EIATTR_REGCOUNT
	.align		4
.L_242:
        /*04a4*/ 	.byte	0x04, 0x2f
        /*04a6*/ 	.short	(.L_244 - .L_243)
	.align		4
.L_243:
        /*04a8*/ 	.word	index@(_ZN3cub18CUB_300001_SM_10006detail11scan_by_key25DeviceScanByKeyInitKernelINS0_24ReduceByKeyScanTileStateIfiLb1EEEPimEEvT_T0_PN4cuda3std3__415iterator_traitsIS8_vE10value_typeET1_i)
        /*04ac*/ 	.word	0x0000000e


	//----- nvinfo : EIATTR_FRAME_SIZE
	.align		4
.L_244:
        /*04b0*/ 	.byte	0x04, 0x11
        /*04b2*/ 	.short	(.L_246 - .L_245)
	.align		4
.L_245:
        /*04b4*/ 	.word	index@(_ZN3cub18CUB_300001_SM_10006detail11scan_by_key25DeviceScanByKeyInitKernelINS0_24ReduceByKeyScanTileStateIfiLb1EEEPimEEvT_T0_PN4cuda3std3__415iterator_traitsIS8_vE10value_typeET1_i)
        /*04b8*/ 	.word	0x00000000


	//----- nvinfo : EIATTR_REGCOUNT
	.align		4
.L_246:
        /*04bc*/ 	.byte	0x04, 0x2f
        /*04be*/ 	.short	(.L_248 - .L_247)
	.align		4
.L_247:
        /*04c0*/ 	.word	index@(_ZN3cub18CUB_300001_SM_10006detail11scan_by_key21DeviceScanByKeyKernelINS2_10policy_hubIPiffN4cuda3std3__44plusIfEEE10Policy1000ES5_PfSD_NS0_24ReduceByKeyScanTileStateIfiLb1EEENS8_8equal_toIiEESA_NS0_8NullTypeEmfiEEvT0_PT9_T1_T2_T3_iT4_T5_T6_T7_)
        /*04c4*/ 	.word	0x00000048


	//----- nvinfo : EIATTR_FRAME_SIZE
	.align		4
.L_248:
        /*04c8*/ 	.byte	0x04, 0x11
        /*04ca*/ 	.short	(.L_250 - .L_249)
	.align		4
.L_249:
        /*04cc*/ 	.word	index@(_ZN3cub18CUB_300001_SM_10006detail11scan_by_key21DeviceScanByKeyKernelINS2_10policy_hubIPiffN4cuda3std3__44plusIfEEE10Policy1000ES5_PfSD_NS0_24ReduceByKeyScanTileStateIfiLb1EEENS8_8equal_toIiEESA_NS0_8NullTypeEmfiEEvT0_PT9_T1_T2_T3_iT4_T5_T6_T7_)
        /*04d0*/ 	.word	0x00000000


	//----- nvinfo : EIATTR_REGCOUNT
	.align		4
.L_250:
        /*04d4*/ 	.byte	0x04, 0x2f
        /*04d6*/ 	.short	(.L_252 - .L_251)
	.align		4
.L_251:
        /*04d8*/ 	.word	index@(_ZN3cub18CUB_300001_SM_10006detail6select23DeviceSelectSweepKernelINS2_10policy_hubIfiiLb0ELNS0_10SelectImplE0EE10Policy1000EN6thrust24THRUST_300001_SM_1000_NS6detail15normal_iteratorINS9_10device_ptrIfEEEENSB_INSC_IiEEEESE_PlNS0_13ScanTileStateIiLb1EEEN4cuda3std3__410__not_fn_tI4is_kEENS0_8NullTypeEiNS2_19streaming_context_tIlLb1EEELS5_0EEEvT0_T1_T2_T3_T4_T5_T6_T7_iT8_NS1_7vsmem_tE)
        /*04dc*/ 	.word	0x00000040


	//----- nvinfo : EIATTR_FRAME_SIZE
	.align		4
.L_252:
        /*04e0*/ 	.byte	0x04, 0x11
        /*04e2*/ 	.short	(.L_254 - .L_253)
	.align		4
.L_253:
        /*04e4*/ 	.word	index@(_ZN3cub18CUB_300001_SM_10006detail6select23DeviceSelectSweepKernelINS2_10policy_hubIfiiLb0ELNS0_10SelectImplE0EE10Policy1000EN6thrust24THRUST_300001_SM_1000_NS6detail15normal_iteratorINS9_10device_ptrIfEEEENSB_INSC_IiEEEESE_PlNS0_13ScanTileStateIiLb1EEEN4cuda3std3__410__not_fn_tI4is_kEENS0_8NullTypeEiNS2_19streaming_context_tIlLb1EEELS5_0EEEvT0_T1_T2_T3_T4_T5_T6_T7_iT8_NS1_7vsmem_tE)
        /*04e8*/ 	.word	0x00000008


	//----- nvinfo : EIATTR_REGCOUNT
	.align		4
.L_254:
        /*04ec*/ 	.byte	0x04, 0x2f
        /*04ee*/ 	.short	(.L_256 - .L_255)
	.align		4
.L_255:
        /*04f0*/ 	.word	index@(_ZN3cub18CUB_300001_SM_10006detail6select23DeviceSelectSweepKernelINS2_10policy_hubIfNS0_8NullTypeEiLb0ELNS0_10SelectImplE1EE10Policy1000EN6thrust24THRUST_300001_SM_1000_NS6detail15normal_iteratorINSA_10device_ptrIfEEEEPS5_SF_PlNS0_13ScanTileStateIiLb1EEEN4cuda3std3__410__not_fn_tI6is_negEES5_iNS2_19streaming_context_tIlLb1EEELS6_1EEEvT0_T1_T2_T3_T4_T5_T6_T7_iT8_NS1_7vsmem_tE)
        /*04f4*/ 	.word	0x00000038


	//----- nvinfo : EIATTR_FRAME_SIZE
	.align		4
.L_256:
        /*04f8*/ 	.byte	0x04, 0x11
        /*04fa*/ 	.short	(.L_258 - .L_257)
	.align		4
.L_257:
        /*04fc*/ 	.word	index@(_ZN3cub18CUB_300001_SM_10006detail6select23DeviceSelectSweepKernelINS2_10policy_hubIfNS0_8NullTypeEiLb0ELNS0_10SelectImplE1EE10Policy1000EN6thrust24THRUST_300001_SM_1000_NS6detail15normal_iteratorINSA_10device_ptrIfEEEEPS5_SF_PlNS0_13ScanTileStateIiLb1EEEN4cuda3std3__410__not_fn_tI6is_negEES5_iNS2_19streaming_context_tIlLb1EEELS6_1EEEvT0_T1_T2_T3_T4_T5_T6_T7_iT8_NS1_7vsmem_tE)
        /*0500*/ 	.word	0x00000008


	//----- nvinfo : EIATTR_REGCOUNT
	.align		4
.L_258:
        /*0504*/ 	.byte	0x04, 0x2f
        /*0506*/ 	.short	(.L_260 - .L_259)
	.align		4
.L_259:
        /*0508*/ 	.word	index@(_ZN3cub18CUB_300001_SM_10006detail6reduce28DeviceReduceSingleTileKernelINS2_10policy_hubIfjN4cuda3std3__44plusIfEEE10Policy1000EN6thrust24THRUST_300001_SM_1000_NS6detail15normal_iteratorINSD_10device_ptrIfEEEEPfjS9_ffNS7_10__identityEEEvT0_T1_T2_T3_T4_T6_)
        /*050c*/ 	.word	0x00000020


	//----- nvinfo : EIATTR_FRAME_SIZE
	.align		4
.L_260:
        /*0510*/ 	.byte	0x04, 0x11
        /*0512*/ 	.short	(.L_262 - .L_261)
	.align		4
.L_261:
        /*0514*/ 	.word	index@(_ZN3cub18CUB_300001_SM_10006detail6reduce28DeviceReduceSingleTileKernelINS2_10policy_hubIfjN4cuda3std3__44plusIfEEE10Policy1000EN6thrust24THRUST_300001_SM_1000_NS6detail15normal_iteratorINSD_10device_ptrIfEEEEPfjS9_ffNS7_10__identityEEEvT0_T1_T2_T3_T4_T6_)
        /*0518*/ 	.word	0x00000000


	//----- nvinfo : EIATTR_REGCOUNT
	.align		4
.L_262:
        /*051c*/ 	.byte	0x04, 0x2f
        /*051e*/ 	.short	(.L_264 - .L_263)
	.align		4
.L_263:
        /*0520*/ 	.word	index@(_ZN3cub18CUB_300001_SM_10006detail6reduce18DeviceReduceKernelINS2_10policy_hubIfjN4cuda3std3__44plusIfEEE10Policy1000EN6thrust24THRUST_300001_SM_1000_NS6detail15normal_iteratorINSD_10device_ptrIfEEEEjS9_fNS7_10__identityEEEvT0_PT3_T1_NS0_13GridEvenShareISN_EET2_T4_)
        /*0524*/ 	.word	0x00000020


	//----- nvinfo : EIATTR_FRAME_SIZE
	.align		4
.L_264:
        /*0528*/ 	.byte	0x04, 0x11
        /*052a*/ 	.short	(.L_266 - .L_265)
	.align		4
.L_265:
        /*052c*/ 	.word	index@(_ZN3cub18CUB_300001_SM_10006detail6reduce18DeviceReduceKernelINS2_10policy_hubIfjN4cuda3std3__44plusIfEEE10Policy1000EN6thrust24THRUST_300001_SM_1000_NS6detail15normal_iteratorINSD_10device_ptrIfEEEEjS9_fNS7_10__identityEEEvT0_PT3_T1_NS0_13GridEvenShareISN_EET2_T4_)
        /*0530*/ 	.word	0x00000000


	//----- nvinfo : EIATTR_REGCOUNT
	.align		4
.L_266:
        /*0534*/ 	.byte	0x04, 0x2f
        /*0536*/ 	.short	(.L_268 - .L_267)
	.align		4
.L_267:
        /*0538*/ 	.word	index@(_ZN3cub18CUB_300001_SM_10006detail6reduce28DeviceReduceSingleTileKernelINS2_10policy_hubIfjN4cuda3std3__44plusIfEEE10Policy1000EPfSC_iS9_ffNS7_10__identityEEEvT0_T1_T2_T3_T4_T6_)
        /*053c*/ 	.word	0x0000001e


	//----- nvinfo : EIATTR_FRAME_SIZE
	.align		4
.L_268:
        /*0540*/ 	.byte	0x04, 0x11
        /*0542*/ 	.short	(.L_270 - .L_269)
	.align		4
.L_269:
        /*0544*/ 	.word	index@(_ZN3cub18CUB_300001_SM_10006detail6reduce28DeviceReduceSingleTileKernelINS2_10policy_hubIfjN4cuda3std3__44plusIfEEE10Policy1000EPfSC_iS9_ffNS7_10__identityEEEvT0_T1_T2_T3_T4_T6_)
        /*0548*/ 	.word	0x00000000


	//----- nvinfo : EIATTR_REGCOUNT
	.align		4
.L_270:
        /*054c*/ 	.byte	0x04, 0x2f
        /*054e*/ 	.short	(.L_272 - .L_271)
	.align		4
.L_271:
        /*0550*/ 	.word	index@(_ZN3cub18CUB_300001_SM_10006detail6reduce28DeviceReduceSingleTileKernelINS2_10policy_hubIfyN4cuda3std3__44plusIfEEE10Policy1000EN6thrust24THRUST_300001_SM_1000_NS6detail15normal_iteratorINSD_10device_ptrIfEEEEPfyS9_ffNS7_10__identityEEEvT0_T1_T2_T3_T4_T6_)
        /*0554*/ 	.word	0x00000020


	//----- nvinfo : EIATTR_FRAME_SIZE
	.align		4
.L_272:
        /*0558*/ 	.byte	0x04, 0x11
        /*055a*/ 	.short	(.L_274 - .L_273)
	.align		4
.L_273:
        /*055c*/ 	.word	index@(_ZN3cub18CUB_300001_SM_10006detail6reduce28DeviceReduceSingleTileKernelINS2_10policy_hubIfyN4cuda3std3__44plusIfEEE10Policy1000EN6thrust24THRUST_300001_SM_1000_NS6detail15normal_iteratorINSD_10device_ptrIfEEEEPfyS9_ffNS7_10__identityEEEvT0_T1_T2_T3_T4_T6_)
        /*0560*/ 	.word	0x00000000


	//----- nvinfo : EIATTR_REGCOUNT
	.align		4
.L_274:
        /*0564*/ 	.byte	0x04, 0x2f
        /*0566*/ 	.short	(.L_276 - .L_275)
	.align		4
.L_275:
        /*0568*/ 	.word	index@(_ZN3cub18CUB_300001_SM_10006detail6reduce18DeviceReduceKernelINS2_10policy_hubIfyN4cuda3std3__44plusIfEEE10Policy1000EN6thrust24THRUST_300001_SM_1000_NS6detail15normal_iteratorINSD_10device_ptrIfEEEEyS9_fNS7_10__identityEEEvT0_PT3_T1_NS0_13GridEvenShareISN_EET2_T4_)
        /*056c*/ 	.word	0x0000001e


	//----- nvinfo : EIATTR_FRAME_SIZE
	.align		4
.L_276:
        /*0570*/ 	.byte	0x04, 0x11
        /*0572*/ 	.short	(.L_278 - .L_277)
	.align		4
.L_277:
        /*0574*/ 	.word	index@(_ZN3cub18CUB_300001_SM_10006detail6reduce18DeviceReduceKernelINS2_10policy_hubIfyN4cuda3std3__44plusIfEEE10Policy1000EN6thrust24THRUST_300001_SM_1000_NS6detail15normal_iteratorINSD_10device_ptrIfEEEEyS9_fNS7_10__identityEEEvT0_PT3_T1_NS0_13GridEvenShareISN_EET2_T4_)
        /*0578*/ 	.word	0x00000000


	//----- nvinfo : EIATTR_REGCOUNT
	.align		4
.L_278:
        /*057c*/ 	.byte	0x04, 0x2f
        /*057e*/ 	.short	(.L_280 - .L_279)
	.align		4
.L_279:
        /*0580*/ 	.word	index@(_ZN3cub18CUB_300001_SM_10006detail6reduce28DeviceReduceSingleTileKernelINS2_10policy_hubIfyN4cuda3std3__44plusIfEEE10Policy1000EPfSC_iS9_ffNS7_10__identityEEEvT0_T1_T2_T3_T4_T6_)
        /*0584*/ 	.word	0x0000001e


	//----- nvinfo : EIATTR_FRAME_SIZE
	.align		4
.L_280:
        /*0588*/ 	.byte	0x04, 0x11
        /*058a*/ 	.short	(.L_282 - .L_281)
	.align		4
.L_281:
        /*058c*/ 	.word	index@(_ZN3cub18CUB_300001_SM_10006detail6reduce28DeviceReduceSingleTileKernelINS2_10policy_hubIfyN4cuda3std3__44plusIfEEE10Policy1000EPfSC_iS9_ffNS7_10__identityEEEvT0_T1_T2_T3_T4_T6_)
        /*0590*/ 	.word	0x00000000


	//----- nvinfo : EIATTR_MIN_STACK_SIZE
	.align		4
.L_282:
        /*0594*/ 	.byte	0x04, 0x12
        /*0596*/ 	.short	(.L_284 - .L_283)
	.align		4
.L_283:
        /*0598*/ 	.word	index@(_ZN3cub18CUB_300001_SM_10006detail6reduce28DeviceReduceSingleTileKernelINS2_10policy_hubIfyN4cuda3std3__44plusIfEEE10Policy1000EPfSC_iS9_ffNS7_10__identityEEEvT0_T1_T2_T3_T4_T6_)
        /*059c*/ 	.word	0x00000000


	//----- nvinfo : EIATTR_MIN_STACK_SIZE
	.align		4
.L_284:
        /*05a0*/ 	.byte	0x04, 0x12
        /*05a2*/ 	.short	(.L_286 - .L_285)
	.align		4
.L_285:
        /*05a4*/ 	.word	index@(_ZN3cub18CUB_300001_SM_10006detail6reduce18DeviceReduceKernelINS2_10policy_hubIfyN4cuda3std3__44plusIfEEE10Policy1000EN6thrust24THRUST_300001_SM_1000_NS6detail15normal_iteratorINSD_10device_ptrIfEEEEyS9_fNS7_10__identityEEEvT0_PT3_T1_NS0_13GridEvenShareISN_EET2_T4_)
        /*05a8*/ 	.word	0x00000000


	//----- nvinfo : EIATTR_MIN_STACK_SIZE
	.align		4
.L_286:
        /*05ac*/ 	.byte	0x04, 0x12
        /*05ae*/ 	.short	(.L_288 - .L_287)
	.align		4
.L_287:
        /*05b0*/ 	.word	index@(_ZN3cub18CUB_300001_SM_10006detail6reduce28DeviceReduceSingleTileKernelINS2_10policy_hubIfyN4cuda3std3__44plusIfEEE10Policy1000EN6thrust24THRUST_300001_SM_1000_NS6detail15normal_iteratorINSD_10device_ptrIfEEEEPfyS9_ffNS7_10__identityEEEvT0_T1_T2_T3_T4_T6_)
        /*05b4*/ 	.word	0x00000000


	//----- nvinfo : EIATTR_MIN_STACK_SIZE
	.align		4
.L_288:
        /*05b8*/ 	.byte	0x04, 0x12
        /*05ba*/ 	.short	(.L_290 - .L_289)
	.align		4
.L_289:
        /*05bc*/ 	.word	index@(_ZN3cub18CUB_300001_SM_10006detail6reduce28DeviceReduceSingleTileKernelINS2_10policy_hubIfjN4cuda3std3__44plusIfEEE10Policy1000EPfSC_iS9_ffNS7_10__identityEEEvT0_T1_T2_T3_T4_T6_)
        /*05c0*/ 	.word	0x00000000


	//----- nvinfo : EIATTR_MIN_STACK_SIZE
	.align		4
.L_290:
        /*05c4*/ 	.byte	0x04, 0x12
        /*05c6*/ 	.short	(.L_292 - .L_291)
	.align		4
.L_291:
        /*05c8*/ 	.word	index@(_ZN3cub18CUB_300001_SM_10006detail6reduce18DeviceReduceKernelINS2_10policy_hubIfjN4cuda3std3__44plusIfEEE10Policy1000EN6thrust24THRUST_300001_SM_1000_NS6detail15normal_iteratorINSD_10device_ptrIfEEEEjS9_fNS7_10__identityEEEvT0_PT3_T1_NS0_13GridEvenShareISN_EET2_T4_)
        /*05cc*/ 	.word	0x00000000


	//----- nvinfo : EIATTR_MIN_STACK_SIZE
	.align		4
.L_292:
        /*05d0*/ 	.byte	0x04, 0x12
        /*05d2*/ 	.short	(.L_294 - .L_293)
	.align		4
.L_293:
        /*05d4*/ 	.word	index@(_ZN3cub18CUB_300001_SM_10006detail6reduce28DeviceReduceSingleTileKernelINS2_10policy_hubIfjN4cuda3std3__44plusIfEEE10Policy1000EN6thrust24THRUST_300001_SM_1000_NS6detail15normal_iteratorINSD_10device_ptrIfEEEEPfjS9_ffNS7_10__identityEEEvT0_T1_T2_T3_T4_T6_)
        /*05d8*/ 	.word	0x00000000


	//----- nvinfo : EIATTR_MIN_STACK_SIZE
	.align		4
.L_294:
        /*05dc*/ 	.byte	0x04, 0x12
        /*05de*/ 	.short	(.L_296 - .L_295)
	.align		4
.L_295:
        /*05e0*/ 	.word	index@(_ZN3cub18CUB_300001_SM_10006detail6select23DeviceSelectSweepKernelINS2_10policy_hubIfNS0_8NullTypeEiLb0ELNS0_10SelectImplE1EE10Policy1000EN6thrust24THRUST_300001_SM_1000_NS6detail15normal_iteratorINSA_10device_ptrIfEEEEPS5_SF_PlNS0_13ScanTileStateIiLb1EEEN4cuda3std3__410__not_fn_tI6is_negEES5_iNS2_19streaming_context_tIlLb1EEELS6_1EEEvT0_T1_T2_T3_T4_T5_T6_T7_iT8_NS1_7vsmem_tE)
        /*05e4*/ 	.word	0x00000008


	//----- nvinfo : EIATTR_MIN_STACK_SIZE
	.align		4
.L_296:
        /*05e8*/ 	.byte	0x04, 0x12
        /*05ea*/ 	.short	(.L_298 - .L_297)
	.align		4
.L_297:
        /*05ec*/ 	.word	index@(_ZN3cub18CUB_300001_SM_10006detail6select23DeviceSelectSweepKernelINS2_10policy_hubIfiiLb0ELNS0_10SelectImplE0EE10Policy1000EN6thrust24THRUST_300001_SM_1000_NS6detail15normal_iteratorINS9_10device_ptrIfEEEENSB_INSC_IiEEEESE_PlNS0_13ScanTileStateIiLb1EEEN4cuda3std3__410__not_fn_tI4is_kEENS0_8NullTypeEiNS2_19streaming_context_tIlLb1EEELS5_0EEEvT0_T1_T2_T3_T4_T5_T6_T7_iT8_NS1_7vsmem_tE)
        /*05f0*/ 	.word	0x00000008


	//----- nvinfo : EIATTR_MIN_STACK_SIZE
	.align		4
.L_298:
        /*05f4*/ 	.byte	0x04, 0x12
        /*05f6*/ 	.short	(.L_300 - .L_299)
	.align		4
.L_299:
        /*05f8*/ 	.word	index@(_ZN3cub18CUB_300001_SM_10006detail11scan_by_key21DeviceScanByKeyKernelINS2_10policy_hubIPiffN4cuda3std3__44plusIfEEE10Policy1000ES5_PfSD_NS0_24ReduceByKeyScanTileStateIfiLb1EEENS8_8equal_toIiEESA_NS0_8NullTypeEmfiEEvT0_PT9_T1_T2_T3_iT4_T5_T6_T7_)
        /*05fc*/ 	.word	0x00000000


	//----- nvinfo : EIATTR_MIN_STACK_SIZE
	.align		4
.L_300:
        /*0600*/ 	.byte	0x04, 0x12
        /*0602*/ 	.short	(.L_302 - .L_301)
	.align		4
.L_301:
        /*0604*/ 	.word	index@(_ZN3cub18CUB_300001_SM_10006detail11scan_by_key25DeviceScanByKeyInitKernelINS0_24ReduceByKeyScanTileStateIfiLb1EEEPimEEvT_T0_PN4cuda3std3__415iterator_traitsIS8_vE10value_typeET1_i)
        /*0608*/ 	.word	0x00000000


	//----- nvinfo : EIATTR_MIN_STACK_SIZE
	.align		4
.L_302:
        /*060c*/ 	.byte	0x04, 0x12
        /*060e*/ 	.short	(.L_304 - .L_303)
	.align		4
.L_303:
        /*0610*/ 	.word	index@(_ZN3cub18CUB_300001_SM_10006detail11scan_by_key21DeviceScanByKeyKernelINS2_10policy_hubIPiffN4cuda3std3__44plusIfEEE10Policy1000ES5_PfSD_NS0_24ReduceByKeyScanTileStateIfiLb1EEENS8_8equal_toIiEESA_NS0_8NullTypeEjfiEEvT0_PT9_T1_T2_T3_iT4_T5_T6_T7_)
        /*0614*/ 	.word	0x00000000


	//----- nvinfo : EIATTR_MIN_STACK_SIZE
	.align		4
.L_304:
        /*0618*/ 	.byte	0x04, 0x12
        /*061a*/ 	.short	(.L_306 - .L_305)
	.align		4
.L_305:
        /*061c*/ 	.word	index@(_ZN3cub18CUB_300001_SM_10006detail11scan_by_key25DeviceScanByKeyInitKernelINS0_24ReduceByKeyScanTileStateIfiLb1EEEPijEEvT_T0_PN4cuda3std3__415iterator_traitsIS8_vE10value_typeET1_i)
        /*0620*/ 	.word	0x00000000


	//----- nvinfo : EIATTR_MIN_STACK_SIZE
	.align		4
.L_306:
        /*0624*/ 	.byte	0x04, 0x12
        /*0626*/ 	.short	(.L_308 - .L_307)
	.align		4
.L_307:
        /*0628*/ 	.word	index@(_ZN3cub18CUB_300001_SM_10006detail11scan_by_key21DeviceScanByKeyKernelINS2_10policy_hubIPidfN4cuda3std3__44plusIfEEE10Policy1000ES5_PfSD_NS0_24ReduceByKeyScanTileStateIdiLb1EEENS8_8equal_toIiEESA_dmdiEEvT0_PT9_T1_T2_T3_iT4_T5_T6_T7_)
        /*062c*/ 	.word	0x00000000


	//----- nvinfo : EIATTR_MIN_STACK_SIZE
	.align		4
.L_308:
        /*0630*/ 	.byte	0x04, 0x12
        /*0632*/ 	.short	(.L_310 - .L_309)
	.align		4
.L_309:
        /*0634*/ 	.word	index@(_ZN3cub18CUB_300001_SM_10006detail11scan_by_key25DeviceScanByKeyInitKernelINS0_24ReduceByKeyScanTileStateIdiLb1EEEPimEEvT_T0_PN4cuda3std3__415iterator_traitsIS8_vE10value_typeET1_i)
        /*0638*/ 	.word	0x00000000


	//----- nvinfo : EIATTR_MIN_STACK_SIZE
	.align		4
.L_310:
        /*063c*/ 	.byte	0x04, 0x12
        /*063e*/ 	.short	(.L_312 - .L_311)
	.align		4
.L_311:
        /*0640*/ 	.word	index@(_ZN3cub18CUB_300001_SM_10006detail11scan_by_key21DeviceScanByKeyKernelINS2_10policy_hubIPidfN4cuda3std3__44plusIfEEE10Policy1000ES5_PfSD_NS0_24ReduceByKeyScanTileStateIdiLb1EEENS8_8equal_toIiEESA_djdiEEvT0_PT9_T1_T2_T3_iT4_T5_T6_T7_)
        /*0644*/ 	.word	0x00000000


	//----- nvinfo : EIATTR_MIN_STACK_SIZE
	.align		4
.L_312:
        /*0648*/ 	.byte	0x04, 0x12
        /*064a*/ 	.short	(.L_314 - .L_313)
	.align		4
.L_313:
        /*064c*/ 	.word	index@(_ZN3cub18CUB_300001_SM_10006detail11scan_by_key25DeviceScanByKeyInitKernelINS0_24ReduceByKeyScanTileStateIdiLb1EEEPijEEvT_T0_PN4cuda3std3__415iterator_traitsIS8_vE10value_typeET1_i)
        /*0650*/ 	.word	0x00000000


	//----- nvinfo : EIATTR_MIN_STACK_SIZE
	.align		4
.L_314:
        /*0654*/ 	.byte	0x04, 0x12
        /*0656*/ 	.short	(.L_316 - .L_315)
	.align		4
.L_315:
        /*0658*/ 	.word	index@(_ZN3cub18CUB_300001_SM_10006detail4scan23DeviceCompactInitKernelINS0_13ScanTileStateIiLb1EEEPlEEvT_iT0_)
        /*065c*/ 	.word	0x00000000


	//----- nvinfo : EIATTR_MIN_STACK_SIZE
	.align		4
.L_316:
        /*0660*/ 	.byte	0x04, 0x12
        /*0662*/ 	.short	(.L_318 - .L_317)
	.align		4
.L_317:
        /*0664*/ 	.word	index@(_ZN3cub18CUB_300001_SM_10006detail10merge_sort26DeviceMergeSortMergeKernelINS2_10policy_hubIN6thrust24THRUST_300001_SM_1000_NS12zip_iteratorIN4cuda3std3__45tupleIJNS6_6detail15normal_iteratorINS6_10device_ptrIfEEEENSD_INSE_IiEEEESI_EEEEEE9Policy600ESK_PNS0_8NullTypeESK_SO_m5s_ratNSB_IJfiiEEESN_EEvbT2_T3_T4_PT6_PT7_T5_PST_ST_NS1_7vsmem_tE)
        /*0668*/ 	.word	0x00000000


	//----- nvinfo : EIATTR_MIN_STACK_SIZE
	.align		4
.L_318:
        /*066c*/ 	.byte	0x04, 0x12
        /*066e*/ 	.short	(.L_320 - .L_319)
	.align		4
.L_319:
        /*0670*/ 	.word	index@(_ZN3cub18CUB_300001_SM_10006detail10merge_sort30DeviceMergeSortPartitionKernelIN6thrust24THRUST_300001_SM_1000_NS12zip_iteratorIN4cuda3std3__45tupleIJNS5_6detail15normal_iteratorINS5_10device_ptrIfEEEENSC_INSD_IiEEEESH_EEEEEm5s_ratNSA_IJfiiEEEEEvbT_PT2_T0_SP_PSP_T1_SP_i)
        /*0674*/ 	.word	0x00000000


	//----- nvinfo : EIATTR_MIN_STACK_SIZE
	.align		4
.L_320:
        /*0678*/ 	.byte	0x04, 0x12
        /*067a*/ 	.short	(.L_322 - .L_321)
	.align		4
.L_321:
        /*067c*/ 	.word	index@(_ZN3cub18CUB_300001_SM_10006detail10merge_sort30DeviceMergeSortBlockSortKernelINS2_10policy_hubIN6thrust24THRUST_300001_SM_1000_NS12zip_iteratorIN4cuda3std3__45tupleIJNS6_6detail15normal_iteratorINS6_10device_ptrIfEEEENSD_INSE_IiEEEESI_EEEEEE9Policy600ESK_PNS0_8NullTypeESK_SO_m5s_ratNSB_IJfiiEEESN_EEvbT0_T1_T2_T3_T4_PT6_PT7_T5_NS1_7vsmem_tE)
        /*0680*/ 	.word	0x00000000


	//----- nvinfo : EIATTR_MIN_STACK_SIZE
	.align		4
.L_322:
        /*0684*/ 	.byte	0x04, 0x12
        /*0686*/ 	.short	(.L_324 - .L_323)
	.align		4
.L_323:
        /*0688*/ 	.word	index@(_ZN3cub18CUB_300001_SM_10006detail10merge_sort26DeviceMergeSortMergeKernelINS2_10policy_hubIN6thrust24THRUST_300001_SM_1000_NS12zip_iteratorIN4cuda3std3__45tupleIJNS6_6detail15normal_iteratorINS6_10device_ptrIfEEEENSD_INSE_IiEEEESI_EEEEEE9Policy600ESK_PNS0_8NullTypeESK_SO_j5s_ratNSB_IJfiiEEESN_EEvbT2_T3_T4_PT6_PT7_T5_PST_ST_NS1_7vsmem_tE)
        /*068c*/ 	.word	0x00000000


	//----- nvinfo : EIATTR_MIN_STACK_SIZE
	.align		4
.L_324:
        /*0690*/ 	.byte	0x04, 0x12
        /*0692*/ 	.short	(.L_326 - .L_325)
	.align		4
.L_325:
        /*0694*/ 	.word	index@(_ZN3cub18CUB_300001_SM_10006detail10merge_sort30DeviceMergeSortPartitionKernelIN6thrust24THRUST_300001_SM_1000_NS12zip_iteratorIN4cuda3std3__45tupleIJNS5_6detail15normal_iteratorINS5_10device_ptrIfEEEENSC_INSD_IiEEEESH_EEEEEj5s_ratNSA_IJfiiEEEEEvbT_PT2_T0_SP_PSP_T1_SP_i)
        /*0698*/ 	.word	0x00000000


	//----- nvinfo : EIATTR_MIN_STACK_SIZE
	.align		4
.L_326:
        /*069c*/ 	.byte	0x04, 0x12
        /*069e*/ 	.short	(.L_328 - .L_327)
	.align		4
.L_327:
        /*06a0*/ 	.word	index@(_ZN3cub18CUB_300001_SM_10006detail10merge_sort30DeviceMergeSortBlockSortKernelINS2_10policy_hubIN6thrust24THRUST_300001_SM_1000_NS12zip_iteratorIN4cuda3std3__45tupleIJNS6_6detail15normal_iteratorINS6_10device_ptrIfEEEENSD_INSE_IiEEEESI_EEEEEE9Policy600ESK_PNS0_8NullTypeESK_SO_j5s_ratNSB_IJfiiEEESN_EEvbT0_T1_T2_T3_T4_PT6_PT7_T5_NS1_7vsmem_tE)
        /*06a4*/ 	.word	0x00000000


	//----- nvinfo : EIATTR_MIN_STACK_SIZE
	.align		4
.L_328:
        /*06a8*/ 	.byte	0x04, 0x12
        /*06aa*/ 	.short	(.L_330 - .L_329)
	.align		4
.L_329:
        /*06ac*/ 	.word	index@(_ZN3cub18CUB_300001_SM_10006detail9transform16transform_kernelINS2_10policy_hubILb1EN4cuda3std3__45tupleIJN6thrust24THRUST_300001_SM_1000_NS6detail15normal_iteratorINSA_10device_ptrIfEEEESF_EEEE10policy1000El3lbsSF_JPfSK_EEEvT0_iT1_T2_DpNS2_10kernel_argIT3_EE)
        /*06b0*/ 	.word	0x00000000


	//----- nvinfo : EIATTR_MIN_STACK_SIZE
	.align		4
.L_330:
        /*06b4*/ 	.byte	0x04, 0x12
        /*06b6*/ 	.short	(.L_332 - .L_331)
	.align		4
.L_331:
        /*06b8*/ 	.word	index@(_ZN3cub18CUB_300001_SM_10006detail9transform16transform_kernelINS2_10policy_hubILb1EN4cuda3std3__45tupleIJN6thrust24THRUST_300001_SM_1000_NS6detail15normal_iteratorINSA_10device_ptrIfEEEESF_EEEE10policy1000Ei3lbsSF_JPfSK_EEEvT0_iT1_T2_DpNS2_10kernel_argIT3_EE)
        /*06bc*/ 	.word	0x00000000


	//----- nvinfo : EIATTR_MIN_STACK_SIZE
	.align		4
.L_332:
        /*06c0*/ 	.byte	0x04, 0x12
        /*06c2*/ 	.short	(.L_334 - .L_333)
	.align		4
.L_333:
        /*06c4*/ 	.word	index@(_ZN3cub18CUB_300001_SM_10006detail9transform16transform_kernelINS2_10policy_hubILb1EN4cuda3std3__45tupleIJN6thrust24THRUST_300001_SM_1000_NS6detail15normal_iteratorINSA_10device_ptrIfEEEEEEEE10policy1000El3lb1SF_JPfEEEvT0_iT1_T2_DpNS2_10kernel_argIT3_EE)
        /*06c8*/ 	.word	0x00000000


	//----- nvinfo : EIATTR_MIN_STACK_SIZE
	.align		4
.L_334:
        /*06cc*/ 	.byte	0x04, 0x12
        /*06ce*/ 	.short	(.L_336 - .L_335)
	.align		4
.L_335:
        /*06d0*/ 	.word	index@(_ZN3cub18CUB_300001_SM_10006detail9transform16transform_kernelINS2_10policy_hubILb1EN4cuda3std3__45tupleIJN6thrust24THRUST_300001_SM_1000_NS6detail15normal_iteratorINSA_10device_ptrIfEEEEEEEE10policy1000Ei3lb1SF_JPfEEEvT0_iT1_T2_DpNS2_10kernel_argIT3_EE)
        /*06d4*/ 	.word	0x00000000


	//----- nvinfo : EIATTR_MIN_STACK_SIZE
	.align		4
.L_336:
        /*06d8*/ 	.byte	0x04, 0x12
        /*06da*/ 	.short	(.L_338 - .L_337)
	.align		4
.L_337:
        /*06dc*/ 	.word	index@(_ZN3cub18CUB_300001_SM_10006detail9transform16transform_kernelINS2_10policy_hubILb1EN4cuda3std3__45tupleIJN6thrust24THRUST_300001_SM_1000_NS6detail15normal_iteratorINSA_10device_ptrIfEEEEEEEE10policy1000El2lbSF_JPfEEEvT0_iT1_T2_DpNS2_10kernel_argIT3_EE)
        /*06e0*/ 	.word	0x00000000


	//----- nvinfo : EIATTR_MIN_STACK_SIZE
	.align		4
.L_338:
        /*06e4*/ 	.byte	0x04, 0x12
        /*06e6*/ 	.short	(.L_340 - .L_339)
	.align		4
.L_339:
        /*06e8*/ 	.word	index@(_ZN3cub18CUB_300001_SM_10006detail9transform16transform_kernelINS2_10policy_hubILb1EN4cuda3std3__45tupleIJN6thrust24THRUST_300001_SM_1000_NS6detail15normal_iteratorINSA_10device_ptrIfEEEEEEEE10policy1000Ei2lbSF_JPfEEEvT0_iT1_T2_DpNS2_10kernel_argIT3_EE)
        /*06ec*/ 	.word	0x00000000


	//----- nvinfo : EIATTR_MIN_STACK_SIZE
	.align		4
.L_340:
        /*06f0*/ 	.byte	0x04, 0x12
        /*06f2*/ 	.short	(.L_342 - .L_341)
	.align		4
.L_341:
        /*06f4*/ 	.word	index@(_ZN3cub18CUB_300001_SM_10006detail9transform16transform_kernelINS2_10policy_hubILb1EN4cuda3std3__45tupleIJN6thrust24THRUST_300001_SM_1000_NS6detail15normal_iteratorINSA_10device_ptrIfEEEEEEEE10policy1000El4absvIfESF_JPfEEEvT0_iT1_T2_DpNS2_10kernel_argIT3_EE)
        /*06f8*/ 	.word	0x00000000


	//----- nvinfo : EIATTR_MIN_STACK_SIZE
	.align		4
.L_342:
        /*06fc*/ 	.byte	0x04, 0x12
        /*06fe*/ 	.short	(.L_344 - .L_343)
	.align		4
.L_343:
        /*0700*/ 	.word	index@(_ZN3cub18CUB_300001_SM_10006detail9transform16transform_kernelINS2_10policy_hubILb1EN4cuda3std3__45tupleIJN6thrust24THRUST_300001_SM_1000_NS6detail15normal_iteratorINSA_10device_ptrIfEEEEEEEE10policy1000Ei4absvIfESF_JPfEEEvT0_iT1_T2_DpNS2_10kernel_argIT3_EE)
        /*0704*/ 	.word	0x00000000


	//----- nvinfo : EIATTR_MIN_STACK_SIZE
	.align		4
.L_344:
        /*0708*/ 	.byte	0x04, 0x12
        /*070a*/ 	.short	(.L_346 - .L_345)
	.align		4
.L_345:
        /*070c*/ 	.word	index@(_ZN3cub18CUB_300001_SM_10006detail9transform16transform_kernelINS2_10policy_hubILb1EN4cuda3std3__45tupleIJN6thrust24THRUST_300001_SM_1000_NS20permutation_iteratorINSA_6detail15normal_iteratorINSA_10device_ptrIfEEEENSD_INSE_IiEEEEEEEEEE10policy1000ElNS7_10__identityESG_JSJ_EEEvT0_iT1_T2_DpNS2_10kernel_argIT3_EE)
        /*0710*/ 	.word	0x00000000


	//----- nvinfo : EIATTR_MIN_STACK_SIZE
	.align		4
.L_346:
        /*0714*/ 	.byte	0x04, 0x12
        /*0716*/ 	.short	(.L_348 - .L_347)
	.align		4
.L_347:
        /*0718*/ 	.word	index@(_ZN3cub18CUB_300001_SM_10006detail9transform16transform_kernelINS2_10policy_hubILb1EN4cuda3std3__45tupleIJN6thrust24THRUST_300001_SM_1000_NS20permutation_iteratorINSA_6detail15normal_iteratorINSA_10device_ptrIfEEEENSD_INSE_IiEEEEEEEEEE10policy1000EiNS7_10__identityESG_JSJ_EEEvT0_iT1_T2_DpNS2_10kernel_argIT3_EE)
        /*071c*/ 	.word	0x00000000


	//----- nvinfo : EIATTR_MIN_STACK_SIZE
	.align		4
.L_348:
        /*0720*/ 	.byte	0x04, 0x12
        /*0722*/ 	.short	(.L_350 - .L_349)
	.align		4
.L_349:
        /*0724*/ 	.word	index@(_ZN3cub18CUB_300001_SM_10006detail9transform16transform_kernelINS2_10policy_hubILb1EN4cuda3std3__45tupleIJN6thrust24THRUST_300001_SM_1000_NS6detail15normal_iteratorINSA_10device_ptrIiEEEEEEEE10policy1000ElNSB_10functional5actorINSJ_9compositeIJNSJ_16operator_adaptorINS7_4plusIvEEEENSK_INSL_IJNSM_INS7_7modulusIvEEEENSK_INSJ_8argumentILj0EEEEENSK_INSJ_5valueIiEEEEEEEEESY_EEEEESF_JPiEEEvT0_iT1_T2_DpNS2_10kernel_argIT3_EE)
        /*0728*/ 	.word	0x00000000


	//----- nvinfo : EIATTR_MIN_STACK_SIZE
	.align		4
.L_350:
        /*072c*/ 	.byte	0x04, 0x12
        /*072e*/ 	.short	(.L_352 - .L_351)
	.align		4
.L_351:
        /*0730*/ 	.word	index@(_ZN3cub18CUB_300001_SM_10006detail9transform16transform_kernelINS2_10policy_hubILb1EN4cuda3std3__45tupleIJN6thrust24THRUST_300001_SM_1000_NS6detail15normal_iteratorINSA_10device_ptrIiEEEEEEEE10policy1000EiNSB_10functional5actorINSJ_9compositeIJNSJ_16operator_adaptorINS7_4plusIvEEEENSK_INSL_IJNSM_INS7_7modulusIvEEEENSK_INSJ_8argumentILj0EEEEENSK_INSJ_5valueIiEEEEEEEEESY_EEEEESF_JPiEEEvT0_iT1_T2_DpNS2_10kernel_argIT3_EE)
        /*0734*/ 	.word	0x00000000


	//----- nvinfo : EIATTR_MIN_STACK_SIZE
	.align		4
.L_352:
        /*0738*/ 	.byte	0x04, 0x12
        /*073a*/ 	.short	(.L_354 - .L_353)
	.align		4
.L_353:
        /*073c*/ 	.word	index@(_ZN3cub18CUB_300001_SM_10006detail9transform16transform_kernelINS2_10policy_hubILb1EN4cuda3std3__45tupleIJN6thrust24THRUST_300001_SM_1000_NS6detail15normal_iteratorINSA_10device_ptrIiEEEEEEEE10policy1000ElNSB_10functional5actorINSJ_9compositeIJNSJ_16operator_adaptorINS7_7dividesIvEEEENSK_INSJ_8argumentILj0EEEEENSK_INSJ_5valueIiEEEEEEEEESF_JPiEEEvT0_iT1_T2_DpNS2_10kernel_argIT3_EE)
        /*0740*/ 	.word	0x00000000


	//----- nvinfo : EIATTR_MIN_STACK_SIZE
	.align		4
.L_354:
        /*0744*/ 	.byte	0x04, 0x12
        /*0746*/ 	.short	(.L_356 - .L_355)
	.align		4
.L_355:
        /*0748*/ 	.word	index@(_ZN3cub18CUB_300001_SM_10006detail9transform16transform_kernelINS2_10policy_hubILb1EN4cuda3std3__45tupleIJN6thrust24THRUST_300001_SM_1000_NS6detail15normal_iteratorINSA_10device_ptrIiEEEEEEEE10policy1000EiNSB_10functional5actorINSJ_9compositeIJNSJ_16operator_adaptorINS7_7dividesIvEEEENSK_INSJ_8argumentILj0EEEEENSK_INSJ_5valueIiEEEEEEEEESF_JPiEEEvT0_iT1_T2_DpNS2_10kernel_argIT3_EE)
        /*074c*/ 	.word	0x00000000


	//----- nvinfo : EIATTR_MIN_STACK_SIZE
	.align		4
.L_356:
        /*0750*/ 	.byte	0x04, 0x12
        /*0752*/ 	.short	(.L_358 - .L_357)
	.align		4
.L_357:
        /*0754*/ 	.word	index@(_ZN3cub18CUB_300001_SM_10006detail8for_each13static_kernelINS2_12policy_hub_t12policy_500_tElN6thrust24THRUST_300001_SM_1000_NS8cuda_cub11__transform17unary_transform_fINS7_20permutation_iteratorINS7_6detail15normal_iteratorINS7_10device_ptrIfEEEENSD_INSE_IiEEEEEESG_SG_N4cuda3std3__410__identityE6is_negEEEEvT0_T1_)
        /*0758*/ 	.word	0x00000000


	//----- nvinfo : EIATTR_MIN_STACK_SIZE
	.align		4
.L_358:
        /*075c*/ 	.byte	0x04, 0x12
        /*075e*/ 	.short	(.L_360 - .L_359)
	.align		4
.L_359:
        /*0760*/ 	.word	index@(_ZN3cub18CUB_300001_SM_10006detail8for_each13static_kernelINS2_12policy_hub_t12policy_500_tElN6thrust24THRUST_300001_SM_1000_NS8cuda_cub10__tabulate7functorINS7_6detail15normal_iteratorINS7_10device_ptrIiEEEENS7_6system6detail7generic6detail22compute_sequence_valueIivEElEEEEvT0_T1_)
        /*0764*/ 	.word	0x00000000


	//----- nvinfo : EIATTR_MIN_STACK_SIZE
	.align		4
.L_360:
        /*0768*/ 	.byte	0x04, 0x12
        /*076a*/ 	.short	(.L_362 - .L_361)
	.align		4
.L_361:
        /*076c*/ 	.word	index@(_ZN3cub18CUB_300001_SM_10006detail8for_each13static_kernelINS2_12policy_hub_t12policy_500_tEmN6thrust24THRUST_300001_SM_1000_NS8cuda_cub20__uninitialized_fill7functorINS7_10device_ptrIiEEiEEEEvT0_T1_)
        /*0770*/ 	.word	0x00000000


	//----- nvinfo : EIATTR_MIN_STACK_SIZE
	.align		4
.L_362:
        /*0774*/ 	.byte	0x04, 0x12
        /*0776*/ 	.short	(.L_364 - .L_363)
	.align		4
.L_363:
        /*0778*/ 	.word	index@(_ZN3cub18CUB_300001_SM_10006detail8for_each13static_kernelINS2_12policy_hub_t12policy_500_tEmN6thrust24THRUST_300001_SM_1000_NS8cuda_cub20__uninitialized_fill7functorINS7_10device_ptrIfEEfEEEEvT0_T1_)
        /*077c*/ 	.word	0x00000000


	//----- nvinfo : EIATTR_MIN_STACK_SIZE
	.align		4
.L_364:
        /*0780*/ 	.byte	0x04, 0x12
        /*0782*/ 	.short	(.L_366 - .L_365)
	.align		4
.L_365:
        /*0784*/ 	.word	index@(_ZN3cub18CUB_300001_SM_10006detail11EmptyKernelIvEEvv)
        /*0788*/ 	.word	0x00000000


	//----- nvinfo : EIATTR_MIN_STACK_SIZE
	.align		4
.L_366:
        /*078c*/ 	.byte	0x04, 0x12
        /*078e*/ 	.short	(.L_368 - .L_367)
	.align		4
.L_367:
        /*0790*/ 	.word	index@(_ZN6thrust24THRUST_300001_SM_1000_NS8cuda_cub4core6detail13_kernel_agentINS1_8__reduce11ReduceAgentIPN4cuda3std3__45tupleIJflEEESC_SB_lNS1_9__extrema9arg_max_fIflNS9_4lessIfEEEEEEJSC_SC_iSH_EEEvDpT0_)
        /*0794*/ 	.word	0x00000000


	//----- nvinfo : EIATTR_MIN_STACK_SIZE
	.align		4
.L_368:
        /*0798*/ 	.byte	0x04, 0x12
        /*079a*/ 	.short	(.L_370 - .L_369)
	.align		4
.L_369:
        /*079c*/ 	.word	index@(_ZN6thrust24THRUST_300001_SM_1000_NS8cuda_cub4core6detail13_kernel_agentINS1_8__reduce11ReduceAgentINS0_12zip_iteratorIN4cuda3std3__45tupleIJNS0_6detail15normal_iteratorINS0_10device_ptrIfEEEENS0_17counting_iteratorIlNS0_11use_defaultESI_SI_EEEEEEEPNSB_IJflEEESM_lNS1_9__extrema9arg_max_fIflNSA_4lessIfEEEEEEJSL_SN_lN3cub18CUB_300001_SM_100013GridEvenShareIlEENSV_9GridQueueIyEESS_EEEvDpT0_)
        /*07a0*/ 	.word	0x00000000


	//----- nvinfo : EIATTR_MIN_STACK_SIZE
	.align		4
.L_370:
        /*07a4*/ 	.byte	0x04, 0x12
        /*07a6*/ 	.short	(.L_372 - .L_371)
	.align		4
.L_371:
        /*07a8*/ 	.word	index@(_ZN6thrust24THRUST_300001_SM_1000_NS8cuda_cub4core6detail13_kernel_agentINS1_8__reduce11ReduceAgentINS0_12zip_iteratorIN4cuda3std3__45tupleIJNS0_6detail15normal_iteratorINS0_10device_ptrIfEEEENS0_17counting_iteratorIlNS0_11use_defaultESI_SI_EEEEEEEPNSB_IJflEEESM_lNS1_9__extrema9arg_max_fIflNSA_4lessIfEEEEEEJSL_SN_lSS_EEEvDpT0_)
        /*07ac*/ 	.word	0x00000000


	//----- nvinfo : EIATTR_MIN_STACK_SIZE
	.align		4
.L_372:
        /*07b0*/ 	.byte	0x04, 0x12
        /*07b2*/ 	.short	(.L_374 - .L_373)
	.align		4
.L_373:
        /*07b4*/ 	.word	index@(_ZN6thrust24THRUST_300001_SM_1000_NS8cuda_cub4core6detail13_kernel_agentINS1_8__reduce11ReduceAgentIPN4cuda3std3__45tupleIJflEEESC_SB_iNS1_9__extrema9arg_max_fIflNS9_4lessIfEEEEEEJSC_SC_iSH_EEEvDpT0_)
        /*07b8*/ 	.word	0x00000000


	//----- nvinfo : EIATTR_MIN_STACK_SIZE
	.align		4
.L_374:
        /*07bc*/ 	.byte	0x04, 0x12
        /*07be*/ 	.short	(.L_376 - .L_375)
	.align		4
.L_375:
        /*07c0*/ 	.word	index@(_ZN6thrust24THRUST_300001_SM_1000_NS8cuda_cub4core6detail13_kernel_agentINS1_8__reduce11ReduceAgentINS0_12zip_iteratorIN4cuda3std3__45tupleIJNS0_6detail15normal_iteratorINS0_10device_ptrIfEEEENS0_17counting_iteratorIlNS0_11use_defaultESI_SI_EEEEEEEPNSB_IJflEEESM_iNS1_9__extrema9arg_max_fIflNSA_4lessIfEEEEEEJSL_SN_iN3cub18CUB_300001_SM_100013GridEvenShareIiEENSV_9GridQueueIjEESS_EEEvDpT0_)
        /*07c4*/ 	.word	0x00000000


	//----- nvinfo : EIATTR_MIN_STACK_SIZE
	.align		4
.L_376:
        /*07c8*/ 	.byte	0x04, 0x12
        /*07ca*/ 	.short	(.L_378 - .L_377)
	.align		4
.L_377:
        /*07cc*/ 	.word	index@(_ZN6thrust24THRUST_300001_SM_1000_NS8cuda_cub4core6detail13_kernel_agentINS1_8__reduce11ReduceAgentINS0_12zip_iteratorIN4cuda3std3__45tupleIJNS0_6detail15normal_iteratorINS0_10device_ptrIfEEEENS0_17counting_iteratorIlNS0_11use_defaultESI_SI_EEEEEEEPNSB_IJflEEESM_iNS1_9__extrema9arg_max_fIflNSA_4lessIfEEEEEEJSL_SN_iSS_EEEvDpT0_)
        /*07d0*/ 	.word	0x00000000


	//----- nvinfo : EIATTR_MIN_STACK_SIZE
	.align		4
.L_378:
        /*07d4*/ 	.byte	0x04, 0x12
        /*07d6*/ 	.short	(.L_380 - .L_379)
	.align		4
.L_379:
        /*07d8*/ 	.word	index@(_ZN6thrust24THRUST_300001_SM_1000_NS8cuda_cub4core6detail13_kernel_agentINS1_8__reduce11ReduceAgentIPN4cuda3std3__45tupleIJflEEESC_SB_lNS1_9__extrema9arg_min_fIflNS9_4lessIfEEEEEEJSC_SC_iSH_EEEvDpT0_)
        /*07dc*/ 	.word	0x00000000


	//----- nvinfo : EIATTR_MIN_STACK_SIZE
	.align		4
.L_380:
        /*07e0*/ 	.byte	0x04, 0x12
        /*07e2*/ 	.short	(.L_382 - .L_381)
	.align		4
.L_381:
        /*07e4*/ 	.word	index@(_ZN6thrust24THRUST_300001_SM_1000_NS8cuda_cub4core6detail13_kernel_agentINS1_8__reduce10DrainAgentIlEEJN3cub18CUB_300001_SM_10009GridQueueIyEElEEEvDpT0_)
        /*07e8*/ 	.word	0x00000000


	//----- nvinfo : EIATTR_MIN_STACK_SIZE
	.align		4
.L_382:
        /*07ec*/ 	.byte	0x04, 0x12
        /*07ee*/ 	.short	(.L_384 - .L_383)
	.align		4
.L_383:
        /*07f0*/ 	.word	index@(_ZN6thrust24THRUST_300001_SM_1000_NS8cuda_cub4core6detail13_kernel_agentINS1_8__reduce11ReduceAgentINS0_12zip_iteratorIN4cuda3std3__45tupleIJNS0_6detail15normal_iteratorINS0_10device_ptrIfEEEENS0_17counting_iteratorIlNS0_11use_defaultESI_SI_EEEEEEEPNSB_IJflEEESM_lNS1_9__extrema9arg_min_fIflNSA_4lessIfEEEEEEJSL_SN_lN3cub18CUB_300001_SM_100013GridEvenShareIlEENSV_9GridQueueIyEESS_EEEvDpT0_)
        /*07f4*/ 	.word	0x00000000


	//----- nvinfo : EIATTR_MIN_STACK_SIZE
	.align		4
.L_384:
        /*07f8*/ 	.byte	0x04, 0x12
        /*07fa*/ 	.short	(.L_386 - .L_385)
	.align		4
.L_385:
        /*07fc*/ 	.word	index@(_ZN6thrust24THRUST_300001_SM_1000_NS8cuda_cub4core6detail13_kernel_agentINS1_8__reduce11ReduceAgentINS0_12zip_iteratorIN4cuda3std3__45tupleIJNS0_6detail15normal_iteratorINS0_10device_ptrIfEEEENS0_17counting_iteratorIlNS0_11use_defaultESI_SI_EEEEEEEPNSB_IJflEEESM_lNS1_9__extrema9arg_min_fIflNSA_4lessIfEEEEEEJSL_SN_lSS_EEEvDpT0_)
        /*0800*/ 	.word	0x00000000


	//----- nvinfo : EIATTR_MIN_STACK_SIZE
	.align		4
.L_386:
        /*0804*/ 	.byte	0x04, 0x12
        /*0806*/ 	.short	(.L_388 - .L_387)
	.align		4
.L_387:
        /*0808*/ 	.word	index@(_ZN6thrust24THRUST_300001_SM_1000_NS8cuda_cub4core6detail13_kernel_agentINS1_8__reduce11ReduceAgentIPN4cuda3std3__45tupleIJflEEESC_SB_iNS1_9__extrema9arg_min_fIflNS9_4lessIfEEEEEEJSC_SC_iSH_EEEvDpT0_)
        /*080c*/ 	.word	0x00000000


	//----- nvinfo : EIATTR_MIN_STACK_SIZE
	.align		4
.L_388:
        /*0810*/ 	.byte	0x04, 0x12
        /*0812*/ 	.short	(.L_390 - .L_389)
	.align		4
.L_389:
        /*0814*/ 	.word	index@(_ZN6thrust24THRUST_300001_SM_1000_NS8cuda_cub4core6detail13_kernel_agentINS1_8__reduce10DrainAgentIiEEJN3cub18CUB_300001_SM_10009GridQueueIjEEiEEEvDpT0_)
        /*0818*/ 	.word	0x00000000


	//----- nvinfo : EIATTR_MIN_STACK_SIZE
	.align		4
.L_390:
        /*081c*/ 	.byte	0x04, 0x12
        /*081e*/ 	.short	(.L_392 - .L_391)
	.align		4
.L_391:
        /*0820*/ 	.word	index@(_ZN6thrust24THRUST_300001_SM_1000_NS8cuda_cub4core6detail13_kernel_agentINS1_8__reduce11ReduceAgentINS0_12zip_iteratorIN4cuda3std3__45tupleIJNS0_6detail15normal_iteratorINS0_10device_ptrIfEEEENS0_17counting_iteratorIlNS0_11use_defaultESI_SI_EEEEEEEPNSB_IJflEEESM_iNS1_9__extrema9arg_min_fIflNSA_4lessIfEEEEEEJSL_SN_iN3cub18CUB_300001_SM_100013GridEvenShareIiEENSV_9GridQueueIjEESS_EEEvDpT0_)
        /*0824*/ 	.word	0x00000000


	//----- nvinfo : EIATTR_MIN_STACK_SIZE
	.align		4
.L_392:
        /*0828*/ 	.byte	0x04, 0x12
        /*082a*/ 	.short	(.L_394 - .L_393)
	.align		4
.L_393:
        /*082c*/ 	.word	index@(_ZN6thrust24THRUST_300001_SM_1000_NS8cuda_cub4core6detail13_kernel_agentINS1_8__reduce11ReduceAgentINS0_12zip_iteratorIN4cuda3std3__45tupleIJNS0_6detail15normal_iteratorINS0_10device_ptrIfEEEENS0_17counting_iteratorIlNS0_11use_defaultESI_SI_EEEEEEEPNSB_IJflEEESM_iNS1_9__extrema9arg_min_fIflNSA_4lessIfEEEEEEJSL_SN_iSS_EEEvDpT0_)
        /*0830*/ 	.word	0x00000000


	//----- nvinfo : EIATTR_MIN_STACK_SIZE
	.align		4
.L_394:
        /*0834*/ 	.byte	0x04, 0x12
        /*0836*/ 	.short	(.L_396 - .L_395)
	.align		4
.L_395:
        /*0838*/ 	.word	index@(_ZN6thrust24THRUST_300001_SM_1000_NS8cuda_cub4core6detail13_kernel_agentINS1_8__unique11UniqueAgentINS0_6detail15normal_iteratorINS0_10device_ptrIfEEEESB_N4cuda3std3__48equal_toIfEEiPiEEJSB_SB_SG_SH_iN3cub18CUB_300001_SM_100013ScanTileStateIiLb1EEEmEEEvDpT0_)
        /*083c*/ 	.word	0x00000008


	//----- nvinfo : EIATTR_MIN_STACK_SIZE
	.align		4
.L_396:
        /*0840*/ 	.byte	0x04, 0x12
        /*0842*/ 	.short	(.L_398 - .L_397)
	.align		4
.L_397:
        /*0844*/ 	.word	index@(_ZN6thrust24THRUST_300001_SM_1000_NS8cuda_cub4core6detail13_kernel_agentINS1_8__unique9InitAgentIN3cub18CUB_300001_SM_100013ScanTileStateIiLb1EEEPiiEEJSA_mSB_EEEvDpT0_)
        /*0848*/ 	.word	0x00000000


	//----- nvinfo : EIATTR_MIN_STACK_SIZE
	.align		4
.L_398:
        /*084c*/ 	.byte	0x04, 0x12
        /*084e*/ 	.short	(.L_400 - .L_399)
	.align		4
.L_399:
        /*0850*/ 	.word	index@(_Z8mykernelPfS_iii)
        /*0854*/ 	.word	0x00000000
.L_400:


//--------------------- .nv.compat                --------------------------
	.section	.nv.compat,"",@"SHT_CUDA_COMPAT_INFO"
	.align	4
        /*0000*/ 	.byte	0x02, 0x09, 0x00, 0x00, 0x02, 0x02, 0x01, 0x00, 0x02, 0x05, 0x05, 0x00, 0x03, 0x07, 0x01, 0x01
        /*0010*/ 	.byte	0x02, 0x03, 0x00, 0x00, 0x02, 0x06, 0x01, 0x00, 0x04, 0x0b, 0x08, 0x00, 0x01, 0x00, 0x00, 0x00
        /*0020*/ 	.byte	0x00, 0x00, 0x00, 0x00


//--------------------- .nv.info._ZN3cub18CUB_300001_SM_10006detail6reduce28DeviceReduceSingleTileKernelINS2_10policy_hubIfyN4cuda3std3__44plusIfEEE10Policy1000EPfSC_iS9_ffNS7_10__identityEEEvT0_T1_T2_T3_T4_T6_ --------------------------
	.section	.nv.info._ZN3cub18CUB_300001_SM_10006detail6reduce28DeviceReduceSingleTileKernelINS2_10policy_hubIfyN4cuda3std3__44plusIfEEE10Policy1000EPfSC_iS9_ffNS7_10__identityEEEvT0_T1_T2_T3_T4_T6_,"",@"SHT_CUDA_INFO"
	.sectionflags	@""
	.align	4


	//----- nvinfo : EIATTR_CUDA_API_VERSION
	.align		4
        /*0000*/ 	.byte	0x04, 0x37
        /*0002*/ 	.short	(.L_402 - .L_401)
.L_401:
        /*0004*/ 	.word	0x00000082


	//----- nvinfo : EIATTR_KPARAM_INFO
	.align		4
.L_402:
        /*0008*/ 	.byte	0x04, 0x17
        /*000a*/ 	.short	(.L_404 - .L_403)
.L_403:
        /*000c*/ 	.word	0x00000000
        /*0010*/ 	.short	0x0005
        /*0012*/ 	.short	0x001c
        /*0014*/ 	.byte	0x00, 0xf0, 0x05, 0x00


	//----- nvinfo : EIATTR_KPARAM_INFO
	.align		4
.L_404:
        /*0018*/ 	.byte	0x04, 0x17
        /*001a*/ 	.short	(.L_406 - .L_405)
.L_405:
        /*001c*/ 	.word	0x00000000
        /*0020*/ 	.short	0x0004
        /*0022*/ 	.short	0x0018
        /*0024*/ 	.byte	0x00, 0xf0, 0x11, 0x00


	//----- nvinfo : EIATTR_KPARAM_INFO
	.align		4
.L_406:
        /*0028*/ 	.byte	0x04, 0x17
        /*002a*/ 	.short	(.L_408 - .L_407)
.L_407:
        /*002c*/ 	.word	0x00000000
        /*0030*/ 	.short	0x0003
        /*0032*/ 	.short	0x0014
        /*0034*/ 	.byte	0x00, 0xf0, 0x05, 0x00


	//----- nvinfo : EIATTR_KPARAM_INFO
	.align		4
.L_408:
        /*0038*/ 	.byte	0x04, 0x17
        /*003a*/ 	.short	(.L_410 - .L_409)
.L_409:
        /*003c*/ 	.word	0x00000000
        /*0040*/ 	.short	0x0002
        /*0042*/ 	.short	0x0010
        /*0044*/ 	.byte	0x00, 0xf0, 0x11, 0x00


	//----- nvinfo : EIATTR_KPARAM_INFO
	.align		4
.L_410:
        /*0048*/ 	.byte	0x04, 0x17
        /*004a*/ 	.short	(.L_412 - .L_411)
.L_411:
        /*004c*/ 	.word	0x00000000
        /*0050*/ 	.short	0x0001
        /*0052*/ 	.short	0x0008
        /*0054*/ 	.byte	0x00, 0xf5, 0x21, 0x00


	//----- nvinfo : EIATTR_KPARAM_INFO
	.align		4
.L_412:
        /*0058*/ 	.byte	0x04, 0x17
        /*005a*/ 	.short	(.L_414 - .L_413)
.L_413:
        /*005c*/ 	.word	0x00000000
        /*0060*/ 	.short	0x0000
        /*0062*/ 	.short	0x0000
        /*0064*/ 	.byte	0x00, 0xf5, 0x21, 0x00


	//----- nvinfo : EIATTR_SPARSE_MMA_MASK
	.align		4
.L_414:
        /*0068*/ 	.byte	0x03, 0x50
        /*006a*/ 	.short	0x0000


	//----- nvinfo : EIATTR_MAXREG_COUNT
	.align		4
        /*006c*/ 	.byte	0x03, 0x1b
        /*006e*/ 	.short	0x00ff


	//----- nvinfo : EIATTR_NUM_BARRIERS
	.align		4
        /*0070*/ 	.byte	0x02, 0x4c
        /*0072*/ 	.byte	0x01
	.zero		1


	//----- nvinfo : EIATTR_MERCURY_ISA_VERSION
	.align		4
        /*0074*/ 	.byte	0x03, 0x5f
        /*0076*/ 	.short	0x0101


	//----- nvinfo : EIATTR_COOP_GROUP_MASK_REGIDS
	.align		4
        /*0078*/ 	.byte	0x04, 0x29
        /*007a*/ 	.short	(.L_416 - .L_415)


	//   ....[0]....
.L_415:
        /*007c*/ 	.word	0xffffffff


	//   ....[1]....
        /*0080*/ 	.word	0xffffffff


	//   ....[2]....
        /*0084*/ 	.word	0xffffffff


	//   ....[3]....
        /*0088*/ 	.word	0xffffffff


	//   ....[4]....
        /*008c*/ 	.word	0xffffffff


	//   ....[5]....
        /*0090*/ 	.word	0xffffffff


	//   ....[6]....
        /*0094*/ 	.word	0xffffffff


	//   ....[7]....
        /*0098*/ 	.word	0xffffffff


	//   ....[8]....
        /*009c*/ 	.word	0xffffffff


	//   ....[9]....
        /*00a0*/ 	.word	0xffffffff


	//   ....[10]....
        /*00a4*/ 	.word	0xffffffff


	//   ....[11]....
        /*00a8*/ 	.word	0xffffffff


	//   ....[12]....
        /*00ac*/ 	.word	0xffffffff


	//   ....[13]....
        /*00b0*/ 	.word	0xffffffff


	//   ....[14]....
        /*00b4*/ 	.word	0xffffffff


	//   ....[15]....
        /*00b8*/ 	.word	0xffffffff


	//   ....[16]....
        /*00bc*/ 	.word	0xffffffff


	//   ....[17]....
        /*00c0*/ 	.word	0xffffffff


	//   ....[18]....
        /*00c4*/ 	.word	0xffffffff


	//   ....[19]....
        /*00c8*/ 	.word	0xffffffff


	//   ....[20]....
        /*00cc*/ 	.word	0xffffffff


	//   ....[21]....
        /*00d0*/ 	.word	0xffffffff


	//   ....[22]....
        /*00d4*/ 	.word	0xffffffff


	//   ....[23]....
        /*00d8*/ 	.word	0xffffffff


	//   ....[24]....
        /*00dc*/ 	.word	0xffffffff


	//   ....[25]....
        /*00e0*/ 	.word	0xffffffff


	//   ....[26]....
        /*00e4*/ 	.word	0xffffffff


	//   ....[27]....
        /*00e8*/ 	.word	0xffffffff


	//   ....[28]....
        /*00ec*/ 	.word	0xffffffff


	//   ....[29]....
        /*00f0*/ 	.word	0xffffffff


	//----- nvinfo : EIATTR_COOP_GROUP_INSTR_OFFSETS
	.align		4
.L_416:
        /*00f4*/ 	.byte	0x04, 0x28
        /*00f6*/ 	.short	(.L_418 - .L_417)


	//   ....[0]....
.L_417:
        /*00f8*/ 	.word	0x00000980


	//   ....[1]....
        /*00fc*/ 	.word	0x000009e0


	//   ....[2]....
        /*0100*/ 	.word	0x00000a50


	//   ....[3]....
        /*0104*/ 	.word	0x00000aa0


	//   ....[4]....
        /*0108*/ 	.word	0x00000ad0


	//   ....[5]....
        /*010c*/ 	.word	0x00000c90


	//   ....[6]....
        /*0110*/ 	.word	0x00000d20


	//   ....[7]....
        /*0114*/ 	.word	0x00000d60


	//   ....[8]....
        /*0118*/ 	.word	0x00000db0


	//   ....[9]....
        /*011c*/ 	.word	0x00000df0


	//   ....[10]....
        /*0120*/ 	.word	0x00001c00


	//   ....[11]....
        /*0124*/ 	.word	0x00001c80


	//   ....[12]....
        /*0128*/ 	.word	0x00001cd0


	//   ....[13]....
        /*012c*/ 	.word	0x00001d10


	//   ....[14]....
        /*0130*/ 	.word	0x00001d40


	//   ....[15]....
        /*0134*/ 	.word	0x00002700


	//   ....[16]....
        /*0138*/ 	.word	0x00002760


	//   ....[17]....
        /*013c*/ 	.word	0x000027d0


	//   ....[18]....
        /*0140*/ 	.word	0x00002820


	//   ....[19]....
        /*0144*/ 	.word	0x00002850


	//   ....[20]....
        /*0148*/ 	.word	0x00002a10


	//   ....[21]....
        /*014c*/ 	.word	0x00002a90


	//   ....[22]....
        /*0150*/ 	.word	0x00002ad0


	//   ....[23]....
        /*0154*/ 	.word	0x00002b10


	//   ....[24]....
        /*0158*/ 	.word	0x00002b70


	//   ....[25]....
        /*015c*/ 	.word	0x00003b00


	//   ....[26]....
        /*0160*/ 	.word	0x00003b80


	//   ....[27]....
        /*0164*/ 	.word	0x00003bd0


	//   ....[28]....
        /*0168*/ 	.word	0x00003c10


	//   ....[29]....
        /*016c*/ 	.word	0x00003c40


	//----- nvinfo : EIATTR_VRC_CTA_INIT_COUNT
	.align		4
.L_418:
        /*0170*/ 	.byte	0x02, 0x4a
	.zero		1
	.zero		1


	//----- nvinfo : EIATTR_EXIT_INSTR_OFFSETS
	.align		4
        /*0174*/ 	.byte	0x04, 0x1c
        /*0176*/ 	.short	(.L_420 - .L_419)


	//   ....[0]....
.L_419:
        /*0178*/ 	.word	0x00000080


	//   ....[1]....
        /*017c*/ 	.word	0x000000c0


	//   ....[2]....
        /*0180*/ 	.word	0x00003d90


	//   ....[3]....
        /*0184*/ 	.word	0x00003de0


	//----- nvinfo : EIATTR_MAX_THREADS
	.align		4
.L_420:
        /*0188*/ 	.byte	0x04, 0x05
        /*018a*/ 	.short	(.L_422 - .L_421)
.L_421:
        /*018c*/ 	.word	0x00000100
        /*0190*/ 	.word	0x00000001
        /*0194*/ 	.word	0x00000001


	//----- nvinfo : EIATTR_CRS_STACK_SIZE
	.align		4
.L_422:
        /*0198*/ 	.byte	0x04, 0x1e
        /*019a*/ 	.short	(.L_424 - .L_423)
.L_423:
        /*019c*/ 	.word	0x00000000


	//----- nvinfo : EIATTR_CBANK_PARAM_SIZE
	.align		4
.L_424:
        /*01a0*/ 	.byte	0x03, 0x19
        /*01a2*/ 	.short	0x001d


	//----- nvinfo : EIATTR_PARAM_CBANK
	.align		4
        /*01a4*/ 	.byte	0x04, 0x0a
        /*01a6*/ 	.short	(.L_426 - .L_425)
	.align		4
.L_425:
        /*01a8*/ 	.word	index@(.nv.constant0._ZN3cub18CUB_300001_SM_10006detail6reduce28DeviceReduceSingleTileKernelINS2_10policy_hubIfyN4cuda3std3__44plusIfEEE10Policy1000EPfSC_iS9_ffNS7_10__identityEEEvT0_T1_T2_T3_T4_T6_)
        /*01ac*/ 	.short	0x0380
        /*01ae*/ 	.short	0x001d


	//----- nvinfo : EIATTR_SW_WAR
	.align		4
.L_426:
        /*01b0*/ 	.byte	0x04, 0x36
        /*01b2*/ 	.short	(.L_428 - .L_427)
.L_427:
        /*01b4*/ 	.word	0x00000008
.L_428:


//--------------------- .nv.info._ZN3cub18CUB_300001_SM_10006detail6reduce18DeviceReduceKernelINS2_10policy_hubIfyN4cuda3std3__44plusIfEEE10Policy1000EN6thrust24THRUST_300001_SM_1000_NS6detail15normal_iteratorINSD_10device_ptrIfEEEEyS9_fNS7_10__identityEEEvT0_PT3_T1_NS0_13GridEvenShareISN_EET2_T4_ --------------------------
	.section	.nv.info._ZN3cub18CUB_300001_SM_10006detail6reduce18DeviceReduceKernelINS2_10policy_hubIfyN4cuda3std3__44plusIfEEE10Policy1000EN6thrust24THRUST_300001_SM_1000_NS6detail15normal_iteratorINSD_10device_ptrIfEEEEyS9_fNS7_10__identityEEEvT0_PT3_T1_NS0_13GridEvenShareISN_EET2_T4_,"",@"SHT_CUDA_INFO"
	.sectionflags	@""
	.align	4


	//----- nvinfo : EIATTR_CUDA_API_VERSION
	.align		4
        /*0000*/ 	.byte	0x04, 0x37
        /*0002*/ 	.short	(.L_430 - .L_429)
.L_429:
        /*0004*/ 	.word	0x00000082


	//----- nvinfo : EIATTR_KPARAM_INFO
	.align		4
.L_430:
        /*0008*/ 	.byte	0x04, 0x17
        /*000a*/ 	.short	(.L_432 - .L_431)
.L_431:
        /*000c*/ 	.word	0x00000000
        /*0010*/ 	.short	0x0005
        /*0012*/ 	.short	0x0061
        /*0014*/ 	.byte	0x00, 0xf0, 0x05, 0x00


	//----- nvinfo : EIATTR_KPARAM_INFO
	.align		4
.L_432:
        /*0018*/ 	.byte	0x04, 0x17
        /*001a*/ 	.short	(.L_434 - .L_433)
.L_433:
        /*001c*/ 	.word	0x00000000
        /*0020*/ 	.short	0x0004
        /*0022*/ 	.short	0x0060
        /*0024*/ 	.byte	0x00, 0xf0, 0x05, 0x00


	//----- nvinfo : EIATTR_KPARAM_INFO
	.align		4
.L_434:
        /*0028*/ 	.byte	0x04, 0x17
        /*002a*/ 	.short	(.L_436 - .L_435)
.L_435:
        /*002c*/ 	.word	0x00000000
        /*0030*/ 	.short	0x0003
        /*0032*/ 	.short	0x0018
        /*0034*/ 	.byte	0x00, 0xf0, 0x21, 0x01


	//----- nvinfo : EIATTR_KPARAM_INFO
	.align		4
.L_436:
        /*0038*/ 	.byte	0x04, 0x17
        /*003a*/ 	.short	(.L_438 - .L_437)
.L_437:
        /*003c*/ 	.word	0x00000000
        /*0040*/ 	.short	0x0002
        /*0042*/ 	.short	0x0010
        /*0044*/ 	.byte	0x00, 0xf0, 0x21, 0x00


	//----- nvinfo : EIATTR_KPARAM_INFO
	.align		4
.L_438:
        /*0048*/ 	.byte	0x04, 0x17
        /*004a*/ 	.short	(.L_440 - .L_439)
.L_439:
        /*004c*/ 	.word	0x00000000
        /*0050*/ 	.short	0x0001
        /*0052*/ 	.short	0x0008
        /*0054*/ 	.byte	0x00, 0xf5, 0x21, 0x00


	//----- nvinfo : EIATTR_KPARAM_INFO
	.align		4
.L_440:
        /*0058*/ 	.byte	0x04, 0x17
        /*005a*/ 	.short	(.L_442 - .L_441)
.L_441:
        /*005c*/ 	.word	0x00000000
        /*0060*/ 	.short	0x0000
        /*0062*/ 	.short	0x0000
        /*0064*/ 	.byte	0x00, 0xf0, 0x21, 0x00


	//----- nvinfo : EIATTR_SPARSE_MMA_MASK
	.align		4
.L_442:
        /*0068*/ 	.byte	0x03, 0x50
        /*006a*/ 	.short	0x0000


	//----- nvinfo : EIATTR_MAXREG_COUNT
	.align		4
        /*006c*/ 	.byte	0x03, 0x1b
        /*006e*/ 	.short	0x00ff


	//----- nvinfo : EIATTR_NUM_BARRIERS
	.align		4
        /*0070*/ 	.byte	0x02, 0x4c
        /*0072*/ 	.byte	0x01
	.zero		1


	//----- nvinfo : EIATTR_MERCURY_ISA_VERSION
	.align		4
        /*0074*/ 	.byte	0x03, 0x5f
        /*0076*/ 	.short	0x0101


	//----- nvinfo : EIATTR_COOP_GROUP_MASK_REGIDS
	.align		4
        /*0078*/ 	.byte	0x04, 0x29
        /*007a*/ 	.short	(.L_444 - .L_443)


	//   ....[0]....
.L_443:
        /*007c*/ 	.word	0xffffffff


	//   ....[1]....
        /*0080*/ 	.word	0xffffffff


	//   ....[2]....
        /*0084*/ 	.word	0xffffffff


	//   ....[3]....
        /*0088*/ 	.word	0xffffffff


	//   ....[4]....
        /*008c*/ 	.word	0xffffffff


	//   ....[5]....
        /*0090*/ 	.word	0xffffffff


	//   ....[6]....
        /*0094*/ 	.word	0xffffffff


	//   ....[7]....
        /*0098*/ 	.word	0xffffffff


	//   ....[8]....
        /*009c*/ 	.word	0xffffffff


	//   ....[9]....
        /*00a0*/ 	.word	0xffffffff


	//   ....[10]....
        /*00a4*/ 	.word	0xffffffff


	//   ....[11]....
        /*00a8*/ 	.word	0xffffffff


	//   ....[12]....
        /*00ac*/ 	.word	0xffffffff


	//   ....[13]....
        /*00b0*/ 	.word	0xffffffff


	//   ....[14]....
        /*00b4*/ 	.word	0xffffffff


	//----- nvinfo : EIATTR_COOP_GROUP_INSTR_OFFSETS
	.align		4
.L_444:
        /*00b8*/ 	.byte	0x04, 0x28
        /*00ba*/ 	.short	(.L_446 - .L_445)


	//   ....[0]....
.L_445:
        /*00bc*/ 	.word	0x000009c0


	//   ....[1]....
        /*00c0*/ 	.word	0x00000a20


	//   ....[2]....
        /*00c4*/ 	.word	0x00000a90


	//   ....[3]....
        /*00c8*/ 	.word	0x00000ae0


	//   ....[4]....
        /*00cc*/ 	.word	0x00000b10


	//   ....[5]....
        /*00d0*/ 	.word	0x00000cd0


	//   ....[6]....
        /*00d4*/ 	.word	0x00000d60


	//   ....[7]....
        /*00d8*/ 	.word	0x00000dd0


	//   ....[8]....
        /*00dc*/ 	.word	0x00000e20


	//   ....[9]....
        /*00e0*/ 	.word	0x00000e50


	//   ....[10]....
        /*00e4*/ 	.word	0x00002030


	//   ....[11]....
        /*00e8*/ 	.word	0x000020c0


	//   ....[12]....
        /*00ec*/ 	.word	0x00002110


	//   ....[13]....
        /*00f0*/ 	.word	0x00002150


	//   ....[14]....
        /*00f4*/ 	.word	0x00002180


	//----- nvinfo : EIATTR_VRC_CTA_INIT_COUNT
	.align		4
.L_446:
        /*00f8*/ 	.byte	0x02, 0x4a
	.zero		1
	.zero		1


	//----- nvinfo : EIATTR_EXIT_INSTR_OFFSETS
	.align		4
        /*00fc*/ 	.byte	0x04, 0x1c
        /*00fe*/ 	.short	(.L_448 - .L_447)


	//   ....[0]....
.L_447:
        /*0100*/ 	.word	0x000022d0


	//   ....[1]....
        /*0104*/ 	.word	0x00002330


	//----- nvinfo : EIATTR_MAX_THREADS
	.align		4
.L_448:
        /*0108*/ 	.byte	0x04, 0x05
        /*010a*/ 	.short	(.L_450 - .L_449)
.L_449:
        /*010c*/ 	.word	0x00000100
        /*0110*/ 	.word	0x00000001
        /*0114*/ 	.word	0x00000001


	//----- nvinfo : EIATTR_CRS_STACK_SIZE
	.align		4
.L_450:
        /*0118*/ 	.byte	0x04, 0x1e
        /*011a*/ 	.short	(.L_452 - .L_451)
.L_451:
        /*011c*/ 	.word	0x00000000


	//----- nvinfo : EIATTR_CBANK_PARAM_SIZE
	.align		4
.L_452:
        /*0120*/ 	.byte	0x03, 0x19
        /*0122*/ 	.short	0x0062


	//----- nvinfo : EIATTR_PARAM_CBANK
	.align		4
        /*0124*/ 	.byte	0x04, 0x0a
        /*0126*/ 	.short	(.L_454 - .L_453)
	.align		4
.L_453:
        /*0128*/ 	.word	index@(.nv.constant0._ZN3cub18CUB_300001_SM_10006detail6reduce18DeviceReduceKernelINS2_10policy_hubIfyN4cuda3std3__44plusIfEEE10Policy1000EN6thrust24THRUST_300001_SM_1000_NS6detail15normal_iteratorINSD_10device_ptrIfEEEEyS9_fNS7_10__identityEEEvT0_PT3_T1_NS0_13GridEvenShareISN_EET2_T4_)
        /*012c*/ 	.short	0x0380
        /*012e*/ 	.short	0x0062


	//----- nvinfo : EIATTR_SW_WAR
	.align		4
.L_454:
        /*0130*/ 	.byte	0x04, 0x36
        /*0132*/ 	.short	(.L_456 - .L_455)
.L_455:
        /*0134*/ 	.word	0x00000008
.L_456:


//--------------------- .nv.info._ZN3cub18CUB_300001_SM_10006detail6reduce28DeviceReduceSingleTileKernelINS2_10policy_hubIfyN4cuda3std3__44plusIfEEE10Policy1000EN6thrust24THRUST_300001_SM_1000_NS6detail15normal_iteratorINSD_10device_ptrIfEEEEPfyS9_ffNS7_10__identityEEEvT0_T1_T2_T3_T4_T6_ --------------------------
	.section	.nv.info._ZN3cub18CUB_300001_SM_10006detail6reduce28DeviceReduceSingleTileKernelINS2_10policy_hubIfyN4cuda3std3__44plusIfEEE10Policy1000EN6thrust24THRUST_300001_SM_1000_NS6detail15normal_iteratorINSD_10device_ptrIfEEEEPfyS9_ffNS7_10__identityEEEvT0_T1_T2_T3_T4_T6_,"",@"SHT_CUDA_INFO"
	.sectionflags	@""
	.align	4


	//----- nvinfo : EIATTR_CUDA_API_VERSION
	.align		4
        /*0000*/ 	.byte	0x04, 0x37
        /*0002*/ 	.short	(.L_458 - .L_457)
.L_457:
        /*0004*/ 	.word	0x00000082


	//----- nvinfo : EIATTR_KPARAM_INFO
	.align		4
.L_458:
        /*0008*/ 	.byte	0x04, 0x17
        /*000a*/ 	.short	(.L_460 - .L_459)
.L_459:
        /*000c*/ 	.word	0x00000000
        /*0010*/ 	.short	0x0005
        /*0012*/ 	.short	0x0020
        /*0014*/ 	.byte	0x00, 0xf0, 0x05, 0x00


	//----- nvinfo : EIATTR_KPARAM_INFO
	.align		4
.L_460:
        /*0018*/ 	.byte	0x04, 0x17
        /*001a*/ 	.short	(.L_462 - .L_461)
.L_461:
        /*001c*/ 	.word	0x00000000
        /*0020*/ 	.short	0x0004
        /*0022*/ 	.short	0x001c
        /*0024*/ 	.byte	0x00, 0xf0, 0x11, 0x00


	//----- nvinfo : EIATTR_KPARAM_INFO
	.align		4
.L_462:
        /*0028*/ 	.byte	0x04, 0x17
        /*002a*/ 	.short	(.L_464 - .L_463)
.L_463:
        /*002c*/ 	.word	0x00000000
        /*0030*/ 	.short	0x0003
        /*0032*/ 	.short	0x0018
        /*0034*/ 	.byte	0x00, 0xf0, 0x05, 0x00


	//----- nvinfo : EIATTR_KPARAM_INFO
	.align		4
.L_464:
        /*0038*/ 	.byte	0x04, 0x17
        /*003a*/ 	.short	(.L_466 - .L_465)
.L_465:
        /*003c*/ 	.word	0x00000000
        /*0040*/ 	.short	0x0002
        /*0042*/ 	.short	0x0010
        /*0044*/ 	.byte	0x00, 0xf0, 0x21, 0x00


	//----- nvinfo : EIATTR_KPARAM_INFO
	.align		4
.L_466:
        /*0048*/ 	.byte	0x04, 0x17
        /*004a*/ 	.short	(.L_468 - .L_467)
.L_467:
        /*004c*/ 	.word	0x00000000
        /*0050*/ 	.short	0x0001
        /*0052*/ 	.short	0x0008
        /*0054*/ 	.byte	0x00, 0xf5, 0x21, 0x00


	//----- nvinfo : EIATTR_KPARAM_INFO
	.align		4
.L_468:
        /*0058*/ 	.byte	0x04, 0x17
        /*005a*/ 	.short	(.L_470 - .L_469)
.L_469:
        /*005c*/ 	.word	0x00000000
        /*0060*/ 	.short	0x0000
        /*0062*/ 	.short	0x0000
        /*0064*/ 	.byte	0x00, 0xf0, 0x21, 0x00


	//----- nvinfo : EIATTR_SPARSE_MMA_MASK
	.align		4
.L_470:
        /*0068*/ 	.byte	0x03, 0x50
        /*006a*/ 	.short	0x0000


	//----- nvinfo : EIATTR_MAXREG_COUNT
	.align		4
        /*006c*/ 	.byte	0x03, 0x1b
        /*006e*/ 	.short	0x00ff


	//----- nvinfo : EIATTR_NUM_BARRIERS
	.align		4
        /*0070*/ 	.byte	0x02, 0x4c
        /*0072*/ 	.byte	0x01
	.zero		1


	//----- nvinfo : EIATTR_MERCURY_ISA_VERSION
	.align		4
        /*0074*/ 	.byte	0x03, 0x5f
        /*0076*/ 	.short	0x0101


	//----- nvinfo : EIATTR_COOP_GROUP_MASK_REGIDS
	.align		4
        /*0078*/ 	.byte	0x04, 0x29
        /*007a*/ 	.short	(.L_472 - .L_471)


	//   ....[0]....
.L_471:
        /*007c*/ 	.word	0xffffffff


	//   ....[1]....
        /*0080*/ 	.word	0xffffffff


	//   ....[2]....
        /*0084*/ 	.word	0xffffffff


	//   ....[3]....
        /*0088*/ 	.word	0xffffffff


	//   ....[4]....
        /*008c*/ 	.word	0xffffffff


	//   ....[5]....
        /*0090*/ 	.word	0xffffffff


	//   ....[6]....
        /*0094*/ 	.word	0xffffffff


	//   ....[7]....
        /*0098*/ 	.word	0xffffffff


	//   ....[8]....
        /*009c*/ 	.word	0xffffffff


	//   ....[9]....
        /*00a0*/ 	.word	0xffffffff


	//   ....[10]....
        /*00a4*/ 	.word	0xffffffff


	//   ....[11]....
        /*00a8*/ 	.word	0xffffffff


	//   ....[12]....
        /*00ac*/ 	.word	0xffffffff


	//   ....[13]....
        /*00b0*/ 	.word	0xffffffff


	//   ....[14]....
        /*00b4*/ 	.word	0xffffffff


	//----- nvinfo : EIATTR_COOP_GROUP_INSTR_OFFSETS
	.align		4
.L_472:
        /*00b8*/ 	.byte	0x04, 0x28
        /*00ba*/ 	.short	(.L_474 - .L_473)


	//   ....[0]....
.L_473:
        /*00bc*/ 	.word	0x00000930


	//   ....[1]....
        /*00c0*/ 	.word	0x00000990


	//   ....[2]....
        /*00c4*/ 	.word	0x00000a00


	//   ....[3]....
        /*00c8*/ 	.word	0x00000a50


	//   ....[4]....
        /*00cc*/ 	.word	0x00000a80


	//   ....[5]....
        /*00d0*/ 	.word	0x00000c40


	//   ....[6]....
        /*00d4*/ 	.word	0x00000cd0


	//   ....[7]....
        /*00d8*/ 	.word	0x00000d20


	//   ....[8]....
        /*00dc*/ 	.word	0x00000d60


	//   ....[9]....
        /*00e0*/ 	.word	0x00000da0


	//   ....[10]....
        /*00e4*/ 	.word	0x00001dc0


	//   ....[11]....
        /*00e8*/ 	.word	0x00001e40


	//   ....[12]....
        /*00ec*/ 	.word	0x00001e90


	//   ....[13]....
        /*00f0*/ 	.word	0x00001ed0


	//   ....[14]....
        /*00f4*/ 	.word	0x00001f00


	//----- nvinfo : EIATTR_VRC_CTA_INIT_COUNT
	.align		4
.L_474:
        /*00f8*/ 	.byte	0x02, 0x4a
	.zero		1
	.zero		1


	//----- nvinfo : EIATTR_EXIT_INSTR_OFFSETS
	.align		4
        /*00fc*/ 	.byte	0x04, 0x1c
        /*00fe*/ 	.short	(.L_476 - .L_475)


	//   ....[0]....
.L_475:
        /*0100*/ 	.word	0x000000a0


	//   ....[1]....
        /*0104*/ 	.word	0x000000e0


	//   ....[2]....
        /*0108*/ 	.word	0x00002040


	//   ....[3]....
        /*010c*/ 	.word	0x00002090


	//----- nvinfo : EIATTR_MAX_THREADS
	.align		4
.L_476:
        /*0110*/ 	.byte	0x04, 0x05
        /*0112*/ 	.short	(.L_478 - .L_477)
.L_477:
        /*0114*/ 	.word	0x00000100
        /*0118*/ 	.word	0x00000001
        /*011c*/ 	.word	0x00000001


	//----- nvinfo : EIATTR_CRS_STACK_SIZE
	.align		4
.L_478:
        /*0120*/ 	.byte	0x04, 0x1e
        /*0122*/ 	.short	(.L_480 - .L_479)
.L_479:
        /*0124*/ 	.word	0x00000000


	//----- nvinfo : EIATTR_CBANK_PARAM_SIZE
	.align		4
.L_480:
        /*0128*/ 	.byte	0x03, 0x19
        /*012a*/ 	.short	0x0021


	//----- nvinfo : EIATTR_PARAM_CBANK
	.align		4
        /*012c*/ 	.byte	0x04, 0x0a
        /*012e*/ 	.short	(.L_482 - .L_481)
	.align		4
.L_481:
        /*0130*/ 	.word	index@(.nv.constant0._ZN3cub18CUB_300001_SM_10006detail6reduce28DeviceReduceSingleTileKernelINS2_10policy_hubIfyN4cuda3std3__44plusIfEEE10Policy1000EN6thrust24THRUST_300001_SM_1000_NS6detail15normal_iteratorINSD_10device_ptrIfEEEEPfyS9_ffNS7_10__identityEEEvT0_T1_T2_T3_T4_T6_)
        /*0134*/ 	.short	0x0380
        /*0136*/ 	.short	0x0021


	//----- nvinfo : EIATTR_SW_WAR
	.align		4
.L_482:
        /*0138*/ 	.byte	0x04, 0x36
        /*013a*/ 	.short	(.L_484 - .L_483)
.L_483:
        /*013c*/ 	.word	0x00000008
.L_484:


//--------------------- .nv.info._ZN3cub18CUB_300001_SM_10006detail6reduce28DeviceReduceSingleTileKernelINS2_10policy_hubIfjN4cuda3std3__44plusIfEEE10Policy1000EPfSC_iS9_ffNS7_10__identityEEEvT0_T1_T2_T3_T4_T6_ --------------------------
	.section	.nv.info._ZN3cub18CUB_300001_SM_10006detail6reduce28DeviceReduceSingleTileKernelINS2_10policy_hubIfjN4cuda3std3__44plusIfEEE10Policy1000EPfSC_iS9_ffNS7_10__identityEEEvT0_T1_T2_T3_T4_T6_,"",@"SHT_CUDA_INFO"
	.sectionflags	@""
	.align	4


	//----- nvinfo : EIATTR_CUDA_API_VERSION
	.align		4
        /*0000*/ 	.byte	0x04, 0x37
        /*0002*/ 	.short	(.L_486 - .L_485)
.L_485:
        /*0004*/ 	.word	0x00000082


	//----- nvinfo : EIATTR_KPARAM_INFO
	.align		4
.L_486:
        /*0008*/ 	.byte	0x04, 0x17
        /*000a*/ 	.short	(.L_488 - .L_487)
.L_487:
        /*000c*/ 	.word	0x00000000
        /*0010*/ 	.short	0x0005
        /*0012*/ 	.short	0x001c
        /*0014*/ 	.byte	0x00, 0xf0, 0x05, 0x00


	//----- nvinfo : EIATTR_KPARAM_INFO
	.align		4
.L_488:
        /*0018*/ 	.byte	0x04, 0x17
        /*001a*/ 	.short	(.L_490 - .L_489)
.L_489:
        /*001c*/ 	.word	0x00000000
        /*0020*/ 	.short	0x0004
        /*0022*/ 	.short	0x0018
        /*0024*/ 	.byte	0x00, 0xf0, 0x11, 0x00


	//----- nvinfo : EIATTR_KPARAM_INFO
	.align		4
.L_490:
        /*0028*/ 	.byte	0x04, 0x17
        /*002a*/ 	.short	(.L_492 - .L_491)
.L_491:
        /*002c*/ 	.word	0x00000000
        /*0030*/ 	.short	0x0003
        /*0032*/ 	.short	0x0014
        /*0034*/ 	.byte	0x00, 0xf0, 0x05, 0x00


	//----- nvinfo : EIATTR_KPARAM_INFO
	.align		4
.L_492:
        /*0038*/ 	.byte	0x04, 0x17
        /*003a*/ 	.short	(.L_494 - .L_493)
.L_493:
        /*003c*/ 	.word	0x00000000
        /*0040*/ 	.short	0x0002
        /*0042*/ 	.short	0x0010
        /*0044*/ 	.byte	0x00, 0xf0, 0x11, 0x00


	//----- nvinfo : EIATTR_KPARAM_INFO
	.align		4
.L_494:
        /*0048*/ 	.byte	0x04, 0x17
        /*004a*/ 	.short	(.L_496 - .L_495)
.L_495:
        /*004c*/ 	.word	0x00000000
        /*0050*/ 	.short	0x0001
        /*0052*/ 	.short	0x0008
        /*0054*/ 	.byte	0x00, 0xf5, 0x21, 0x00


	//----- nvinfo : EIATTR_KPARAM_INFO
	.align		4
.L_496:
        /*0058*/ 	.byte	0x04, 0x17
        /*005a*/ 	.short	(.L_498 - .L_497)
.L_497:
        /*005c*/ 	.word	0x00000000
        /*0060*/ 	.short	0x0000
        /*0062*/ 	.short	0x0000
        /*0064*/ 	.byte	0x00, 0xf5, 0x21, 0x00


	//----- nvinfo : EIATTR_SPARSE_MMA_MASK
	.align		4
.L_498:
        /*0068*/ 	.byte	0x03, 0x50
        /*006a*/ 	.short	0x0000


	//----- nvinfo : EIATTR_MAXREG_COUNT
	.align		4
        /*006c*/ 	.byte	0x03, 0x1b
        /*006e*/ 	.short	0x0080


	//----- nvinfo : EIATTR_NUM_BARRIERS
	.align		4
        /*0070*/ 	.byte	0x02, 0x4c
        /*0072*/ 	.byte	0x01
	.zero		1


	//----- nvinfo : EIATTR_MERCURY_ISA_VERSION
	.align		4
        /*0074*/ 	.byte	0x03, 0x5f
        /*0076*/ 	.short	0x0101


	//----- nvinfo : EIATTR_UNUSED_LOAD_BYTE_OFFSET
	.align		4
        /*0078*/ 	.byte	0x04, 0x44
        /*007a*/ 	.short	(.L_500 - .L_499)


	//   ....[0]....
.L_499:
        /*007c*/ 	.word	0x00000b70
        /*0080*/ 	.word	0x0000fff0


	//   ....[1]....
        /*0084*/ 	.word	0x00000f80
        /*0088*/ 	.word	0x0000fff0


	//   ....[2]....
        /*008c*/ 	.word	0x00002010
        /*0090*/ 	.word	0x0000fff0


	//   ....[3]....
        /*0094*/ 	.word	0x00002bb0
        /*0098*/ 	.word	0x0000fff0


	//   ....[4]....
        /*009c*/ 	.word	0x00002fc0
        /*00a0*/ 	.word	0x0000fff0


	//   ....[5]....
        /*00a4*/ 	.word	0x00004140
        /*00a8*/ 	.word	0x0000fff0


	//----- nvinfo : EIATTR_COOP_GROUP_MASK_REGIDS
	.align		4
.L_500:
        /*00ac*/ 	.byte	0x04, 0x29
        /*00ae*/ 	.short	(.L_502 - .L_501)


	//   ....[0]....
.L_501:
        /*00b0*/ 	.word	0xffffffff


	//   ....[1]....
        /*00b4*/ 	.word	0xffffffff


	//   ....[2]....
        /*00b8*/ 	.word	0xffffffff


	//   ....[3]....
        /*00bc*/ 	.word	0xffffffff


	//   ....[4]....
        /*00c0*/ 	.word	0xffffffff


	//   ....[5]....
        /*00c4*/ 	.word	0xffffffff


	//   ....[6]....
        /*00c8*/ 	.word	0xffffffff


	//   ....[7]....
        /*00cc*/ 	.word	0xffffffff


	//   ....[8]....
        /*00d0*/ 	.word	0xffffffff


	//   ....[9]....
        /*00d4*/ 	.word	0xffffffff


	//   ....[10]....
        /*00d8*/ 	.word	0xffffffff


	//   ....[11]....
        /*00dc*/ 	.word	0xffffffff


	//   ....[12]....
        /*00e0*/ 	.word	0xffffffff


	//   ....[13]....
        /*00e4*/ 	.word	0xffffffff


	//   ....[14]....
        /*00e8*/ 	.word	0xffffffff


	//   ....[15]....
        /*00ec*/ 	.word	0xffffffff


	//   ....[16]....
        /*00f0*/ 	.word	0xffffffff


	//   ....[17]....
        /*00f4*/ 	.word	0xffffffff


	//   ....[18]....
        /*00f8*/ 	.word	0xffffffff


	//   ....[19]....
        /*00fc*/ 	.word	0xffffffff


	//   ....[20]....
        /*0100*/ 	.word	0xffffffff


	//   ....[21]....
        /*0104*/ 	.word	0xffffffff


	//   ....[22]....
        /*0108*/ 	.word	0xffffffff


	//   ....[23]....
        /*010c*/ 	.word	0xffffffff


	//   ....[24]....
        /*0110*/ 	.word	0xffffffff


	//   ....[25]....
        /*0114*/ 	.word	0xffffffff


	//   ....[26]....
        /*0118*/ 	.word	0xffffffff


	//   ....[27]....
        /*011c*/ 	.word	0xffffffff


	//   ....[28]....
        /*0120*/ 	.word	0xffffffff


	//   ....[29]....
        /*0124*/ 	.word	0xffffffff


	//----- nvinfo : EIATTR_COOP_GROUP_INSTR_OFFSETS
	.align		4
.L_502:
        /*0128*/ 	.byte	0x04, 0x28
        /*012a*/ 	.short	(.L_504 - .L_503)


	//   ....[0]....
.L_503:
        /*012c*/ 	.word	0x00000980


	//   ....[1]....
        /*0130*/ 	.word	0x000009e0


	//   ....[2]....
        /*0134*/ 	.word	0x00000a50


	//   ....[3]....
        /*0138*/ 	.word	0x00000aa0


	//   ....[4]....
        /*013c*/ 	.word	0x00000ad0


	//   ....[5]....
        /*0140*/ 	.word	0x00000d20


	//   ....[6]....
        /*0144*/ 	.word	0x00000db0


	//   ....[7]....
        /*0148*/ 	.word	0x00000df0


	//   ....[8]....
        /*014c*/ 	.word	0x00000e40


	//   ....[9]....
        /*0150*/ 	.word	0x00000e80


	//   ....[10]....
        /*0154*/ 	.word	0x00001e30


	//   ....[11]....
        /*0158*/ 	.word	0x00001eb0


	//   ....[12]....
        /*015c*/ 	.word	0x00001f00


	//   ....[13]....
        /*0160*/ 	.word	0x00001f40


	//   ....[14]....
        /*0164*/ 	.word	0x00001f70


	//   ....[15]....
        /*0168*/ 	.word	0x000029c0


	//   ....[16]....
        /*016c*/ 	.word	0x00002a20


	//   ....[17]....
        /*0170*/ 	.word	0x00002a90


	//   ....[18]....
        /*0174*/ 	.word	0x00002ae0


	//   ....[19]....
        /*0178*/ 	.word	0x00002b10


	//   ....[20]....
        /*017c*/ 	.word	0x00002d60


	//   ....[21]....
        /*0180*/ 	.word	0x00002de0


	//   ....[22]....
        /*0184*/ 	.word	0x00002e20


	//   ....[23]....
        /*0188*/ 	.word	0x00002e60


	//   ....[24]....
        /*018c*/ 	.word	0x00002ec0


	//   ....[25]....
        /*0190*/ 	.word	0x00003f60


	//   ....[26]....
        /*0194*/ 	.word	0x00003fe0


	//   ....[27]....
        /*0198*/ 	.word	0x00004030


	//   ....[28]....
        /*019c*/ 	.word	0x00004070


	//   ....[29]....
        /*01a0*/ 	.word	0x000040a0


	//----- nvinfo : EIATTR_VRC_CTA_INIT_COUNT
	.align		4
.L_504:
        /*01a4*/ 	.byte	0x02, 0x4a
	.zero		1
	.zero		1


	//----- nvinfo : EIATTR_EXIT_INSTR_OFFSETS
	.align		4
        /*01a8*/ 	.byte	0x04, 0x1c
        /*01aa*/ 	.short	(.L_506 - .L_505)


	//   ....[0]....
.L_505:
        /*01ac*/ 	.word	0x00000080


	//   ....[1]....
        /*01b0*/ 	.word	0x000000c0


	//   ....[2]....
        /*01b4*/ 	.word	0x00004280


	//   ....[3]....
        /*01b8*/ 	.word	0x000042d0


	//----- nvinfo : EIATTR_MAX_THREADS
	.align		4
.L_506:
        /*01bc*/ 	.byte	0x04, 0x05
        /*01be*/ 	.short	(.L_508 - .L_507)
.L_507:
        /*01c0*/ 	.word	0x00000200
        /*01c4*/ 	.word	0x00000001
        /*01c8*/ 	.word	0x00000001


	//----- nvinfo : EIATTR_CRS_STACK_SIZE
	.align		4
.L_508:
        /*01cc*/ 	.byte	0x04, 0x1e
        /*01ce*/ 	.short	(.L_510 - .L_509)
.L_509:
        /*01d0*/ 	.word	0x00000000


	//----- nvinfo : EIATTR_CBANK_PARAM_SIZE
	.align		4
.L_510:
        /*01d4*/ 	.byte	0x03, 0x19
        /*01d6*/ 	.short	0x001d


	//----- nvinfo : EIATTR_PARAM_CBANK
	.align		4
        /*01d8*/ 	.byte	0x04, 0x0a
        /*01da*/ 	.short	(.L_512 - .L_511)
	.align		4
.L_511:
        /*01dc*/ 	.word	index@(.nv.constant0._ZN3cub18CUB_300001_SM_10006detail6reduce28DeviceReduceSingleTileKernelINS2_10policy_hubIfjN4cuda3std3__44plusIfEEE10Policy1000EPfSC_iS9_ffNS7_10__identityEEEvT0_T1_T2_T3_T4_T6_)
        /*01e0*/ 	.short	0x0380
        /*01e2*/ 	.short	0x001d


	//----- nvinfo : EIATTR_SW_WAR
	.align		4
.L_512:
        /*01e4*/ 	.byte	0x04, 0x36
        /*01e6*/ 	.short	(.L_514 - .L_513)
.L_513:
        /*01e8*/ 	.word	0x00000008
.L_514:


//--------------------- .nv.info._ZN3cub18CUB_300001_SM_10006detail6reduce18DeviceReduceKernelINS2_10policy_hubIfjN4cuda3std3__44plusIfEEE10Policy1000EN6thrust24THRUST_300001_SM_1000_NS6detail15normal_iteratorINSD_10device_ptrIfEEEEjS9_fNS7_10__identityEEEvT0_PT3_T1_NS0_13GridEvenShareISN_EET2_T4_ --------------------------
	.section	.nv.info._ZN3cub18CUB_300001_SM_10006detail6reduce18DeviceReduceKernelINS2_10policy_hubIfjN4cuda3std3__44plusIfEEE10Policy1000EN6thrust24THRUST_300001_SM_1000_NS6detail15normal_iteratorINSD_10device_ptrIfEEEEjS9_fNS7_10__identityEEEvT0_PT3_T1_NS0_13GridEvenShareISN_EET2_T4_,"",@"SHT_CUDA_INFO"
	.sectionflags	@""
	.align	4


	//----- nvinfo : EIATTR_CUDA_API_VERSION
	.align		4
        /*0000*/ 	.byte	0x04, 0x37
        /*0002*/ 	.short	(.L_516 - .L_515)
.L_515:
        /*0004*/ 	.word	0x00000082


	//----- nvinfo : EIATTR_KPARAM_INFO
	.align		4
.L_516:
        /*0008*/ 	.byte	0x04, 0x17
        /*000a*/ 	.short	(.L_518 - .L_517)
.L_517:
        /*000c*/ 	.word	0x00000000
        /*0010*/ 	.short	0x0005
        /*0012*/ 	.short	0x003d
        /*0014*/ 	.byte	0x00, 0xf0, 0x05, 0x00


	//----- nvinfo : EIATTR_KPARAM_INFO
	.align		4
.L_518:
        /*0018*/ 	.byte	0x04, 0x17
        /*001a*/ 	.short	(.L_520 - .L_519)
.L_519:
        /*001c*/ 	.word	0x00000000
        /*0020*/ 	.short	0x0004
        /*0022*/ 	.short	0x003c
        /*0024*/ 	.byte	0x00, 0xf0, 0x05, 0x00


	//----- nvinfo : EIATTR_KPARAM_INFO
	.align		4
.L_520:
        /*0028*/ 	.byte	0x04, 0x17
        /*002a*/ 	.short	(.L_522 - .L_521)
.L_521:
        /*002c*/ 	.word	0x00000000
        /*0030*/ 	.short	0x0003
        /*0032*/ 	.short	0x0014
        /*0034*/ 	.byte	0x00, 0xf0, 0xa1, 0x00


	//----- nvinfo : EIATTR_KPARAM_INFO
	.align		4
.L_522:
        /*0038*/ 	.byte	0x04, 0x17
        /*003a*/ 	.short	(.L_524 - .L_523)
.L_523:
        /*003c*/ 	.word	0x00000000
        /*0040*/ 	.short	0x0002
        /*0042*/ 	.short	0x0010
        /*0044*/ 	.byte	0x00, 0xf0, 0x11, 0x00


	//----- nvinfo : EIATTR_KPARAM_INFO
	.align		4
.L_524:
        /*0048*/ 	.byte	0x04, 0x17
        /*004a*/ 	.short	(.L_526 - .L_525)
.L_525:
        /*004c*/ 	.word	0x00000000
        /*0050*/ 	.short	0x0001
        /*0052*/ 	.short	0x0008
        /*0054*/ 	.byte	0x00, 0xf5, 0x21, 0x00


	//----- nvinfo : EIATTR_KPARAM_INFO
	.align		4
.L_526:
        /*0058*/ 	.byte	0x04, 0x17
        /*005a*/ 	.short	(.L_528 - .L_527)
.L_527:
        /*005c*/ 	.word	0x00000000
        /*0060*/ 	.short	0x0000
        /*0062*/ 	.short	0x0000
        /*0064*/ 	.byte	0x00, 0xf0, 0x21, 0x00


	//----- nvinfo : EIATTR_SPARSE_MMA_MASK
	.align		4
.L_528:
        /*0068*/ 	.byte	0x03, 0x50
        /*006a*/ 	.short	0x0000


	//----- nvinfo : EIATTR_MAXREG_COUNT
	.align		4
        /*006c*/ 	.byte	0x03, 0x1b
        /*006e*/ 	.short	0x0080


	//----- nvinfo : EIATTR_NUM_BARRIERS
	.align		4
        /*0070*/ 	.byte	0x02, 0x4c
        /*0072*/ 	.byte	0x01
	.zero		1


	//----- nvinfo : EIATTR_MERCURY_ISA_VERSION
	.align		4
        /*0074*/ 	.byte	0x03, 0x5f
        /*0076*/ 	.short	0x0101


	//----- nvinfo : EIATTR_UNUSED_LOAD_BYTE_OFFSET
	.align		4
        /*0078*/ 	.byte	0x04, 0x44
        /*007a*/ 	.short	(.L_530 - .L_529)


	//   ....[0]....
.L_529:
        /*007c*/ 	.word	0x00000de0
        /*0080*/ 	.word	0x0000fff0


	//   ....[1]....
        /*0084*/ 	.word	0x000011f0
        /*0088*/ 	.word	0x0000fff0


	//   ....[2]....
        /*008c*/ 	.word	0x000026b0
        /*0090*/ 	.word	0x0000fff0


	//----- nvinfo : EIATTR_COOP_GROUP_MASK_REGIDS
	.align		4
.L_530:
        /*0094*/ 	.byte	0x04, 0x29
        /*0096*/ 	.short	(.L_532 - .L_531)


	//   ....[0]....
.L_531:
        /*0098*/ 	.word	0xffffffff


	//   ....[1]....
        /*009c*/ 	.word	0xffffffff


	//   ....[2]....
        /*00a0*/ 	.word	0xffffffff


	//   ....[3]....
        /*00a4*/ 	.word	0xffffffff


	//   ....[4]....
        /*00a8*/ 	.word	0xffffffff


	//   ....[5]....
        /*00ac*/ 	.word	0xffffffff


	//   ....[6]....
        /*00b0*/ 	.word	0xffffffff


	//   ....[7]....
        /*00b4*/ 	.word	0xffffffff


	//   ....[8]....
        /*00b8*/ 	.word	0xffffffff


	//   ....[9]....
        /*00bc*/ 	.word	0xffffffff


	//   ....[10]....
        /*00c0*/ 	.word	0xffffffff


	//   ....[11]....
        /*00c4*/ 	.word	0xffffffff


	//   ....[12]....
        /*00c8*/ 	.word	0xffffffff


	//   ....[13]....
        /*00cc*/ 	.word	0xffffffff


	//   ....[14]....
        /*00d0*/ 	.word	0xffffffff


	//----- nvinfo : EIATTR_COOP_GROUP_INSTR_OFFSETS
	.align		4
.L_532:
        /*00d4*/ 	.byte	0x04, 0x28
        /*00d6*/ 	.short	(.L_534 - .L_533)


	//   ....[0]....
.L_533:
        /*00d8*/ 	.word	0x00000bf0


	//   ....[1]....
        /*00dc*/ 	.word	0x00000c50


	//   ....[2]....
        /*00e0*/ 	.word	0x00000cc0


	//   ....[3]....
        /*00e4*/ 	.word	0x00000d10


	//   ....[4]....
        /*00e8*/ 	.word	0x00000d40


	//   ....[5]....
        /*00ec*/ 	.word	0x00000f90


	//   ....[6]....
        /*00f0*/ 	.word	0x00001020


	//   ....[7]....
        /*00f4*/ 	.word	0x00001070


	//   ....[8]....
        /*00f8*/ 	.word	0x000010b0


	//   ....[9]....
        /*00fc*/ 	.word	0x000010f0


	//   ....[10]....
        /*0100*/ 	.word	0x000024c0


	//   ....[11]....
        /*0104*/ 	.word	0x00002550


	//   ....[12]....
        /*0108*/ 	.word	0x000025a0


	//   ....[13]....
        /*010c*/ 	.word	0x000025e0


	//   ....[14]....
        /*0110*/ 	.word	0x00002610


	//----- nvinfo : EIATTR_VRC_CTA_INIT_COUNT
	.align		4
.L_534:
        /*0114*/ 	.byte	0x02, 0x4a
	.zero		1
	.zero		1


	//----- nvinfo : EIATTR_EXIT_INSTR_OFFSETS
	.align		4
        /*0118*/ 	.byte	0x04, 0x1c
        /*011a*/ 	.short	(.L_536 - .L_535)


	//   ....[0]....
.L_535:
        /*011c*/ 	.word	0x000027f0


	//   ....[1]....
        /*0120*/ 	.word	0x00002830


	//----- nvinfo : EIATTR_MAX_THREADS
	.align		4
.L_536:
        /*0124*/ 	.byte	0x04, 0x05
        /*0126*/ 	.short	(.L_538 - .L_537)
.L_537:
        /*0128*/ 	.word	0x00000200
        /*012c*/ 	.word	0x00000001
        /*0130*/ 	.word	0x00000001


	//----- nvinfo : EIATTR_CRS_STACK_SIZE
	.align		4
.L_538:
        /*0134*/ 	.byte	0x04, 0x1e
        /*0136*/ 	.short	(.L_540 - .L_539)
.L_539:
        /*0138*/ 	.word	0x00000000


	//----- nvinfo : EIATTR_CBANK_PARAM_SIZE
	.align		4
.L_540:
        /*013c*/ 	.byte	0x03, 0x19
        /*013e*/ 	.short	0x003e


	//----- nvinfo : EIATTR_PARAM_CBANK
	.align		4
        /*0140*/ 	.byte	0x04, 0x0a
        /*0142*/ 	.short	(.L_542 - .L_541)
	.align		4
.L_541:
        /*0144*/ 	.word	index@(.nv.constant0._ZN3cub18CUB_300001_SM_10006detail6reduce18DeviceReduceKernelINS2_10policy_hubIfjN4cuda3std3__44plusIfEEE10Policy1000EN6thrust24THRUST_300001_SM_1000_NS6detail15normal_iteratorINSD_10device_ptrIfEEEEjS9_fNS7_10__identityEEEvT0_PT3_T1_NS0_13GridEvenShareISN_EET2_T4_)
        /*0148*/ 	.short	0x0380
        /*014a*/ 	.short	0x003e


	//----- nvinfo : EIATTR_SW_WAR
	.align		4
.L_542:
        /*014c*/ 	.byte	0x04, 0x36
        /*014e*/ 	.short	(.L_544 - .L_543)
.L_543:
        /*0150*/ 	.word	0x00000008
.L_544:


//--------------------- .nv.info._ZN3cub18CUB_300001_SM_10006detail6reduce28DeviceReduceSingleTileKernelINS2_10policy_hubIfjN4cuda3std3__44plusIfEEE10Policy1000EN6thrust24THRUST_300001_SM_1000_NS6detail15normal_iteratorINSD_10device_ptrIfEEEEPfjS9_ffNS7_10__identityEEEvT0_T1_T2_T3_T4_T6_ --------------------------
	.section	.nv.info._ZN3cub18CUB_300001_SM_10006detail6reduce28DeviceReduceSingleTileKernelINS2_10policy_hubIfjN4cuda3std3__44plusIfEEE10Policy1000EN6thrust24THRUST_300001_SM_1000_NS6detail15normal_iteratorINSD_10device_ptrIfEEEEPfjS9_ffNS7_10__identityEEEvT0_T1_T2_T3_T4_T6_,"",@"SHT_CUDA_INFO"
	.sectionflags	@""
	.align	4


	//----- nvinfo : EIATTR_CUDA_API_VERSION
	.align		4
        /*0000*/ 	.byte	0x04, 0x37
        /*0002*/ 	.short	(.L_546 - .L_545)
.L_545:
        /*0004*/ 	.word	0x00000082


	//----- nvinfo : EIATTR_KPARAM_INFO
	.align		4
.L_546:
        /*0008*/ 	.byte	0x04, 0x17
        /*000a*/ 	.short	(.L_548 - .L_547)
.L_547:
        /*000c*/ 	.word	0x00000000
        /*0010*/ 	.short	0x0005
        /*0012*/ 	.short	0x001c
        /*0014*/ 	.byte	0x00, 0xf0, 0x05, 0x00


	//----- nvinfo : EIATTR_KPARAM_INFO
	.align		4
.L_548:
        /*0018*/ 	.byte	0x04, 0x17
        /*001a*/ 	.short	(.L_550 - .L_549)
.L_549:
        /*001c*/ 	.word	0x00000000
        /*0020*/ 	.short	0x0004
        /*0022*/ 	.short	0x0018
        /*0024*/ 	.byte	0x00, 0xf0, 0x11, 0x00


	//----- nvinfo : EIATTR_KPARAM_INFO
	.align		4
.L_550:
        /*0028*/ 	.byte	0x04, 0x17
        /*002a*/ 	.short	(.L_552 - .L_551)
.L_551:
        /*002c*/ 	.word	0x00000000
        /*0030*/ 	.short	0x0003
        /*0032*/ 	.short	0x0014
        /*0034*/ 	.byte	0x00, 0xf0, 0x05, 0x00


	//----- nvinfo : EIATTR_KPARAM_INFO
	.align		4
.L_552:
        /*0038*/ 	.byte	0x04, 0x17
        /*003a*/ 	.short	(.L_554 - .L_553)
.L_553:
        /*003c*/ 	.word	0x00000000
        /*0040*/ 	.short	0x0002
        /*0042*/ 	.short	0x0010
        /*0044*/ 	.byte	0x00, 0xf0, 0x11, 0x00


	//----- nvinfo : EIATTR_KPARAM_INFO
	.align		4
.L_554:
        /*0048*/ 	.byte	0x04, 0x17
        /*004a*/ 	.short	(.L_556 - .L_555)
.L_555:
        /*004c*/ 	.word	0x00000000
        /*0050*/ 	.short	0x0001
        /*0052*/ 	.short	0x0008
        /*0054*/ 	.byte	0x00, 0xf5, 0x21, 0x00


	//----- nvinfo : EIATTR_KPARAM_INFO
	.align		4
.L_556:
        /*0058*/ 	.byte	0x04, 0x17
        /*005a*/ 	.short	(.L_558 - .L_557)
.L_557:
        /*005c*/ 	.word	0x00000000
        /*0060*/ 	.short	0x0000
        /*0062*/ 	.short	0x0000
        /*0064*/ 	.byte	0x00, 0xf0, 0x21, 0x00


	//----- nvinfo : EIATTR_SPARSE_MMA_MASK
	.align		4
.L_558:
        /*0068*/ 	.byte	0x03, 0x50
        /*006a*/ 	.short	0x0000


	//----- nvinfo : EIATTR_MAXREG_COUNT
	.align		4
        /*006c*/ 	.byte	0x03, 0x1b
        /*006e*/ 	.short	0x0080


	//----- nvinfo : EIATTR_NUM_BARRIERS
	.align		4
        /*0070*/ 	.byte	0x02, 0x4c
        /*0072*/ 	.byte	0x01
	.zero		1


	//----- nvinfo : EIATTR_MERCURY_ISA_VERSION
	.align		4
        /*0074*/ 	.byte	0x03, 0x5f
        /*0076*/ 	.short	0x0101


	//----- nvinfo : EIATTR_UNUSED_LOAD_BYTE_OFFSET
	.align		4
        /*0078*/ 	.byte	0x04, 0x44
        /*007a*/ 	.short	(.L_560 - .L_559)


	//   ....[0]....
.L_559:
        /*007c*/ 	.word	0x00000b00
        /*0080*/ 	.word	0x0000fff0


	//   ....[1]....
        /*0084*/ 	.word	0x00000f10
        /*0088*/ 	.word	0x0000fff0


	//   ....[2]....
        /*008c*/ 	.word	0x00002270
        /*0090*/ 	.word	0x0000fff0


	//----- nvinfo : EIATTR_COOP_GROUP_MASK_REGIDS
	.align		4
.L_560:
        /*0094*/ 	.byte	0x04, 0x29
        /*0096*/ 	.short	(.L_562 - .L_561)


	//   ....[0]....
.L_561:
        /*0098*/ 	.word	0xffffffff


	//   ....[1]....
        /*009c*/ 	.word	0xffffffff


	//   ....[2]....
        /*00a0*/ 	.word	0xffffffff


	//   ....[3]....
        /*00a4*/ 	.word	0xffffffff


	//   ....[4]....
        /*00a8*/ 	.word	0xffffffff


	//   ....[5]....
        /*00ac*/ 	.word	0xffffffff


	//   ....[6]....
        /*00b0*/ 	.word	0xffffffff


	//   ....[7]....
        /*00b4*/ 	.word	0xffffffff


	//   ....[8]....
        /*00b8*/ 	.word	0xffffffff


	//   ....[9]....
        /*00bc*/ 	.word	0xffffffff


	//   ....[10]....
        /*00c0*/ 	.word	0xffffffff


	//   ....[11]....
        /*00c4*/ 	.word	0xffffffff


	//   ....[12]....
        /*00c8*/ 	.word	0xffffffff


	//   ....[13]....
        /*00cc*/ 	.word	0xffffffff


	//   ....[14]....
        /*00d0*/ 	.word	0xffffffff


	//----- nvinfo : EIATTR_COOP_GROUP_INSTR_OFFSETS
	.align		4
.L_562:
        /*00d4*/ 	.byte	0x04, 0x28
        /*00d6*/ 	.short	(.L_564 - .L_563)


	//   ....[0]....
.L_563:
        /*00d8*/ 	.word	0x00000910


	//   ....[1]....
        /*00dc*/ 	.word	0x00000970


	//   ....[2]....
        /*00e0*/ 	.word	0x000009e0


	//   ....[3]....
        /*00e4*/ 	.word	0x00000a30


	//   ....[4]....
        /*00e8*/ 	.word	0x00000a60


	//   ....[5]....
        /*00ec*/ 	.word	0x00000cb0


	//   ....[6]....
        /*00f0*/ 	.word	0x00000d40


	//   ....[7]....
        /*00f4*/ 	.word	0x00000d80


	//   ....[8]....
        /*00f8*/ 	.word	0x00000dd0


	//   ....[9]....
        /*00fc*/ 	.word	0x00000e10


	//   ....[10]....
        /*0100*/ 	.word	0x00002090


	//   ....[11]....
        /*0104*/ 	.word	0x00002110


	//   ....[12]....
        /*0108*/ 	.word	0x00002160


	//   ....[13]....
        /*010c*/ 	.word	0x000021a0


	//   ....[14]....
        /*0110*/ 	.word	0x000021d0


	//----- nvinfo : EIATTR_VRC_CTA_INIT_COUNT
	.align		4
.L_564:
        /*0114*/ 	.byte	0x02, 0x4a
	.zero		1
	.zero		1


	//----- nvinfo : EIATTR_EXIT_INSTR_OFFSETS
	.align		4
        /*0118*/ 	.byte	0x04, 0x1c
        /*011a*/ 	.short	(.L_566 - .L_565)


	//   ....[0]....
.L_565:
        /*011c*/ 	.word	0x00000080


	//   ....[1]....
        /*0120*/ 	.word	0x000000c0


	//   ....[2]....
        /*0124*/ 	.word	0x000023b0


	//   ....[3]....
        /*0128*/ 	.word	0x00002400


	//----- nvinfo : EIATTR_MAX_THREADS
	.align		4
.L_566:
        /*012c*/ 	.byte	0x04, 0x05
        /*012e*/ 	.short	(.L_568 - .L_567)
.L_567:
        /*0130*/ 	.word	0x00000200
        /*0134*/ 	.word	0x00000001
        /*0138*/ 	.word	0x00000001


	//----- nvinfo : EIATTR_CRS_STACK_SIZE
	.align		4
.L_568:
        /*013c*/ 	.byte	0x04, 0x1e
        /*013e*/ 	.short	(.L_570 - .L_569)
.L_569:
        /*0140*/ 	.word	0x00000000


	//----- nvinfo : EIATTR_CBANK_PARAM_SIZE
	.align		4
.L_570:
        /*0144*/ 	.byte	0x03, 0x19
        /*0146*/ 	.short	0x001d


	//----- nvinfo : EIATTR_PARAM_CBANK
	.align		4
        /*0148*/ 	.byte	0x04, 0x0a
        /*014a*/ 	.short	(.L_572 - .L_571)
	.align		4
.L_571:
        /*014c*/ 	.word	index@(.nv.constant0._ZN3cub18CUB_300001_SM_10006detail6reduce28DeviceReduceSingleTileKernelINS2_10policy_hubIfjN4cuda3std3__44plusIfEEE10Policy1000EN6thrust24THRUST_300001_SM_1000_NS6detail15normal_iteratorINSD_10device_ptrIfEEEEPfjS9_ffNS7_10__identityEEEvT0_T1_T2_T3_T4_T6_)
        /*0150*/ 	.short	0x0380
        /*0152*/ 	.short	0x001d


	//----- nvinfo : EIATTR_SW_WAR
	.align		4
.L_572:
        /*0154*/ 	.byte	0x04, 0x36
        /*0156*/ 	.short	(.L_574 - .L_573)
.L_573:
        /*0158*/ 	.word	0x00000008
.L_574:


//--------------------- .nv.info._ZN3cub18CUB_300001_SM_10006detail6select23DeviceSelectSweepKernelINS2_10policy_hubIfNS0_8NullTypeEiLb0ELNS0_10SelectImplE1EE10Policy1000EN6thrust24THRUST_300001_SM_1000_NS6detail15normal_iteratorINSA_10device_ptrIfEEEEPS5_SF_PlNS0_13ScanTileStateIiLb1EEEN4cuda3std3__410__not_fn_tI6is_negEES5_iNS2_19streaming_context_tIlLb1EEELS6_1EEEvT0_T1_T2_T3_T4_T5_T6_T7_iT8_NS1_7vsmem_tE --------------------------
	.section	.nv.info._ZN3cub18CUB_300001_SM_10006detail6select23DeviceSelectSweepKernelINS2_10policy_hubIfNS0_8NullTypeEiLb0ELNS0_10SelectImplE1EE10Policy1000EN6thrust24THRUST_300001_SM_1000_NS6detail15normal_iteratorINSA_10device_ptrIfEEEEPS5_SF_PlNS0_13ScanTileStateIiLb1EEEN4cuda3std3__410__not_fn_tI6is_negEES5_iNS2_19streaming_context_tIlLb1EEELS6_1EEEvT0_T1_T2_T3_T4_T5_T6_T7_iT8_NS1_7vsmem_tE,"",@"SHT_CUDA_INFO"
	.sectionflags	@""
	.align	4


	//----- nvinfo : EIATTR_CUDA_API_VERSION
	.align		4
        /*0000*/ 	.byte	0x04, 0x37
        /*0002*/ 	.short	(.L_576 - .L_575)
.L_575:
        /*0004*/ 	.word	0x00000082


	//----- nvinfo : EIATTR_KPARAM_INFO
	.align		4
.L_576:
        /*0008*/ 	.byte	0x04, 0x17
        /*000a*/ 	.short	(.L_578 - .L_577)
.L_577:
        /*000c*/ 	.word	0x00000000
        /*0010*/ 	.short	0x000a
        /*0012*/ 	.short	0x0060
        /*0014*/ 	.byte	0x00, 0xf0, 0x21, 0x00


	//----- nvinfo : EIATTR_KPARAM_INFO
	.align		4
.L_578:
        /*0018*/ 	.byte	0x04, 0x17
        /*001a*/ 	.short	(.L_580 - .L_579)
.L_579:
        /*001c*/ 	.word	0x00000000
        /*0020*/ 	.short	0x0009
        /*0022*/ 	.short	0x0038
        /*0024*/ 	.byte	0x00, 0xf0, 0xa1, 0x00


	//----- nvinfo : EIATTR_KPARAM_INFO
	.align		4
.L_580:
        /*0028*/ 	.byte	0x04, 0x17
        /*002a*/ 	.short	(.L_582 - .L_581)
.L_581:
        /*002c*/ 	.word	0x00000000
        /*0030*/ 	.short	0x0008
        /*0032*/ 	.short	0x0030
        /*0034*/ 	.byte	0x00, 0xf0, 0x11, 0x00


	//----- nvinfo : EIATTR_KPARAM_INFO
	.align		4
.L_582:
        /*0038*/ 	.byte	0x04, 0x17
        /*003a*/ 	.short	(.L_584 - .L_583)
.L_583:
        /*003c*/ 	.word	0x00000000
        /*0040*/ 	.short	0x0007
        /*0042*/ 	.short	0x002c
        /*0044*/ 	.byte	0x00, 0xf0, 0x11, 0x00


	//----- nvinfo : EIATTR_KPARAM_INFO
	.align		4
.L_584:
        /*0048*/ 	.byte	0x04, 0x17
        /*004a*/ 	.short	(.L_586 - .L_585)
.L_585:
        /*004c*/ 	.word	0x00000000
        /*0050*/ 	.short	0x0006
        /*0052*/ 	.short	0x0029
        /*0054*/ 	.byte	0x00, 0xf0, 0x05, 0x00


	//----- nvinfo : EIATTR_KPARAM_INFO
	.align		4
.L_586:
        /*0058*/ 	.byte	0x04, 0x17
        /*005a*/ 	.short	(.L_588 - .L_587)
.L_587:
        /*005c*/ 	.word	0x00000000
        /*0060*/ 	.short	0x0005
        /*0062*/ 	.short	0x0028
        /*0064*/ 	.byte	0x00, 0xf0, 0x05, 0x00


	//----- nvinfo : EIATTR_KPARAM_INFO
	.align		4
.L_588:
        /*0068*/ 	.byte	0x04, 0x17
        /*006a*/ 	.short	(.L_590 - .L_589)
.L_589:
        /*006c*/ 	.word	0x00000000
        /*0070*/ 	.short	0x0004
        /*0072*/ 	.short	0x0020
        /*0074*/ 	.byte	0x00, 0xf0, 0x21, 0x00


	//----- nvinfo : EIATTR_KPARAM_INFO
	.align		4
.L_590:
        /*0078*/ 	.byte	0x04, 0x17
        /*007a*/ 	.short	(.L_592 - .L_591)
.L_591:
        /*007c*/ 	.word	0x00000000
        /*0080*/ 	.short	0x0003
        /*0082*/ 	.short	0x0018
        /*0084*/ 	.byte	0x00, 0xf5, 0x21, 0x00


	//----- nvinfo : EIATTR_KPARAM_INFO
	.align		4
.L_592:
        /*0088*/ 	.byte	0x04, 0x17
        /*008a*/ 	.short	(.L_594 - .L_593)
.L_593:
        /*008c*/ 	.word	0x00000000
        /*0090*/ 	.short	0x0002
        /*0092*/ 	.short	0x0010
        /*0094*/ 	.byte	0x00, 0xf0, 0x21, 0x00


	//----- nvinfo : EIATTR_KPARAM_INFO
	.align		4
.L_594:
        /*0098*/ 	.byte	0x04, 0x17
        /*009a*/ 	.short	(.L_596 - .L_595)
.L_595:
        /*009c*/ 	.word	0x00000000
        /*00a0*/ 	.short	0x0001
        /*00a2*/ 	.short	0x0008
        /*00a4*/ 	.byte	0x00, 0xf5, 0x21, 0x00


	//----- nvinfo : EIATTR_KPARAM_INFO
	.align		4
.L_596:
        /*00a8*/ 	.byte	0x04, 0x17
        /*00aa*/ 	.short	(.L_598 - .L_597)
.L_597:
        /*00ac*/ 	.word	0x00000000
        /*00b0*/ 	.short	0x0000
        /*00b2*/ 	.short	0x0000
        /*00b4*/ 	.byte	0x00, 0xf0, 0x21, 0x00


	//----- nvinfo : EIATTR_SPARSE_MMA_MASK
	.align		4
.L_598:
        /*00b8*/ 	.byte	0x03, 0x50
        /*00ba*/ 	.short	0x0000


	//----- nvinfo : EIATTR_MAXREG_COUNT
	.align		4
        /*00bc*/ 	.byte	0x03, 0x1b
        /*00be*/ 	.short	0x00a8


	//----- nvinfo : EIATTR_NUM_BARRIERS
	.align		4
        /*00c0*/ 	.byte	0x02, 0x4c
        /*00c2*/ 	.byte	0x01
	.zero		1


	//----- nvinfo : EIATTR_ANNOTATIONS
	.align		4
        /*00c4*/ 	.byte	0x04, 0x55
        /*00c6*/ 	.short	(.L_600 - .L_599)


	//   ....[0]....
.L_599:
        /*00c8*/ 	.word	0x00000001
        /*00cc*/ 	.byte	0xa0, 0x99, 0x00, 0x00, 0x01, 0x00, 0x00, 0x00, 0xc0, 0xb9, 0x00, 0x00, 0x01, 0x00, 0x00, 0x00
        /*00dc*/ 	.byte	0xc0, 0xba, 0x00, 0x00


	//----- nvinfo : EIATTR_MERCURY_ISA_VERSION
	.align		4
.L_600:
        /*00e0*/ 	.byte	0x03, 0x5f
        /*00e2*/ 	.short	0x0101


	//----- nvinfo : EIATTR_UNUSED_LOAD_BYTE_OFFSET
	.align		4
        /*00e4*/ 	.byte	0x04, 0x44
        /*00e6*/ 	.short	(.L_602 - .L_601)


	//   ....[0]....
.L_601:
        /*00e8*/ 	.word	0x0000a7b0
        /*00ec*/ 	.word	0x0000fff0


	//----- nvinfo : EIATTR_COOP_GROUP_MASK_REGIDS
	.align		4
.L_602:
        /*00f0*/ 	.byte	0x04, 0x29
        /*00f2*/ 	.short	(.L_604 - .L_603)


	//   ....[0]....
.L_603:
        /*00f4*/ 	.word	0xffffffff


	//   ....[1]....
        /*00f8*/ 	.word	0xffffffff


	//   ....[2]....
        /*00fc*/ 	.word	0xffffffff


	//   ....[3]....
        /*0100*/ 	.word	0xffffffff


	//   ....[4]....
        /*0104*/ 	.word	0xffffffff


	//   ....[5]....
        /*0108*/ 	.word	0xffffffff


	//   ....[6]....
        /*010c*/ 	.word	0xffffffff


	//   ....[7]....
        /*0110*/ 	.word	0xffffffff


	//   ....[8]....
        /*0114*/ 	.word	0xffffffff


	//   ....[9]....
        /*0118*/ 	.word	0xffffffff


	//   ....[10]....
        /*011c*/ 	.word	0xffffffff


	//   ....[11]....
        /*0120*/ 	.word	0xffffffff


	//   ....[12]....
        /*0124*/ 	.word	0xffffffff


	//   ....[13]....
        /*0128*/ 	.word	0xffffffff


	//   ....[14]....
        /*012c*/ 	.word	0xffffffff


	//   ....[15]....
        /*0130*/ 	.word	0xffffffff


	//   ....[16]....
        /*0134*/ 	.word	0xffffffff


	//   ....[17]....
        /*0138*/ 	.word	0xffffffff


	//   ....[18]....
        /*013c*/ 	.word	0xffffffff


	//   ....[19]....
        /*0140*/ 	.word	0xffffffff


	//   ....[20]....
        /*0144*/ 	.word	0xffffffff


	//   ....[21]....
        /*0148*/ 	.word	0xffffffff


	//   ....[22]....
        /*014c*/ 	.word	0xffffffff


	//   ....[23]....
        /*0150*/ 	.word	0xffffffff


	//   ....[24]....
        /*0154*/ 	.word	0xffffffff


	//   ....[25]....
        /*0158*/ 	.word	0xffffffff


	//   ....[26]....
        /*015c*/ 	.word	0xffffffff


	//   ....[27]....
        /*0160*/ 	.word	0xffffffff


	//   ....[28]....
        /*0164*/ 	.word	0xffffffff


	//   ....[29]....
        /*0168*/ 	.word	0xffffffff


	//   ....[30]....
        /*016c*/ 	.word	0xffffffff


	//   ....[31]....
        /*0170*/ 	.word	0xffffffff


	//   ....[32]....
        /*0174*/ 	.word	0xffffffff


	//   ....[33]....
        /*0178*/ 	.word	0xffffffff


	//   ....[34]....
        /*017c*/ 	.word	0xffffffff


	//   ....[35]....
        /*0180*/ 	.word	0xffffffff


	//   ....[36]....
        /*0184*/ 	.word	0xffffffff


	//   ....[37]....
        /*0188*/ 	.word	0xffffffff


	//   ....[38]....
        /*018c*/ 	.word	0xffffffff


	//   ....[39]....
        /*0190*/ 	.word	0xffffffff


	//   ....[40]....
        /*0194*/ 	.word	0xffffffff


	//   ....[41]....
        /*0198*/ 	.word	0xffffffff


	//   ....[42]....
        /*019c*/ 	.word	0xffffffff


	//   ....[43]....
        /*01a0*/ 	.word	0xffffffff


	//   ....[44]....
        /*01a4*/ 	.word	0xffffffff


	//   ....[45]....
        /*01a8*/ 	.word	0xffffffff


	//   ....[46]....
        /*01ac*/ 	.word	0xffffffff


	//   ....[47]....
        /*01b0*/ 	.word	0xffffffff


	//   ....[48]....
        /*01b4*/ 	.word	0xffffffff


	//   ....[49]....
        /*01b8*/ 	.word	0xffffffff


	//   ....[50]....
        /*01bc*/ 	.word	0xffffffff


	//   ....[51]....
        /*01c0*/ 	.word	0xffffffff


	//   ....[52]....
        /*01c4*/ 	.word	0xffffffff


	//   ....[53]....
        /*01c8*/ 	.word	0xffffffff


	//   ....[54]....
        /*01cc*/ 	.word	0xffffffff


	//   ....[55]....
        /*01d0*/ 	.word	0xffffffff


	//   ....[56]....
        /*01d4*/ 	.word	0xffffffff


	//   ....[57]....
        /*01d8*/ 	.word	0xffffffff


	//   ....[58]....
        /*01dc*/ 	.word	0xffffffff


	//   ....[59]....
        /*01e0*/ 	.word	0xffffffff


	//   ....[60]....
        /*01e4*/ 	.word	0x05000010


	//   ....[61]....
        /*01e8*/ 	.word	0x05000010


	//   ....[62]....
        /*01ec*/ 	.word	0x05000010


	//   ....[63]....
        /*01f0*/ 	.word	0x05000010


	//   ....[64]....
        /*01f4*/ 	.word	0x05000010


	//   ....[65]....
        /*01f8*/ 	.word	0x05000010


	//   ....[66]....
        /*01fc*/ 	.word	0x05000010


	//   ....[67]....
        /*0200*/ 	.word	0x05000010


	//   ....[68]....
        /*0204*/ 	.word	0x05000010


	//   ....[69]....
        /*0208*/ 	.word	0x05000010


	//   ....[70]....
        /*020c*/ 	.word	0x05000010


	//   ....[71]....
        /*0210*/ 	.word	0x05000010


	//   ....[72]....
        /*0214*/ 	.word	0x05000010


	//   ....[73]....
        /*0218*/ 	.word	0x05000010


	//   ....[74]....
        /*021c*/ 	.word	0x05000010


	//   ....[75]....
        /*0220*/ 	.word	0x05000010


	//   ....[76]....
        /*0224*/ 	.word	0x05000010


	//   ....[77]....
        /*0228*/ 	.word	0x05000010


	//   ....[78]....
        /*022c*/ 	.word	0x05000010


	//   ....[79]....
        /*0230*/ 	.word	0x05000010


	//   ....[80]....
        /*0234*/ 	.word	0x05000010


	//   ....[81]....
        /*0238*/ 	.word	0x05000010


	//   ....[82]....
        /*023c*/ 	.word	0x05000010


	//   ....[83]....
        /*0240*/ 	.word	0x05000010


	//   ....[84]....
        /*0244*/ 	.word	0x05000010


	//   ....[85]....
        /*0248*/ 	.word	0x05000010


	//   ....[86]....
        /*024c*/ 	.word	0x05000010


	//   ....[87]....
        /*0250*/ 	.word	0x05000010


	//   ....[88]....
        /*0254*/ 	.word	0x05000010


	//   ....[89]....
        /*0258*/ 	.word	0x05000010


	//   ....[90]....
        /*025c*/ 	.word	0x05000010


	//   ....[91]....
        /*0260*/ 	.word	0x05000010


	//   ....[92]....
        /*0264*/ 	.word	0x05000010


	//   ....[93]....
        /*0268*/ 	.word	0x05000010


	//   ....[94]....
        /*026c*/ 	.word	0x05000010


	//   ....[95]....
        /*0270*/ 	.word	0x05000010


	//----- nvinfo : EIATTR_COOP_GROUP_INSTR_OFFSETS
	.align		4
.L_604:
        /*0274*/ 	.byte	0x04, 0x28
        /*0276*/ 	.short	(.L_606 - .L_605)


	//   ....[0]....
.L_605:
        /*0278*/ 	.word	0x00000480


	//   ....[1]....
        /*027c*/ 	.word	0x00000a30


	//   ....[2]....
        /*0280*/ 	.word	0x00000a50


	//   ....[3]....
        /*0284*/ 	.word	0x00000a70


	//   ....[4]....
        /*0288*/ 	.word	0x00000a90


	//   ....[5]....
        /*028c*/ 	.word	0x00000ab0


	//   ....[6]....
        /*0290*/ 	.word	0x00002d60


	//   ....[7]....
        /*0294*/ 	.word	0x000032f0


	//   ....[8]....
        /*0298*/ 	.word	0x00003310


	//   ....[9]....
        /*029c*/ 	.word	0x00003330


	//   ....[10]....
        /*02a0*/ 	.word	0x00003350


	//   ....[11]....
        /*02a4*/ 	.word	0x00003370


	//   ....[12]....
        /*02a8*/ 	.word	0x00003790


	//   ....[13]....
        /*02ac*/ 	.word	0x00003850


	//   ....[14]....
        /*02b0*/ 	.word	0x000038b0


	//   ....[15]....
        /*02b4*/ 	.word	0x00003920


	//   ....[16]....
        /*02b8*/ 	.word	0x00003980


	//   ....[17]....
        /*02bc*/ 	.word	0x000039f0


	//   ....[18]....
        /*02c0*/ 	.word	0x00003a40


	//   ....[19]....
        /*02c4*/ 	.word	0x00003a90


	//   ....[20]....
        /*02c8*/ 	.word	0x00003aa0


	//   ....[21]....
        /*02cc*/ 	.word	0x00003b60


	//   ....[22]....
        /*02d0*/ 	.word	0x00003c30


	//   ....[23]....
        /*02d4*/ 	.word	0x00003c80


	//   ....[24]....
        /*02d8*/ 	.word	0x00003ce0


	//   ....[25]....
        /*02dc*/ 	.word	0x00003d40


	//   ....[26]....
        /*02e0*/ 	.word	0x00003d80


	//   ....[27]....
        /*02e4*/ 	.word	0x00003dc0


	//   ....[28]....
        /*02e8*/ 	.word	0x00003e00


	//   ....[29]....
        /*02ec*/ 	.word	0x00003e10


	//   ....[30]....
        /*02f0*/ 	.word	0x000063f0


	//   ....[31]....
        /*02f4*/ 	.word	0x00006b10


	//   ....[32]....
        /*02f8*/ 	.word	0x00006b80


	//   ....[33]....
        /*02fc*/ 	.word	0x00006ba0


	//   ....[34]....
        /*0300*/ 	.word	0x00006bc0


	//   ....[35]....
        /*0304*/ 	.word	0x00006be0


	//   ....[36]....
        /*0308*/ 	.word	0x00009330


	//   ....[37]....
        /*030c*/ 	.word	0x000099f0


	//   ....[38]....
        /*0310*/ 	.word	0x00009a20


	//   ....[39]....
        /*0314*/ 	.word	0x00009a40


	//   ....[40]....
        /*0318*/ 	.word	0x00009a60


	//   ....[41]....
        /*031c*/ 	.word	0x00009a80


	//   ....[42]....
        /*0320*/ 	.word	0x00009ea0


	//   ....[43]....
        /*0324*/ 	.word	0x00009f60


	//   ....[44]....
        /*0328*/ 	.word	0x0000a010


	//   ....[45]....
        /*032c*/ 	.word	0x0000a070


	//   ....[46]....
        /*0330*/ 	.word	0x0000a0d0


	//   ....[47]....
        /*0334*/ 	.word	0x0000a120


	//   ....[48]....
        /*0338*/ 	.word	0x0000a160


	//   ....[49]....
        /*033c*/ 	.word	0x0000a1d0


	//   ....[50]....
        /*0340*/ 	.word	0x0000a1e0


	//   ....[51]....
        /*0344*/ 	.word	0x0000a2c0


	//   ....[52]....
        /*0348*/ 	.word	0x0000a3a0


	//   ....[53]....
        /*034c*/ 	.word	0x0000a3f0


	//   ....[54]....
        /*0350*/ 	.word	0x0000a460


	//   ....[55]....
        /*0354*/ 	.word	0x0000a4b0


	//   ....[56]....
        /*0358*/ 	.word	0x0000a500


	//   ....[57]....
        /*035c*/ 	.word	0x0000a560


	//   ....[58]....
        /*0360*/ 	.word	0x0000a5a0


	//   ....[59]....
        /*0364*/ 	.word	0x0000a5b0


	//   ....[60]....
        /*0368*/ 	.word	0x0000c7e0


	//   ....[61]....
        /*036c*/ 	.word	0x0000c860


	//   ....[62]....
        /*0370*/ 	.word	0x0000c900


	//   ....[63]....
        /*0374*/ 	.word	0x0000c9d0


	//   ....[64]....
        /*0378*/ 	.word	0x0000ca50


	//   ....[65]....
        /*037c*/ 	.word	0x0000cae0


	//   ....[66]....
        /*0380*/ 	.word	0x0000cb70


	//   ....[67]....
        /*0384*/ 	.word	0x0000cbf0


	//   ....[68]....
        /*0388*/ 	.word	0x0000cc20


	//   ....[69]....
        /*038c*/ 	.word	0x0000ccf0


	//   ....[70]....
        /*0390*/ 	.word	0x0000cd70


	//   ....[71]....
        /*0394*/ 	.word	0x0000cdf0


	//   ....[72]....
        /*0398*/ 	.word	0x0000cea0


	//   ....[73]....
        /*039c*/ 	.word	0x0000cf30


	//   ....[74]....
        /*03a0*/ 	.word	0x0000cfb0


	//   ....[75]....
        /*03a4*/ 	.word	0x0000d020


	//   ....[76]....
        /*03a8*/ 	.word	0x0000d0a0


	//   ....[77]....
        /*03ac*/ 	.word	0x0000d100


	//   ....[78]....
        /*03b0*/ 	.word	0x0000d170


	//   ....[79]....
        /*03b4*/ 	.word	0x0000d1f0


	//   ....[80]....
        /*03b8*/ 	.word	0x0000d290


	//   ....[81]....
        /*03bc*/ 	.word	0x0000d370


	//   ....[82]....
        /*03c0*/ 	.word	0x0000d400


	//   ....[83]....
        /*03c4*/ 	.word	0x0000d490


	//   ....[84]....
        /*03c8*/ 	.word	0x0000d510


	//   ....[85]....
        /*03cc*/ 	.word	0x0000d5a0


	//   ....[86]....
        /*03d0*/ 	.word	0x0000d5d0


	//   ....[87]....
        /*03d4*/ 	.word	0x0000d6a0


	//   ....[88]....
        /*03d8*/ 	.word	0x0000d720


	//   ....[89]....
        /*03dc*/ 	.word	0x0000d7a0


	//   ....[90]....
        /*03e0*/ 	.word	0x0000d850


	//   ....[91]....
        /*03e4*/ 	.word	0x0000d8e0


	//   ....[92]....
        /*03e8*/ 	.word	0x0000d970


	//   ....[93]....
        /*03ec*/ 	.word	0x0000da00


	//   ....[94]....
        /*03f0*/ 	.word	0x0000da80


	//   ....[95]....
        /*03f4*/ 	.word	0x0000daf0


	//----- nvinfo : EIATTR_VRC_CTA_INIT_COUNT
	.align		4
.L_606:
        /*03f8*/ 	.byte	0x02, 0x4a
	.zero		1
	.zero		1


	//----- nvinfo : EIATTR_EXIT_INSTR_OFFSETS
	.align		4
        /*03fc*/ 	.byte	0x04, 0x1c
        /*03fe*/ 	.short	(.L_608 - .L_607)


	//   ....[0]....
.L_607:
        /*0400*/ 	.word	0x00001f10


	//   ....[1]....
        /*0404*/ 	.word	0x00001fd0


	//   ....[2]....
        /*0408*/ 	.word	0x00002390


	//   ....[3]....
        /*040c*/ 	.word	0x00002610


	//   ....[4]....
        /*0410*/ 	.word	0x00002990


	//   ....[5]....
        /*0414*/ 	.word	0x00005170


	//   ....[6]....
        /*0418*/ 	.word	0x00005230


	//   ....[7]....
        /*041c*/ 	.word	0x00005700


	//   ....[8]....
        /*0420*/ 	.word	0x00005920


	//   ....[9]....
        /*0424*/ 	.word	0x00005c80


	//   ....[10]....
        /*0428*/ 	.word	0x0000c560


	//   ....[11]....
        /*042c*/ 	.word	0x0000c690


	//   ....[12]....
        /*0430*/ 	.word	0x0000c790


	//----- nvinfo : EIATTR_MAX_THREADS
	.align		4
.L_608:
        /*0434*/ 	.byte	0x04, 0x05
        /*0436*/ 	.short	(.L_610 - .L_609)
.L_609:
        /*0438*/ 	.word	0x00000180
        /*043c*/ 	.word	0x00000001
        /*0440*/ 	.word	0x00000001


	//----- nvinfo : EIATTR_CRS_STACK_SIZE
	.align		4
.L_610:
        /*0444*/ 	.byte	0x04, 0x1e
        /*0446*/ 	.short	(.L_612 - .L_611)
.L_611:
        /*0448*/ 	.word	0x00000000


	//----- nvinfo : EIATTR_CBANK_PARAM_SIZE
	.align		4
.L_612:
        /*044c*/ 	.byte	0x03, 0x19
        /*044e*/ 	.short	0x0068


	//----- nvinfo : EIATTR_PARAM_CBANK
	.align		4
        /*0450*/ 	.byte	0x04, 0x0a
        /*0452*/ 	.short	(.L_614 - .L_613)
	.align		4
.L_613:
        /*0454*/ 	.word	index@(.nv.constant0._ZN3cub18CUB_300001_SM_10006detail6select23DeviceSelectSweepKernelINS2_10policy_hubIfNS0_8NullTypeEiLb0ELNS0_10SelectImplE1EE10Policy1000EN6thrust24THRUST_300001_SM_1000_NS6detail15normal_iteratorINSA_10device_ptrIfEEEEPS5_SF_PlNS0_13ScanTileStateIiLb1EEEN4cuda3std3__410__not_fn_tI6is_negEES5_iNS2_19streaming_context_tIlLb1EEELS6_1EEEvT0_T1_T2_T3_T4_T5_T6_T7_iT8_NS1_7vsmem_tE)
        /*0458*/ 	.short	0x0380
        /*045a*/ 	.short	0x0068


	//----- nvinfo : EIATTR_SW_WAR
	.align		4
.L_614:
        /*045c*/ 	.byte	0x04, 0x36
        /*045e*/ 	.short	(.L_616 - .L_615)
.L_615:
        /*0460*/ 	.word	0x00000008
.L_616:


//--------------------- .nv.info._ZN3cub18CUB_300001_SM_10006detail6select23DeviceSelectSweepKernelINS2_10policy_hubIfiiLb0ELNS0_10SelectImplE0EE10Policy1000EN6thrust24THRUST_300001_SM_1000_NS6detail15normal_iteratorINS9_10device_ptrIfEEEENSB_INSC_IiEEEESE_PlNS0_13ScanTileStateIiLb1EEEN4cuda3std3__410__not_fn_tI4is_kEENS0_8NullTypeEiNS2_19streaming_context_tIlLb1EEELS5_0EEEvT0_T1_T2_T3_T4_T5_T6_T7_iT8_NS1_7vsmem_tE --------------------------
	.section	.nv.info._ZN3cub18CUB_300001_SM_10006detail6select23DeviceSelectSweepKernelINS2_10policy_hubIfiiLb0ELNS0_10SelectImplE0EE10Policy1000EN6thrust24THRUST_300001_SM_1000_NS6detail15normal_iteratorINS9_10device_ptrIfEEEENSB_INSC_IiEEEESE_PlNS0_13ScanTileStateIiLb1EEEN4cuda3std3__410__not_fn_tI4is_kEENS0_8NullTypeEiNS2_19streaming_context_tIlLb1EEELS5_0EEEvT0_T1_T2_T3_T4_T5_T6_T7_iT8_NS1_7vsmem_tE,"",@"SHT_CUDA_INFO"
	.sectionflags	@""
	.align	4


	//----- nvinfo : EIATTR_CUDA_API_VERSION
	.align		4
        /*0000*/ 	.byte	0x04, 0x37
        /*0002*/ 	.short	(.L_618 - .L_617)
.L_617:
        /*0004*/ 	.word	0x00000082


	//----- nvinfo : EIATTR_KPARAM_INFO
	.align		4
.L_618:
        /*0008*/ 	.byte	0x04, 0x17
        /*000a*/ 	.short	(.L_620 - .L_619)
.L_619:
        /*000c*/ 	.word	0x00000000
        /*0010*/ 	.short	0x000a
        /*0012*/ 	.short	0x0060
        /*0014*/ 	.byte	0x00, 0xf0, 0x21, 0x00


	//----- nvinfo : EIATTR_KPARAM_INFO
	.align		4
.L_620:
        /*0018*/ 	.byte	0x04, 0x17
        /*001a*/ 	.short	(.L_622 - .L_621)
.L_621:
        /*001c*/ 	.word	0x00000000
        /*0020*/ 	.short	0x0009
        /*0022*/ 	.short	0x0038
        /*0024*/ 	.byte	0x00, 0xf0, 0xa1, 0x00


	//----- nvinfo : EIATTR_KPARAM_INFO
	.align		4
.L_622:
        /*0028*/ 	.byte	0x04, 0x17
        /*002a*/ 	.short	(.L_624 - .L_623)
.L_623:
        /*002c*/ 	.word	0x00000000
        /*0030*/ 	.short	0x0008
        /*0032*/ 	.short	0x0034
        /*0034*/ 	.byte	0x00, 0xf0, 0x11, 0x00


	//----- nvinfo : EIATTR_KPARAM_INFO
	.align		4
.L_624:
        /*0038*/ 	.byte	0x04, 0x17
        /*003a*/ 	.short	(.L_626 - .L_625)
.L_625:
        /*003c*/ 	.word	0x00000000
        /*0040*/ 	.short	0x0007
        /*0042*/ 	.short	0x0030
        /*0044*/ 	.byte	0x00, 0xf0, 0x11, 0x00


	//----- nvinfo : EIATTR_KPARAM_INFO
	.align		4
.L_626:
        /*0048*/ 	.byte	0x04, 0x17
        /*004a*/ 	.short	(.L_628 - .L_627)
.L_627:
        /*004c*/ 	.word	0x00000000
        /*0050*/ 	.short	0x0006
        /*0052*/ 	.short	0x002c
        /*0054*/ 	.byte	0x00, 0xf0, 0x05, 0x00


	//----- nvinfo : EIATTR_KPARAM_INFO
	.align		4
.L_628:
        /*0058*/ 	.byte	0x04, 0x17
        /*005a*/ 	.short	(.L_630 - .L_629)
.L_629:
        /*005c*/ 	.word	0x00000000
        /*0060*/ 	.short	0x0005
        /*0062*/ 	.short	0x0028
        /*0064*/ 	.byte	0x00, 0xf0, 0x11, 0x00


	//----- nvinfo : EIATTR_KPARAM_INFO
	.align		4
.L_630:
        /*0068*/ 	.byte	0x04, 0x17
        /*006a*/ 	.short	(.L_632 - .L_631)
.L_631:
        /*006c*/ 	.word	0x00000000
        /*0070*/ 	.short	0x0004
        /*0072*/ 	.short	0x0020
        /*0074*/ 	.byte	0x00, 0xf0, 0x21, 0x00


	//----- nvinfo : EIATTR_KPARAM_INFO
	.align		4
.L_632:
        /*0078*/ 	.byte	0x04, 0x17
        /*007a*/ 	.short	(.L_634 - .L_633)
.L_633:
        /*007c*/ 	.word	0x00000000
        /*0080*/ 	.short	0x0003
        /*0082*/ 	.short	0x0018
        /*0084*/ 	.byte	0x00, 0xf5, 0x21, 0x00


	//----- nvinfo : EIATTR_KPARAM_INFO
	.align		4
.L_634:
        /*0088*/ 	.byte	0x04, 0x17
        /*008a*/ 	.short	(.L_636 - .L_635)
.L_635:
        /*008c*/ 	.word	0x00000000
        /*0090*/ 	.short	0x0002
        /*0092*/ 	.short	0x0010
        /*0094*/ 	.byte	0x00, 0xf0, 0x21, 0x00


	//----- nvinfo : EIATTR_KPARAM_INFO
	.align		4
.L_636:
        /*0098*/ 	.byte	0x04, 0x17
        /*009a*/ 	.short	(.L_638 - .L_637)
.L_637:
        /*009c*/ 	.word	0x00000000
        /*00a0*/ 	.short	0x0001
        /*00a2*/ 	.short	0x0008
        /*00a4*/ 	.byte	0x00, 0xf0, 0x21, 0x00


	//----- nvinfo : EIATTR_KPARAM_INFO
	.align		4
.L_638:
        /*00a8*/ 	.byte	0x04, 0x17
        /*00aa*/ 	.short	(.L_640 - .L_639)
.L_639:
        /*00ac*/ 	.word	0x00000000
        /*00b0*/ 	.short	0x0000
        /*00b2*/ 	.short	0x0000
        /*00b4*/ 	.byte	0x00, 0xf0, 0x21, 0x00


	//----- nvinfo : EIATTR_SPARSE_MMA_MASK
	.align		4
.L_640:
        /*00b8*/ 	.byte	0x03, 0x50
        /*00ba*/ 	.short	0x0000


	//----- nvinfo : EIATTR_MAXREG_COUNT
	.align		4
        /*00bc*/ 	.byte	0x03, 0x1b
        /*00be*/ 	.short	0x0080


	//----- nvinfo : EIATTR_NUM_BARRIERS
	.align		4
        /*00c0*/ 	.byte	0x02, 0x4c
        /*00c2*/ 	.byte	0x01
	.zero		1


	//----- nvinfo : EIATTR_ANNOTATIONS
	.align		4
        /*00c4*/ 	.byte	0x04, 0x55
        /*00c6*/ 	.short	(.L_642 - .L_641)


	//   ....[0]....
.L_641:
        /*00c8*/ 	.word	0x00000001
        /*00cc*/ 	.byte	0x80, 0x0d, 0x00, 0x00, 0x01, 0x00, 0x00, 0x00, 0x30, 0x0e, 0x00, 0x00


	//----- nvinfo : EIATTR_MERCURY_ISA_VERSION
	.align		4
.L_642:
        /*00d8*/ 	.byte	0x03, 0x5f
        /*00da*/ 	.short	0x0101


	//----- nvinfo : EIATTR_UNUSED_LOAD_BYTE_OFFSET
	.align		4
        /*00dc*/ 	.byte	0x04, 0x44
        /*00de*/ 	.short	(.L_644 - .L_643)


	//   ....[0]....
.L_643:
        /*00e0*/ 	.word	0x00009390
        /*00e4*/ 	.word	0x0000fff0


	//----- nvinfo : EIATTR_COOP_GROUP_MASK_REGIDS
	.align		4
.L_644:
        /*00e8*/ 	.byte	0x04, 0x29
        /*00ea*/ 	.short	(.L_646 - .L_645)


	//   ....[0]....
.L_645:
        /*00ec*/ 	.word	0xffffffff


	//   ....[1]....
        /*00f0*/ 	.word	0xffffffff


	//   ....[2]....
        /*00f4*/ 	.word	0xffffffff


	//   ....[3]....
        /*00f8*/ 	.word	0xffffffff


	//   ....[4]....
        /*00fc*/ 	.word	0xffffffff


	//   ....[5]....
        /*0100*/ 	.word	0xffffffff


	//   ....[6]....
        /*0104*/ 	.word	0xffffffff


	//   ....[7]....
        /*0108*/ 	.word	0xffffffff


	//   ....[8]....
        /*010c*/ 	.word	0xffffffff


	//   ....[9]....
        /*0110*/ 	.word	0xffffffff


	//   ....[10]....
        /*0114*/ 	.word	0xffffffff


	//   ....[11]....
        /*0118*/ 	.word	0xffffffff


	//   ....[12]....
        /*011c*/ 	.word	0xffffffff


	//   ....[13]....
        /*0120*/ 	.word	0xffffffff


	//   ....[14]....
        /*0124*/ 	.word	0xffffffff


	//   ....[15]....
        /*0128*/ 	.word	0xffffffff


	//   ....[16]....
        /*012c*/ 	.word	0xffffffff


	//   ....[17]....
        /*0130*/ 	.word	0xffffffff


	//   ....[18]....
        /*0134*/ 	.word	0xffffffff


	//   ....[19]....
        /*0138*/ 	.word	0xffffffff


	//   ....[20]....
        /*013c*/ 	.word	0xffffffff


	//   ....[21]....
        /*0140*/ 	.word	0xffffffff


	//   ....[22]....
        /*0144*/ 	.word	0xffffffff


	//   ....[23]....
        /*0148*/ 	.word	0xffffffff


	//   ....[24]....
        /*014c*/ 	.word	0xffffffff


	//   ....[25]....
        /*0150*/ 	.word	0xffffffff


	//   ....[26]....
        /*0154*/ 	.word	0xffffffff


	//   ....[27]....
        /*0158*/ 	.word	0xffffffff


	//   ....[28]....
        /*015c*/ 	.word	0xffffffff


	//   ....[29]....
        /*0160*/ 	.word	0xffffffff


	//   ....[30]....
        /*0164*/ 	.word	0xffffffff


	//   ....[31]....
        /*0168*/ 	.word	0xffffffff


	//   ....[32]....
        /*016c*/ 	.word	0xffffffff


	//   ....[33]....
        /*0170*/ 	.word	0xffffffff


	//   ....[34]....
        /*0174*/ 	.word	0xffffffff


	//   ....[35]....
        /*0178*/ 	.word	0xffffffff


	//   ....[36]....
        /*017c*/ 	.word	0xffffffff


	//   ....[37]....
        /*0180*/ 	.word	0xffffffff


	//   ....[38]....
        /*0184*/ 	.word	0xffffffff


	//   ....[39]....
        /*0188*/ 	.word	0xffffffff


	//   ....[40]....
        /*018c*/ 	.word	0xffffffff


	//   ....[41]....
        /*0190*/ 	.word	0xffffffff


	//   ....[42]....
        /*0194*/ 	.word	0xffffffff


	//   ....[43]....
        /*0198*/ 	.word	0xffffffff


	//   ....[44]....
        /*019c*/ 	.word	0xffffffff


	//   ....[45]....
        /*01a0*/ 	.word	0xffffffff


	//   ....[46]....
        /*01a4*/ 	.word	0xffffffff


	//   ....[47]....
        /*01a8*/ 	.word	0xffffffff


	//   ....[48]....
        /*01ac*/ 	.word	0xffffffff


	//   ....[49]....
        /*01b0*/ 	.word	0xffffffff


	//   ....[50]....
        /*01b4*/ 	.word	0xffffffff


	//   ....[51]....
        /*01b8*/ 	.word	0xffffffff


	//   ....[52]....
        /*01bc*/ 	.word	0xffffffff


	//   ....[53]....
        /*01c0*/ 	.word	0xffffffff


	//   ....[54]....
        /*01c4*/ 	.word	0xffffffff


	//   ....[55]....
        /*01c8*/ 	.word	0xffffffff


	//   ....[56]....
        /*01cc*/ 	.word	0x05000012


	//   ....[57]....
        /*01d0*/ 	.word	0x05000012


	//   ....[58]....
        /*01d4*/ 	.word	0x05000012


	//   ....[59]....
        /*01d8*/ 	.word	0x05000012


	//   ....[60]....
        /*01dc*/ 	.word	0x05000012


	//   ....[61]....
        /*01e0*/ 	.word	0x05000012


	//   ....[62]....
        /*01e4*/ 	.word	0x05000012


	//   ....[63]....
        /*01e8*/ 	.word	0x05000012


	//   ....[64]....
        /*01ec*/ 	.word	0x05000012


	//   ....[65]....
        /*01f0*/ 	.word	0x05000012


	//   ....[66]....
        /*01f4*/ 	.word	0x05000012


	//   ....[67]....
        /*01f8*/ 	.word	0x05000012


	//   ....[68]....
        /*01fc*/ 	.word	0x05000012


	//   ....[69]....
        /*0200*/ 	.word	0x05000012


	//   ....[70]....
        /*0204*/ 	.word	0x05000012


	//   ....[71]....
        /*0208*/ 	.word	0x05000012


	//   ....[72]....
        /*020c*/ 	.word	0x05000012


	//   ....[73]....
        /*0210*/ 	.word	0x05000012


	//   ....[74]....
        /*0214*/ 	.word	0x05000012


	//   ....[75]....
        /*0218*/ 	.word	0x05000012


	//   ....[76]....
        /*021c*/ 	.word	0x05000012


	//   ....[77]....
        /*0220*/ 	.word	0x05000012


	//   ....[78]....
        /*0224*/ 	.word	0x05000012


	//   ....[79]....
        /*0228*/ 	.word	0x05000012


	//   ....[80]....
        /*022c*/ 	.word	0x05000012


	//   ....[81]....
        /*0230*/ 	.word	0x05000012


	//   ....[82]....
        /*0234*/ 	.word	0x05000012


	//   ....[83]....
        /*0238*/ 	.word	0x05000012


	//   ....[84]....
        /*023c*/ 	.word	0x05000012


	//   ....[85]....
        /*0240*/ 	.word	0x05000012


	//   ....[86]....
        /*0244*/ 	.word	0x05000012


	//   ....[87]....
        /*0248*/ 	.word	0x05000012


	//   ....[88]....
        /*024c*/ 	.word	0x05000012


	//   ....[89]....
        /*0250*/ 	.word	0x05000012


	//   ....[90]....
        /*0254*/ 	.word	0x05000012


	//   ....[91]....
        /*0258*/ 	.word	0x05000012


	//----- nvinfo : EIATTR_COOP_GROUP_INSTR_OFFSETS
	.align		4
.L_646:
        /*025c*/ 	.byte	0x04, 0x28
        /*025e*/ 	.short	(.L_648 - .L_647)


	//   ....[0]....
.L_647:
        /*0260*/ 	.word	0x00000700


	//   ....[1]....
        /*0264*/ 	.word	0x00000720


	//   ....[2]....
        /*0268*/ 	.word	0x00000740


	//   ....[3]....
        /*026c*/ 	.word	0x00000760


	//   ....[4]....
        /*0270*/ 	.word	0x00000780


	//   ....[5]....
        /*0274*/ 	.word	0x00002ac0


	//   ....[6]....
        /*0278*/ 	.word	0x00002af0


	//   ....[7]....
        /*027c*/ 	.word	0x00002b10


	//   ....[8]....
        /*0280*/ 	.word	0x00002b30


	//   ....[9]....
        /*0284*/ 	.word	0x00002b50


	//   ....[10]....
        /*0288*/ 	.word	0x00002fd0


	//   ....[11]....
        /*028c*/ 	.word	0x000031a0


	//   ....[12]....
        /*0290*/ 	.word	0x00003200


	//   ....[13]....
        /*0294*/ 	.word	0x00003260


	//   ....[14]....
        /*0298*/ 	.word	0x000032b0


	//   ....[15]....
        /*029c*/ 	.word	0x00003300


	//   ....[16]....
        /*02a0*/ 	.word	0x00003350


	//   ....[17]....
        /*02a4*/ 	.word	0x000033a0


	//   ....[18]....
        /*02a8*/ 	.word	0x000033f0


	//   ....[19]....
        /*02ac*/ 	.word	0x000034d0


	//   ....[20]....
        /*02b0*/ 	.word	0x000036a0


	//   ....[21]....
        /*02b4*/ 	.word	0x000036f0


	//   ....[22]....
        /*02b8*/ 	.word	0x00003750


	//   ....[23]....
        /*02bc*/ 	.word	0x00003770


	//   ....[24]....
        /*02c0*/ 	.word	0x000037c0


	//   ....[25]....
        /*02c4*/ 	.word	0x00003800


	//   ....[26]....
        /*02c8*/ 	.word	0x00003840


	//   ....[27]....
        /*02cc*/ 	.word	0x00003880


	//   ....[28]....
        /*02d0*/ 	.word	0x00005d00


	//   ....[29]....
        /*02d4*/ 	.word	0x00005d20


	//   ....[30]....
        /*02d8*/ 	.word	0x00005d40


	//   ....[31]....
        /*02dc*/ 	.word	0x00005d60


	//   ....[32]....
        /*02e0*/ 	.word	0x00005d90


	//   ....[33]....
        /*02e4*/ 	.word	0x000083b0


	//   ....[34]....
        /*02e8*/ 	.word	0x000083d0


	//   ....[35]....
        /*02ec*/ 	.word	0x000083f0


	//   ....[36]....
        /*02f0*/ 	.word	0x00008410


	//   ....[37]....
        /*02f4*/ 	.word	0x00008430


	//   ....[38]....
        /*02f8*/ 	.word	0x00008910


	//   ....[39]....
        /*02fc*/ 	.word	0x00008ae0


	//   ....[40]....
        /*0300*/ 	.word	0x00008b40


	//   ....[41]....
        /*0304*/ 	.word	0x00008bc0


	//   ....[42]....
        /*0308*/ 	.word	0x00008c20


	//   ....[43]....
        /*030c*/ 	.word	0x00008c70


	//   ....[44]....
        /*0310*/ 	.word	0x00008cb0


	//   ....[45]....
        /*0314*/ 	.word	0x00008d10


	//   ....[46]....
        /*0318*/ 	.word	0x00008d50


	//   ....[47]....
        /*031c*/ 	.word	0x00008e10


	//   ....[48]....
        /*0320*/ 	.word	0x00008fe0


	//   ....[49]....
        /*0324*/ 	.word	0x00009030


	//   ....[50]....
        /*0328*/ 	.word	0x00009090


	//   ....[51]....
        /*032c*/ 	.word	0x000090e0


	//   ....[52]....
        /*0330*/ 	.word	0x00009120


	//   ....[53]....
        /*0334*/ 	.word	0x00009160


	//   ....[54]....
        /*0338*/ 	.word	0x000091a0


	//   ....[55]....
        /*033c*/ 	.word	0x000091e0


	//   ....[56]....
        /*0340*/ 	.word	0x0000ae20


	//   ....[57]....
        /*0344*/ 	.word	0x0000aea0


	//   ....[58]....
        /*0348*/ 	.word	0x0000af30


	//   ....[59]....
        /*034c*/ 	.word	0x0000b010


	//   ....[60]....
        /*0350*/ 	.word	0x0000b0a0


	//   ....[61]....
        /*0354*/ 	.word	0x0000b130


	//   ....[62]....
        /*0358*/ 	.word	0x0000b1c0


	//   ....[63]....
        /*035c*/ 	.word	0x0000b250


	//   ....[64]....
        /*0360*/ 	.word	0x0000b2b0


	//   ....[65]....
        /*0364*/ 	.word	0x0000b320


	//   ....[66]....
        /*0368*/ 	.word	0x0000b3a0


	//   ....[67]....
        /*036c*/ 	.word	0x0000b420


	//   ....[68]....
        /*0370*/ 	.word	0x0000b4d0


	//   ....[69]....
        /*0374*/ 	.word	0x0000b560


	//   ....[70]....
        /*0378*/ 	.word	0x0000b5e0


	//   ....[71]....
        /*037c*/ 	.word	0x0000b660


	//   ....[72]....
        /*0380*/ 	.word	0x0000b6e0


	//   ....[73]....
        /*0384*/ 	.word	0x0000b740


	//   ....[74]....
        /*0388*/ 	.word	0x0000b7b0


	//   ....[75]....
        /*038c*/ 	.word	0x0000b830


	//   ....[76]....
        /*0390*/ 	.word	0x0000b8b0


	//   ....[77]....
        /*0394*/ 	.word	0x0000b9a0


	//   ....[78]....
        /*0398*/ 	.word	0x0000ba20


	//   ....[79]....
        /*039c*/ 	.word	0x0000bab0


	//   ....[80]....
        /*03a0*/ 	.word	0x0000bb30


	//   ....[81]....
        /*03a4*/ 	.word	0x0000bc00


	//   ....[82]....
        /*03a8*/ 	.word	0x0000bc70


	//   ....[83]....
        /*03ac*/ 	.word	0x0000bce0


	//   ....[84]....
        /*03b0*/ 	.word	0x0000bd60


	//   ....[85]....
        /*03b4*/ 	.word	0x0000bde0


	//   ....[86]....
        /*03b8*/ 	.word	0x0000be90


	//   ....[87]....
        /*03bc*/ 	.word	0x0000bf10


	//   ....[88]....
        /*03c0*/ 	.word	0x0000bf90


	//   ....[89]....
        /*03c4*/ 	.word	0x0000c010


	//   ....[90]....
        /*03c8*/ 	.word	0x0000c090


	//   ....[91]....
        /*03cc*/ 	.word	0x0000c100


	//----- nvinfo : EIATTR_VRC_CTA_INIT_COUNT
	.align		4
.L_648:
        /*03d0*/ 	.byte	0x02, 0x4a
	.zero		1
	.zero		1


	//----- nvinfo : EIATTR_EXIT_INSTR_OFFSETS
	.align		4
        /*03d4*/ 	.byte	0x04, 0x1c
        /*03d6*/ 	.short	(.L_650 - .L_649)


	//   ....[0]....
.L_649:
        /*03d8*/ 	.word	0x00001af0


	//   ....[1]....
        /*03dc*/ 	.word	0x00001bb0


	//   ....[2]....
        /*03e0*/ 	.word	0x00001e90


	//   ....[3]....
        /*03e4*/ 	.word	0x00002110


	//   ....[4]....
        /*03e8*/ 	.word	0x00002490


	//   ....[5]....
        /*03ec*/ 	.word	0x000048a0


	//   ....[6]....
        /*03f0*/ 	.word	0x00004960


	//   ....[7]....
        /*03f4*/ 	.word	0x00004d20


	//   ....[8]....
        /*03f8*/ 	.word	0x00004f40


	//   ....[9]....
        /*03fc*/ 	.word	0x000052a0


	//   ....[10]....
        /*0400*/ 	.word	0x0000ac40


	//   ....[11]....
        /*0404*/ 	.word	0x0000ad20


	//   ....[12]....
        /*0408*/ 	.word	0x0000add0


	//----- nvinfo : EIATTR_MAX_THREADS
	.align		4
.L_650:
        /*040c*/ 	.byte	0x04, 0x05
        /*040e*/ 	.short	(.L_652 - .L_651)
.L_651:
        /*0410*/ 	.word	0x00000200
        /*0414*/ 	.word	0x00000001
        /*0418*/ 	.word	0x00000001


	//----- nvinfo : EIATTR_CRS_STACK_SIZE
	.align		4
.L_652:
        /*041c*/ 	.byte	0x04, 0x1e
        /*041e*/ 	.short	(.L_654 - .L_653)
.L_653:
        /*0420*/ 	.word	0x00000000


	//----- nvinfo : EIATTR_CBANK_PARAM_SIZE
	.align		4
.L_654:
        /*0424*/ 	.byte	0x03, 0x19
        /*0426*/ 	.short	0x0068


	//----- nvinfo : EIATTR_PARAM_CBANK
	.align		4
        /*0428*/ 	.byte	0x04, 0x0a
        /*042a*/ 	.short	(.L_656 - .L_655)
	.align		4
.L_655:
        /*042c*/ 	.word	index@(.nv.constant0._ZN3cub18CUB_300001_SM_10006detail6select23DeviceSelectSweepKernelINS2_10policy_hubIfiiLb0ELNS0_10SelectImplE0EE10Policy1000EN6thrust24THRUST_300001_SM_1000_NS6detail15normal_iteratorINS9_10device_ptrIfEEEENSB_INSC_IiEEEESE_PlNS0_13ScanTileStateIiLb1EEEN4cuda3std3__410__not_fn_tI4is_kEENS0_8NullTypeEiNS2_19streaming_context_tIlLb1EEELS5_0EEEvT0_T1_T2_T3_T4_T5_T6_T7_iT8_NS1_7vsmem_tE)
        /*0430*/ 	.short	0x0380
        /*0432*/ 	.short	0x0068


	//----- nvinfo : EIATTR_SW_WAR
	.align		4
.L_656:
        /*0434*/ 	.byte	0x04, 0x36
        /*0436*/ 	.short	(.L_658 - .L_657)
.L_657:
        /*0438*/ 	.word	0x00000008
.L_658:


//--------------------- .nv.info._ZN3cub18CUB_300001_SM_10006detail11scan_by_key21DeviceScanByKeyKernelINS2_10policy_hubIPiffN4cuda3std3__44plusIfEEE10Policy1000ES5_PfSD_NS0_24ReduceByKeyScanTileStateIfiLb1EEENS8_8equal_toIiEESA_NS0_8NullTypeEmfiEEvT0_PT9_T1_T2_T3_iT4_T5_T6_T7_ --------------------------
	.section	.nv.info._ZN3cub18CUB_300001_SM_10006detail11scan_by_key21DeviceScanByKeyKernelINS2_10policy_hubIPiffN4cuda3std3__44plusIfEEE10Policy1000ES5_PfSD_NS0_24ReduceByKeyScanTileStateIfiLb1EEENS8_8equal_toIiEESA_NS0_8NullTypeEmfiEEvT0_PT9_T1_T2_T3_iT4_T5_T6_T7_,"",@"SHT_CUDA_INFO"
	.sectionflags	@""
	.align	4


	//----- nvinfo : EIATTR_CUDA_API_VERSION
	.align		4
        /*0000*/ 	.byte	0x04, 0x37
        /*0002*/ 	.short	(.L_660 - .L_659)
.L_659:
        /*0004*/ 	.word	0x00000082


	//----- nvinfo : EIATTR_KPARAM_INFO
	.align		4
.L_660:
        /*0008*/ 	.byte	0x04, 0x17
        /*000a*/ 	.short	(.L_662 - .L_661)
.L_661:
        /*000c*/ 	.word	0x00000000
        /*0010*/ 	.short	0x0009
        /*0012*/ 	.short	0x0030
        /*0014*/ 	.byte	0x00, 0xf0, 0x21, 0x00


	//----- nvinfo : EIATTR_KPARAM_INFO
	.align		4
.L_662:
        /*0018*/ 	.byte	0x04, 0x17
        /*001a*/ 	.short	(.L_664 - .L_663)
.L_663:
        /*001c*/ 	.word	0x00000000
        /*0020*/ 	.short	0x0008
        /*0022*/ 	.short	0x002e
        /*0024*/ 	.byte	0x00, 0xf0, 0x05, 0x00


	//----- nvinfo : EIATTR_KPARAM_INFO
	.align		4
.L_664:
        /*0028*/ 	.byte	0x04, 0x17
        /*002a*/ 	.short	(.L_666 - .L_665)
.L_665:
        /*002c*/ 	.word	0x00000000
        /*0030*/ 	.short	0x0007
        /*0032*/ 	.short	0x002d
        /*0034*/ 	.byte	0x00, 0xf0, 0x05, 0x00


	//----- nvinfo : EIATTR_KPARAM_INFO
	.align		4
.L_666:
        /*0038*/ 	.byte	0x04, 0x17
        /*003a*/ 	.short	(.L_668 - .L_667)
.L_667:
        /*003c*/ 	.word	0x00000000
        /*0040*/ 	.short	0x0006
        /*0042*/ 	.short	0x002c
        /*0044*/ 	.byte	0x00, 0xf0, 0x05, 0x00


	//----- nvinfo : EIATTR_KPARAM_INFO
	.align		4
.L_668:
        /*0048*/ 	.byte	0x04, 0x17
        /*004a*/ 	.short	(.L_670 - .L_669)
.L_669:
        /*004c*/ 	.word	0x00000000
        /*0050*/ 	.short	0x0005
        /*0052*/ 	.short	0x0028
        /*0054*/ 	.byte	0x00, 0xf0, 0x11, 0x00


	//----- nvinfo : EIATTR_KPARAM_INFO
	.align		4
.L_670:
        /*0058*/ 	.byte	0x04, 0x17
        /*005a*/ 	.short	(.L_672 - .L_671)
.L_671:
        /*005c*/ 	.word	0x00000000
        /*0060*/ 	.short	0x0004
        /*0062*/ 	.short	0x0020
        /*0064*/ 	.byte	0x00, 0xf0, 0x21, 0x00


	//----- nvinfo : EIATTR_KPARAM_INFO
	.align		4
.L_672:
        /*0068*/ 	.byte	0x04, 0x17
        /*006a*/ 	.short	(.L_674 - .L_673)
.L_673:
        /*006c*/ 	.word	0x00000000
        /*0070*/ 	.short	0x0003
        /*0072*/ 	.short	0x0018
        /*0074*/ 	.byte	0x00, 0xf5, 0x21, 0x00


	//----- nvinfo : EIATTR_KPARAM_INFO
	.align		4
.L_674:
        /*0078*/ 	.byte	0x04, 0x17
        /*007a*/ 	.short	(.L_676 - .L_675)
.L_675:
        /*007c*/ 	.word	0x00000000
        /*0080*/ 	.short	0x0002
        /*0082*/ 	.short	0x0010
        /*0084*/ 	.byte	0x00, 0xf5, 0x21, 0x00


	//----- nvinfo : EIATTR_KPARAM_INFO
	.align		4
.L_676:
        /*0088*/ 	.byte	0x04, 0x17
        /*008a*/ 	.short	(.L_678 - .L_677)
.L_677:
        /*008c*/ 	.word	0x00000000
        /*0090*/ 	.short	0x0001
        /*0092*/ 	.short	0x0008
        /*0094*/ 	.byte	0x00, 0xf5, 0x21, 0x00


	//----- nvinfo : EIATTR_KPARAM_INFO
	.align		4
.L_678:
        /*0098*/ 	.byte	0x04, 0x17
        /*009a*/ 	.short	(.L_680 - .L_679)
.L_679:
        /*009c*/ 	.word	0x00000000
        /*00a0*/ 	.short	0x0000
        /*00a2*/ 	.short	0x0000
        /*00a4*/ 	.byte	0x00, 0xf5, 0x21, 0x00


	//----- nvinfo : EIATTR_SPARSE_MMA_MASK
	.align		4
.L_680:
        /*00a8*/ 	.byte	0x03, 0x50
        /*00aa*/ 	.short	0x0000


	//----- nvinfo : EIATTR_MAXREG_COUNT
	.align		4
        /*00ac*/ 	.byte	0x03, 0x1b
        /*00ae*/ 	.short	0x00ff


	//----- nvinfo : EIATTR_NUM_BARRIERS
	.align		4
        /*00b0*/ 	.byte	0x02, 0x4c
        /*00b2*/ 	.byte	0x01
	.zero		1


	//----- nvinfo : EIATTR_MERCURY_ISA_VERSION
	.align		4
        /*00b4*/ 	.byte	0x03, 0x5f
        /*00b6*/ 	.short	0x0101


	//----- nvinfo : EIATTR_UNUSED_LOAD_BYTE_OFFSET
	.align		4
        /*00b8*/ 	.byte	0x04, 0x44
        /*00ba*/ 	.short	(.L_682 - .L_681)


	//   ....[0]....
.L_681:
        /*00bc*/ 	.word	0x00005990
        /*00c0*/ 	.word	0x0000fff0


	//----- nvinfo : EIATTR_COOP_GROUP_MASK_REGIDS
	.align		4
.L_682:
        /*00c4*/ 	.byte	0x04, 0x29
        /*00c6*/ 	.short	(.L_684 - .L_683)


	//   ....[0]....
.L_683:
        /*00c8*/ 	.word	0xffffffff


	//   ....[1]....
        /*00cc*/ 	.word	0xffffffff


	//   ....[2]....
        /*00d0*/ 	.word	0xffffffff


	//   ....[3]....
        /*00d4*/ 	.word	0xffffffff


	//   ....[4]....
        /*00d8*/ 	.word	0xffffffff


	//   ....[5]....
        /*00dc*/ 	.word	0xffffffff


	//   ....[6]....
        /*00e0*/ 	.word	0xffffffff


	//   ....[7]....
        /*00e4*/ 	.word	0xffffffff


	//   ....[8]....
        /*00e8*/ 	.word	0xffffffff


	//   ....[9]....
        /*00ec*/ 	.word	0xffffffff


	//   ....[10]....
        /*00f0*/ 	.word	0xffffffff


	//   ....[11]....
        /*00f4*/ 	.word	0xffffffff


	//   ....[12]....
        /*00f8*/ 	.word	0xffffffff


	//   ....[13]....
        /*00fc*/ 	.word	0xffffffff


	//   ....[14]....
        /*0100*/ 	.word	0xffffffff


	//   ....[15]....
        /*0104*/ 	.word	0xffffffff


	//   ....[16]....
        /*0108*/ 	.word	0xffffffff


	//   ....[17]....
        /*010c*/ 	.word	0xffffffff


	//   ....[18]....
        /*0110*/ 	.word	0xffffffff


	//   ....[19]....
        /*0114*/ 	.word	0xffffffff


	//   ....[20]....
        /*0118*/ 	.word	0xffffffff


	//   ....[21]....
        /*011c*/ 	.word	0xffffffff


	//   ....[22]....
        /*0120*/ 	.word	0xffffffff


	//   ....[23]....
        /*0124*/ 	.word	0xffffffff


	//   ....[24]....
        /*0128*/ 	.word	0xffffffff


	//   ....[25]....
        /*012c*/ 	.word	0xffffffff


	//   ....[26]....
        /*0130*/ 	.word	0xffffffff


	//   ....[27]....
        /*0134*/ 	.word	0xffffffff


	//   ....[28]....
        /*0138*/ 	.word	0xffffffff


	//   ....[29]....
        /*013c*/ 	.word	0xffffffff


	//   ....[30]....
        /*0140*/ 	.word	0xffffffff


	//   ....[31]....
        /*0144*/ 	.word	0xffffffff


	//   ....[32]....
        /*0148*/ 	.word	0xffffffff


	//   ....[33]....
        /*014c*/ 	.word	0xffffffff


	//   ....[34]....
        /*0150*/ 	.word	0xffffffff


	//   ....[35]....
        /*0154*/ 	.word	0xffffffff


	//   ....[36]....
        /*0158*/ 	.word	0xffffffff


	//   ....[37]....
        /*015c*/ 	.word	0xffffffff


	//   ....[38]....
        /*0160*/ 	.word	0xffffffff


	//   ....[39]....
        /*0164*/ 	.word	0xffffffff


	//   ....[40]....
        /*0168*/ 	.word	0xffffffff


	//   ....[41]....
        /*016c*/ 	.word	0xffffffff


	//   ....[42]....
        /*0170*/ 	.word	0xffffffff


	//   ....[43]....
        /*0174*/ 	.word	0xffffffff


	//   ....[44]....
        /*0178*/ 	.word	0xffffffff


	//   ....[45]....
        /*017c*/ 	.word	0xffffffff


	//   ....[46]....
        /*0180*/ 	.word	0xffffffff


	//   ....[47]....
        /*0184*/ 	.word	0xffffffff


	//   ....[48]....
        /*0188*/ 	.word	0xffffffff


	//   ....[49]....
        /*018c*/ 	.word	0xffffffff


	//   ....[50]....
        /*0190*/ 	.word	0xffffffff


	//   ....[51]....
        /*0194*/ 	.word	0xffffffff


	//   ....[52]....
        /*0198*/ 	.word	0xffffffff


	//   ....[53]....
        /*019c*/ 	.word	0xffffffff


	//   ....[54]....
        /*01a0*/ 	.word	0xffffffff


	//   ....[55]....
        /*01a4*/ 	.word	0xffffffff


	//   ....[56]....
        /*01a8*/ 	.word	0xffffffff


	//   ....[57]....
        /*01ac*/ 	.word	0xffffffff


	//   ....[58]....
        /*01b0*/ 	.word	0xffffffff


	//   ....[59]....
        /*01b4*/ 	.word	0xffffffff


	//   ....[60]....
        /*01b8*/ 	.word	0xffffffff


	//   ....[61]....
        /*01bc*/ 	.word	0xffffffff


	//   ....[62]....
        /*01c0*/ 	.word	0xffffffff


	//   ....[63]....
        /*01c4*/ 	.word	0xffffffff


	//   ....[64]....
        /*01c8*/ 	.word	0xffffffff


	//   ....[65]....
        /*01cc*/ 	.word	0xffffffff


	//   ....[66]....
        /*01d0*/ 	.word	0xffffffff


	//   ....[67]....
        /*01d4*/ 	.word	0xffffffff


	//   ....[68]....
        /*01d8*/ 	.word	0xffffffff


	//   ....[69]....
        /*01dc*/ 	.word	0xffffffff


	//   ....[70]....
        /*01e0*/ 	.word	0xffffffff


	//   ....[71]....
        /*01e4*/ 	.word	0xffffffff


	//   ....[72]....
        /*01e8*/ 	.word	0xffffffff


	//   ....[73]....
        /*01ec*/ 	.word	0xffffffff


	//   ....[74]....
        /*01f0*/ 	.word	0xffffffff


	//   ....[75]....
        /*01f4*/ 	.word	0xffffffff


	//   ....[76]....
        /*01f8*/ 	.word	0xffffffff


	//   ....[77]....
        /*01fc*/ 	.word	0xffffffff


	//   ....[78]....
        /*0200*/ 	.word	0xffffffff


	//   ....[79]....
        /*0204*/ 	.word	0xffffffff


	//   ....[80]....
        /*0208*/ 	.word	0xffffffff


	//   ....[81]....
        /*020c*/ 	.word	0xffffffff


	//   ....[82]....
        /*0210*/ 	.word	0xffffffff


	//   ....[83]....
        /*0214*/ 	.word	0xffffffff


	//   ....[84]....
        /*0218*/ 	.word	0xffffffff


	//   ....[85]....
        /*021c*/ 	.word	0xffffffff


	//   ....[86]....
        /*0220*/ 	.word	0xffffffff


	//   ....[87]....
        /*0224*/ 	.word	0xffffffff


	//   ....[88]....
        /*0228*/ 	.word	0xffffffff


	//   ....[89]....
        /*022c*/ 	.word	0xffffffff


	//   ....[90]....
        /*0230*/ 	.word	0xffffffff


	//   ....[91]....
        /*0234*/ 	.word	0xffffffff


	//   ....[92]....
        /*0238*/ 	.word	0xffffffff


	//   ....[93]....
        /*023c*/ 	.word	0xffffffff


	//   ....[94]....
        /*0240*/ 	.word	0xffffffff


	//   ....[95]....
        /*0244*/ 	.word	0xffffffff


	//   ....[96]....
        /*0248*/ 	.word	0xffffffff


	//   ....[97]....
        /*024c*/ 	.word	0xffffffff


	//   ....[98]....
        /*0250*/ 	.word	0xffffffff


	//   ....[99]....
        /*0254*/ 	.word	0xffffffff


	//   ....[100]....
        /*0258*/ 	.word	0xffffffff


	//   ....[101]....
        /*025c*/ 	.word	0xffffffff


	//   ....[102]....
        /*0260*/ 	.word	0xffffffff


	//   ....[103]....
        /*0264*/ 	.word	0xffffffff


	//   ....[104]....
        /*0268*/ 	.word	0xffffffff


	//   ....[105]....
        /*026c*/ 	.word	0xffffffff


	//   ....[106]....
        /*0270*/ 	.word	0x0500003d


	//   ....[107]....
        /*0274*/ 	.word	0x0500003d


	//   ....[108]....
        /*0278*/ 	.word	0x0500003d


	//   ....[109]....
        /*027c*/ 	.word	0x0500003d


	//   ....[110]....
        /*0280*/ 	.word	0x0500003d


	//   ....[111]....
        /*0284*/ 	.word	0x0500003d


	//   ....[112]....
        /*0288*/ 	.word	0x0500003d


	//   ....[113]....
        /*028c*/ 	.word	0x0500003d


	//   ....[114]....
        /*0290*/ 	.word	0x0500003d


	//   ....[115]....
        /*0294*/ 	.word	0x0500003d


	//   ....[116]....
        /*0298*/ 	.word	0x0500003d


	//   ....[117]....
        /*029c*/ 	.word	0x0500003d


	//   ....[118]....
        /*02a0*/ 	.word	0x0500003d


	//   ....[119]....
        /*02a4*/ 	.word	0x0500003d


	//   ....[120]....
        /*02a8*/ 	.word	0x0500003d


	//   ....[121]....
        /*02ac*/ 	.word	0x0500003d


	//   ....[122]....
        /*02b0*/ 	.word	0x0500003d


	//   ....[123]....
        /*02b4*/ 	.word	0x0500003d


	//   ....[124]....
        /*02b8*/ 	.word	0x0500003d


	//   ....[125]....
        /*02bc*/ 	.word	0x0500003d


	//   ....[126]....
        /*02c0*/ 	.word	0x0500003d


	//   ....[127]....
        /*02c4*/ 	.word	0x0500003d


	//   ....[128]....
        /*02c8*/ 	.word	0x0500003d


	//   ....[129]....
        /*02cc*/ 	.word	0x0500003d


	//   ....[130]....
        /*02d0*/ 	.word	0x0500003d


	//   ....[131]....
        /*02d4*/ 	.word	0x0500003d


	//   ....[132]....
        /*02d8*/ 	.word	0x0500003d


	//   ....[133]....
        /*02dc*/ 	.word	0x0500003d


	//   ....[134]....
        /*02e0*/ 	.word	0x0500003d


	//   ....[135]....
        /*02e4*/ 	.word	0x0500003d


	//   ....[136]....
        /*02e8*/ 	.word	0x0500003d


	//   ....[137]....
        /*02ec*/ 	.word	0x0500003d


	//   ....[138]....
        /*02f0*/ 	.word	0x0500003d


	//   ....[139]....
        /*02f4*/ 	.word	0x0500003d


	//   ....[140]....
        /*02f8*/ 	.word	0x0500003d


	//   ....[141]....
        /*02fc*/ 	.word	0x0500003d


	//   ....[142]....
        /*0300*/ 	.word	0x0500003d


	//   ....[143]....
        /*0304*/ 	.word	0x0500003d


	//   ....[144]....
        /*0308*/ 	.word	0x0500003d


	//   ....[145]....
        /*030c*/ 	.word	0x0500003d


	//   ....[146]....
        /*0310*/ 	.word	0x0500003d


	//   ....[147]....
        /*0314*/ 	.word	0x0500003d


	//   ....[148]....
        /*0318*/ 	.word	0x0500003d


	//   ....[149]....
        /*031c*/ 	.word	0x0500003d


	//   ....[150]....
        /*0320*/ 	.word	0x0500003d


	//   ....[151]....
        /*0324*/ 	.word	0x0500003d


	//   ....[152]....
        /*0328*/ 	.word	0x0500003d


	//   ....[153]....
        /*032c*/ 	.word	0x0500003d


	//   ....[154]....
        /*0330*/ 	.word	0x0500003d


	//   ....[155]....
        /*0334*/ 	.word	0x0500003d


	//   ....[156]....
        /*0338*/ 	.word	0x0500003d


	//   ....[157]....
        /*033c*/ 	.word	0x0500003d


	//----- nvinfo : EIATTR_COOP_GROUP_INSTR_OFFSETS
	.align		4
.L_684:
        /*0340*/ 	.byte	0x04, 0x28
        /*0342*/ 	.short	(.L_686 - .L_685)


	//   ....[0]....
.L_685:
        /*0344*/ 	.word	0x00000480


	//   ....[1]....
        /*0348*/ 	.word	0x000007a0


	//   ....[2]....
        /*034c*/ 	.word	0x00000fd0


	//   ....[3]....
        /*0350*/ 	.word	0x00001000


	//   ....[4]....
        /*0354*/ 	.word	0x00001010


	//   ....[5]....
        /*0358*/ 	.word	0x00001060


	//   ....[6]....
        /*035c*/ 	.word	0x00001080


	//   ....[7]....
        /*0360*/ 	.word	0x000010e0


	//   ....[8]....
        /*0364*/ 	.word	0x000010f0


	//   ....[9]....
        /*0368*/ 	.word	0x00001140


	//   ....[10]....
        /*036c*/ 	.word	0x00001170


	//   ....[11]....
        /*0370*/ 	.word	0x000011c0


	//   ....[12]....
        /*0374*/ 	.word	0x000012b0


	//   ....[13]....
        /*0378*/ 	.word	0x00001390


	//   ....[14]....
        /*037c*/ 	.word	0x00001f00


	//   ....[15]....
        /*0380*/ 	.word	0x00001f10


	//   ....[16]....
        /*0384*/ 	.word	0x00001f80


	//   ....[17]....
        /*0388*/ 	.word	0x00001f90


	//   ....[18]....
        /*038c*/ 	.word	0x00001ff0


	//   ....[19]....
        /*0390*/ 	.word	0x00002000


	//   ....[20]....
        /*0394*/ 	.word	0x00002060


	//   ....[21]....
        /*0398*/ 	.word	0x00002070


	//   ....[22]....
        /*039c*/ 	.word	0x000020d0


	//   ....[23]....
        /*03a0*/ 	.word	0x000020f0


	//   ....[24]....
        /*03a4*/ 	.word	0x00002180


	//   ....[25]....
        /*03a8*/ 	.word	0x00002230


	//   ....[26]....
        /*03ac*/ 	.word	0x00002740


	//   ....[27]....
        /*03b0*/ 	.word	0x000027c0


	//   ....[28]....
        /*03b4*/ 	.word	0x00002840


	//   ....[29]....
        /*03b8*/ 	.word	0x00002860


	//   ....[30]....
        /*03bc*/ 	.word	0x000028e0


	//   ....[31]....
        /*03c0*/ 	.word	0x00002900


	//   ....[32]....
        /*03c4*/ 	.word	0x00002970


	//   ....[33]....
        /*03c8*/ 	.word	0x000029a0


	//   ....[34]....
        /*03cc*/ 	.word	0x000029f0


	//   ....[35]....
        /*03d0*/ 	.word	0x00002a10


	//   ....[36]....
        /*03d4*/ 	.word	0x00002a70


	//   ....[37]....
        /*03d8*/ 	.word	0x00002a90


	//   ....[38]....
        /*03dc*/ 	.word	0x00002aa0


	//   ....[39]....
        /*03e0*/ 	.word	0x00002d60


	//   ....[40]....
        /*03e4*/ 	.word	0x00002dd0


	//   ....[41]....
        /*03e8*/ 	.word	0x00002e50


	//   ....[42]....
        /*03ec*/ 	.word	0x00002e70


	//   ....[43]....
        /*03f0*/ 	.word	0x00002ee0


	//   ....[44]....
        /*03f4*/ 	.word	0x00002f00


	//   ....[45]....
        /*03f8*/ 	.word	0x00002f50


	//   ....[46]....
        /*03fc*/ 	.word	0x00002f80


	//   ....[47]....
        /*0400*/ 	.word	0x00002ff0


	//   ....[48]....
        /*0404*/ 	.word	0x00003010


	//   ....[49]....
        /*0408*/ 	.word	0x00003060


	//   ....[50]....
        /*040c*/ 	.word	0x000030a0


	//   ....[51]....
        /*0410*/ 	.word	0x000030b0


	//   ....[52]....
        /*0414*/ 	.word	0x00003730


	//   ....[53]....
        /*0418*/ 	.word	0x000041b0


	//   ....[54]....
        /*041c*/ 	.word	0x00004700


	//   ....[55]....
        /*0420*/ 	.word	0x000056c0


	//   ....[56]....
        /*0424*/ 	.word	0x000056f0


	//   ....[57]....
        /*0428*/ 	.word	0x00005710


	//   ....[58]....
        /*042c*/ 	.word	0x00005760


	//   ....[59]....
        /*0430*/ 	.word	0x00005770


	//   ....[60]....
        /*0434*/ 	.word	0x000057c0


	//   ....[61]....
        /*0438*/ 	.word	0x000057f0


	//   ....[62]....
        /*043c*/ 	.word	0x00005840


	//   ....[63]....
        /*0440*/ 	.word	0x00005870


	//   ....[64]....
        /*0444*/ 	.word	0x000058b0


	//   ....[65]....
        /*0448*/ 	.word	0x00005920


	//   ....[66]....
        /*044c*/ 	.word	0x00005930


	//   ....[67]....
        /*0450*/ 	.word	0x00006e60


	//   ....[68]....
        /*0454*/ 	.word	0x00006f60


	//   ....[69]....
        /*0458*/ 	.word	0x00006f80


	//   ....[70]....
        /*045c*/ 	.word	0x00006fd0


	//   ....[71]....
        /*0460*/ 	.word	0x00006fe0


	//   ....[72]....
        /*0464*/ 	.word	0x00007030


	//   ....[73]....
        /*0468*/ 	.word	0x00007060


	//   ....[74]....
        /*046c*/ 	.word	0x000070b0


	//   ....[75]....
        /*0470*/ 	.word	0x000070d0


	//   ....[76]....
        /*0474*/ 	.word	0x00007120


	//   ....[77]....
        /*0478*/ 	.word	0x000071a0


	//   ....[78]....
        /*047c*/ 	.word	0x00007340


	//   ....[79]....
        /*0480*/ 	.word	0x000077c0


	//   ....[80]....
        /*0484*/ 	.word	0x00007840


	//   ....[81]....
        /*0488*/ 	.word	0x000078f0


	//   ....[82]....
        /*048c*/ 	.word	0x00007900


	//   ....[83]....
        /*0490*/ 	.word	0x00007970


	//   ....[84]....
        /*0494*/ 	.word	0x000079c0


	//   ....[85]....
        /*0498*/ 	.word	0x000079d0


	//   ....[86]....
        /*049c*/ 	.word	0x00007a40


	//   ....[87]....
        /*04a0*/ 	.word	0x00007a50


	//   ....[88]....
        /*04a4*/ 	.word	0x00007ab0


	//   ....[89]....
        /*04a8*/ 	.word	0x00007ad0


	//   ....[90]....
        /*04ac*/ 	.word	0x00007b10


	//   ....[91]....
        /*04b0*/ 	.word	0x00007b90


	//   ....[92]....
        /*04b4*/ 	.word	0x00007dd0


	//   ....[93]....
        /*04b8*/ 	.word	0x00007e40


	//   ....[94]....
        /*04bc*/ 	.word	0x00007ec0


	//   ....[95]....
        /*04c0*/ 	.word	0x00007ed0


	//   ....[96]....
        /*04c4*/ 	.word	0x00007f40


	//   ....[97]....
        /*04c8*/ 	.word	0x00007f90


	//   ....[98]....
        /*04cc*/ 	.word	0x00007fa0


	//   ....[99]....
        /*04d0*/ 	.word	0x00008010


	//   ....[100]....
        /*04d4*/ 	.word	0x00008020


	//   ....[101]....
        /*04d8*/ 	.word	0x00008080


	//   ....[102]....
        /*04dc*/ 	.word	0x000080a0


	//   ....[103]....
        /*04e0*/ 	.word	0x000080e0


	//   ....[104]....
        /*04e4*/ 	.word	0x00008180


	//   ....[105]....
        /*04e8*/ 	.word	0x00008830


	//   ....[106]....
        /*04ec*/ 	.word	0x00008e50


	//   ....[107]....
        /*04f0*/ 	.word	0x00008f10


	//   ....[108]....
        /*04f4*/ 	.word	0x00008fe0


	//   ....[109]....
        /*04f8*/ 	.word	0x00009030


	//   ....[110]....
        /*04fc*/ 	.word	0x00009100


	//   ....[111]....
        /*0500*/ 	.word	0x00009150


	//   ....[112]....
        /*0504*/ 	.word	0x000091c0


	//   ....[113]....
        /*0508*/ 	.word	0x00009240


	//   ....[114]....
        /*050c*/ 	.word	0x000092c0


	//   ....[115]....
        /*0510*/ 	.word	0x00009350


	//   ....[116]....
        /*0514*/ 	.word	0x000093c0


	//   ....[117]....
        /*0518*/ 	.word	0x00009430


	//   ....[118]....
        /*051c*/ 	.word	0x000094f0


	//   ....[119]....
        /*0520*/ 	.word	0x00009570


	//   ....[120]....
        /*0524*/ 	.word	0x000095f0


	//   ....[121]....
        /*0528*/ 	.word	0x000096c0


	//   ....[122]....
        /*052c*/ 	.word	0x00009710


	//   ....[123]....
        /*0530*/ 	.word	0x000097e0


	//   ....[124]....
        /*0534*/ 	.word	0x00009830


	//   ....[125]....
        /*0538*/ 	.word	0x000098e0


	//   ....[126]....
        /*053c*/ 	.word	0x00009930


	//   ....[127]....
        /*0540*/ 	.word	0x000099b0


	//   ....[128]....
        /*0544*/ 	.word	0x00009a30


	//   ....[129]....
        /*0548*/ 	.word	0x00009ab0


	//   ....[130]....
        /*054c*/ 	.word	0x00009b20


	//   ....[131]....
        /*0550*/ 	.word	0x00009bf0


	//   ....[132]....
        /*0554*/ 	.word	0x00009c60


	//   ....[133]....
        /*0558*/ 	.word	0x00009ce0


	//   ....[134]....
        /*055c*/ 	.word	0x00009db0


	//   ....[135]....
        /*0560*/ 	.word	0x00009e00


	//   ....[136]....
        /*0564*/ 	.word	0x00009ed0


	//   ....[137]....
        /*0568*/ 	.word	0x00009f20


	//   ....[138]....
        /*056c*/ 	.word	0x00009fe0


	//   ....[139]....
        /*0570*/ 	.word	0x0000a030


	//   ....[140]....
        /*0574*/ 	.word	0x0000a0d0


	//   ....[141]....
        /*0578*/ 	.word	0x0000a120


	//   ....[142]....
        /*057c*/ 	.word	0x0000a200


	//   ....[143]....
        /*0580*/ 	.word	0x0000a250


	//   ....[144]....
        /*0584*/ 	.word	0x0000a300


	//   ....[145]....
        /*0588*/ 	.word	0x0000a370


	//   ....[146]....
        /*058c*/ 	.word	0x0000a3f0


	//   ....[147]....
        /*0590*/ 	.word	0x0000a4b0


	//   ....[148]....
        /*0594*/ 	.word	0x0000a500


	//   ....[149]....
        /*0598*/ 	.word	0x0000a5d0


	//   ....[150]....
        /*059c*/ 	.word	0x0000a620


	//   ....[151]....
        /*05a0*/ 	.word	0x0000a6d0


	//   ....[152]....
        /*05a4*/ 	.word	0x0000a720


	//   ....[153]....
        /*05a8*/ 	.word	0x0000a7d0


	//   ....[154]....
        /*05ac*/ 	.word	0x0000a820


	//   ....[155]....
        /*05b0*/ 	.word	0x0000a8d0


	//   ....[156]....
        /*05b4*/ 	.word	0x0000a920


	//   ....[157]....
        /*05b8*/ 	.word	0x0000a9f0


	//----- nvinfo : EIATTR_VRC_CTA_INIT_COUNT
	.align		4
.L_686:
        /*05bc*/ 	.byte	0x02, 0x4a
	.zero		1
	.zero		1


	//----- nvinfo : EIATTR_EXIT_INSTR_OFFSETS
	.align		4
        /*05c0*/ 	.byte	0x04, 0x1c
        /*05c2*/ 	.short	(.L_688 - .L_687)


	//   ....[0]....
.L_687:
        /*05c4*/ 	.word	0x000039f0


	//   ....[1]....
        /*05c8*/ 	.word	0x00003a20


	//   ....[2]....
        /*05cc*/ 	.word	0x00008de0


	//   ....[3]....
        /*05d0*/ 	.word	0x00008e00


	//----- nvinfo : EIATTR_MAX_THREADS
	.align		4
.L_688:
        /*05d4*/ 	.byte	0x04, 0x05
        /*05d6*/ 	.short	(.L_690 - .L_689)
.L_689:
        /*05d8*/ 	.word	0x000000e0
        /*05dc*/ 	.word	0x00000001
        /*05e0*/ 	.word	0x00000001


	//----- nvinfo : EIATTR_CRS_STACK_SIZE
	.align		4
.L_690:
        /*05e4*/ 	.byte	0x04, 0x1e
        /*05e6*/ 	.short	(.L_692 - .L_691)
.L_691:
        /*05e8*/ 	.word	0x00000000


	//----- nvinfo : EIATTR_CBANK_PARAM_SIZE
	.align		4
.L_692:
        /*05ec*/ 	.byte	0x03, 0x19
        /*05ee*/ 	.short	0x0038


	//----- nvinfo : EIATTR_PARAM_CBANK
	.align		4
        /*05f0*/ 	.byte	0x04, 0x0a
        /*05f2*/ 	.short	(.L_694 - .L_693)
	.align		4
.L_693:
        /*05f4*/ 	.word	index@(.nv.constant0._ZN3cub18CUB_300001_SM_10006detail11scan_by_key21DeviceScanByKeyKernelINS2_10policy_hubIPiffN4cuda3std3__44plusIfEEE10Policy1000ES5_PfSD_NS0_24ReduceByKeyScanTileStateIfiLb1EEENS8_8equal_toIiEESA_NS0_8NullTypeEmfiEEvT0_PT9_T1_T2_T3_iT4_T5_T6_T7_)
        /*05f8*/ 	.short	0x0380
        /*05fa*/ 	.short	0x0038


	//----- nvinfo : EIATTR_SW_WAR
	.align		4
.L_694:
        /*05fc*/ 	.byte	0x04, 0x36
        /*05fe*/ 	.short	(.L_696 - .L_695)
.L_695:
        /*0600*/ 	.word	0x00000008
.L_696:


//--------------------- .nv.info._ZN3cub18CUB_300001_SM_10006detail11scan_by_key25DeviceScanByKeyInitKernelINS0_24ReduceByKeyScanTileStateIfiLb1EEEPimEEvT_T0_PN4cuda3std3__415iterator_traitsIS8_vE10value_typeET1_i --------------------------
	.section	.nv.info._ZN3cub18CUB_300001_SM_10006detail11scan_by_key25DeviceScanByKeyInitKernelINS0_24ReduceByKeyScanTileStateIfiLb1EEEPimEEvT_T0_PN4cuda3std3__415iterator_traitsIS8_vE10value_typeET1_i,"",@"SHT_CUDA_INFO"
	.sectionflags	@""
	.align	4


	//----- nvinfo : EIATTR_CUDA_API_VERSION
	.align		4
        /*0000*/ 	.byte	0x04, 0x37
        /*0002*/ 	.short	(.L_698 - .L_697)
.L_697:
        /*0004*/ 	.word	0x00000082


	//----- nvinfo : EIATTR_KPARAM_INFO
	.align		4
.L_698:
        /*0008*/ 	.byte	0x04, 0x17
        /*000a*/ 	.short	(.L_700 - .L_699)
.L_699:
        /*000c*/ 	.word	0x00000000
        /*0010*/ 	.short	0x0004
        /*0012*/ 	.short	0x0020
        /*0014*/ 	.byte	0x00, 0xf0, 0x11, 0x00


	//----- nvinfo : EIATTR_KPARAM_INFO
	.align		4
.L_700:
        /*0018*/ 	.byte	0x04, 0x17
        /*001a*/ 	.short	(.L_702 - .L_701)
.L_701:
        /*001c*/ 	.word	0x00000000
        /*0020*/ 	.short	0x0003
        /*0022*/ 	.short	0x0018
        /*0024*/ 	.byte	0x00, 0xf0, 0x21, 0x00


	//----- nvinfo : EIATTR_KPARAM_INFO
	.align		4
.L_702:
        /*0028*/ 	.byte	0x04, 0x17
        /*002a*/ 	.short	(.L_704 - .L_703)
.L_703:
        /*002c*/ 	.word	0x00000000
        /*0030*/ 	.short	0x0002
        /*0032*/ 	.short	0x0010
        /*0034*/ 	.byte	0x00, 0xf5, 0x21, 0x00


	//----- nvinfo : EIATTR_KPARAM_INFO
	.align		4
.L_704:
        /*0038*/ 	.byte	0x04, 0x17
        /*003a*/ 	.short	(.L_706 - .L_705)
.L_705:
        /*003c*/ 	.word	0x00000000
        /*0040*/ 	.short	0x0001
        /*0042*/ 	.short	0x0008
        /*0044*/ 	.byte	0x00, 0xf5, 0x21, 0x00


	//----- nvinfo : EIATTR_KPARAM_INFO
	.align		4
.L_706:
        /*0048*/ 	.byte	0x04, 0x17
        /*004a*/ 	.short	(.L_708 - .L_707)
.L_707:
        /*004c*/ 	.word	0x00000000
        /*0050*/ 	.short	0x0000
        /*0052*/ 	.short	0x0000
        /*0054*/ 	.byte	0x00, 0xf0, 0x21, 0x00


	//----- nvinfo : EIATTR_SPARSE_MMA_MASK
	.align		4
.L_708:
        /*0058*/ 	.byte	0x03, 0x50
        /*005a*/ 	.short	0x0000


	//----- nvinfo : EIATTR_MAXREG_COUNT
	.align		4
        /*005c*/ 	.byte	0x03, 0x1b
        /*005e*/ 	.short	0x00ff


	//----- nvinfo : EIATTR_MERCURY_ISA_VERSION
	.align		4
        /*0060*/ 	.byte	0x03, 0x5f
        /*0062*/ 	.short	0x0101


	//----- nvinfo : EIATTR_VRC_CTA_INIT_COUNT
	.align		4
        /*0064*/ 	.byte	0x02, 0x4a
	.zero		1
	.zero		1


	//----- nvinfo : EIATTR_EXIT_INSTR_OFFSETS
	.align		4
        /*0068*/ 	.byte	0x04, 0x1c
        /*006a*/ 	.short	(.L_710 - .L_709)


	//   ....[0]....
.L_709:
        /*006c*/ 	.word	0x00000150


	//   ....[1]....
        /*0070*/ 	.word	0x00000200


	//----- nvinfo : EIATTR_CBANK_PARAM_SIZE
	.align		4
.L_710:
        /*0074*/ 	.byte	0x03, 0x19
        /*0076*/ 	.short	0x0024


	//----- nvinfo : EIATTR_PARAM_CBANK
	.align		4
        /*0078*/ 	.byte	0x04, 0x0a
        /*007a*/ 	.short	(.L_712 - .L_711)
	.align		4
.L_711:
        /*007c*/ 	.word	index@(.nv.constant0._ZN3cub18CUB_300001_SM_10006detail11scan_by_key25DeviceScanByKeyInitKernelINS0_24ReduceByKeyScanTileStateIfiLb1EEEPimEEvT_T0_PN4cuda3std3__415iterator_traitsIS8_vE10value_typeET1_i)
        /*0080*/ 	.short	0x0380
        /*0082*/ 	.short	0x0024


	//----- nvinfo : EIATTR_SW_WAR
	.align		4
.L_712:
        /*0084*/ 	.byte	0x04, 0x36
        /*0086*/ 	.short	(.L_714 - .L_713)
.L_713:
        /*0088*/ 	.word	0x00000008
.L_714:


//--------------------- .nv.info._ZN3cub18CUB_300001_SM_10006detail11scan_by_key21DeviceScanByKeyKernelINS2_10policy_hubIPiffN4cuda3std3__44plusIfEEE10Policy1000ES5_PfSD_NS0_24ReduceByKeyScanTileStateIfiLb1EEENS8_8equal_toIiEESA_NS0_8NullTypeEjfiEEvT0_PT9_T1_T2_T3_iT4_T5_T6_T7_ --------------------------
	.section	.nv.info._ZN3cub18CUB_300001_SM_10006detail11scan_by_key21DeviceScanByKeyKernelINS2_10policy_hubIPiffN4cuda3std3__44plusIfEEE10Policy1000ES5_PfSD_NS0_24ReduceByKeyScanTileStateIfiLb1EEENS8_8equal_toIiEESA_NS0_8NullTypeEjfiEEvT0_PT9_T1_T2_T3_iT4_T5_T6_T7_,"",@"SHT_CUDA_INFO"
	.sectionflags	@""
	.align	4


	//----- nvinfo : EIATTR_CUDA_API_VERSION
	.align		4
        /*0000*/ 	.byte	0x04, 0x37
        /*0002*/ 	.short	(.L_716 - .L_715)
.L_715:
        /*0004*/ 	.word	0x00000082


	//----- nvinfo : EIATTR_KPARAM_INFO
	.align		4
.L_716:
        /*0008*/ 	.byte	0x04, 0x17
        /*000a*/ 	.short	(.L_718 - .L_717)
.L_717:
        /*000c*/ 	.word	0x00000000
        /*0010*/ 	.short	0x0009
        /*0012*/ 	.short	0x0030
        /*0014*/ 	.byte	0x00, 0xf0, 0x11, 0x00


	//----- nvinfo : EIATTR_KPARAM_INFO
	.align		4
.L_718:
        /*0018*/ 	.byte	0x04, 0x17
        /*001a*/ 	.short	(.L_720 - .L_719)
.L_719:
        /*001c*/ 	.word	0x00000000
        /*0020*/ 	.short	0x0008
        /*0022*/ 	.short	0x002e
        /*0024*/ 	.byte	0x00, 0xf0, 0x05, 0x00


	//----- nvinfo : EIATTR_KPARAM_INFO
	.align		4
.L_720:
        /*0028*/ 	.byte	0x04, 0x17
        /*002a*/ 	.short	(.L_722 - .L_721)
.L_721:
        /*002c*/ 	.word	0x00000000
        /*0030*/ 	.short	0x0007
        /*0032*/ 	.short	0x002d
        /*0034*/ 	.byte	0x00, 0xf0, 0x05, 0x00


	//----- nvinfo : EIATTR_KPARAM_INFO
	.align		4
.L_722:
        /*0038*/ 	.byte	0x04, 0x17
        /*003a*/ 	.short	(.L_724 - .L_723)
.L_723:
        /*003c*/ 	.word	0x00000000
        /*0040*/ 	.short	0x0006
        /*0042*/ 	.short	0x002c
        /*0044*/ 	.byte	0x00, 0xf0, 0x05, 0x00


	//----- nvinfo : EIATTR_KPARAM_INFO
	.align		4
.L_724:
        /*0048*/ 	.byte	0x04, 0x17
        /*004a*/ 	.short	(.L_726 - .L_725)
.L_725:
        /*004c*/ 	.word	0x00000000
        /*0050*/ 	.short	0x0005
        /*0052*/ 	.short	0x0028
        /*0054*/ 	.byte	0x00, 0xf0, 0x11, 0x00


	//----- nvinfo : EIATTR_KPARAM_INFO
	.align		4
.L_726:
        /*0058*/ 	.byte	0x04, 0x17
        /*005a*/ 	.short	(.L_728 - .L_727)
.L_727:
        /*005c*/ 	.word	0x00000000
        /*0060*/ 	.short	0x0004
        /*0062*/ 	.short	0x0020
        /*0064*/ 	.byte	0x00, 0xf0, 0x21, 0x00


	//----- nvinfo : EIATTR_KPARAM_INFO
	.align		4
.L_728:
        /*0068*/ 	.byte	0x04, 0x17
        /*006a*/ 	.short	(.L_730 - .L_729)
.L_729:
        /*006c*/ 	.word	0x00000000
        /*0070*/ 	.short	0x0003
        /*0072*/ 	.short	0x0018
        /*0074*/ 	.byte	0x00, 0xf5, 0x21, 0x00


	//----- nvinfo : EIATTR_KPARAM_INFO
	.align		4
.L_730:
        /*0078*/ 	.byte	0x04, 0x17
        /*007a*/ 	.short	(.L_732 - .L_731)
.L_731:
        /*007c*/ 	.word	0x00000000
        /*0080*/ 	.short	0x0002
        /*0082*/ 	.short	0x0010
        /*0084*/ 	.byte	0x00, 0xf5, 0x21, 0x00


	//----- nvinfo : EIATTR_KPARAM_INFO
	.align		4
.L_732:
        /*0088*/ 	.byte	0x04, 0x17
        /*008a*/ 	.short	(.L_734 - .L_733)
.L_733:
        /*008c*/ 	.word	0x00000000
        /*0090*/ 	.short	0x0001
        /*0092*/ 	.short	0x0008
        /*0094*/ 	.byte	0x00, 0xf5, 0x21, 0x00


	//----- nvinfo : EIATTR_KPARAM_INFO
	.align		4
.L_734:
        /*0098*/ 	.byte	0x04, 0x17
        /*009a*/ 	.short	(.L_736 - .L_735)
.L_735:
        /*009c*/ 	.word	0x00000000
        /*00a0*/ 	.short	0x0000
        /*00a2*/ 	.short	0x0000
        /*00a4*/ 	.byte	0x00, 0xf5, 0x21, 0x00


	//----- nvinfo : EIATTR_SPARSE_MMA_MASK
	.align		4
.L_736:
        /*00a8*/ 	.byte	0x03, 0x50
        /*00aa*/ 	.short	0x0000


	//----- nvinfo : EIATTR_MAXREG_COUNT
	.align		4
        /*00ac*/ 	.byte	0x03, 0x1b
        /*00ae*/ 	.short	0x00ff


	//----- nvinfo : EIATTR_NUM_BARRIERS
	.align		4
        /*00b0*/ 	.byte	0x02, 0x4c
        /*00b2*/ 	.byte	0x01
	.zero		1


	//----- nvinfo : EIATTR_MERCURY_ISA_VERSION
	.align		4
        /*00b4*/ 	.byte	0x03, 0x5f
        /*00b6*/ 	.short	0x0101


	//----- nvinfo : EIATTR_UNUSED_LOAD_BYTE_OFFSET
	.align		4
        /*00b8*/ 	.byte	0x04, 0x44
        /*00ba*/ 	.short	(.L_738 - .L_737)


	//   ....[0]....
.L_737:
        /*00bc*/ 	.word	0x000056b0
        /*00c0*/ 	.word	0x0000fff0


	//----- nvinfo : EIATTR_COOP_GROUP_MASK_REGIDS
	.align		4
.L_738:
        /*00c4*/ 	.byte	0x04, 0x29
        /*00c6*/ 	.short	(.L_740 - .L_739)


	//   ....[0]....
.L_739:
        /*00c8*/ 	.word	0xffffffff


	//   ....[1]....
        /*00cc*/ 	.word	0xffffffff


	//   ....[2]....
        /*00d0*/ 	.word	0xffffffff


	//   ....[3]....
        /*00d4*/ 	.word	0xffffffff


	//   ....[4]....
        /*00d8*/ 	.word	0xffffffff


	//   ....[5]....
        /*00dc*/ 	.word	0xffffffff


	//   ....[6]....
        /*00e0*/ 	.word	0xffffffff


	//   ....[7]....
        /*00e4*/ 	.word	0xffffffff


	//   ....[8]....
        /*00e8*/ 	.word	0xffffffff


	//   ....[9]....
        /*00ec*/ 	.word	0xffffffff


	//   ....[10]....
        /*00f0*/ 	.word	0xffffffff


	//   ....[11]....
        /*00f4*/ 	.word	0xffffffff


	//   ....[12]....
        /*00f8*/ 	.word	0xffffffff


	//   ....[13]....
        /*00fc*/ 	.word	0xffffffff


	//   ....[14]....
        /*0100*/ 	.word	0xffffffff


	//   ....[15]....
        /*0104*/ 	.word	0xffffffff


	//   ....[16]....
        /*0108*/ 	.word	0xffffffff


	//   ....[17]....
        /*010c*/ 	.word	0xffffffff


	//   ....[18]....
        /*0110*/ 	.word	0xffffffff


	//   ....[19]....
        /*0114*/ 	.word	0xffffffff


	//   ....[20]....
        /*0118*/ 	.word	0xffffffff


	//   ....[21]....
        /*011c*/ 	.word	0xffffffff


	//   ....[22]....
        /*0120*/ 	.word	0xffffffff


	//   ....[23]....
        /*0124*/ 	.word	0xffffffff


	//   ....[24]....
        /*0128*/ 	.word	0xffffffff


	//   ....[25]....
        /*012c*/ 	.word	0xffffffff


	//   ....[26]....
        /*0130*/ 	.word	0xffffffff


	//   ....[27]....
        /*0134*/ 	.word	0xffffffff


	//   ....[28]....
        /*0138*/ 	.word	0xffffffff


	//   ....[29]....
        /*013c*/ 	.word	0xffffffff


	//   ....[30]....
        /*0140*/ 	.word	0xffffffff


	//   ....[31]....
        /*0144*/ 	.word	0xffffffff


	//   ....[32]....
        /*0148*/ 	.word	0xffffffff


	//   ....[33]....
        /*014c*/ 	.word	0xffffffff


	//   ....[34]....
        /*0150*/ 	.word	0xffffffff


	//   ....[35]....
        /*0154*/ 	.word	0xffffffff


	//   ....[36]....
        /*0158*/ 	.word	0xffffffff


	//   ....[37]....
        /*015c*/ 	.word	0xffffffff


	//   ....[38]....
        /*0160*/ 	.word	0xffffffff


	//   ....[39]....
        /*0164*/ 	.word	0xffffffff


	//   ....[40]....
        /*0168*/ 	.word	0xffffffff


	//   ....[41]....
        /*016c*/ 	.word	0xffffffff


	//   ....[42]....
        /*0170*/ 	.word	0xffffffff


	//   ....[43]....
        /*0174*/ 	.word	0xffffffff


	//   ....[44]....
        /*0178*/ 	.word	0xffffffff


	//   ....[45]....
        /*017c*/ 	.word	0xffffffff


	//   ....[46]....
        /*0180*/ 	.word	0xffffffff


	//   ....[47]....
        /*0184*/ 	.word	0xffffffff


	//   ....[48]....
        /*0188*/ 	.word	0xffffffff


	//   ....[49]....
        /*018c*/ 	.word	0xffffffff


	//   ....[50]....
        /*0190*/ 	.word	0xffffffff


	//   ....[51]....
        /*0194*/ 	.word	0xffffffff


	//   ....[52]....
        /*0198*/ 	.word	0xffffffff


	//   ....[53]....
        /*019c*/ 	.word	0xffffffff


	//   ....[54]....
        /*01a0*/ 	.word	0xffffffff


	//   ....[55]....
        /*01a4*/ 	.word	0xffffffff


	//   ....[56]....
        /*01a8*/ 	.word	0xffffffff


	//   ....[57]....
        /*01ac*/ 	.word	0xffffffff


	//   ....[58]....
        /*01b0*/ 	.word	0xffffffff


	//   ....[59]....
        /*01b4*/ 	.word	0xffffffff


	//   ....[60]....
        /*01b8*/ 	.word	0xffffffff


	//   ....[61]....
        /*01bc*/ 	.word	0xffffffff


	//   ....[62]....
        /*01c0*/ 	.word	0xffffffff


	//   ....[63]....
        /*01c4*/ 	.word	0xffffffff


	//   ....[64]....
        /*01c8*/ 	.word	0xffffffff


	//   ....[65]....
        /*01cc*/ 	.word	0xffffffff


	//   ....[66]....
        /*01d0*/ 	.word	0xffffffff


	//   ....[67]....
        /*01d4*/ 	.word	0xffffffff


	//   ....[68]....
        /*01d8*/ 	.word	0xffffffff


	//   ....[69]....
        /*01dc*/ 	.word	0xffffffff


	//   ....[70]....
        /*01e0*/ 	.word	0xffffffff


	//   ....[71]....
        /*01e4*/ 	.word	0xffffffff


	//   ....[72]....
        /*01e8*/ 	.word	0xffffffff


	//   ....[73]....
        /*01ec*/ 	.word	0xffffffff


	//   ....[74]....
        /*01f0*/ 	.word	0xffffffff


	//   ....[75]....
        /*01f4*/ 	.word	0xffffffff


	//   ....[76]....
        /*01f8*/ 	.word	0xffffffff


	//   ....[77]....
        /*01fc*/ 	.word	0xffffffff


	//   ....[78]....
        /*0200*/ 	.word	0xffffffff


	//   ....[79]....
        /*0204*/ 	.word	0xffffffff


	//   ....[80]....
        /*0208*/ 	.word	0xffffffff


	//   ....[81]....
        /*020c*/ 	.word	0xffffffff


	//   ....[82]....
        /*0210*/ 	.word	0xffffffff


	//   ....[83]....
        /*0214*/ 	.word	0xffffffff


	//   ....[84]....
        /*0218*/ 	.word	0xffffffff


	//   ....[85]....
        /*021c*/ 	.word	0xffffffff


	//   ....[86]....
        /*0220*/ 	.word	0xffffffff


	//   ....[87]....
        /*0224*/ 	.word	0xffffffff


	//   ....[88]....
        /*0228*/ 	.word	0xffffffff


	//   ....[89]....
        /*022c*/ 	.word	0xffffffff


	//   ....[90]....
        /*0230*/ 	.word	0xffffffff


	//   ....[91]....
        /*0234*/ 	.word	0xffffffff


	//   ....[92]....
        /*0238*/ 	.word	0xffffffff


	//   ....[93]....
        /*023c*/ 	.word	0xffffffff


	//   ....[94]....
        /*0240*/ 	.word	0xffffffff


	//   ....[95]....
        /*0244*/ 	.word	0xffffffff


	//   ....[96]....
        /*0248*/ 	.word	0xffffffff


	//   ....[97]....
        /*024c*/ 	.word	0xffffffff


	//   ....[98]....
        /*0250*/ 	.word	0xffffffff


	//   ....[99]....
        /*0254*/ 	.word	0xffffffff


	//   ....[100]....
        /*0258*/ 	.word	0xffffffff


	//   ....[101]....
        /*025c*/ 	.word	0xffffffff


	//   ....[102]....
        /*0260*/ 	.word	0xffffffff


	//   ....[103]....
        /*0264*/ 	.word	0xffffffff


	//   ....[104]....
        /*0268*/ 	.word	0xffffffff


	//   ....[105]....
        /*026c*/ 	.word	0xffffffff


	//   ....[106]....
        /*0270*/ 	.word	0x0500003d


	//   ....[107]....
        /*0274*/ 	.word	0x0500003d


	//   ....[108]....
        /*0278*/ 	.word	0x0500003d


	//   ....[109]....
        /*027c*/ 	.word	0x0500003d


	//   ....[110]....
        /*0280*/ 	.word	0x0500003d


	//   ....[111]....
        /*0284*/ 	.word	0x0500003d


	//   ....[112]....
        /*0288*/ 	.word	0x0500003d


	//   ....[113]....
        /*028c*/ 	.word	0x0500003d


	//   ....[114]....
        /*0290*/ 	.word	0x0500003d


	//   ....[115]....
        /*0294*/ 	.word	0x0500003d


	//   ....[116]....
        /*0298*/ 	.word	0x0500003d


	//   ....[117]....
        /*029c*/ 	.word	0x0500003d


	//   ....[118]....
        /*02a0*/ 	.word	0x0500003d


	//   ....[119]....
        /*02a4*/ 	.word	0x0500003d


	//   ....[120]....
        /*02a8*/ 	.word	0x0500003d


	//   ....[121]....
        /*02ac*/ 	.word	0x0500003d


	//   ....[122]....
        /*02b0*/ 	.word	0x0500003d


	//   ....[123]....
        /*02b4*/ 	.word	0x0500003d


	//   ....[124]....
        /*02b8*/ 	.word	0x0500003d


	//   ....[125]....
        /*02bc*/ 	.word	0x0500003d


	//   ....[126]....
        /*02c0*/ 	.word	0x0500003d


	//   ....[127]....
        /*02c4*/ 	.word	0x0500003d


	//   ....[128]....
        /*02c8*/ 	.word	0x0500003d


	//   ....[129]....
        /*02cc*/ 	.word	0x0500003d


	//   ....[130]....
        /*02d0*/ 	.word	0x0500003d


	//   ....[131]....
        /*02d4*/ 	.word	0x0500003d


	//   ....[132]....
        /*02d8*/ 	.word	0x0500003d


	//   ....[133]....
        /*02dc*/ 	.word	0x0500003d


	//   ....[134]....
        /*02e0*/ 	.word	0x0500003d


	//   ....[135]....
        /*02e4*/ 	.word	0x0500003d


	//   ....[136]....
        /*02e8*/ 	.word	0x0500003d


	//   ....[137]....
        /*02ec*/ 	.word	0x0500003d


	//   ....[138]....
        /*02f0*/ 	.word	0x0500003d


	//   ....[139]....
        /*02f4*/ 	.word	0x0500003d


	//   ....[140]....
        /*02f8*/ 	.word	0x0500003d


	//   ....[141]....
        /*02fc*/ 	.word	0x0500003d


	//   ....[142]....
        /*0300*/ 	.word	0x0500003d


	//   ....[143]....
        /*0304*/ 	.word	0x0500003d


	//   ....[144]....
        /*0308*/ 	.word	0x0500003d


	//   ....[145]....
        /*030c*/ 	.word	0x0500003d


	//   ....[146]....
        /*0310*/ 	.word	0x0500003d


	//   ....[147]....
        /*0314*/ 	.word	0x0500003d


	//   ....[148]....
        /*0318*/ 	.word	0x0500003d


	//   ....[149]....
        /*031c*/ 	.word	0x0500003d


	//   ....[150]....
        /*0320*/ 	.word	0x0500003d


	//   ....[151]....
        /*0324*/ 	.word	0x0500003d


	//   ....[152]....
        /*0328*/ 	.word	0x0500003d


	//   ....[153]....
        /*032c*/ 	.word	0x0500003d


	//   ....[154]....
        /*0330*/ 	.word	0x0500003d


	//   ....[155]....
        /*0334*/ 	.word	0x0500003d


	//   ....[156]....
        /*0338*/ 	.word	0x0500003d


	//   ....[157]....
        /*033c*/ 	.word	0x0500003d


	//----- nvinfo : EIATTR_COOP_GROUP_INSTR_OFFSETS
	.align		4
.L_740:
        /*0340*/ 	.byte	0x04, 0x28
        /*0342*/ 	.short	(.L_742 - .L_741)


	//   ....[0]....
.L_741:
        /*0344*/ 	.word	0x00000460


	//   ....[1]....
        /*0348*/ 	.word	0x00000780


	//   ....[2]....
        /*034c*/ 	.word	0x00000fb0


	//   ....[3]....
        /*0350*/ 	.word	0x00000fe0


	//   ....[4]....
        /*0354*/ 	.word	0x00000ff0


	//   ....[5]....
        /*0358*/ 	.word	0x00001040


	//   ....[6]....
        /*035c*/ 	.word	0x00001060


	//   ....[7]....
        /*0360*/ 	.word	0x000010c0


	//   ....[8]....
        /*0364*/ 	.word	0x000010d0


	//   ....[9]....
        /*0368*/ 	.word	0x00001120


	//   ....[10]....
        /*036c*/ 	.word	0x00001150


	//   ....[11]....
        /*0370*/ 	.word	0x000011a0


	//   ....[12]....
        /*0374*/ 	.word	0x00001290


	//   ....[13]....
        /*0378*/ 	.word	0x00001370


	//   ....[14]....
        /*037c*/ 	.word	0x00001ee0


	//   ....[15]....
        /*0380*/ 	.word	0x00001ef0


	//   ....[16]....
        /*0384*/ 	.word	0x00001f60


	//   ....[17]....
        /*0388*/ 	.word	0x00001f70


	//   ....[18]....
        /*038c*/ 	.word	0x00001fd0


	//   ....[19]....
        /*0390*/ 	.word	0x00001fe0


	//   ....[20]....
        /*0394*/ 	.word	0x00002040


	//   ....[21]....
        /*0398*/ 	.word	0x00002050


	//   ....[22]....
        /*039c*/ 	.word	0x000020b0


	//   ....[23]....
        /*03a0*/ 	.word	0x000020d0


	//   ....[24]....
        /*03a4*/ 	.word	0x00002160


	//   ....[25]....
        /*03a8*/ 	.word	0x00002210


	//   ....[26]....
        /*03ac*/ 	.word	0x00002720


	//   ....[27]....
        /*03b0*/ 	.word	0x000027a0


	//   ....[28]....
        /*03b4*/ 	.word	0x00002820


	//   ....[29]....
        /*03b8*/ 	.word	0x00002840


	//   ....[30]....
        /*03bc*/ 	.word	0x000028c0


	//   ....[31]....
        /*03c0*/ 	.word	0x000028e0


	//   ....[32]....
        /*03c4*/ 	.word	0x00002950


	//   ....[33]....
        /*03c8*/ 	.word	0x00002980


	//   ....[34]....
        /*03cc*/ 	.word	0x000029d0


	//   ....[35]....
        /*03d0*/ 	.word	0x000029f0


	//   ....[36]....
        /*03d4*/ 	.word	0x00002a50


	//   ....[37]....
        /*03d8*/ 	.word	0x00002a70


	//   ....[38]....
        /*03dc*/ 	.word	0x00002a80


	//   ....[39]....
        /*03e0*/ 	.word	0x00002d40


	//   ....[40]....
        /*03e4*/ 	.word	0x00002db0


	//   ....[41]....
        /*03e8*/ 	.word	0x00002e30


	//   ....[42]....
        /*03ec*/ 	.word	0x00002e50


	//   ....[43]....
        /*03f0*/ 	.word	0x00002ec0


	//   ....[44]....
        /*03f4*/ 	.word	0x00002ee0


	//   ....[45]....
        /*03f8*/ 	.word	0x00002f30


	//   ....[46]....
        /*03fc*/ 	.word	0x00002f60


	//   ....[47]....
        /*0400*/ 	.word	0x00002fd0


	//   ....[48]....
        /*0404*/ 	.word	0x00002ff0


	//   ....[49]....
        /*0408*/ 	.word	0x00003040


	//   ....[50]....
        /*040c*/ 	.word	0x00003080


	//   ....[51]....
        /*0410*/ 	.word	0x00003090


	//   ....[52]....
        /*0414*/ 	.word	0x00003700


	//   ....[53]....
        /*0418*/ 	.word	0x000041a0


	//   ....[54]....
        /*041c*/ 	.word	0x000046f0


	//   ....[55]....
        /*0420*/ 	.word	0x000053e0


	//   ....[56]....
        /*0424*/ 	.word	0x00005410


	//   ....[57]....
        /*0428*/ 	.word	0x00005430


	//   ....[58]....
        /*042c*/ 	.word	0x00005480


	//   ....[59]....
        /*0430*/ 	.word	0x00005490


	//   ....[60]....
        /*0434*/ 	.word	0x000054e0


	//   ....[61]....
        /*0438*/ 	.word	0x00005510


	//   ....[62]....
        /*043c*/ 	.word	0x00005560


	//   ....[63]....
        /*0440*/ 	.word	0x00005590


	//   ....[64]....
        /*0444*/ 	.word	0x000055d0


	//   ....[65]....
        /*0448*/ 	.word	0x00005640


	//   ....[66]....
        /*044c*/ 	.word	0x00005650


	//   ....[67]....
        /*0450*/ 	.word	0x00006800


	//   ....[68]....
        /*0454*/ 	.word	0x00006910


	//   ....[69]....
        /*0458*/ 	.word	0x00006930


	//   ....[70]....
        /*045c*/ 	.word	0x00006980


	//   ....[71]....
        /*0460*/ 	.word	0x00006990


	//   ....[72]....
        /*0464*/ 	.word	0x000069e0


	//   ....[73]....
        /*0468*/ 	.word	0x00006a10


	//   ....[74]....
        /*046c*/ 	.word	0x00006a60


	//   ....[75]....
        /*0470*/ 	.word	0x00006a80


	//   ....[76]....
        /*0474*/ 	.word	0x00006ad0


	//   ....[77]....
        /*0478*/ 	.word	0x00006b50


	//   ....[78]....
        /*047c*/ 	.word	0x00006ce0


	//   ....[79]....
        /*0480*/ 	.word	0x00007160


	//   ....[80]....
        /*0484*/ 	.word	0x000071e0


	//   ....[81]....
        /*0488*/ 	.word	0x00007290


	//   ....[82]....
        /*048c*/ 	.word	0x000072a0


	//   ....[83]....
        /*0490*/ 	.word	0x00007310


	//   ....[84]....
        /*0494*/ 	.word	0x00007360


	//   ....[85]....
        /*0498*/ 	.word	0x00007370


	//   ....[86]....
        /*049c*/ 	.word	0x000073e0


	//   ....[87]....
        /*04a0*/ 	.word	0x000073f0


	//   ....[88]....
        /*04a4*/ 	.word	0x00007450


	//   ....[89]....
        /*04a8*/ 	.word	0x00007470


	//   ....[90]....
        /*04ac*/ 	.word	0x000074b0


	//   ....[91]....
        /*04b0*/ 	.word	0x00007530


	//   ....[92]....
        /*04b4*/ 	.word	0x00007770


	//   ....[93]....
        /*04b8*/ 	.word	0x000077e0


	//   ....[94]....
        /*04bc*/ 	.word	0x00007860


	//   ....[95]....
        /*04c0*/ 	.word	0x00007870


	//   ....[96]....
        /*04c4*/ 	.word	0x000078e0


	//   ....[97]....
        /*04c8*/ 	.word	0x00007930


	//   ....[98]....
        /*04cc*/ 	.word	0x00007940


	//   ....[99]....
        /*04d0*/ 	.word	0x000079b0


	//   ....[100]....
        /*04d4*/ 	.word	0x000079c0


	//   ....[101]....
        /*04d8*/ 	.word	0x00007a20


	//   ....[102]....
        /*04dc*/ 	.word	0x00007a40


	//   ....[103]....
        /*04e0*/ 	.word	0x00007a80


	//   ....[104]....
        /*04e4*/ 	.word	0x00007b20


	//   ....[105]....
        /*04e8*/ 	.word	0x000081f0


	//   ....[106]....
        /*04ec*/ 	.word	0x00008800


	//   ....[107]....
        /*04f0*/ 	.word	0x000088c0


	//   ....[108]....
        /*04f4*/ 	.word	0x00008990


	//   ....[109]....
        /*04f8*/ 	.word	0x000089e0


	//   ....[110]....
        /*04fc*/ 	.word	0x00008ab0


	//   ....[111]....
        /*0500*/ 	.word	0x00008b00


	//   ....[112]....
        /*0504*/ 	.word	0x00008b70


	//   ....[113]....
        /*0508*/ 	.word	0x00008bf0


	//   ....[114]....
        /*050c*/ 	.word	0x00008c70


	//   ....[115]....
        /*0510*/ 	.word	0x00008d00


	//   ....[116]....
        /*0514*/ 	.word	0x00008d70


	//   ....[117]....
        /*0518*/ 	.word	0x00008de0


	//   ....[118]....
        /*051c*/ 	.word	0x00008ea0


	//   ....[119]....
        /*0520*/ 	.word	0x00008f20


	//   ....[120]....
        /*0524*/ 	.word	0x00008fa0


	//   ....[121]....
        /*0528*/ 	.word	0x00009070


	//   ....[122]....
        /*052c*/ 	.word	0x000090c0


	//   ....[123]....
        /*0530*/ 	.word	0x00009190


	//   ....[124]....
        /*0534*/ 	.word	0x000091e0


	//   ....[125]....
        /*0538*/ 	.word	0x00009290


	//   ....[126]....
        /*053c*/ 	.word	0x000092e0


	//   ....[127]....
        /*0540*/ 	.word	0x00009360


	//   ....[128]....
        /*0544*/ 	.word	0x000093e0


	//   ....[129]....
        /*0548*/ 	.word	0x00009460


	//   ....[130]....
        /*054c*/ 	.word	0x000094d0


	//   ....[131]....
        /*0550*/ 	.word	0x000095a0


	//   ....[132]....
        /*0554*/ 	.word	0x00009610


	//   ....[133]....
        /*0558*/ 	.word	0x00009690


	//   ....[134]....
        /*055c*/ 	.word	0x00009760


	//   ....[135]....
        /*0560*/ 	.word	0x000097b0


	//   ....[136]....
        /*0564*/ 	.word	0x00009880


	//   ....[137]....
        /*0568*/ 	.word	0x000098d0


	//   ....[138]....
        /*056c*/ 	.word	0x00009990


	//   ....[139]....
        /*0570*/ 	.word	0x000099e0


	//   ....[140]....
        /*0574*/ 	.word	0x00009a80


	//   ....[141]....
        /*0578*/ 	.word	0x00009ad0


	//   ....[142]....
        /*057c*/ 	.word	0x00009bb0


	//   ....[143]....
        /*0580*/ 	.word	0x00009c00


	//   ....[144]....
        /*0584*/ 	.word	0x00009cb0


	//   ....[145]....
        /*0588*/ 	.word	0x00009d20


	//   ....[146]....
        /*058c*/ 	.word	0x00009da0


	//   ....[147]....
        /*0590*/ 	.word	0x00009e60


	//   ....[148]....
        /*0594*/ 	.word	0x00009eb0


	//   ....[149]....
        /*0598*/ 	.word	0x00009f80


	//   ....[150]....
        /*059c*/ 	.word	0x00009fd0


	//   ....[151]....
        /*05a0*/ 	.word	0x0000a080


	//   ....[152]....
        /*05a4*/ 	.word	0x0000a0d0


	//   ....[153]....
        /*05a8*/ 	.word	0x0000a180


	//   ....[154]....
        /*05ac*/ 	.word	0x0000a1d0


	//   ....[155]....
        /*05b0*/ 	.word	0x0000a280


	//   ....[156]....
        /*05b4*/ 	.word	0x0000a2d0


	//   ....[157]....
        /*05b8*/ 	.word	0x0000a3a0


	//----- nvinfo : EIATTR_VRC_CTA_INIT_COUNT
	.align		4
.L_742:
        /*05bc*/ 	.byte	0x02, 0x4a
	.zero		1
	.zero		1


	//----- nvinfo : EIATTR_EXIT_INSTR_OFFSETS
	.align		4
        /*05c0*/ 	.byte	0x04, 0x1c
        /*05c2*/ 	.short	(.L_744 - .L_743)


	//   ....[0]....
.L_743:
        /*05c4*/ 	.word	0x000039e0


	//   ....[1]....
        /*05c8*/ 	.word	0x00003a00


	//   ....[2]....
        /*05cc*/ 	.word	0x00008790


	//   ....[3]....
        /*05d0*/ 	.word	0x000087b0


	//----- nvinfo : EIATTR_MAX_THREADS
	.align		4
.L_744:
        /*05d4*/ 	.byte	0x04, 0x05
        /*05d6*/ 	.short	(.L_746 - .L_745)
.L_745:
        /*05d8*/ 	.word	0x000000e0
        /*05dc*/ 	.word	0x00000001
        /*05e0*/ 	.word	0x00000001


	//----- nvinfo : EIATTR_CRS_STACK_SIZE
	.align		4
.L_746:
        /*05e4*/ 	.byte	0x04, 0x1e
        /*05e6*/ 	.short	(.L_748 - .L_747)
.L_747:
        /*05e8*/ 	.word	0x00000000


	//----- nvinfo : EIATTR_CBANK_PARAM_SIZE
	.align		4
.L_748:
        /*05ec*/ 	.byte	0x03, 0x19
        /*05ee*/ 	.short	0x0034


	//----- nvinfo : EIATTR_PARAM_CBANK
	.align		4
        /*05f0*/ 	.byte	0x04, 0x0a
        /*05f2*/ 	.short	(.L_750 - .L_749)
	.align		4
.L_749:
        /*05f4*/ 	.word	index@(.nv.constant0._ZN3cub18CUB_300001_SM_10006detail11scan_by_key21DeviceScanByKeyKernelINS2_10policy_hubIPiffN4cuda3std3__44plusIfEEE10Policy1000ES5_PfSD_NS0_24ReduceByKeyScanTileStateIfiLb1EEENS8_8equal_toIiEESA_NS0_8NullTypeEjfiEEvT0_PT9_T1_T2_T3_iT4_T5_T6_T7_)
        /*05f8*/ 	.short	0x0380
        /*05fa*/ 	.short	0x0034


	//----- nvinfo : EIATTR_SW_WAR
	.align		4
.L_750:
        /*05fc*/ 	.byte	0x04, 0x36
        /*05fe*/ 	.short	(.L_752 - .L_751)
.L_751:
        /*0600*/ 	.word	0x00000008
.L_752:


//--------------------- .nv.info._ZN3cub18CUB_300001_SM_10006detail11scan_by_key25DeviceScanByKeyInitKernelINS0_24ReduceByKeyScanTileStateIfiLb1EEEPijEEvT_T0_PN4cuda3std3__415iterator_traitsIS8_vE10value_typeET1_i --------------------------
	.section	.nv.info._ZN3cub18CUB_300001_SM_10006detail11scan_by_key25DeviceScanByKeyInitKernelINS0_24ReduceByKeyScanTileStateIfiLb1EEEPijEEvT_T0_PN4cuda3std3__415iterator_traitsIS8_vE10value_typeET1_i,"",@"SHT_CUDA_INFO"
	.sectionflags	@""
	.align	4


	//----- nvinfo : EIATTR_CUDA_API_VERSION
	.align		4
        /*0000*/ 	.byte	0x04, 0x37
        /*0002*/ 	.short	(.L_754 - .L_753)
.L_753:
        /*0004*/ 	.word	0x00000082


	//----- nvinfo : EIATTR_KPARAM_INFO
	.align		4
.L_754:
        /*0008*/ 	.byte	0x04, 0x17
        /*000a*/ 	.short	(.L_756 - .L_755)
.L_755:
        /*000c*/ 	.word	0x00000000
        /*0010*/ 	.short	0x0004
        /*0012*/ 	.short	0x001c
        /*0014*/ 	.byte	0x00, 0xf0, 0x11, 0x00


	//----- nvinfo : EIATTR_KPARAM_INFO
	.align		4
.L_756:
        /*0018*/ 	.byte	0x04, 0x17
        /*001a*/ 	.short	(.L_758 - .L_757)
.L_757:
        /*001c*/ 	.word	0x00000000
        /*0020*/ 	.short	0x0003
        /*0022*/ 	.short	0x0018
        /*0024*/ 	.byte	0x00, 0xf0, 0x11, 0x00


	//----- nvinfo : EIATTR_KPARAM_INFO
	.align		4
.L_758:
        /*0028*/ 	.byte	0x04, 0x17
        /*002a*/ 	.short	(.L_760 - .L_759)
.L_759:
        /*002c*/ 	.word	0x00000000
        /*0030*/ 	.short	0x0002
        /*0032*/ 	.short	0x0010
        /*0034*/ 	.byte	0x00, 0xf5, 0x21, 0x00


	//----- nvinfo : EIATTR_KPARAM_INFO
	.align		4
.L_760:
        /*0038*/ 	.byte	0x04, 0x17
        /*003a*/ 	.short	(.L_762 - .L_761)
.L_761:
        /*003c*/ 	.word	0x00000000
        /*0040*/ 	.short	0x0001
        /*0042*/ 	.short	0x0008
        /*0044*/ 	.byte	0x00, 0xf5, 0x21, 0x00


	//----- nvinfo : EIATTR_KPARAM_INFO
	.align		4
.L_762:
        /*0048*/ 	.byte	0x04, 0x17
        /*004a*/ 	.short	(.L_764 - .L_763)
.L_763:
        /*004c*/ 	.word	0x00000000
        /*0050*/ 	.short	0x0000
        /*0052*/ 	.short	0x0000
        /*0054*/ 	.byte	0x00, 0xf0, 0x21, 0x00


	//----- nvinfo : EIATTR_SPARSE_MMA_MASK
	.align		4
.L_764:
        /*0058*/ 	.byte	0x03, 0x50
        /*005a*/ 	.short	0x0000


	//----- nvinfo : EIATTR_MAXREG_COUNT
	.align		4
        /*005c*/ 	.byte	0x03, 0x1b
        /*005e*/ 	.short	0x00ff


	//----- nvinfo : EIATTR_MERCURY_ISA_VERSION
	.align		4
        /*0060*/ 	.byte	0x03, 0x5f
        /*0062*/ 	.short	0x0101


	//----- nvinfo : EIATTR_VRC_CTA_INIT_COUNT
	.align		4
        /*0064*/ 	.byte	0x02, 0x4a
	.zero		1
	.zero		1


	//----- nvinfo : EIATTR_EXIT_INSTR_OFFSETS
	.align		4
        /*0068*/ 	.byte	0x04, 0x1c
        /*006a*/ 	.short	(.L_766 - .L_765)


	//   ....[0]....
.L_765:
        /*006c*/ 	.word	0x00000150


	//   ....[1]....
        /*0070*/ 	.word	0x000001e0


	//----- nvinfo : EIATTR_CBANK_PARAM_SIZE
	.align		4
.L_766:
        /*0074*/ 	.byte	0x03, 0x19
        /*0076*/ 	.short	0x0020


	//----- nvinfo : EIATTR_PARAM_CBANK
	.align		4
        /*0078*/ 	.byte	0x04, 0x0a
        /*007a*/ 	.short	(.L_768 - .L_767)
	.align		4
.L_767:
        /*007c*/ 	.word	index@(.nv.constant0._ZN3cub18CUB_300001_SM_10006detail11scan_by_key25DeviceScanByKeyInitKernelINS0_24ReduceByKeyScanTileStateIfiLb1EEEPijEEvT_T0_PN4cuda3std3__415iterator_traitsIS8_vE10value_typeET1_i)
        /*0080*/ 	.short	0x0380
        /*0082*/ 	.short	0x0020


	//----- nvinfo : EIATTR_SW_WAR
	.align		4
.L_768:
        /*0084*/ 	.byte	0x04, 0x36
        /*0086*/ 	.short	(.L_770 - .L_769)
.L_769:
        /*0088*/ 	.word	0x00000008
.L_770:


//--------------------- .nv.info._ZN3cub18CUB_300001_SM_10006detail11scan_by_key21DeviceScanByKeyKernelINS2_10policy_hubIPidfN4cuda3std3__44plusIfEEE10Policy1000ES5_PfSD_NS0_24ReduceByKeyScanTileStateIdiLb1EEENS8_8equal_toIiEESA_dmdiEEvT0_PT9_T1_T2_T3_iT4_T5_T6_T7_ --------------------------
	.section	.nv.info._ZN3cub18CUB_300001_SM_10006detail11scan_by_key21DeviceScanByKeyKernelINS2_10policy_hubIPidfN4cuda3std3__44plusIfEEE10Policy1000ES5_PfSD_NS0_24ReduceByKeyScanTileStateIdiLb1EEENS8_8equal_toIiEESA_dmdiEEvT0_PT9_T1_T2_T3_iT4_T5_T6_T7_,"",@"SHT_CUDA_INFO"
	.sectionflags	@""
	.align	4


	//----- nvinfo : EIATTR_CUDA_API_VERSION
	.align		4
        /*0000*/ 	.byte	0x04, 0x37
        /*0002*/ 	.short	(.L_772 - .L_771)
.L_771:
        /*0004*/ 	.word	0x00000082


	//----- nvinfo : EIATTR_KPARAM_INFO
	.align		4
.L_772:
        /*0008*/ 	.byte	0x04, 0x17
        /*000a*/ 	.short	(.L_774 - .L_773)
.L_773:
        /*000c*/ 	.word	0x00000000
        /*0010*/ 	.short	0x0009
        /*0012*/ 	.short	0x0038
        /*0014*/ 	.byte	0x00, 0xf0, 0x21, 0x00


	//----- nvinfo : EIATTR_KPARAM_INFO
	.align		4
.L_774:
        /*0018*/ 	.byte	0x04, 0x17
        /*001a*/ 	.short	(.L_776 - .L_775)
.L_775:
        /*001c*/ 	.word	0x00000000
        /*0020*/ 	.short	0x0008
        /*0022*/ 	.short	0x0030
        /*0024*/ 	.byte	0x00, 0xf0, 0x21, 0x00


	//----- nvinfo : EIATTR_KPARAM_INFO
	.align		4
.L_776:
        /*0028*/ 	.byte	0x04, 0x17
        /*002a*/ 	.short	(.L_778 - .L_777)
.L_777:
        /*002c*/ 	.word	0x00000000
        /*0030*/ 	.short	0x0007
        /*0032*/ 	.short	0x002d
        /*0034*/ 	.byte	0x00, 0xf0, 0x05, 0x00


	//----- nvinfo : EIATTR_KPARAM_INFO
	.align		4
.L_778:
        /*0038*/ 	.byte	0x04, 0x17
        /*003a*/ 	.short	(.L_780 - .L_779)
.L_779:
        /*003c*/ 	.word	0x00000000
        /*0040*/ 	.short	0x0006
        /*0042*/ 	.short	0x002c
        /*0044*/ 	.byte	0x00, 0xf0, 0x05, 0x00


	//----- nvinfo : EIATTR_KPARAM_INFO
	.align		4
.L_780:
        /*0048*/ 	.byte	0x04, 0x17
        /*004a*/ 	.short	(.L_782 - .L_781)
.L_781:
        /*004c*/ 	.word	0x00000000
        /*0050*/ 	.short	0x0005
        /*0052*/ 	.short	0x0028
        /*0054*/ 	.byte	0x00, 0xf0, 0x11, 0x00


	//----- nvinfo : EIATTR_KPARAM_INFO
	.align		4
.L_782:
        /*0058*/ 	.byte	0x04, 0x17
        /*005a*/ 	.short	(.L_784 - .L_783)
.L_783:
        /*005c*/ 	.word	0x00000000
        /*0060*/ 	.short	0x0004
        /*0062*/ 	.short	0x0020
        /*0064*/ 	.byte	0x00, 0xf0, 0x21, 0x00


	//----- nvinfo : EIATTR_KPARAM_INFO
	.align		4
.L_784:
        /*0068*/ 	.byte	0x04, 0x17
        /*006a*/ 	.short	(.L_786 - .L_785)
.L_785:
        /*006c*/ 	.word	0x00000000
        /*0070*/ 	.short	0x0003
        /*0072*/ 	.short	0x0018
        /*0074*/ 	.byte	0x00, 0xf5, 0x21, 0x00


	//----- nvinfo : EIATTR_KPARAM_INFO
	.align		4
.L_786:
        /*0078*/ 	.byte	0x04, 0x17
        /*007a*/ 	.short	(.L_788 - .L_787)
.L_787:
        /*007c*/ 	.word	0x00000000
        /*0080*/ 	.short	0x0002
        /*0082*/ 	.short	0x0010
        /*0084*/ 	.byte	0x00, 0xf5, 0x21, 0x00


	//----- nvinfo : EIATTR_KPARAM_INFO
	.align		4
.L_788:
        /*0088*/ 	.byte	0x04, 0x17
        /*008a*/ 	.short	(.L_790 - .L_789)
.L_789:
        /*008c*/ 	.word	0x00000000
        /*0090*/ 	.short	0x0001
        /*0092*/ 	.short	0x0008
        /*0094*/ 	.byte	0x00, 0xf5, 0x21, 0x00


	//----- nvinfo : EIATTR_KPARAM_INFO
	.align		4
.L_790:
        /*0098*/ 	.byte	0x04, 0x17
        /*009a*/ 	.short	(.L_792 - .L_791)
.L_791:
        /*009c*/ 	.word	0x00000000
        /*00a0*/ 	.short	0x0000
        /*00a2*/ 	.short	0x0000
        /*00a4*/ 	.byte	0x00, 0xf5, 0x21, 0x00


	//----- nvinfo : EIATTR_SPARSE_MMA_MASK
	.align		4
.L_792:
        /*00a8*/ 	.byte	0x03, 0x50
        /*00aa*/ 	.short	0x0000


	//----- nvinfo : EIATTR_MAXREG_COUNT
	.align		4
        /*00ac*/ 	.byte	0x03, 0x1b
        /*00ae*/ 	.short	0x00ff


	//----- nvinfo : EIATTR_NUM_BARRIERS
	.align		4
        /*00b0*/ 	.byte	0x02, 0x4c
        /*00b2*/ 	.byte	0x01
	.zero		1


	//----- nvinfo : EIATTR_MERCURY_ISA_VERSION
	.align		4
        /*00b4*/ 	.byte	0x03, 0x5f
        /*00b6*/ 	.short	0x0101


	//----- nvinfo : EIATTR_COOP_GROUP_MASK_REGIDS
	.align		4
        /*00b8*/ 	.byte	0x04, 0x29
        /*00ba*/ 	.short	(.L_794 - .L_793)


	//   ....[0]....
.L_793:
        /*00bc*/ 	.word	0xffffffff


	//   ....[1]....
        /*00c0*/ 	.word	0xffffffff


	//   ....[2]....
        /*00c4*/ 	.word	0xffffffff


	//   ....[3]....
        /*00c8*/ 	.word	0xffffffff


	//   ....[4]....
        /*00cc*/ 	.word	0xffffffff


	//   ....[5]....
        /*00d0*/ 	.word	0xffffffff


	//   ....[6]....
        /*00d4*/ 	.word	0xffffffff


	//   ....[7]....
        /*00d8*/ 	.word	0xffffffff


	//   ....[8]....
        /*00dc*/ 	.word	0xffffffff


	//   ....[9]....
        /*00e0*/ 	.word	0xffffffff


	//   ....[10]....
        /*00e4*/ 	.word	0xffffffff


	//   ....[11]....
        /*00e8*/ 	.word	0xffffffff


	//   ....[12]....
        /*00ec*/ 	.word	0xffffffff


	//   ....[13]....
        /*00f0*/ 	.word	0xffffffff


	//   ....[14]....
        /*00f4*/ 	.word	0xffffffff


	//   ....[15]....
        /*00f8*/ 	.word	0xffffffff


	//   ....[16]....
        /*00fc*/ 	.word	0xffffffff


	//   ....[17]....
        /*0100*/ 	.word	0xffffffff


	//   ....[18]....
        /*0104*/ 	.word	0xffffffff


	//   ....[19]....
        /*0108*/ 	.word	0xffffffff


	//   ....[20]....
        /*010c*/ 	.word	0xffffffff


	//   ....[21]....
        /*0110*/ 	.word	0xffffffff


	//   ....[22]....
        /*0114*/ 	.word	0xffffffff


	//   ....[23]....
        /*0118*/ 	.word	0xffffffff


	//   ....[24]....
        /*011c*/ 	.word	0xffffffff


	//   ....[25]....
        /*0120*/ 	.word	0xffffffff


	//   ....[26]....
        /*0124*/ 	.word	0xffffffff


	//   ....[27]....
        /*0128*/ 	.word	0xffffffff


	//   ....[28]....
        /*012c*/ 	.word	0xffffffff


	//   ....[29]....
        /*0130*/ 	.word	0xffffffff


	//   ....[30]....
        /*0134*/ 	.word	0xffffffff


	//   ....[31]....
        /*0138*/ 	.word	0xffffffff


	//   ....[32]....
        /*013c*/ 	.word	0xffffffff


	//   ....[33]....
        /*0140*/ 	.word	0xffffffff


	//   ....[34]....
        /*0144*/ 	.word	0xffffffff


	//   ....[35]....
        /*0148*/ 	.word	0xffffffff


	//   ....[36]....
        /*014c*/ 	.word	0xffffffff


	//   ....[37]....
        /*0150*/ 	.word	0xffffffff


	//   ....[38]....
        /*0154*/ 	.word	0xffffffff


	//   ....[39]....
        /*0158*/ 	.word	0xffffffff


	//   ....[40]....
        /*015c*/ 	.word	0xffffffff


	//   ....[41]....
        /*0160*/ 	.word	0xffffffff


	//   ....[42]....
        /*0164*/ 	.word	0xffffffff


	//   ....[43]....
        /*0168*/ 	.word	0xffffffff


	//   ....[44]....
        /*016c*/ 	.word	0xffffffff


	//   ....[45]....
        /*0170*/ 	.word	0xffffffff


	//   ....[46]....
        /*0174*/ 	.word	0xffffffff


	//   ....[47]....
        /*0178*/ 	.word	0xffffffff


	//   ....[48]....
        /*017c*/ 	.word	0xffffffff


	//   ....[49]....
        /*0180*/ 	.word	0xffffffff


	//   ....[50]....
        /*0184*/ 	.word	0xffffffff


	//   ....[51]....
        /*0188*/ 	.word	0xffffffff


	//   ....[52]....
        /*018c*/ 	.word	0xffffffff


	//   ....[53]....
        /*0190*/ 	.word	0xffffffff


	//   ....[54]....
        /*0194*/ 	.word	0xffffffff


	//   ....[55]....
        /*0198*/ 	.word	0xffffffff


	//   ....[56]....
        /*019c*/ 	.word	0xffffffff


	//   ....[57]....
        /*01a0*/ 	.word	0xffffffff


	//   ....[58]....
        /*01a4*/ 	.word	0xffffffff


	//   ....[59]....
        /*01a8*/ 	.word	0xffffffff


	//   ....[60]....
        /*01ac*/ 	.word	0xffffffff


	//   ....[61]....
        /*01b0*/ 	.word	0xffffffff


	//   ....[62]....
        /*01b4*/ 	.word	0xffffffff


	//   ....[63]....
        /*01b8*/ 	.word	0xffffffff


	//   ....[64]....
        /*01bc*/ 	.word	0xffffffff


	//   ....[65]....
        /*01c0*/ 	.word	0xffffffff


	//   ....[66]....
        /*01c4*/ 	.word	0xffffffff


	//   ....[67]....
        /*01c8*/ 	.word	0xffffffff


	//   ....[68]....
        /*01cc*/ 	.word	0xffffffff


	//   ....[69]....
        /*01d0*/ 	.word	0xffffffff


	//   ....[70]....
        /*01d4*/ 	.word	0xffffffff


	//   ....[71]....
        /*01d8*/ 	.word	0xffffffff


	//   ....[72]....
        /*01dc*/ 	.word	0xffffffff


	//   ....[73]....
        /*01e0*/ 	.word	0xffffffff


	//   ....[74]....
        /*01e4*/ 	.word	0xffffffff


	//   ....[75]....
        /*01e8*/ 	.word	0xffffffff


	//   ....[76]....
        /*01ec*/ 	.word	0xffffffff


	//   ....[77]....
        /*01f0*/ 	.word	0xffffffff


	//   ....[78]....
        /*01f4*/ 	.word	0xffffffff


	//   ....[79]....
        /*01f8*/ 	.word	0xffffffff


	//   ....[80]....
        /*01fc*/ 	.word	0xffffffff


	//   ....[81]....
        /*0200*/ 	.word	0xffffffff


	//   ....[82]....
        /*0204*/ 	.word	0xffffffff


	//   ....[83]....
        /*0208*/ 	.word	0xffffffff


	//   ....[84]....
        /*020c*/ 	.word	0xffffffff


	//   ....[85]....
        /*0210*/ 	.word	0xffffffff


	//   ....[86]....
        /*0214*/ 	.word	0xffffffff


	//   ....[87]....
        /*0218*/ 	.word	0xffffffff


	//   ....[88]....
        /*021c*/ 	.word	0xffffffff


	//   ....[89]....
        /*0220*/ 	.word	0xffffffff


	//   ....[90]....
        /*0224*/ 	.word	0xffffffff


	//   ....[91]....
        /*0228*/ 	.word	0xffffffff


	//   ....[92]....
        /*022c*/ 	.word	0xffffffff


	//   ....[93]....
        /*0230*/ 	.word	0xffffffff


	//   ....[94]....
        /*0234*/ 	.word	0xffffffff


	//   ....[95]....
        /*0238*/ 	.word	0xffffffff


	//   ....[96]....
        /*023c*/ 	.word	0xffffffff


	//   ....[97]....
        /*0240*/ 	.word	0xffffffff


	//   ....[98]....
        /*0244*/ 	.word	0xffffffff


	//   ....[99]....
        /*0248*/ 	.word	0xffffffff


	//   ....[100]....
        /*024c*/ 	.word	0xffffffff


	//   ....[101]....
        /*0250*/ 	.word	0xffffffff


	//   ....[102]....
        /*0254*/ 	.word	0xffffffff


	//   ....[103]....
        /*0258*/ 	.word	0xffffffff


	//   ....[104]....
        /*025c*/ 	.word	0xffffffff


	//   ....[105]....
        /*0260*/ 	.word	0xffffffff


	//   ....[106]....
        /*0264*/ 	.word	0xffffffff


	//   ....[107]....
        /*0268*/ 	.word	0xffffffff


	//   ....[108]....
        /*026c*/ 	.word	0xffffffff


	//   ....[109]....
        /*0270*/ 	.word	0xffffffff


	//   ....[110]....
        /*0274*/ 	.word	0xffffffff


	//   ....[111]....
        /*0278*/ 	.word	0xffffffff


	//   ....[112]....
        /*027c*/ 	.word	0xffffffff


	//   ....[113]....
        /*0280*/ 	.word	0xffffffff


	//   ....[114]....
        /*0284*/ 	.word	0xffffffff


	//   ....[115]....
        /*0288*/ 	.word	0xffffffff


	//   ....[116]....
        /*028c*/ 	.word	0xffffffff


	//   ....[117]....
        /*0290*/ 	.word	0xffffffff


	//   ....[118]....
        /*0294*/ 	.word	0xffffffff


	//   ....[119]....
        /*0298*/ 	.word	0xffffffff


	//   ....[120]....
        /*029c*/ 	.word	0xffffffff


	//   ....[121]....
        /*02a0*/ 	.word	0xffffffff


	//   ....[122]....
        /*02a4*/ 	.word	0xffffffff


	//   ....[123]....
        /*02a8*/ 	.word	0xffffffff


	//   ....[124]....
        /*02ac*/ 	.word	0xffffffff


	//   ....[125]....
        /*02b0*/ 	.word	0xffffffff


	//   ....[126]....
        /*02b4*/ 	.word	0xffffffff


	//   ....[127]....
        /*02b8*/ 	.word	0xffffffff


	//   ....[128]....
        /*02bc*/ 	.word	0xffffffff


	//   ....[129]....
        /*02c0*/ 	.word	0xffffffff


	//   ....[130]....
        /*02c4*/ 	.word	0xffffffff


	//   ....[131]....
        /*02c8*/ 	.word	0xffffffff


	//   ....[132]....
        /*02cc*/ 	.word	0xffffffff


	//   ....[133]....
        /*02d0*/ 	.word	0xffffffff


	//   ....[134]....
        /*02d4*/ 	.word	0xffffffff


	//   ....[135]....
        /*02d8*/ 	.word	0xffffffff


	//   ....[136]....
        /*02dc*/ 	.word	0xffffffff


	//   ....[137]....
        /*02e0*/ 	.word	0xffffffff


	//   ....[138]....
        /*02e4*/ 	.word	0xffffffff


	//   ....[139]....
        /*02e8*/ 	.word	0xffffffff


	//   ....[140]....
        /*02ec*/ 	.word	0xffffffff


	//   ....[141]....
        /*02f0*/ 	.word	0xffffffff


	//   ....[142]....
        /*02f4*/ 	.word	0xffffffff


	//   ....[143]....
        /*02f8*/ 	.word	0xffffffff


	//   ....[144]....
        /*02fc*/ 	.word	0xffffffff


	//   ....[145]....
        /*0300*/ 	.word	0xffffffff


	//   ....[146]....
        /*0304*/ 	.word	0xffffffff


	//   ....[147]....
        /*0308*/ 	.word	0xffffffff


	//   ....[148]....
        /*030c*/ 	.word	0xffffffff


	//   ....[149]....
        /*0310*/ 	.word	0xffffffff


	//   ....[150]....
        /*0314*/ 	.word	0x05000064


	//   ....[151]....
        /*0318*/ 	.word	0x05000064


	//   ....[152]....
        /*031c*/ 	.word	0x05000064


	//   ....[153]....
        /*0320*/ 	.word	0x05000064


	//   ....[154]....
        /*0324*/ 	.word	0x05000064


	//   ....[155]....
        /*0328*/ 	.word	0x05000064


	//   ....[156]....
        /*032c*/ 	.word	0x05000064


	//   ....[157]....
        /*0330*/ 	.word	0x05000064


	//   ....[158]....
        /*0334*/ 	.word	0x05000064


	//   ....[159]....
        /*0338*/ 	.word	0x05000064


	//   ....[160]....
        /*033c*/ 	.word	0x05000064


	//   ....[161]....
        /*0340*/ 	.word	0x05000064


	//   ....[162]....
        /*0344*/ 	.word	0x05000064


	//   ....[163]....
        /*0348*/ 	.word	0x05000064


	//   ....[164]....
        /*034c*/ 	.word	0x05000064


	//   ....[165]....
        /*0350*/ 	.word	0x05000064


	//   ....[166]....
        /*0354*/ 	.word	0x05000064


	//   ....[167]....
        /*0358*/ 	.word	0x05000064


	//   ....[168]....
        /*035c*/ 	.word	0x05000064


	//   ....[169]....
        /*0360*/ 	.word	0x05000064


	//   ....[170]....
        /*0364*/ 	.word	0x05000064


	//   ....[171]....
        /*0368*/ 	.word	0x05000064


	//   ....[172]....
        /*036c*/ 	.word	0x05000064


	//   ....[173]....
        /*0370*/ 	.word	0x05000064


	//   ....[174]....
        /*0374*/ 	.word	0x05000064


	//   ....[175]....
        /*0378*/ 	.word	0x05000064


	//   ....[176]....
        /*037c*/ 	.word	0x05000064


	//   ....[177]....
        /*0380*/ 	.word	0x05000064


	//   ....[178]....
        /*0384*/ 	.word	0x05000064


	//   ....[179]....
        /*0388*/ 	.word	0x05000064


	//   ....[180]....
        /*038c*/ 	.word	0x05000064


	//   ....[181]....
        /*0390*/ 	.word	0x05000064


	//   ....[182]....
        /*0394*/ 	.word	0x05000064


	//   ....[183]....
        /*0398*/ 	.word	0x05000064


	//   ....[184]....
        /*039c*/ 	.word	0x05000064


	//   ....[185]....
        /*03a0*/ 	.word	0x05000064


	//   ....[186]....
        /*03a4*/ 	.word	0x05000064


	//   ....[187]....
        /*03a8*/ 	.word	0x05000064


	//   ....[188]....
        /*03ac*/ 	.word	0x05000064


	//   ....[189]....
        /*03b0*/ 	.word	0x05000064


	//   ....[190]....
        /*03b4*/ 	.word	0x05000064


	//   ....[191]....
        /*03b8*/ 	.word	0x05000064


	//   ....[192]....
        /*03bc*/ 	.word	0x05000064


	//   ....[193]....
        /*03c0*/ 	.word	0x05000064


	//   ....[194]....
        /*03c4*/ 	.word	0x05000064


	//   ....[195]....
        /*03c8*/ 	.word	0x05000064


	//   ....[196]....
        /*03cc*/ 	.word	0x05000064


	//   ....[197]....
        /*03d0*/ 	.word	0x05000064


	//   ....[198]....
        /*03d4*/ 	.word	0x05000064


	//   ....[199]....
        /*03d8*/ 	.word	0x05000064


	//   ....[200]....
        /*03dc*/ 	.word	0x05000064


	//   ....[201]....
        /*03e0*/ 	.word	0x05000064


	//   ....[202]....
        /*03e4*/ 	.word	0x05000064


	//   ....[203]....
        /*03e8*/ 	.word	0x05000064


	//   ....[204]....
        /*03ec*/ 	.word	0x05000064


	//   ....[205]....
        /*03f0*/ 	.word	0x05000064


	//   ....[206]....
        /*03f4*/ 	.word	0x05000064


	//   ....[207]....
        /*03f8*/ 	.word	0x05000064


	//   ....[208]....
        /*03fc*/ 	.word	0x05000064


	//   ....[209]....
        /*0400*/ 	.word	0x05000064


	//   ....[210]....
        /*0404*/ 	.word	0x05000064


	//   ....[211]....
        /*0408*/ 	.word	0x05000064


	//   ....[212]....
        /*040c*/ 	.word	0x05000064


	//   ....[213]....
        /*0410*/ 	.word	0x05000064


	//   ....[214]....
        /*0414*/ 	.word	0x05000064


	//   ....[215]....
        /*0418*/ 	.word	0x05000064


	//   ....[216]....
        /*041c*/ 	.word	0x05000064


	//   ....[217]....
        /*0420*/ 	.word	0x05000064


	//   ....[218]....
        /*0424*/ 	.word	0x05000064


	//   ....[219]....
        /*0428*/ 	.word	0x05000064


	//   ....[220]....
        /*042c*/ 	.word	0x05000064


	//   ....[221]....
        /*0430*/ 	.word	0x05000064


	//   ....[222]....
        /*0434*/ 	.word	0x05000064


	//   ....[223]....
        /*0438*/ 	.word	0x05000064


	//   ....[224]....
        /*043c*/ 	.word	0x05000064


	//   ....[225]....
        /*0440*/ 	.word	0x05000064


	//   ....[226]....
        /*0444*/ 	.word	0x05000064


	//   ....[227]....
        /*0448*/ 	.word	0x05000064


	//   ....[228]....
        /*044c*/ 	.word	0x05000064


	//   ....[229]....
        /*0450*/ 	.word	0x05000064


	//   ....[230]....
        /*0454*/ 	.word	0x05000064


	//   ....[231]....
        /*0458*/ 	.word	0x05000064


	//   ....[232]....
        /*045c*/ 	.word	0x05000064


	//   ....[233]....
        /*0460*/ 	.word	0x05000064


	//   ....[234]....
        /*0464*/ 	.word	0x05000064


	//   ....[235]....
        /*0468*/ 	.word	0x05000064


	//   ....[236]....
        /*046c*/ 	.word	0x05000064


	//   ....[237]....
        /*0470*/ 	.word	0x05000064


	//   ....[238]....
        /*0474*/ 	.word	0x05000064


	//   ....[239]....
        /*0478*/ 	.word	0x05000064


	//   ....[240]....
        /*047c*/ 	.word	0x05000064


	//   ....[241]....
        /*0480*/ 	.word	0x05000064


	//----- nvinfo : EIATTR_COOP_GROUP_INSTR_OFFSETS
	.align		4
.L_794:
        /*0484*/ 	.byte	0x04, 0x28
        /*0486*/ 	.short	(.L_796 - .L_795)


	//   ....[0]....
.L_795:
        /*0488*/ 	.word	0x00000480


	//   ....[1]....
        /*048c*/ 	.word	0x00000910


	//   ....[2]....
        /*0490*/ 	.word	0x000011c0


	//   ....[3]....
        /*0494*/ 	.word	0x00001200


	//   ....[4]....
        /*0498*/ 	.word	0x00001590


	//   ....[5]....
        /*049c*/ 	.word	0x000015c0


	//   ....[6]....
        /*04a0*/ 	.word	0x000015e0


	//   ....[7]....
        /*04a4*/ 	.word	0x00001610


	//   ....[8]....
        /*04a8*/ 	.word	0x00001690


	//   ....[9]....
        /*04ac*/ 	.word	0x000016c0


	//   ....[10]....
        /*04b0*/ 	.word	0x00001710


	//   ....[11]....
        /*04b4*/ 	.word	0x00001740


	//   ....[12]....
        /*04b8*/ 	.word	0x00001760


	//   ....[13]....
        /*04bc*/ 	.word	0x00001790


	//   ....[14]....
        /*04c0*/ 	.word	0x00001800


	//   ....[15]....
        /*04c4*/ 	.word	0x00001830


	//   ....[16]....
        /*04c8*/ 	.word	0x00001860


	//   ....[17]....
        /*04cc*/ 	.word	0x00001920


	//   ....[18]....
        /*04d0*/ 	.word	0x00001c50


	//   ....[19]....
        /*04d4*/ 	.word	0x00001d00


	//   ....[20]....
        /*04d8*/ 	.word	0x00003030


	//   ....[21]....
        /*04dc*/ 	.word	0x00003080


	//   ....[22]....
        /*04e0*/ 	.word	0x000031e0


	//   ....[23]....
        /*04e4*/ 	.word	0x00003210


	//   ....[24]....
        /*04e8*/ 	.word	0x00003220


	//   ....[25]....
        /*04ec*/ 	.word	0x00003280


	//   ....[26]....
        /*04f0*/ 	.word	0x000032e0


	//   ....[27]....
        /*04f4*/ 	.word	0x00003320


	//   ....[28]....
        /*04f8*/ 	.word	0x00003350


	//   ....[29]....
        /*04fc*/ 	.word	0x000033d0


	//   ....[30]....
        /*0500*/ 	.word	0x00003400


	//   ....[31]....
        /*0504*/ 	.word	0x00003410


	//   ....[32]....
        /*0508*/ 	.word	0x00003460


	//   ....[33]....
        /*050c*/ 	.word	0x000034c0


	//   ....[34]....
        /*0510*/ 	.word	0x00003500


	//   ....[35]....
        /*0514*/ 	.word	0x00003970


	//   ....[36]....
        /*0518*/ 	.word	0x000039a0


	//   ....[37]....
        /*051c*/ 	.word	0x00003a90


	//   ....[38]....
        /*0520*/ 	.word	0x00003f00


	//   ....[39]....
        /*0524*/ 	.word	0x00003f80


	//   ....[40]....
        /*0528*/ 	.word	0x00003ff0


	//   ....[41]....
        /*052c*/ 	.word	0x00004040


	//   ....[42]....
        /*0530*/ 	.word	0x00004050


	//   ....[43]....
        /*0534*/ 	.word	0x00004150


	//   ....[44]....
        /*0538*/ 	.word	0x000041a0


	//   ....[45]....
        /*053c*/ 	.word	0x000041b0


	//   ....[46]....
        /*0540*/ 	.word	0x000042c0


	//   ....[47]....
        /*0544*/ 	.word	0x00004310


	//   ....[48]....
        /*0548*/ 	.word	0x00004320


	//   ....[49]....
        /*054c*/ 	.word	0x00004430


	//   ....[50]....
        /*0550*/ 	.word	0x00004480


	//   ....[51]....
        /*0554*/ 	.word	0x00004490


	//   ....[52]....
        /*0558*/ 	.word	0x000045a0


	//   ....[53]....
        /*055c*/ 	.word	0x000045f0


	//   ....[54]....
        /*0560*/ 	.word	0x00004600


	//   ....[55]....
        /*0564*/ 	.word	0x00004780


	//   ....[56]....
        /*0568*/ 	.word	0x00004990


	//   ....[57]....
        /*056c*/ 	.word	0x00004a00


	//   ....[58]....
        /*0570*/ 	.word	0x00004a50


	//   ....[59]....
        /*0574*/ 	.word	0x00004aa0


	//   ....[60]....
        /*0578*/ 	.word	0x00004ab0


	//   ....[61]....
        /*057c*/ 	.word	0x00004bc0


	//   ....[62]....
        /*0580*/ 	.word	0x00004c10


	//   ....[63]....
        /*0584*/ 	.word	0x00004c20


	//   ....[64]....
        /*0588*/ 	.word	0x00004d30


	//   ....[65]....
        /*058c*/ 	.word	0x00004d80


	//   ....[66]....
        /*0590*/ 	.word	0x00004d90


	//   ....[67]....
        /*0594*/ 	.word	0x00004e80


	//   ....[68]....
        /*0598*/ 	.word	0x00004ed0


	//   ....[69]....
        /*059c*/ 	.word	0x00004ee0


	//   ....[70]....
        /*05a0*/ 	.word	0x00004fd0


	//   ....[71]....
        /*05a4*/ 	.word	0x00005020


	//   ....[72]....
        /*05a8*/ 	.word	0x00005030


	//   ....[73]....
        /*05ac*/ 	.word	0x000051e0


	//   ....[74]....
        /*05b0*/ 	.word	0x00006820


	//   ....[75]....
        /*05b4*/ 	.word	0x000073f0


	//   ....[76]....
        /*05b8*/ 	.word	0x00007bb0


	//   ....[77]....
        /*05bc*/ 	.word	0x00008ad0


	//   ....[78]....
        /*05c0*/ 	.word	0x00008b00


	//   ....[79]....
        /*05c4*/ 	.word	0x00008e90


	//   ....[80]....
        /*05c8*/ 	.word	0x00008ea0


	//   ....[81]....
        /*05cc*/ 	.word	0x00008ec0


	//   ....[82]....
        /*05d0*/ 	.word	0x00008f60


	//   ....[83]....
        /*05d4*/ 	.word	0x00008f90


	//   ....[84]....
        /*05d8*/ 	.word	0x00008fd0


	//   ....[85]....
        /*05dc*/ 	.word	0x00009040


	//   ....[86]....
        /*05e0*/ 	.word	0x00009070


	//   ....[87]....
        /*05e4*/ 	.word	0x000090b0


	//   ....[88]....
        /*05e8*/ 	.word	0x00009120


	//   ....[89]....
        /*05ec*/ 	.word	0x00009170


	//   ....[90]....
        /*05f0*/ 	.word	0x000091b0


	//   ....[91]....
        /*05f4*/ 	.word	0x000091d0


	//   ....[92]....
        /*05f8*/ 	.word	0x00009280


	//   ....[93]....
        /*05fc*/ 	.word	0x000092a0


	//   ....[94]....
        /*0600*/ 	.word	0x000092b0


	//   ....[95]....
        /*0604*/ 	.word	0x0000af10


	//   ....[96]....
        /*0608*/ 	.word	0x0000af50


	//   ....[97]....
        /*060c*/ 	.word	0x0000b1b0


	//   ....[98]....
        /*0610*/ 	.word	0x0000b1f0


	//   ....[99]....
        /*0614*/ 	.word	0x0000b210


	//   ....[100]....
        /*0618*/ 	.word	0x0000b2a0


	//   ....[101]....
        /*061c*/ 	.word	0x0000b2d0


	//   ....[102]....
        /*0620*/ 	.word	0x0000b300


	//   ....[103]....
        /*0624*/ 	.word	0x0000b330


	//   ....[104]....
        /*0628*/ 	.word	0x0000b3b0


	//   ....[105]....
        /*062c*/ 	.word	0x0000b3e0


	//   ....[106]....
        /*0630*/ 	.word	0x0000b440


	//   ....[107]....
        /*0634*/ 	.word	0x0000b490


	//   ....[108]....
        /*0638*/ 	.word	0x0000b4c0


	//   ....[109]....
        /*063c*/ 	.word	0x0000b4e0


	//   ....[110]....
        /*0640*/ 	.word	0x0000b5e0


	//   ....[111]....
        /*0644*/ 	.word	0x0000b950


	//   ....[112]....
        /*0648*/ 	.word	0x0000bab0


	//   ....[113]....
        /*064c*/ 	.word	0x0000bf00


	//   ....[114]....
        /*0650*/ 	.word	0x0000bf80


	//   ....[115]....
        /*0654*/ 	.word	0x0000bff0


	//   ....[116]....
        /*0658*/ 	.word	0x0000c040


	//   ....[117]....
        /*065c*/ 	.word	0x0000c050


	//   ....[118]....
        /*0660*/ 	.word	0x0000c140


	//   ....[119]....
        /*0664*/ 	.word	0x0000c190


	//   ....[120]....
        /*0668*/ 	.word	0x0000c1a0


	//   ....[121]....
        /*066c*/ 	.word	0x0000c2a0


	//   ....[122]....
        /*0670*/ 	.word	0x0000c2f0


	//   ....[123]....
        /*0674*/ 	.word	0x0000c300


	//   ....[124]....
        /*0678*/ 	.word	0x0000c400


	//   ....[125]....
        /*067c*/ 	.word	0x0000c450


	//   ....[126]....
        /*0680*/ 	.word	0x0000c460


	//   ....[127]....
        /*0684*/ 	.word	0x0000c560


	//   ....[128]....
        /*0688*/ 	.word	0x0000c5b0


	//   ....[129]....
        /*068c*/ 	.word	0x0000c5c0


	//   ....[130]....
        /*0690*/ 	.word	0x0000c720


	//   ....[131]....
        /*0694*/ 	.word	0x0000c930


	//   ....[132]....
        /*0698*/ 	.word	0x0000c9a0


	//   ....[133]....
        /*069c*/ 	.word	0x0000c9f0


	//   ....[134]....
        /*06a0*/ 	.word	0x0000ca40


	//   ....[135]....
        /*06a4*/ 	.word	0x0000ca50


	//   ....[136]....
        /*06a8*/ 	.word	0x0000cb40


	//   ....[137]....
        /*06ac*/ 	.word	0x0000cb90


	//   ....[138]....
        /*06b0*/ 	.word	0x0000cba0


	//   ....[139]....
        /*06b4*/ 	.word	0x0000cc90


	//   ....[140]....
        /*06b8*/ 	.word	0x0000cce0


	//   ....[141]....
        /*06bc*/ 	.word	0x0000ccf0


	//   ....[142]....
        /*06c0*/ 	.word	0x0000cde0


	//   ....[143]....
        /*06c4*/ 	.word	0x0000ce30


	//   ....[144]....
        /*06c8*/ 	.word	0x0000ce40


	//   ....[145]....
        /*06cc*/ 	.word	0x0000cf30


	//   ....[146]....
        /*06d0*/ 	.word	0x0000cf80


	//   ....[147]....
        /*06d4*/ 	.word	0x0000cf90


	//   ....[148]....
        /*06d8*/ 	.word	0x0000d120


	//   ....[149]....
        /*06dc*/ 	.word	0x0000e9c0


	//   ....[150]....
        /*06e0*/ 	.word	0x0000f100


	//   ....[151]....
        /*06e4*/ 	.word	0x0000f190


	//   ....[152]....
        /*06e8*/ 	.word	0x0000f260


	//   ....[153]....
        /*06ec*/ 	.word	0x0000f2e0


	//   ....[154]....
        /*06f0*/ 	.word	0x0000f370


	//   ....[155]....
        /*06f4*/ 	.word	0x0000f3f0


	//   ....[156]....
        /*06f8*/ 	.word	0x0000f480


	//   ....[157]....
        /*06fc*/ 	.word	0x0000f510


	//   ....[158]....
        /*0700*/ 	.word	0x0000f5a0


	//   ....[159]....
        /*0704*/ 	.word	0x0000f620


	//   ....[160]....
        /*0708*/ 	.word	0x0000f6b0


	//   ....[161]....
        /*070c*/ 	.word	0x0000f740


	//   ....[162]....
        /*0710*/ 	.word	0x0000f7d0


	//   ....[163]....
        /*0714*/ 	.word	0x0000f850


	//   ....[164]....
        /*0718*/ 	.word	0x0000f8e0


	//   ....[165]....
        /*071c*/ 	.word	0x0000f970


	//   ....[166]....
        /*0720*/ 	.word	0x0000fa00


	//   ....[167]....
        /*0724*/ 	.word	0x0000fa80


	//   ....[168]....
        /*0728*/ 	.word	0x0000fb10


	//   ....[169]....
        /*072c*/ 	.word	0x0000fba0


	//   ....[170]....
        /*0730*/ 	.word	0x0000fc30


	//   ....[171]....
        /*0734*/ 	.word	0x0000fcb0


	//   ....[172]....
        /*0738*/ 	.word	0x0000fd20


	//   ....[173]....
        /*073c*/ 	.word	0x0000fda0


	//   ....[174]....
        /*0740*/ 	.word	0x0000fe20


	//   ....[175]....
        /*0744*/ 	.word	0x0000fed0


	//   ....[176]....
        /*0748*/ 	.word	0x0000ff50


	//   ....[177]....
        /*074c*/ 	.word	0x0000ffe0


	//   ....[178]....
        /*0750*/ 	.word	0x00010060


	//   ....[179]....
        /*0754*/ 	.word	0x000100f0


	//   ....[180]....
        /*0758*/ 	.word	0x00010180


	//   ....[181]....
        /*075c*/ 	.word	0x00010210


	//   ....[182]....
        /*0760*/ 	.word	0x00010290


	//   ....[183]....
        /*0764*/ 	.word	0x00010320


	//   ....[184]....
        /*0768*/ 	.word	0x000103b0


	//   ....[185]....
        /*076c*/ 	.word	0x00010440


	//   ....[186]....
        /*0770*/ 	.word	0x000104c0


	//   ....[187]....
        /*0774*/ 	.word	0x00010550


	//   ....[188]....
        /*0778*/ 	.word	0x000105e0


	//   ....[189]....
        /*077c*/ 	.word	0x00010670


	//   ....[190]....
        /*0780*/ 	.word	0x000106f0


	//   ....[191]....
        /*0784*/ 	.word	0x00010780


	//   ....[192]....
        /*0788*/ 	.word	0x00010810


	//   ....[193]....
        /*078c*/ 	.word	0x000108a0


	//   ....[194]....
        /*0790*/ 	.word	0x00010920


	//   ....[195]....
        /*0794*/ 	.word	0x00010990


	//   ....[196]....
        /*0798*/ 	.word	0x00010a10


	//   ....[197]....
        /*079c*/ 	.word	0x00010a90


	//   ....[198]....
        /*07a0*/ 	.word	0x00010b70


	//   ....[199]....
        /*07a4*/ 	.word	0x00010bf0


	//   ....[200]....
        /*07a8*/ 	.word	0x00010c80


	//   ....[201]....
        /*07ac*/ 	.word	0x00010d00


	//   ....[202]....
        /*07b0*/ 	.word	0x00010d90


	//   ....[203]....
        /*07b4*/ 	.word	0x00010e20


	//   ....[204]....
        /*07b8*/ 	.word	0x00010eb0


	//   ....[205]....
        /*07bc*/ 	.word	0x00010f30


	//   ....[206]....
        /*07c0*/ 	.word	0x00010fc0


	//   ....[207]....
        /*07c4*/ 	.word	0x00011050


	//   ....[208]....
        /*07c8*/ 	.word	0x000110e0


	//   ....[209]....
        /*07cc*/ 	.word	0x00011160


	//   ....[210]....
        /*07d0*/ 	.word	0x000111f0


	//   ....[211]....
        /*07d4*/ 	.word	0x00011280


	//   ....[212]....
        /*07d8*/ 	.word	0x00011310


	//   ....[213]....
        /*07dc*/ 	.word	0x00011390


	//   ....[214]....
        /*07e0*/ 	.word	0x00011420


	//   ....[215]....
        /*07e4*/ 	.word	0x000114b0


	//   ....[216]....
        /*07e8*/ 	.word	0x00011540


	//   ....[217]....
        /*07ec*/ 	.word	0x000115c0


	//   ....[218]....
        /*07f0*/ 	.word	0x00011630


	//   ....[219]....
        /*07f4*/ 	.word	0x000116b0


	//   ....[220]....
        /*07f8*/ 	.word	0x00011730


	//   ....[221]....
        /*07fc*/ 	.word	0x000117e0


	//   ....[222]....
        /*0800*/ 	.word	0x00011860


	//   ....[223]....
        /*0804*/ 	.word	0x000118f0


	//   ....[224]....
        /*0808*/ 	.word	0x00011970


	//   ....[225]....
        /*080c*/ 	.word	0x00011a00


	//   ....[226]....
        /*0810*/ 	.word	0x00011a90


	//   ....[227]....
        /*0814*/ 	.word	0x00011b20


	//   ....[228]....
        /*0818*/ 	.word	0x00011ba0


	//   ....[229]....
        /*081c*/ 	.word	0x00011c30


	//   ....[230]....
        /*0820*/ 	.word	0x00011cc0


	//   ....[231]....
        /*0824*/ 	.word	0x00011d50


	//   ....[232]....
        /*0828*/ 	.word	0x00011dd0


	//   ....[233]....
        /*082c*/ 	.word	0x00011e60


	//   ....[234]....
        /*0830*/ 	.word	0x00011ef0


	//   ....[235]....
        /*0834*/ 	.word	0x00011f80


	//   ....[236]....
        /*0838*/ 	.word	0x00012000


	//   ....[237]....
        /*083c*/ 	.word	0x00012090


	//   ....[238]....
        /*0840*/ 	.word	0x00012120


	//   ....[239]....
        /*0844*/ 	.word	0x000121b0


	//   ....[240]....
        /*0848*/ 	.word	0x00012230


	//   ....[241]....
        /*084c*/ 	.word	0x000122a0


	//----- nvinfo : EIATTR_VRC_CTA_INIT_COUNT
	.align		4
.L_796:
        /*0850*/ 	.byte	0x02, 0x4a
	.zero		1
	.zero		1


	//----- nvinfo : EIATTR_EXIT_INSTR_OFFSETS
	.align		4
        /*0854*/ 	.byte	0x04, 0x1c
        /*0856*/ 	.short	(.L_798 - .L_797)


	//   ....[0]....
.L_797:
        /*0858*/ 	.word	0x00006bf0


	//   ....[1]....
        /*085c*/ 	.word	0x00006c20


	//   ....[2]....
        /*0860*/ 	.word	0x0000f080


	//   ....[3]....
        /*0864*/ 	.word	0x0000f0b0


	//----- nvinfo : EIATTR_MAX_THREADS
	.align		4
.L_798:
        /*0868*/ 	.byte	0x04, 0x05
        /*086a*/ 	.short	(.L_800 - .L_799)
.L_799:
        /*086c*/ 	.word	0x000000e0
        /*0870*/ 	.word	0x00000001
        /*0874*/ 	.word	0x00000001


	//----- nvinfo : EIATTR_CRS_STACK_SIZE
	.align		4
.L_800:
        /*0878*/ 	.byte	0x04, 0x1e
        /*087a*/ 	.short	(.L_802 - .L_801)
.L_801:
        /*087c*/ 	.word	0x00000000


	//----- nvinfo : EIATTR_CBANK_PARAM_SIZE
	.align		4
.L_802:
        /*0880*/ 	.byte	0x03, 0x19
        /*0882*/ 	.short	0x0040


	//----- nvinfo : EIATTR_PARAM_CBANK
	.align		4
        /*0884*/ 	.byte	0x04, 0x0a
        /*0886*/ 	.short	(.L_804 - .L_803)
	.align		4
.L_803:
        /*0888*/ 	.word	index@(.nv.constant0._ZN3cub18CUB_300001_SM_10006detail11scan_by_key21DeviceScanByKeyKernelINS2_10policy_hubIPidfN4cuda3std3__44plusIfEEE10Policy1000ES5_PfSD_NS0_24ReduceByKeyScanTileStateIdiLb1EEENS8_8equal_toIiEESA_dmdiEEvT0_PT9_T1_T2_T3_iT4_T5_T6_T7_)
        /*088c*/ 	.short	0x0380
        /*088e*/ 	.short	0x0040


	//----- nvinfo : EIATTR_SW_WAR
	.align		4
.L_804:
        /*0890*/ 	.byte	0x04, 0x36
        /*0892*/ 	.short	(.L_806 - .L_805)
.L_805:
        /*0894*/ 	.word	0x00000008
.L_806:


//--------------------- .nv.info._ZN3cub18CUB_300001_SM_10006detail11scan_by_key25DeviceScanByKeyInitKernelINS0_24ReduceByKeyScanTileStateIdiLb1EEEPimEEvT_T0_PN4cuda3std3__415iterator_traitsIS8_vE10value_typeET1_i --------------------------
	.section	.nv.info._ZN3cub18CUB_300001_SM_10006detail11scan_by_key25DeviceScanByKeyInitKernelINS0_24ReduceByKeyScanTileStateIdiLb1EEEPimEEvT_T0_PN4cuda3std3__415iterator_traitsIS8_vE10value_typeET1_i,"",@"SHT_CUDA_INFO"
	.sectionflags	@""
	.align	4


	//----- nvinfo : EIATTR_CUDA_API_VERSION
	.align		4
        /*0000*/ 	.byte	0x04, 0x37
        /*0002*/ 	.short	(.L_808 - .L_807)
.L_807:
        /*0004*/ 	.word	0x00000082


	//----- nvinfo : EIATTR_KPARAM_INFO
	.align		4
.L_808:
        /*0008*/ 	.byte	0x04, 0x17
        /*000a*/ 	.short	(.L_810 - .L_809)
.L_809:
        /*000c*/ 	.word	0x00000000
        /*0010*/ 	.short	0x0004
        /*0012*/ 	.short	0x0020
        /*0014*/ 	.byte	0x00, 0xf0, 0x11, 0x00


	//----- nvinfo : EIATTR_KPARAM_INFO
	.align		4
.L_810:
        /*0018*/ 	.byte	0x04, 0x17
        /*001a*/ 	.short	(.L_812 - .L_811)
.L_811:
        /*001c*/ 	.word	0x00000000
        /*0020*/ 	.short	0x0003
        /*0022*/ 	.short	0x0018
        /*0024*/ 	.byte	0x00, 0xf0, 0x21, 0x00


	//----- nvinfo : EIATTR_KPARAM_INFO
	.align		4
.L_812:
        /*0028*/ 	.byte	0x04, 0x17
        /*002a*/ 	.short	(.L_814 - .L_813)
.L_813:
        /*002c*/ 	.word	0x00000000
        /*0030*/ 	.short	0x0002
        /*0032*/ 	.short	0x0010
        /*0034*/ 	.byte	0x00, 0xf5, 0x21, 0x00


	//----- nvinfo : EIATTR_KPARAM_INFO
	.align		4
.L_814:
        /*0038*/ 	.byte	0x04, 0x17
        /*003a*/ 	.short	(.L_816 - .L_815)
.L_815:
        /*003c*/ 	.word	0x00000000
        /*0040*/ 	.short	0x0001
        /*0042*/ 	.short	0x0008
        /*0044*/ 	.byte	0x00, 0xf5, 0x21, 0x00


	//----- nvinfo : EIATTR_KPARAM_INFO
	.align		4
.L_816:
        /*0048*/ 	.byte	0x04, 0x17
        /*004a*/ 	.short	(.L_818 - .L_817)
.L_817:
        /*004c*/ 	.word	0x00000000
        /*0050*/ 	.short	0x0000
        /*0052*/ 	.short	0x0000
        /*0054*/ 	.byte	0x00, 0xf0, 0x21, 0x00


	//----- nvinfo : EIATTR_SPARSE_MMA_MASK
	.align		4
.L_818:
        /*0058*/ 	.byte	0x03, 0x50
        /*005a*/ 	.short	0x0000


	//----- nvinfo : EIATTR_MAXREG_COUNT
	.align		4
        /*005c*/ 	.byte	0x03, 0x1b
        /*005e*/ 	.short	0x00ff


	//----- nvinfo : EIATTR_MERCURY_ISA_VERSION
	.align		4
        /*0060*/ 	.byte	0x03, 0x5f
        /*0062*/ 	.short	0x0101


	//----- nvinfo : EIATTR_VRC_CTA_INIT_COUNT
	.align		4
        /*0064*/ 	.byte	0x02, 0x4a
	.zero		1
	.zero		1


	//----- nvinfo : EIATTR_EXIT_INSTR_OFFSETS
	.align		4
        /*0068*/ 	.byte	0x04, 0x1c
        /*006a*/ 	.short	(.L_820 - .L_819)


	//   ....[0]....
.L_819:
        /*006c*/ 	.word	0x00000150


	//   ....[1]....
        /*0070*/ 	.word	0x00000200


	//----- nvinfo : EIATTR_CBANK_PARAM_SIZE
	.align		4
.L_820:
        /*0074*/ 	.byte	0x03, 0x19
        /*0076*/ 	.short	0x0024


	//----- nvinfo : EIATTR_PARAM_CBANK
	.align		4
        /*0078*/ 	.byte	0x04, 0x0a
        /*007a*/ 	.short	(.L_822 - .L_821)
	.align		4
.L_821:
        /*007c*/ 	.word	index@(.nv.constant0._ZN3cub18CUB_300001_SM_10006detail11scan_by_key25DeviceScanByKeyInitKernelINS0_24ReduceByKeyScanTileStateIdiLb1EEEPimEEvT_T0_PN4cuda3std3__415iterator_traitsIS8_vE10value_typeET1_i)
        /*0080*/ 	.short	0x0380
        /*0082*/ 	.short	0x0024


	//----- nvinfo : EIATTR_SW_WAR
	.align		4
.L_822:
        /*0084*/ 	.byte	0x04, 0x36
        /*0086*/ 	.short	(.L_824 - .L_823)
.L_823:
        /*0088*/ 	.word	0x00000008
.L_824:


//--------------------- .nv.info._ZN3cub18CUB_300001_SM_10006detail11scan_by_key21DeviceScanByKeyKernelINS2_10policy_hubIPidfN4cuda3std3__44plusIfEEE10Policy1000ES5_PfSD_NS0_24ReduceByKeyScanTileStateIdiLb1EEENS8_8equal_toIiEESA_djdiEEvT0_PT9_T1_T2_T3_iT4_T5_T6_T7_ --------------------------
	.section	.nv.info._ZN3cub18CUB_300001_SM_10006detail11scan_by_key21DeviceScanByKeyKernelINS2_10policy_hubIPidfN4cuda3std3__44plusIfEEE10Policy1000ES5_PfSD_NS0_24ReduceByKeyScanTileStateIdiLb1EEENS8_8equal_toIiEESA_djdiEEvT0_PT9_T1_T2_T3_iT4_T5_T6_T7_,"",@"SHT_CUDA_INFO"
	.sectionflags	@""
	.align	4


	//----- nvinfo : EIATTR_CUDA_API_VERSION
	.align		4
        /*0000*/ 	.byte	0x04, 0x37
        /*0002*/ 	.short	(.L_826 - .L_825)
.L_825:
        /*0004*/ 	.word	0x00000082


	//----- nvinfo : EIATTR_KPARAM_INFO
	.align		4
.L_826:
        /*0008*/ 	.byte	0x04, 0x17
        /*000a*/ 	.short	(.L_828 - .L_827)
.L_827:
        /*000c*/ 	.word	0x00000000
        /*0010*/ 	.short	0x0009
        /*0012*/ 	.short	0x0038
        /*0014*/ 	.byte	0x00, 0xf0, 0x11, 0x00


	//----- nvinfo : EIATTR_KPARAM_INFO
	.align		4
.L_828:
        /*0018*/ 	.byte	0x04, 0x17
        /*001a*/ 	.short	(.L_830 - .L_829)
.L_829:
        /*001c*/ 	.word	0x00000000
        /*0020*/ 	.short	0x0008
        /*0022*/ 	.short	0x0030
        /*0024*/ 	.byte	0x00, 0xf0, 0x21, 0x00


	//----- nvinfo : EIATTR_KPARAM_INFO
	.align		4
.L_830:
        /*0028*/ 	.byte	0x04, 0x17
        /*002a*/ 	.short	(.L_832 - .L_831)
.L_831:
        /*002c*/ 	.word	0x00000000
        /*0030*/ 	.short	0x0007
        /*0032*/ 	.short	0x002d
        /*0034*/ 	.byte	0x00, 0xf0, 0x05, 0x00


	//----- nvinfo : EIATTR_KPARAM_INFO
	.align		4
.L_832:
        /*0038*/ 	.byte	0x04, 0x17
        /*003a*/ 	.short	(.L_834 - .L_833)
.L_833:
        /*003c*/ 	.word	0x00000000
        /*0040*/ 	.short	0x0006
        /*0042*/ 	.short	0x002c
        /*0044*/ 	.byte	0x00, 0xf0, 0x05, 0x00


	//----- nvinfo : EIATTR_KPARAM_INFO
	.align		4
.L_834:
        /*0048*/ 	.byte	0x04, 0x17
        /*004a*/ 	.short	(.L_836 - .L_835)
.L_835:
        /*004c*/ 	.word	0x00000000
        /*0050*/ 	.short	0x0005
        /*0052*/ 	.short	0x0028
        /*0054*/ 	.byte	0x00, 0xf0, 0x11, 0x00


	//----- nvinfo : EIATTR_KPARAM_INFO
	.align		4
.L_836:
        /*0058*/ 	.byte	0x04, 0x17
        /*005a*/ 	.short	(.L_838 - .L_837)
.L_837:
        /*005c*/ 	.word	0x00000000
        /*0060*/ 	.short	0x0004
        /*0062*/ 	.short	0x0020
        /*0064*/ 	.byte	0x00, 0xf0, 0x21, 0x00


	//----- nvinfo : EIATTR_KPARAM_INFO
	.align		4
.L_838:
        /*0068*/ 	.byte	0x04, 0x17
        /*006a*/ 	.short	(.L_840 - .L_839)
.L_839:
        /*006c*/ 	.word	0x00000000
        /*0070*/ 	.short	0x0003
        /*0072*/ 	.short	0x0018
        /*0074*/ 	.byte	0x00, 0xf5, 0x21, 0x00


	//----- nvinfo : EIATTR_KPARAM_INFO
	.align		4
.L_840:
        /*0078*/ 	.byte	0x04, 0x17
        /*007a*/ 	.short	(.L_842 - .L_841)
.L_841:
        /*007c*/ 	.word	0x00000000
        /*0080*/ 	.short	0x0002
        /*0082*/ 	.short	0x0010
        /*0084*/ 	.byte	0x00, 0xf5, 0x21, 0x00


	//----- nvinfo : EIATTR_KPARAM_INFO
	.align		4
.L_842:
        /*0088*/ 	.byte	0x04, 0x17
        /*008a*/ 	.short	(.L_844 - .L_843)
.L_843:
        /*008c*/ 	.word	0x00000000
        /*0090*/ 	.short	0x0001
        /*0092*/ 	.short	0x0008
        /*0094*/ 	.byte	0x00, 0xf5, 0x21, 0x00


	//----- nvinfo : EIATTR_KPARAM_INFO
	.align		4
.L_844:
        /*0098*/ 	.byte	0x04, 0x17
        /*009a*/ 	.short	(.L_846 - .L_845)
.L_845:
        /*009c*/ 	.word	0x00000000
        /*00a0*/ 	.short	0x0000
        /*00a2*/ 	.short	0x0000
        /*00a4*/ 	.byte	0x00, 0xf5, 0x21, 0x00


	//----- nvinfo : EIATTR_SPARSE_MMA_MASK
	.align		4
.L_846:
        /*00a8*/ 	.byte	0x03, 0x50
        /*00aa*/ 	.short	0x0000


	//----- nvinfo : EIATTR_MAXREG_COUNT
	.align		4
        /*00ac*/ 	.byte	0x03, 0x1b
        /*00ae*/ 	.short	0x00ff


	//----- nvinfo : EIATTR_NUM_BARRIERS
	.align		4
        /*00b0*/ 	.byte	0x02, 0x4c
        /*00b2*/ 	.byte	0x01
	.zero		1


	//----- nvinfo : EIATTR_MERCURY_ISA_VERSION
	.align		4
        /*00b4*/ 	.byte	0x03, 0x5f
        /*00b6*/ 	.short	0x0101


	//----- nvinfo : EIATTR_COOP_GROUP_MASK_REGIDS
	.align		4
        /*00b8*/ 	.byte	0x04, 0x29
        /*00ba*/ 	.short	(.L_848 - .L_847)


	//   ....[0]....
.L_847:
        /*00bc*/ 	.word	0xffffffff


	//   ....[1]....
        /*00c0*/ 	.word	0xffffffff


	//   ....[2]....
        /*00c4*/ 	.word	0xffffffff


	//   ....[3]....
        /*00c8*/ 	.word	0xffffffff


	//   ....[4]....
        /*00cc*/ 	.word	0xffffffff


	//   ....[5]....
        /*00d0*/ 	.word	0xffffffff


	//   ....[6]....
        /*00d4*/ 	.word	0xffffffff


	//   ....[7]....
        /*00d8*/ 	.word	0xffffffff


	//   ....[8]....
        /*00dc*/ 	.word	0xffffffff


	//   ....[9]....
        /*00e0*/ 	.word	0xffffffff


	//   ....[10]....
        /*00e4*/ 	.word	0xffffffff


	//   ....[11]....
        /*00e8*/ 	.word	0xffffffff


	//   ....[12]....
        /*00ec*/ 	.word	0xffffffff


	//   ....[13]....
        /*00f0*/ 	.word	0xffffffff


	//   ....[14]....
        /*00f4*/ 	.word	0xffffffff


	//   ....[15]....
        /*00f8*/ 	.word	0xffffffff


	//   ....[16]....
        /*00fc*/ 	.word	0xffffffff


	//   ....[17]....
        /*0100*/ 	.word	0xffffffff


	//   ....[18]....
        /*0104*/ 	.word	0xffffffff


	//   ....[19]....
        /*0108*/ 	.word	0xffffffff


	//   ....[20]....
        /*010c*/ 	.word	0xffffffff


	//   ....[21]....
        /*0110*/ 	.word	0xffffffff


	//   ....[22]....
        /*0114*/ 	.word	0xffffffff


	//   ....[23]....
        /*0118*/ 	.word	0xffffffff


	//   ....[24]....
        /*011c*/ 	.word	0xffffffff


	//   ....[25]....
        /*0120*/ 	.word	0xffffffff


	//   ....[26]....
        /*0124*/ 	.word	0xffffffff


	//   ....[27]....
        /*0128*/ 	.word	0xffffffff


	//   ....[28]....
        /*012c*/ 	.word	0xffffffff


	//   ....[29]....
        /*0130*/ 	.word	0xffffffff


	//   ....[30]....
        /*0134*/ 	.word	0xffffffff


	//   ....[31]....
        /*0138*/ 	.word	0xffffffff


	//   ....[32]....
        /*013c*/ 	.word	0xffffffff


	//   ....[33]....
        /*0140*/ 	.word	0xffffffff


	//   ....[34]....
        /*0144*/ 	.word	0xffffffff


	//   ....[35]....
        /*0148*/ 	.word	0xffffffff


	//   ....[36]....
        /*014c*/ 	.word	0xffffffff


	//   ....[37]....
        /*0150*/ 	.word	0xffffffff


	//   ....[38]....
        /*0154*/ 	.word	0xffffffff


	//   ....[39]....
        /*0158*/ 	.word	0xffffffff


	//   ....[40]....
        /*015c*/ 	.word	0xffffffff


	//   ....[41]....
        /*0160*/ 	.word	0xffffffff


	//   ....[42]....
        /*0164*/ 	.word	0xffffffff


	//   ....[43]....
        /*0168*/ 	.word	0xffffffff


	//   ....[44]....
        /*016c*/ 	.word	0xffffffff


	//   ....[45]....
        /*0170*/ 	.word	0xffffffff


	//   ....[46]....
        /*0174*/ 	.word	0xffffffff


	//   ....[47]....
        /*0178*/ 	.word	0xffffffff


	//   ....[48]....
        /*017c*/ 	.word	0xffffffff


	//   ....[49]....
        /*0180*/ 	.word	0xffffffff


	//   ....[50]....
        /*0184*/ 	.word	0xffffffff


	//   ....[51]....
        /*0188*/ 	.word	0xffffffff


	//   ....[52]....
        /*018c*/ 	.word	0xffffffff


	//   ....[53]....
        /*0190*/ 	.word	0xffffffff


	//   ....[54]....
        /*0194*/ 	.word	0xffffffff


	//   ....[55]....
        /*0198*/ 	.word	0xffffffff


	//   ....[56]....
        /*019c*/ 	.word	0xffffffff


	//   ....[57]....
        /*01a0*/ 	.word	0xffffffff


	//   ....[58]....
        /*01a4*/ 	.word	0xffffffff


	//   ....[59]....
        /*01a8*/ 	.word	0xffffffff


	//   ....[60]....
        /*01ac*/ 	.word	0xffffffff


	//   ....[61]....
        /*01b0*/ 	.word	0xffffffff


	//   ....[62]....
        /*01b4*/ 	.word	0xffffffff


	//   ....[63]....
        /*01b8*/ 	.word	0xffffffff


	//   ....[64]....
        /*01bc*/ 	.word	0xffffffff


	//   ....[65]....
        /*01c0*/ 	.word	0xffffffff


	//   ....[66]....
        /*01c4*/ 	.word	0xffffffff


	//   ....[67]....
        /*01c8*/ 	.word	0xffffffff


	//   ....[68]....
        /*01cc*/ 	.word	0xffffffff


	//   ....[69]....
        /*01d0*/ 	.word	0xffffffff


	//   ....[70]....
        /*01d4*/ 	.word	0xffffffff


	//   ....[71]....
        /*01d8*/ 	.word	0xffffffff


	//   ....[72]....
        /*01dc*/ 	.word	0xffffffff


	//   ....[73]....
        /*01e0*/ 	.word	0xffffffff


	//   ....[74]....
        /*01e4*/ 	.word	0xffffffff


	//   ....[75]....
        /*01e8*/ 	.word	0xffffffff


	//   ....[76]....
        /*01ec*/ 	.word	0xffffffff


	//   ....[77]....
        /*01f0*/ 	.word	0xffffffff


	//   ....[78]....
        /*01f4*/ 	.word	0xffffffff


	//   ....[79]....
        /*01f8*/ 	.word	0xffffffff


	//   ....[80]....
        /*01fc*/ 	.word	0xffffffff


	//   ....[81]....
        /*0200*/ 	.word	0xffffffff


	//   ....[82]....
        /*0204*/ 	.word	0xffffffff


	//   ....[83]....
        /*0208*/ 	.word	0xffffffff


	//   ....[84]....
        /*020c*/ 	.word	0xffffffff


	//   ....[85]....
        /*0210*/ 	.word	0xffffffff


	//   ....[86]....
        /*0214*/ 	.word	0xffffffff


	//   ....[87]....
        /*0218*/ 	.word	0xffffffff


	//   ....[88]....
        /*021c*/ 	.word	0xffffffff


	//   ....[89]....
        /*0220*/ 	.word	0xffffffff


	//   ....[90]....
        /*0224*/ 	.word	0xffffffff


	//   ....[91]....
        /*0228*/ 	.word	0xffffffff


	//   ....[92]....
        /*022c*/ 	.word	0xffffffff


	//   ....[93]....
        /*0230*/ 	.word	0xffffffff


	//   ....[94]....
        /*0234*/ 	.word	0xffffffff


	//   ....[95]....
        /*0238*/ 	.word	0xffffffff


	//   ....[96]....
        /*023c*/ 	.word	0xffffffff


	//   ....[97]....
        /*0240*/ 	.word	0xffffffff


	//   ....[98]....
        /*0244*/ 	.word	0xffffffff


	//   ....[99]....
        /*0248*/ 	.word	0xffffffff


	//   ....[100]....
        /*024c*/ 	.word	0xffffffff


	//   ....[101]....
        /*0250*/ 	.word	0xffffffff


	//   ....[102]....
        /*0254*/ 	.word	0xffffffff


	//   ....[103]....
        /*0258*/ 	.word	0xffffffff


	//   ....[104]....
        /*025c*/ 	.word	0xffffffff


	//   ....[105]....
        /*0260*/ 	.word	0xffffffff


	//   ....[106]....
        /*0264*/ 	.word	0xffffffff


	//   ....[107]....
        /*0268*/ 	.word	0xffffffff


	//   ....[108]....
        /*026c*/ 	.word	0xffffffff


	//   ....[109]....
        /*0270*/ 	.word	0xffffffff


	//   ....[110]....
        /*0274*/ 	.word	0xffffffff


	//   ....[111]....
        /*0278*/ 	.word	0xffffffff


	//   ....[112]....
        /*027c*/ 	.word	0xffffffff


	//   ....[113]....
        /*0280*/ 	.word	0xffffffff


	//   ....[114]....
        /*0284*/ 	.word	0xffffffff


	//   ....[115]....
        /*0288*/ 	.word	0xffffffff


	//   ....[116]....
        /*028c*/ 	.word	0xffffffff


	//   ....[117]....
        /*0290*/ 	.word	0xffffffff


	//   ....[118]....
        /*0294*/ 	.word	0xffffffff


	//   ....[119]....
        /*0298*/ 	.word	0xffffffff


	//   ....[120]....
        /*029c*/ 	.word	0xffffffff


	//   ....[121]....
        /*02a0*/ 	.word	0xffffffff


	//   ....[122]....
        /*02a4*/ 	.word	0xffffffff


	//   ....[123]....
        /*02a8*/ 	.word	0xffffffff


	//   ....[124]....
        /*02ac*/ 	.word	0xffffffff


	//   ....[125]....
        /*02b0*/ 	.word	0xffffffff


	//   ....[126]....
        /*02b4*/ 	.word	0xffffffff


	//   ....[127]....
        /*02b8*/ 	.word	0xffffffff


	//   ....[128]....
        /*02bc*/ 	.word	0xffffffff


	//   ....[129]....
        /*02c0*/ 	.word	0xffffffff


	//   ....[130]....
        /*02c4*/ 	.word	0xffffffff


	//   ....[131]....
        /*02c8*/ 	.word	0xffffffff


	//   ....[132]....
        /*02cc*/ 	.word	0xffffffff


	//   ....[133]....
        /*02d0*/ 	.word	0xffffffff


	//   ....[134]....
        /*02d4*/ 	.word	0xffffffff


	//   ....[135]....
        /*02d8*/ 	.word	0xffffffff


	//   ....[136]....
        /*02dc*/ 	.word	0xffffffff


	//   ....[137]....
        /*02e0*/ 	.word	0xffffffff


	//   ....[138]....
        /*02e4*/ 	.word	0xffffffff


	//   ....[139]....
        /*02e8*/ 	.word	0xffffffff


	//   ....[140]....
        /*02ec*/ 	.word	0xffffffff


	//   ....[141]....
        /*02f0*/ 	.word	0xffffffff


	//   ....[142]....
        /*02f4*/ 	.word	0xffffffff


	//   ....[143]....
        /*02f8*/ 	.word	0xffffffff


	//   ....[144]....
        /*02fc*/ 	.word	0xffffffff


	//   ....[145]....
        /*0300*/ 	.word	0xffffffff


	//   ....[146]....
        /*0304*/ 	.word	0xffffffff


	//   ....[147]....
        /*0308*/ 	.word	0xffffffff


	//   ....[148]....
        /*030c*/ 	.word	0xffffffff


	//   ....[149]....
        /*0310*/ 	.word	0xffffffff


	//   ....[150]....
        /*0314*/ 	.word	0x05000047


	//   ....[151]....
        /*0318*/ 	.word	0x05000047


	//   ....[152]....
        /*031c*/ 	.word	0x05000047


	//   ....[153]....
        /*0320*/ 	.word	0x05000047


	//   ....[154]....
        /*0324*/ 	.word	0x05000047


	//   ....[155]....
        /*0328*/ 	.word	0x05000047


	//   ....[156]....
        /*032c*/ 	.word	0x05000047


	//   ....[157]....
        /*0330*/ 	.word	0x05000047


	//   ....[158]....
        /*0334*/ 	.word	0x05000047


	//   ....[159]....
        /*0338*/ 	.word	0x05000047


	//   ....[160]....
        /*033c*/ 	.word	0x05000047


	//   ....[161]....
        /*0340*/ 	.word	0x05000047


	//   ....[162]....
        /*0344*/ 	.word	0x05000047


	//   ....[163]....
        /*0348*/ 	.word	0x05000047


	//   ....[164]....
        /*034c*/ 	.word	0x05000047


	//   ....[165]....
        /*0350*/ 	.word	0x05000047


	//   ....[166]....
        /*0354*/ 	.word	0x05000047


	//   ....[167]....
        /*0358*/ 	.word	0x05000047


	//   ....[168]....
        /*035c*/ 	.word	0x05000047


	//   ....[169]....
        /*0360*/ 	.word	0x05000047


	//   ....[170]....
        /*0364*/ 	.word	0x05000047


	//   ....[171]....
        /*0368*/ 	.word	0x05000047


	//   ....[172]....
        /*036c*/ 	.word	0x05000047


	//   ....[173]....
        /*0370*/ 	.word	0x05000047


	//   ....[174]....
        /*0374*/ 	.word	0x05000047


	//   ....[175]....
        /*0378*/ 	.word	0x05000047


	//   ....[176]....
        /*037c*/ 	.word	0x05000047


	//   ....[177]....
        /*0380*/ 	.word	0x05000047


	//   ....[178]....
        /*0384*/ 	.word	0x05000047


	//   ....[179]....
        /*0388*/ 	.word	0x05000047


	//   ....[180]....
        /*038c*/ 	.word	0x05000047


	//   ....[181]....
        /*0390*/ 	.word	0x05000047


	//   ....[182]....
        /*0394*/ 	.word	0x05000047


	//   ....[183]....
        /*0398*/ 	.word	0x05000047


	//   ....[184]....
        /*039c*/ 	.word	0x05000047


	//   ....[185]....
        /*03a0*/ 	.word	0x05000047


	//   ....[186]....
        /*03a4*/ 	.word	0x05000047


	//   ....[187]....
        /*03a8*/ 	.word	0x05000047


	//   ....[188]....
        /*03ac*/ 	.word	0x05000047


	//   ....[189]....
        /*03b0*/ 	.word	0x05000047


	//   ....[190]....
        /*03b4*/ 	.word	0x05000047


	//   ....[191]....
        /*03b8*/ 	.word	0x05000047


	//   ....[192]....
        /*03bc*/ 	.word	0x05000047


	//   ....[193]....
        /*03c0*/ 	.word	0x05000047


	//   ....[194]....
        /*03c4*/ 	.word	0x05000047


	//   ....[195]....
        /*03c8*/ 	.word	0x05000047


	//   ....[196]....
        /*03cc*/ 	.word	0x05000047


	//   ....[197]....
        /*03d0*/ 	.word	0x05000047


	//   ....[198]....
        /*03d4*/ 	.word	0x05000047


	//   ....[199]....
        /*03d8*/ 	.word	0x05000047


	//   ....[200]....
        /*03dc*/ 	.word	0x05000047


	//   ....[201]....
        /*03e0*/ 	.word	0x05000047


	//   ....[202]....
        /*03e4*/ 	.word	0x05000047


	//   ....[203]....
        /*03e8*/ 	.word	0x05000047


	//   ....[204]....
        /*03ec*/ 	.word	0x05000047


	//   ....[205]....
        /*03f0*/ 	.word	0x05000047


	//   ....[206]....
        /*03f4*/ 	.word	0x05000047


	//   ....[207]....
        /*03f8*/ 	.word	0x05000047


	//   ....[208]....
        /*03fc*/ 	.word	0x05000047


	//   ....[209]....
        /*0400*/ 	.word	0x05000047


	//   ....[210]....
        /*0404*/ 	.word	0x05000047


	//   ....[211]....
        /*0408*/ 	.word	0x05000047


	//   ....[212]....
        /*040c*/ 	.word	0x05000047


	//   ....[213]....
        /*0410*/ 	.word	0x05000047


	//   ....[214]....
        /*0414*/ 	.word	0x05000047


	//   ....[215]....
        /*0418*/ 	.word	0x05000047


	//   ....[216]....
        /*041c*/ 	.word	0x05000047


	//   ....[217]....
        /*0420*/ 	.word	0x05000047


	//   ....[218]....
        /*0424*/ 	.word	0x05000047


	//   ....[219]....
        /*0428*/ 	.word	0x05000047


	//   ....[220]....
        /*042c*/ 	.word	0x05000047


	//   ....[221]....
        /*0430*/ 	.word	0x05000047


	//   ....[222]....
        /*0434*/ 	.word	0x05000047


	//   ....[223]....
        /*0438*/ 	.word	0x05000047


	//   ....[224]....
        /*043c*/ 	.word	0x05000047


	//   ....[225]....
        /*0440*/ 	.word	0x05000047


	//   ....[226]....
        /*0444*/ 	.word	0x05000047


	//   ....[227]....
        /*0448*/ 	.word	0x05000047


	//   ....[228]....
        /*044c*/ 	.word	0x05000047


	//   ....[229]....
        /*0450*/ 	.word	0x05000047


	//   ....[230]....
        /*0454*/ 	.word	0x05000047


	//   ....[231]....
        /*0458*/ 	.word	0x05000047


	//   ....[232]....
        /*045c*/ 	.word	0x05000047


	//   ....[233]....
        /*0460*/ 	.word	0x05000047


	//   ....[234]....
        /*0464*/ 	.word	0x05000047


	//   ....[235]....
        /*0468*/ 	.word	0x05000047


	//   ....[236]....
        /*046c*/ 	.word	0x05000047


	//   ....[237]....
        /*0470*/ 	.word	0x05000047


	//   ....[238]....
        /*0474*/ 	.word	0x05000047


	//   ....[239]....
        /*0478*/ 	.word	0x05000047


	//   ....[240]....
        /*047c*/ 	.word	0x05000047


	//   ....[241]....
        /*0480*/ 	.word	0x05000047


	//----- nvinfo : EIATTR_COOP_GROUP_INSTR_OFFSETS
	.align		4
.L_848:
        /*0484*/ 	.byte	0x04, 0x28
        /*0486*/ 	.short	(.L_850 - .L_849)


	//   ....[0]....
.L_849:
        /*0488*/ 	.word	0x00000460


	//   ....[1]....
        /*048c*/ 	.word	0x000008e0


	//   ....[2]....
        /*0490*/ 	.word	0x000010f0


	//   ....[3]....
        /*0494*/ 	.word	0x000011b0


	//   ....[4]....
        /*0498*/ 	.word	0x000014a0


	//   ....[5]....
        /*049c*/ 	.word	0x000014d0


	//   ....[6]....
        /*04a0*/ 	.word	0x00001510


	//   ....[7]....
        /*04a4*/ 	.word	0x00001580


	//   ....[8]....
        /*04a8*/ 	.word	0x000015b0


	//   ....[9]....
        /*04ac*/ 	.word	0x000015f0


	//   ....[10]....
        /*04b0*/ 	.word	0x00001660


	//   ....[11]....
        /*04b4*/ 	.word	0x00001690


	//   ....[12]....
        /*04b8*/ 	.word	0x000016d0


	//   ....[13]....
        /*04bc*/ 	.word	0x00001740


	//   ....[14]....
        /*04c0*/ 	.word	0x00001780


	//   ....[15]....
        /*04c4*/ 	.word	0x000017b0


	//   ....[16]....
        /*04c8*/ 	.word	0x00001810


	//   ....[17]....
        /*04cc*/ 	.word	0x000018b0


	//   ....[18]....
        /*04d0*/ 	.word	0x00001cf0


	//   ....[19]....
        /*04d4*/ 	.word	0x00001d10


	//   ....[20]....
        /*04d8*/ 	.word	0x00002cd0


	//   ....[21]....
        /*04dc*/ 	.word	0x00002d00


	//   ....[22]....
        /*04e0*/ 	.word	0x00002e40


	//   ....[23]....
        /*04e4*/ 	.word	0x00002e60


	//   ....[24]....
        /*04e8*/ 	.word	0x00002e80


	//   ....[25]....
        /*04ec*/ 	.word	0x00002ee0


	//   ....[26]....
        /*04f0*/ 	.word	0x00002f50


	//   ....[27]....
        /*04f4*/ 	.word	0x00002f80


	//   ....[28]....
        /*04f8*/ 	.word	0x00002fa0


	//   ....[29]....
        /*04fc*/ 	.word	0x00003020


	//   ....[30]....
        /*0500*/ 	.word	0x00003040


	//   ....[31]....
        /*0504*/ 	.word	0x00003060


	//   ....[32]....
        /*0508*/ 	.word	0x000030a0


	//   ....[33]....
        /*050c*/ 	.word	0x00003100


	//   ....[34]....
        /*0510*/ 	.word	0x00003130


	//   ....[35]....
        /*0514*/ 	.word	0x00003220


	//   ....[36]....
        /*0518*/ 	.word	0x000035e0


	//   ....[37]....
        /*051c*/ 	.word	0x00003660


	//   ....[38]....
        /*0520*/ 	.word	0x00003b10


	//   ....[39]....
        /*0524*/ 	.word	0x00003b90


	//   ....[40]....
        /*0528*/ 	.word	0x00003c00


	//   ....[41]....
        /*052c*/ 	.word	0x00003c50


	//   ....[42]....
        /*0530*/ 	.word	0x00003c60


	//   ....[43]....
        /*0534*/ 	.word	0x00003d50


	//   ....[44]....
        /*0538*/ 	.word	0x00003da0


	//   ....[45]....
        /*053c*/ 	.word	0x00003db0


	//   ....[46]....
        /*0540*/ 	.word	0x00003eb0


	//   ....[47]....
        /*0544*/ 	.word	0x00003f00


	//   ....[48]....
        /*0548*/ 	.word	0x00003f10


	//   ....[49]....
        /*054c*/ 	.word	0x00004010


	//   ....[50]....
        /*0550*/ 	.word	0x00004060


	//   ....[51]....
        /*0554*/ 	.word	0x00004070


	//   ....[52]....
        /*0558*/ 	.word	0x00004170


	//   ....[53]....
        /*055c*/ 	.word	0x000041c0


	//   ....[54]....
        /*0560*/ 	.word	0x000041d0


	//   ....[55]....
        /*0564*/ 	.word	0x00004330


	//   ....[56]....
        /*0568*/ 	.word	0x00004540


	//   ....[57]....
        /*056c*/ 	.word	0x000045b0


	//   ....[58]....
        /*0570*/ 	.word	0x00004600


	//   ....[59]....
        /*0574*/ 	.word	0x00004650


	//   ....[60]....
        /*0578*/ 	.word	0x00004660


	//   ....[61]....
        /*057c*/ 	.word	0x00004760


	//   ....[62]....
        /*0580*/ 	.word	0x000047b0


	//   ....[63]....
        /*0584*/ 	.word	0x000047c0


	//   ....[64]....
        /*0588*/ 	.word	0x000048d0


	//   ....[65]....
        /*058c*/ 	.word	0x00004920


	//   ....[66]....
        /*0590*/ 	.word	0x00004930


	//   ....[67]....
        /*0594*/ 	.word	0x00004a40


	//   ....[68]....
        /*0598*/ 	.word	0x00004a90


	//   ....[69]....
        /*059c*/ 	.word	0x00004aa0


	//   ....[70]....
        /*05a0*/ 	.word	0x00004bb0


	//   ....[71]....
        /*05a4*/ 	.word	0x00004c00


	//   ....[72]....
        /*05a8*/ 	.word	0x00004c10


	//   ....[73]....
        /*05ac*/ 	.word	0x00004dc0


	//   ....[74]....
        /*05b0*/ 	.word	0x00006520


	//   ....[75]....
        /*05b4*/ 	.word	0x000073f0


	//   ....[76]....
        /*05b8*/ 	.word	0x00007bf0


	//   ....[77]....
        /*05bc*/ 	.word	0x000087b0


	//   ....[78]....
        /*05c0*/ 	.word	0x00008810


	//   ....[79]....
        /*05c4*/ 	.word	0x00008b10


	//   ....[80]....
        /*05c8*/ 	.word	0x00008b30


	//   ....[81]....
        /*05cc*/ 	.word	0x00008b50


	//   ....[82]....
        /*05d0*/ 	.word	0x00008c00


	//   ....[83]....
        /*05d4*/ 	.word	0x00008c20


	//   ....[84]....
        /*05d8*/ 	.word	0x00008c40


	//   ....[85]....
        /*05dc*/ 	.word	0x00008ce0


	//   ....[86]....
        /*05e0*/ 	.word	0x00008d00


	//   ....[87]....
        /*05e4*/ 	.word	0x00008d20


	//   ....[88]....
        /*05e8*/ 	.word	0x00008dc0


	//   ....[89]....
        /*05ec*/ 	.word	0x00008e00


	//   ....[90]....
        /*05f0*/ 	.word	0x00008e20


	//   ....[91]....
        /*05f4*/ 	.word	0x00008e70


	//   ....[92]....
        /*05f8*/ 	.word	0x00008f10


	//   ....[93]....
        /*05fc*/ 	.word	0x00008f30


	//   ....[94]....
        /*0600*/ 	.word	0x00008f40


	//   ....[95]....
        /*0604*/ 	.word	0x0000a650


	//   ....[96]....
        /*0608*/ 	.word	0x0000a690


	//   ....[97]....
        /*060c*/ 	.word	0x0000a8b0


	//   ....[98]....
        /*0610*/ 	.word	0x0000a8e0


	//   ....[99]....
        /*0614*/ 	.word	0x0000a910


	//   ....[100]....
        /*0618*/ 	.word	0x0000a960


	//   ....[101]....
        /*061c*/ 	.word	0x0000a9e0


	//   ....[102]....
        /*0620*/ 	.word	0x0000aa20


	//   ....[103]....
        /*0624*/ 	.word	0x0000aa40


	//   ....[104]....
        /*0628*/ 	.word	0x0000aac0


	//   ....[105]....
        /*062c*/ 	.word	0x0000ab00


	//   ....[106]....
        /*0630*/ 	.word	0x0000ab20


	//   ....[107]....
        /*0634*/ 	.word	0x0000ab90


	//   ....[108]....
        /*0638*/ 	.word	0x0000abd0


	//   ....[109]....
        /*063c*/ 	.word	0x0000ac10


	//   ....[110]....
        /*0640*/ 	.word	0x0000acc0


	//   ....[111]....
        /*0644*/ 	.word	0x0000ace0


	//   ....[112]....
        /*0648*/ 	.word	0x0000ad30


	//   ....[113]....
        /*064c*/ 	.word	0x0000b640


	//   ....[114]....
        /*0650*/ 	.word	0x0000b6c0


	//   ....[115]....
        /*0654*/ 	.word	0x0000b730


	//   ....[116]....
        /*0658*/ 	.word	0x0000b780


	//   ....[117]....
        /*065c*/ 	.word	0x0000b790


	//   ....[118]....
        /*0660*/ 	.word	0x0000b880


	//   ....[119]....
        /*0664*/ 	.word	0x0000b8d0


	//   ....[120]....
        /*0668*/ 	.word	0x0000b8e0


	//   ....[121]....
        /*066c*/ 	.word	0x0000b9e0


	//   ....[122]....
        /*0670*/ 	.word	0x0000ba30


	//   ....[123]....
        /*0674*/ 	.word	0x0000ba40


	//   ....[124]....
        /*0678*/ 	.word	0x0000bb40


	//   ....[125]....
        /*067c*/ 	.word	0x0000bb90


	//   ....[126]....
        /*0680*/ 	.word	0x0000bba0


	//   ....[127]....
        /*0684*/ 	.word	0x0000bca0


	//   ....[128]....
        /*0688*/ 	.word	0x0000bcf0


	//   ....[129]....
        /*068c*/ 	.word	0x0000bd00


	//   ....[130]....
        /*0690*/ 	.word	0x0000be60


	//   ....[131]....
        /*0694*/ 	.word	0x0000c070


	//   ....[132]....
        /*0698*/ 	.word	0x0000c0e0


	//   ....[133]....
        /*069c*/ 	.word	0x0000c130


	//   ....[134]....
        /*06a0*/ 	.word	0x0000c180


	//   ....[135]....
        /*06a4*/ 	.word	0x0000c190


	//   ....[136]....
        /*06a8*/ 	.word	0x0000c290


	//   ....[137]....
        /*06ac*/ 	.word	0x0000c2e0


	//   ....[138]....
        /*06b0*/ 	.word	0x0000c2f0


	//   ....[139]....
        /*06b4*/ 	.word	0x0000c400


	//   ....[140]....
        /*06b8*/ 	.word	0x0000c450


	//   ....[141]....
        /*06bc*/ 	.word	0x0000c460


	//   ....[142]....
        /*06c0*/ 	.word	0x0000c570


	//   ....[143]....
        /*06c4*/ 	.word	0x0000c5c0


	//   ....[144]....
        /*06c8*/ 	.word	0x0000c5d0


	//   ....[145]....
        /*06cc*/ 	.word	0x0000c6e0


	//   ....[146]....
        /*06d0*/ 	.word	0x0000c730


	//   ....[147]....
        /*06d4*/ 	.word	0x0000c740


	//   ....[148]....
        /*06d8*/ 	.word	0x0000c8f0


	//   ....[149]....
        /*06dc*/ 	.word	0x0000e180


	//   ....[150]....
        /*06e0*/ 	.word	0x0000e880


	//   ....[151]....
        /*06e4*/ 	.word	0x0000e910


	//   ....[152]....
        /*06e8*/ 	.word	0x0000e9e0


	//   ....[153]....
        /*06ec*/ 	.word	0x0000ea60


	//   ....[154]....
        /*06f0*/ 	.word	0x0000eaf0


	//   ....[155]....
        /*06f4*/ 	.word	0x0000eb70


	//   ....[156]....
        /*06f8*/ 	.word	0x0000ec00


	//   ....[157]....
        /*06fc*/ 	.word	0x0000ec90


	//   ....[158]....
        /*0700*/ 	.word	0x0000ed20


	//   ....[159]....
        /*0704*/ 	.word	0x0000eda0


	//   ....[160]....
        /*0708*/ 	.word	0x0000ee30


	//   ....[161]....
        /*070c*/ 	.word	0x0000eec0


	//   ....[162]....
        /*0710*/ 	.word	0x0000ef50


	//   ....[163]....
        /*0714*/ 	.word	0x0000efd0


	//   ....[164]....
        /*0718*/ 	.word	0x0000f060


	//   ....[165]....
        /*071c*/ 	.word	0x0000f0f0


	//   ....[166]....
        /*0720*/ 	.word	0x0000f180


	//   ....[167]....
        /*0724*/ 	.word	0x0000f200


	//   ....[168]....
        /*0728*/ 	.word	0x0000f290


	//   ....[169]....
        /*072c*/ 	.word	0x0000f320


	//   ....[170]....
        /*0730*/ 	.word	0x0000f3b0


	//   ....[171]....
        /*0734*/ 	.word	0x0000f430


	//   ....[172]....
        /*0738*/ 	.word	0x0000f490


	//   ....[173]....
        /*073c*/ 	.word	0x0000f510


	//   ....[174]....
        /*0740*/ 	.word	0x0000f590


	//   ....[175]....
        /*0744*/ 	.word	0x0000f640


	//   ....[176]....
        /*0748*/ 	.word	0x0000f6c0


	//   ....[177]....
        /*074c*/ 	.word	0x0000f750


	//   ....[178]....
        /*0750*/ 	.word	0x0000f7d0


	//   ....[179]....
        /*0754*/ 	.word	0x0000f860


	//   ....[180]....
        /*0758*/ 	.word	0x0000f8f0


	//   ....[181]....
        /*075c*/ 	.word	0x0000f980


	//   ....[182]....
        /*0760*/ 	.word	0x0000fa00


	//   ....[183]....
        /*0764*/ 	.word	0x0000fa90


	//   ....[184]....
        /*0768*/ 	.word	0x0000fb20


	//   ....[185]....
        /*076c*/ 	.word	0x0000fbb0


	//   ....[186]....
        /*0770*/ 	.word	0x0000fc30


	//   ....[187]....
        /*0774*/ 	.word	0x0000fcc0


	//   ....[188]....
        /*0778*/ 	.word	0x0000fd50


	//   ....[189]....
        /*077c*/ 	.word	0x0000fde0


	//   ....[190]....
        /*0780*/ 	.word	0x0000fe60


	//   ....[191]....
        /*0784*/ 	.word	0x0000fef0


	//   ....[192]....
        /*0788*/ 	.word	0x0000ff80


	//   ....[193]....
        /*078c*/ 	.word	0x00010010


	//   ....[194]....
        /*0790*/ 	.word	0x00010090


	//   ....[195]....
        /*0794*/ 	.word	0x000100f0


	//   ....[196]....
        /*0798*/ 	.word	0x00010170


	//   ....[197]....
        /*079c*/ 	.word	0x000101f0


	//   ....[198]....
        /*07a0*/ 	.word	0x000102d0


	//   ....[199]....
        /*07a4*/ 	.word	0x00010350


	//   ....[200]....
        /*07a8*/ 	.word	0x000103e0


	//   ....[201]....
        /*07ac*/ 	.word	0x00010460


	//   ....[202]....
        /*07b0*/ 	.word	0x000104f0


	//   ....[203]....
        /*07b4*/ 	.word	0x00010580


	//   ....[204]....
        /*07b8*/ 	.word	0x00010610


	//   ....[205]....
        /*07bc*/ 	.word	0x00010690


	//   ....[206]....
        /*07c0*/ 	.word	0x00010720


	//   ....[207]....
        /*07c4*/ 	.word	0x000107b0


	//   ....[208]....
        /*07c8*/ 	.word	0x00010840


	//   ....[209]....
        /*07cc*/ 	.word	0x000108c0


	//   ....[210]....
        /*07d0*/ 	.word	0x00010950


	//   ....[211]....
        /*07d4*/ 	.word	0x000109e0


	//   ....[212]....
        /*07d8*/ 	.word	0x00010a70


	//   ....[213]....
        /*07dc*/ 	.word	0x00010af0


	//   ....[214]....
        /*07e0*/ 	.word	0x00010b80


	//   ....[215]....
        /*07e4*/ 	.word	0x00010c10


	//   ....[216]....
        /*07e8*/ 	.word	0x00010ca0


	//   ....[217]....
        /*07ec*/ 	.word	0x00010d20


	//   ....[218]....
        /*07f0*/ 	.word	0x00010d80


	//   ....[219]....
        /*07f4*/ 	.word	0x00010e00


	//   ....[220]....
        /*07f8*/ 	.word	0x00010e80


	//   ....[221]....
        /*07fc*/ 	.word	0x00010f30


	//   ....[222]....
        /*0800*/ 	.word	0x00010fb0


	//   ....[223]....
        /*0804*/ 	.word	0x00011040


	//   ....[224]....
        /*0808*/ 	.word	0x000110c0


	//   ....[225]....
        /*080c*/ 	.word	0x00011150


	//   ....[226]....
        /*0810*/ 	.word	0x000111e0


	//   ....[227]....
        /*0814*/ 	.word	0x00011270


	//   ....[228]....
        /*0818*/ 	.word	0x000112f0


	//   ....[229]....
        /*081c*/ 	.word	0x00011380


	//   ....[230]....
        /*0820*/ 	.word	0x00011410


	//   ....[231]....
        /*0824*/ 	.word	0x000114a0


	//   ....[232]....
        /*0828*/ 	.word	0x00011520


	//   ....[233]....
        /*082c*/ 	.word	0x000115b0


	//   ....[234]....
        /*0830*/ 	.word	0x00011640


	//   ....[235]....
        /*0834*/ 	.word	0x000116d0


	//   ....[236]....
        /*0838*/ 	.word	0x00011750


	//   ....[237]....
        /*083c*/ 	.word	0x000117e0


	//   ....[238]....
        /*0840*/ 	.word	0x00011870


	//   ....[239]....
        /*0844*/ 	.word	0x00011900


	//   ....[240]....
        /*0848*/ 	.word	0x00011980


	//   ....[241]....
        /*084c*/ 	.word	0x000119e0


	//----- nvinfo : EIATTR_VRC_CTA_INIT_COUNT
	.align		4
.L_850:
        /*0850*/ 	.byte	0x02, 0x4a
	.zero		1
	.zero		1


	//----- nvinfo : EIATTR_EXIT_INSTR_OFFSETS
	.align		4
        /*0854*/ 	.byte	0x04, 0x1c
        /*0856*/ 	.short	(.L_852 - .L_851)


	//   ....[0]....
.L_851:
        /*0858*/ 	.word	0x00006960


	//   ....[1]....
        /*085c*/ 	.word	0x00006980


	//   ....[2]....
        /*0860*/ 	.word	0x0000e800


	//   ....[3]....
        /*0864*/ 	.word	0x0000e830


	//----- nvinfo : EIATTR_MAX_THREADS
	.align		4
.L_852:
        /*0868*/ 	.byte	0x04, 0x05
        /*086a*/ 	.short	(.L_854 - .L_853)
.L_853:
        /*086c*/ 	.word	0x000000e0
        /*0870*/ 	.word	0x00000001
        /*0874*/ 	.word	0x00000001


	//----- nvinfo : EIATTR_CRS_STACK_SIZE
	.align		4
.L_854:
        /*0878*/ 	.byte	0x04, 0x1e
        /*087a*/ 	.short	(.L_856 - .L_855)
.L_855:
        /*087c*/ 	.word	0x00000000


	//----- nvinfo : EIATTR_CBANK_PARAM_SIZE
	.align		4
.L_856:
        /*0880*/ 	.byte	0x03, 0x19
        /*0882*/ 	.short	0x003c


	//----- nvinfo : EIATTR_PARAM_CBANK
	.align		4
        /*0884*/ 	.byte	0x04, 0x0a
        /*0886*/ 	.short	(.L_858 - .L_857)
	.align		4
.L_857:
        /*0888*/ 	.word	index@(.nv.constant0._ZN3cub18CUB_300001_SM_10006detail11scan_by_key21DeviceScanByKeyKernelINS2_10policy_hubIPidfN4cuda3std3__44plusIfEEE10Policy1000ES5_PfSD_NS0_24ReduceByKeyScanTileStateIdiLb1EEENS8_8equal_toIiEESA_djdiEEvT0_PT9_T1_T2_T3_iT4_T5_T6_T7_)
        /*088c*/ 	.short	0x0380
        /*088e*/ 	.short	0x003c


	//----- nvinfo : EIATTR_SW_WAR
	.align		4
.L_858:
        /*0890*/ 	.byte	0x04, 0x36
        /*0892*/ 	.short	(.L_860 - .L_859)
.L_859:
        /*0894*/ 	.word	0x00000008
.L_860:


//--------------------- .nv.info._ZN3cub18CUB_300001_SM_10006detail11scan_by_key25DeviceScanByKeyInitKernelINS0_24ReduceByKeyScanTileStateIdiLb1EEEPijEEvT_T0_PN4cuda3std3__415iterator_traitsIS8_vE10value_typeET1_i --------------------------
	.section	.nv.info._ZN3cub18CUB_300001_SM_10006detail11scan_by_key25DeviceScanByKeyInitKernelINS0_24ReduceByKeyScanTileStateIdiLb1EEEPijEEvT_T0_PN4cuda3std3__415iterator_traitsIS8_vE10value_typeET1_i,"",@"SHT_CUDA_INFO"
	.sectionflags	@""
	.align	4


	//----- nvinfo : EIATTR_CUDA_API_VERSION
	.align		4
        /*0000*/ 	.byte	0x04, 0x37
        /*0002*/ 	.short	(.L_862 - .L_861)
.L_861:
        /*0004*/ 	.word	0x00000082


	//----- nvinfo : EIATTR_KPARAM_INFO
	.align		4
.L_862:
        /*0008*/ 	.byte	0x04, 0x17
        /*000a*/ 	.short	(.L_864 - .L_863)
.L_863:
        /*000c*/ 	.word	0x00000000
        /*0010*/ 	.short	0x0004
        /*0012*/ 	.short	0x001c
        /*0014*/ 	.byte	0x00, 0xf0, 0x11, 0x00


	//----- nvinfo : EIATTR_KPARAM_INFO
	.align		4
.L_864:
        /*0018*/ 	.byte	0x04, 0x17
        /*001a*/ 	.short	(.L_866 - .L_865)
.L_865:
        /*001c*/ 	.word	0x00000000
        /*0020*/ 	.short	0x0003
        /*0022*/ 	.short	0x0018
        /*0024*/ 	.byte	0x00, 0xf0, 0x11, 0x00


	//----- nvinfo : EIATTR_KPARAM_INFO
	.align		4
.L_866:
        /*0028*/ 	.byte	0x04, 0x17
        /*002a*/ 	.short	(.L_868 - .L_867)
.L_867:
        /*002c*/ 	.word	0x00000000
        /*0030*/ 	.short	0x0002
        /*0032*/ 	.short	0x0010
        /*0034*/ 	.byte	0x00, 0xf5, 0x21, 0x00


	//----- nvinfo : EIATTR_KPARAM_INFO
	.align		4
.L_868:
        /*0038*/ 	.byte	0x04, 0x17
        /*003a*/ 	.short	(.L_870 - .L_869)
.L_869:
        /*003c*/ 	.word	0x00000000
        /*0040*/ 	.short	0x0001
        /*0042*/ 	.short	0x0008
        /*0044*/ 	.byte	0x00, 0xf5, 0x21, 0x00


	//----- nvinfo : EIATTR_KPARAM_INFO
	.align		4
.L_870:
        /*0048*/ 	.byte	0x04, 0x17
        /*004a*/ 	.short	(.L_872 - .L_871)
.L_871:
        /*004c*/ 	.word	0x00000000
        /*0050*/ 	.short	0x0000
        /*0052*/ 	.short	0x0000
        /*0054*/ 	.byte	0x00, 0xf0, 0x21, 0x00


	//----- nvinfo : EIATTR_SPARSE_MMA_MASK
	.align		4
.L_872:
        /*0058*/ 	.byte	0x03, 0x50
        /*005a*/ 	.short	0x0000


	//----- nvinfo : EIATTR_MAXREG_COUNT
	.align		4
        /*005c*/ 	.byte	0x03, 0x1b
        /*005e*/ 	.short	0x00ff


	//----- nvinfo : EIATTR_MERCURY_ISA_VERSION
	.align		4
        /*0060*/ 	.byte	0x03, 0x5f
        /*0062*/ 	.short	0x0101


	//----- nvinfo : EIATTR_VRC_CTA_INIT_COUNT
	.align		4
        /*0064*/ 	.byte	0x02, 0x4a
	.zero		1
	.zero		1


	//----- nvinfo : EIATTR_EXIT_INSTR_OFFSETS
	.align		4
        /*0068*/ 	.byte	0x04, 0x1c
        /*006a*/ 	.short	(.L_874 - .L_873)


	//   ....[0]....
.L_873:
        /*006c*/ 	.word	0x00000150


	//   ....[1]....
        /*0070*/ 	.word	0x000001e0


	//----- nvinfo : EIATTR_CBANK_PARAM_SIZE
	.align		4
.L_874:
        /*0074*/ 	.byte	0x03, 0x19
        /*0076*/ 	.short	0x0020


	//----- nvinfo : EIATTR_PARAM_CBANK
	.align		4
        /*0078*/ 	.byte	0x04, 0x0a
        /*007a*/ 	.short	(.L_876 - .L_875)
	.align		4
.L_875:
        /*007c*/ 	.word	index@(.nv.constant0._ZN3cub18CUB_300001_SM_10006detail11scan_by_key25DeviceScanByKeyInitKernelINS0_24ReduceByKeyScanTileStateIdiLb1EEEPijEEvT_T0_PN4cuda3std3__415iterator_traitsIS8_vE10value_typeET1_i)
        /*0080*/ 	.short	0x0380
        /*0082*/ 	.short	0x0020


	//----- nvinfo : EIATTR_SW_WAR
	.align		4
.L_876:
        /*0084*/ 	.byte	0x04, 0x36
        /*0086*/ 	.short	(.L_878 - .L_877)
.L_877:
        /*0088*/ 	.word	0x00000008
.L_878:


//--------------------- .nv.info._ZN3cub18CUB_300001_SM_10006detail4scan23DeviceCompactInitKernelINS0_13ScanTileStateIiLb1EEEPlEEvT_iT0_ --------------------------
	.section	.nv.info._ZN3cub18CUB_300001_SM_10006detail4scan23DeviceCompactInitKernelINS0_13ScanTileStateIiLb1EEEPlEEvT_iT0_,"",@"SHT_CUDA_INFO"
	.sectionflags	@""
	.align	4


	//----- nvinfo : EIATTR_CUDA_API_VERSION
	.align		4
        /*0000*/ 	.byte	0x04, 0x37
        /*0002*/ 	.short	(.L_880 - .L_879)
.L_879:
        /*0004*/ 	.word	0x00000082


	//----- nvinfo : EIATTR_KPARAM_INFO
	.align		4
.L_880:
        /*0008*/ 	.byte	0x04, 0x17
        /*000a*/ 	.short	(.L_882 - .L_881)
.L_881:
        /*000c*/ 	.word	0x00000000
        /*0010*/ 	.short	0x0002
        /*0012*/ 	.short	0x0010
        /*0014*/ 	.byte	0x00, 0xf5, 0x21, 0x00


	//----- nvinfo : EIATTR_KPARAM_INFO
	.align		4
.L_882:
        /*0018*/ 	.byte	0x04, 0x17
        /*001a*/ 	.short	(.L_884 - .L_883)
.L_883:
        /*001c*/ 	.word	0x00000000
        /*0020*/ 	.short	0x0001
        /*0022*/ 	.short	0x0008
        /*0024*/ 	.byte	0x00, 0xf0, 0x11, 0x00


	//----- nvinfo : EIATTR_KPARAM_INFO
	.align		4
.L_884:
        /*0028*/ 	.byte	0x04, 0x17
        /*002a*/ 	.short	(.L_886 - .L_885)
.L_885:
        /*002c*/ 	.word	0x00000000
        /*0030*/ 	.short	0x0000
        /*0032*/ 	.short	0x0000
        /*0034*/ 	.byte	0x00, 0xf0, 0x21, 0x00


	//----- nvinfo : EIATTR_SPARSE_MMA_MASK
	.align		4
.L_886:
        /*0038*/ 	.byte	0x03, 0x50
        /*003a*/ 	.short	0x0000


	//----- nvinfo : EIATTR_MAXREG_COUNT
	.align		4
        /*003c*/ 	.byte	0x03, 0x1b
        /*003e*/ 	.short	0x00ff


	//----- nvinfo : EIATTR_MERCURY_ISA_VERSION
	.align		4
        /*0040*/ 	.byte	0x03, 0x5f
        /*0042*/ 	.short	0x0101


	//----- nvinfo : EIATTR_VRC_CTA_INIT_COUNT
	.align		4
        /*0044*/ 	.byte	0x02, 0x4a
	.zero		1
	.zero		1


	//----- nvinfo : EIATTR_EXIT_INSTR_OFFSETS
	.align		4
        /*0048*/ 	.byte	0x04, 0x1c
        /*004a*/ 	.short	(.L_888 - .L_887)


	//   ....[0]....
.L_887:
        /*004c*/ 	.word	0x00000130


	//   ....[1]....
        /*0050*/ 	.word	0x00000160


	//----- nvinfo : EIATTR_CBANK_PARAM_SIZE
	.align		4
.L_888:
        /*0054*/ 	.byte	0x03, 0x19
        /*0056*/ 	.short	0x0018


	//----- nvinfo : EIATTR_PARAM_CBANK
	.align		4
        /*0058*/ 	.byte	0x04, 0x0a
        /*005a*/ 	.short	(.L_890 - .L_889)
	.align		4
.L_889:
        /*005c*/ 	.word	index@(.nv.constant0._ZN3cub18CUB_300001_SM_10006detail4scan23DeviceCompactInitKernelINS0_13ScanTileStateIiLb1EEEPlEEvT_iT0_)
        /*0060*/ 	.short	0x0380
        /*0062*/ 	.short	0x0018


	//----- nvinfo : EIATTR_SW_WAR
	.align		4
.L_890:
        /*0064*/ 	.byte	0x04, 0x36
        /*0066*/ 	.short	(.L_892 - .L_891)
.L_891:
        /*0068*/ 	.word	0x00000008
.L_892:


//--------------------- .nv.info._ZN3cub18CUB_300001_SM_10006detail10merge_sort26DeviceMergeSortMergeKernelINS2_10policy_hubIN6thrust24THRUST_300001_SM_1000_NS12zip_iteratorIN4cuda3std3__45tupleIJNS6_6detail15normal_iteratorINS6_10device_ptrIfEEEENSD_INSE_IiEEEESI_EEEEEE9Policy600ESK_PNS0_8NullTypeESK_SO_m5s_ratNSB_IJfiiEEESN_EEvbT2_T3_T4_PT6_PT7_T5_PST_ST_NS1_7vsmem_tE --------------------------
	.section	.nv.info._ZN3cub18CUB_300001_SM_10006detail10merge_sort26DeviceMergeSortMergeKernelINS2_10policy_hubIN6thrust24THRUST_300001_SM_1000_NS12zip_iteratorIN4cuda3std3__45tupleIJNS6_6detail15normal_iteratorINS6_10device_ptrIfEEEENSD_INSE_IiEEEESI_EEEEEE9Policy600ESK_PNS0_8NullTypeESK_SO_m5s_ratNSB_IJfiiEEESN_EEvbT2_T3_T4_PT6_PT7_T5_PST_ST_NS1_7vsmem_tE,"",@"SHT_CUDA_INFO"
	.sectionflags	@""
	.align	4


	//----- nvinfo : EIATTR_CUDA_API_VERSION
	.align		4
        /*0000*/ 	.byte	0x04, 0x37
        /*0002*/ 	.short	(.L_894 - .L_893)
.L_893:
        /*0004*/ 	.word	0x00000082


	//----- nvinfo : EIATTR_KPARAM_INFO
	.align		4
.L_894:
        /*0008*/ 	.byte	0x04, 0x17
        /*000a*/ 	.short	(.L_896 - .L_895)
.L_895:
        /*000c*/ 	.word	0x00000000
        /*0010*/ 	.short	0x0009
        /*0012*/ 	.short	0x0058
        /*0014*/ 	.byte	0x00, 0xf0, 0x21, 0x00


	//----- nvinfo : EIATTR_KPARAM_INFO
	.align		4
.L_896:
        /*0018*/ 	.byte	0x04, 0x17
        /*001a*/ 	.short	(.L_898 - .L_897)
.L_897:
        /*001c*/ 	.word	0x00000000
        /*0020*/ 	.short	0x0008
        /*0022*/ 	.short	0x0050
        /*0024*/ 	.byte	0x00, 0xf0, 0x21, 0x00


	//----- nvinfo : EIATTR_KPARAM_INFO
	.align		4
.L_898:
        /*0028*/ 	.byte	0x04, 0x17
        /*002a*/ 	.short	(.L_900 - .L_899)
.L_899:
        /*002c*/ 	.word	0x00000000
        /*0030*/ 	.short	0x0007
        /*0032*/ 	.short	0x0048
        /*0034*/ 	.byte	0x00, 0xf5, 0x21, 0x00


	//----- nvinfo : EIATTR_KPARAM_INFO
	.align		4
.L_900:
        /*0038*/ 	.byte	0x04, 0x17
        /*003a*/ 	.short	(.L_902 - .L_901)
.L_901:
        /*003c*/ 	.word	0x00000000
        /*0040*/ 	.short	0x0006
        /*0042*/ 	.short	0x0040
        /*0044*/ 	.byte	0x00, 0xf0, 0x05, 0x00


	//----- nvinfo : EIATTR_KPARAM_INFO
	.align		4
.L_902:
        /*0048*/ 	.byte	0x04, 0x17
        /*004a*/ 	.short	(.L_904 - .L_903)
.L_903:
        /*004c*/ 	.word	0x00000000
        /*0050*/ 	.short	0x0005
        /*0052*/ 	.short	0x0038
        /*0054*/ 	.byte	0x00, 0xf5, 0x21, 0x00


	//----- nvinfo : EIATTR_KPARAM_INFO
	.align		4
.L_904:
        /*0058*/ 	.byte	0x04, 0x17
        /*005a*/ 	.short	(.L_906 - .L_905)
.L_905:
        /*005c*/ 	.word	0x00000000
        /*0060*/ 	.short	0x0004
        /*0062*/ 	.short	0x0030
        /*0064*/ 	.byte	0x00, 0xf5, 0x21, 0x00


	//----- nvinfo : EIATTR_KPARAM_INFO
	.align		4
.L_906:
        /*0068*/ 	.byte	0x04, 0x17
        /*006a*/ 	.short	(.L_908 - .L_907)
.L_907:
        /*006c*/ 	.word	0x00000000
        /*0070*/ 	.short	0x0003
        /*0072*/ 	.short	0x0028
        /*0074*/ 	.byte	0x00, 0xf0, 0x21, 0x00


	//----- nvinfo : EIATTR_KPARAM_INFO
	.align		4
.L_908:
        /*0078*/ 	.byte	0x04, 0x17
        /*007a*/ 	.short	(.L_910 - .L_909)
.L_909:
        /*007c*/ 	.word	0x00000000
        /*0080*/ 	.short	0x0002
        /*0082*/ 	.short	0x0020
        /*0084*/ 	.byte	0x00, 0xf5, 0x21, 0x00


	//----- nvinfo : EIATTR_KPARAM_INFO
	.align		4
.L_910:
        /*0088*/ 	.byte	0x04, 0x17
        /*008a*/ 	.short	(.L_912 - .L_911)
.L_911:
        /*008c*/ 	.word	0x00000000
        /*0090*/ 	.short	0x0001
        /*0092*/ 	.short	0x0008
        /*0094*/ 	.byte	0x00, 0xf0, 0x61, 0x00


	//----- nvinfo : EIATTR_KPARAM_INFO
	.align		4
.L_912:
        /*0098*/ 	.byte	0x04, 0x17
        /*009a*/ 	.short	(.L_914 - .L_913)
.L_913:
        /*009c*/ 	.word	0x00000000
        /*00a0*/ 	.short	0x0000
        /*00a2*/ 	.short	0x0000
        /*00a4*/ 	.byte	0x00, 0xf0, 0x05, 0x00


	//----- nvinfo : EIATTR_SPARSE_MMA_MASK
	.align		4
.L_914:
        /*00a8*/ 	.byte	0x03, 0x50
        /*00aa*/ 	.short	0x0000


	//----- nvinfo : EIATTR_MAXREG_COUNT
	.align		4
        /*00ac*/ 	.byte	0x03, 0x1b
        /*00ae*/ 	.short	0x00ff


	//----- nvinfo : EIATTR_NUM_BARRIERS
	.align		4
        /*00b0*/ 	.byte	0x02, 0x4c
        /*00b2*/ 	.byte	0x01
	.zero		1


	//----- nvinfo : EIATTR_MERCURY_ISA_VERSION
	.align		4
        /*00b4*/ 	.byte	0x03, 0x5f
        /*00b6*/ 	.short	0x0101


	//----- nvinfo : EIATTR_COOP_GROUP_MASK_REGIDS
	.align		4
        /*00b8*/ 	.byte	0x04, 0x29
        /*00ba*/ 	.short	(.L_916 - .L_915)


	//   ....[0]....
.L_915:
        /*00bc*/ 	.word	0xffffffff


	//   ....[1]....
        /*00c0*/ 	.word	0xffffffff


	//   ....[2]....
        /*00c4*/ 	.word	0xffffffff


	//   ....[3]....
        /*00c8*/ 	.word	0xffffffff


	//----- nvinfo : EIATTR_COOP_GROUP_INSTR_OFFSETS
	.align		4
.L_916:
        /*00cc*/ 	.byte	0x04, 0x28
        /*00ce*/ 	.short	(.L_918 - .L_917)


	//   ....[0]....
.L_917:
        /*00d0*/ 	.word	0x00001a40


	//   ....[1]....
        /*00d4*/ 	.word	0x00001ec0


	//   ....[2]....
        /*00d8*/ 	.word	0x00003d20


	//   ....[3]....
        /*00dc*/ 	.word	0x00004210


	//----- nvinfo : EIATTR_VRC_CTA_INIT_COUNT
	.align		4
.L_918:
        /*00e0*/ 	.byte	0x02, 0x4a
	.zero		1
	.zero		1


	//----- nvinfo : EIATTR_EXIT_INSTR_OFFSETS
	.align		4
        /*00e4*/ 	.byte	0x04, 0x1c
        /*00e6*/ 	.short	(.L_920 - .L_919)


	//   ....[0]....
.L_919:
        /*00e8*/ 	.word	0x00001c40


	//   ....[1]....
        /*00ec*/ 	.word	0x000020b0


	//   ....[2]....
        /*00f0*/ 	.word	0x00004020


	//   ....[3]....
        /*00f4*/ 	.word	0x00004060


	//   ....[4]....
        /*00f8*/ 	.word	0x00004580


	//   ....[5]....
        /*00fc*/ 	.word	0x000045c0


	//----- nvinfo : EIATTR_MAX_THREADS
	.align		4
.L_920:
        /*0100*/ 	.byte	0x04, 0x05
        /*0102*/ 	.short	(.L_922 - .L_921)
.L_921:
        /*0104*/ 	.word	0x00000100
        /*0108*/ 	.word	0x00000001
        /*010c*/ 	.word	0x00000001


	//----- nvinfo : EIATTR_CRS_STACK_SIZE
	.align		4
.L_922:
        /*0110*/ 	.byte	0x04, 0x1e
        /*0112*/ 	.short	(.L_924 - .L_923)
.L_923:
        /*0114*/ 	.word	0x00000000


	//----- nvinfo : EIATTR_CBANK_PARAM_SIZE
	.align		4
.L_924:
        /*0118*/ 	.byte	0x03, 0x19
        /*011a*/ 	.short	0x0060


	//----- nvinfo : EIATTR_PARAM_CBANK
	.align		4
        /*011c*/ 	.byte	0x04, 0x0a
        /*011e*/ 	.short	(.L_926 - .L_925)
	.align		4
.L_925:
        /*0120*/ 	.word	index@(.nv.constant0._ZN3cub18CUB_300001_SM_10006detail10merge_sort26DeviceMergeSortMergeKernelINS2_10policy_hubIN6thrust24THRUST_300001_SM_1000_NS12zip_iteratorIN4cuda3std3__45tupleIJNS6_6detail15normal_iteratorINS6_10device_ptrIfEEEENSD_INSE_IiEEEESI_EEEEEE9Policy600ESK_PNS0_8NullTypeESK_SO_m5s_ratNSB_IJfiiEEESN_EEvbT2_T3_T4_PT6_PT7_T5_PST_ST_NS1_7vsmem_tE)
        /*0124*/ 	.short	0x0380
        /*0126*/ 	.short	0x0060


	//----- nvinfo : EIATTR_SW_WAR
	.align		4
.L_926:
        /*0128*/ 	.byte	0x04, 0x36
        /*012a*/ 	.short	(.L_928 - .L_927)
.L_927:
        /*012c*/ 	.word	0x00000008
.L_928:


//--------------------- .nv.info._ZN3cub18CUB_300001_SM_10006detail10merge_sort30DeviceMergeSortPartitionKernelIN6thrust24THRUST_300001_SM_1000_NS12zip_iteratorIN4cuda3std3__45tupleIJNS5_6detail15normal_iteratorINS5_10device_ptrIfEEEENSC_INSD_IiEEEESH_EEEEEm5s_ratNSA_IJfiiEEEEEvbT_PT2_T0_SP_PSP_T1_SP_i --------------------------
	.section	.nv.info._ZN3cub18CUB_300001_SM_10006detail10merge_sort30DeviceMergeSortPartitionKernelIN6thrust24THRUST_300001_SM_1000_NS12zip_iteratorIN4cuda3std3__45tupleIJNS5_6detail15normal_iteratorINS5_10device_ptrIfEEEENSC_INSD_IiEEEESH_EEEEEm5s_ratNSA_IJfiiEEEEEvbT_PT2_T0_SP_PSP_T1_SP_i,"",@"SHT_CUDA_INFO"
	.sectionflags	@""
	.align	4


	//----- nvinfo : EIATTR_CUDA_API_VERSION
	.align		4
        /*0000*/ 	.byte	0x04, 0x37
        /*0002*/ 	.short	(.L_930 - .L_929)
.L_929:
        /*0004*/ 	.word	0x00000082


	//----- nvinfo : EIATTR_KPARAM_INFO
	.align		4
.L_930:
        /*0008*/ 	.byte	0x04, 0x17
        /*000a*/ 	.short	(.L_932 - .L_931)
.L_931:
        /*000c*/ 	.word	0x00000000
        /*0010*/ 	.short	0x0008
        /*0012*/ 	.short	0x0050
        /*0014*/ 	.byte	0x00, 0xf0, 0x11, 0x00


	//----- nvinfo : EIATTR_KPARAM_INFO
	.align		4
.L_932:
        /*0018*/ 	.byte	0x04, 0x17
        /*001a*/ 	.short	(.L_934 - .L_933)
.L_933:
        /*001c*/ 	.word	0x00000000
        /*0020*/ 	.short	0x0007
        /*0022*/ 	.short	0x0048
        /*0024*/ 	.byte	0x00, 0xf0, 0x21, 0x00


	//----- nvinfo : EIATTR_KPARAM_INFO
	.align		4
.L_934:
        /*0028*/ 	.byte	0x04, 0x17
        /*002a*/ 	.short	(.L_936 - .L_935)
.L_935:
        /*002c*/ 	.word	0x00000000
        /*0030*/ 	.short	0x0006
        /*0032*/ 	.short	0x0040
        /*0034*/ 	.byte	0x00, 0xf0, 0x05, 0x00


	//----- nvinfo : EIATTR_KPARAM_INFO
	.align		4
.L_936:
        /*0038*/ 	.byte	0x04, 0x17
        /*003a*/ 	.short	(.L_938 - .L_937)
.L_937:
        /*003c*/ 	.word	0x00000000
        /*0040*/ 	.short	0x0005
        /*0042*/ 	.short	0x0038
        /*0044*/ 	.byte	0x00, 0xf5, 0x21, 0x00


	//----- nvinfo : EIATTR_KPARAM_INFO
	.align		4
.L_938:
        /*0048*/ 	.byte	0x04, 0x17
        /*004a*/ 	.short	(.L_940 - .L_939)
.L_939:
        /*004c*/ 	.word	0x00000000
        /*0050*/ 	.short	0x0004
        /*0052*/ 	.short	0x0030
        /*0054*/ 	.byte	0x00, 0xf0, 0x21, 0x00


	//----- nvinfo : EIATTR_KPARAM_INFO
	.align		4
.L_940:
        /*0058*/ 	.byte	0x04, 0x17
        /*005a*/ 	.short	(.L_942 - .L_941)
.L_941:
        /*005c*/ 	.word	0x00000000
        /*0060*/ 	.short	0x0003
        /*0062*/ 	.short	0x0028
        /*0064*/ 	.byte	0x00, 0xf0, 0x21, 0x00


	//----- nvinfo : EIATTR_KPARAM_INFO
	.align		4
.L_942:
        /*0068*/ 	.byte	0x04, 0x17
        /*006a*/ 	.short	(.L_944 - .L_943)
.L_943:
        /*006c*/ 	.word	0x00000000
        /*0070*/ 	.short	0x0002
        /*0072*/ 	.short	0x0020
        /*0074*/ 	.byte	0x00, 0xf5, 0x21, 0x00


	//----- nvinfo : EIATTR_KPARAM_INFO
	.align		4
.L_944:
        /*0078*/ 	.byte	0x04, 0x17
        /*007a*/ 	.short	(.L_946 - .L_945)
.L_945:
        /*007c*/ 	.word	0x00000000
        /*0080*/ 	.short	0x0001
        /*0082*/ 	.short	0x0008
        /*0084*/ 	.byte	0x00, 0xf0, 0x61, 0x00


	//----- nvinfo : EIATTR_KPARAM_INFO
	.align		4
.L_946:
        /*0088*/ 	.byte	0x04, 0x17
        /*008a*/ 	.short	(.L_948 - .L_947)
.L_947:
        /*008c*/ 	.word	0x00000000
        /*0090*/ 	.short	0x0000
        /*0092*/ 	.short	0x0000
        /*0094*/ 	.byte	0x00, 0xf0, 0x05, 0x00


	//----- nvinfo : EIATTR_SPARSE_MMA_MASK
	.align		4
.L_948:
        /*0098*/ 	.byte	0x03, 0x50
        /*009a*/ 	.short	0x0000


	//----- nvinfo : EIATTR_MAXREG_COUNT
	.align		4
        /*009c*/ 	.byte	0x03, 0x1b
        /*009e*/ 	.short	0x00ff


	//----- nvinfo : EIATTR_MERCURY_ISA_VERSION
	.align		4
        /*00a0*/ 	.byte	0x03, 0x5f
        /*00a2*/ 	.short	0x0101


	//----- nvinfo : EIATTR_VRC_CTA_INIT_COUNT
	.align		4
        /*00a4*/ 	.byte	0x02, 0x4a
	.zero		1
	.zero		1


	//----- nvinfo : EIATTR_EXIT_INSTR_OFFSETS
	.align		4
        /*00a8*/ 	.byte	0x04, 0x1c
        /*00aa*/ 	.short	(.L_950 - .L_949)


	//   ....[0]....
.L_949:
        /*00ac*/ 	.word	0x00000080


	//   ....[1]....
        /*00b0*/ 	.word	0x000003d0


	//   ....[2]....
        /*00b4*/ 	.word	0x00000d50


	//----- nvinfo : EIATTR_CRS_STACK_SIZE
	.align		4
.L_950:
        /*00b8*/ 	.byte	0x04, 0x1e
        /*00ba*/ 	.short	(.L_952 - .L_951)
.L_951:
        /*00bc*/ 	.word	0x00000000


	//----- nvinfo : EIATTR_CBANK_PARAM_SIZE
	.align		4
.L_952:
        /*00c0*/ 	.byte	0x03, 0x19
        /*00c2*/ 	.short	0x0054


	//----- nvinfo : EIATTR_PARAM_CBANK
	.align		4
        /*00c4*/ 	.byte	0x04, 0x0a
        /*00c6*/ 	.short	(.L_954 - .L_953)
	.align		4
.L_953:
        /*00c8*/ 	.word	index@(.nv.constant0._ZN3cub18CUB_300001_SM_10006detail10merge_sort30DeviceMergeSortPartitionKernelIN6thrust24THRUST_300001_SM_1000_NS12zip_iteratorIN4cuda3std3__45tupleIJNS5_6detail15normal_iteratorINS5_10device_ptrIfEEEENSC_INSD_IiEEEESH_EEEEEm5s_ratNSA_IJfiiEEEEEvbT_PT2_T0_SP_PSP_T1_SP_i)
        /*00cc*/ 	.short	0x0380
        /*00ce*/ 	.short	0x0054


	//----- nvinfo : EIATTR_SW_WAR
	.align		4
.L_954:
        /*00d0*/ 	.byte	0x04, 0x36
        /*00d2*/ 	.short	(.L_956 - .L_955)
.L_955:
        /*00d4*/ 	.word	0x00000008
.L_956:


//--------------------- .nv.info._ZN3cub18CUB_300001_SM_10006detail10merge_sort30DeviceMergeSortBlockSortKernelINS2_10policy_hubIN6thrust24THRUST_300001_SM_1000_NS12zip_iteratorIN4cuda3std3__45tupleIJNS6_6detail15normal_iteratorINS6_10device_ptrIfEEEENSD_INSE_IiEEEESI_EEEEEE9Policy600ESK_PNS0_8NullTypeESK_SO_m5s_ratNSB_IJfiiEEESN_EEvbT0_T1_T2_T3_T4_PT6_PT7_T5_NS1_7vsmem_tE --------------------------
	.section	.nv.info._ZN3cub18CUB_300001_SM_10006detail10merge_sort30DeviceMergeSortBlockSortKernelINS2_10policy_hubIN6thrust24THRUST_300001_SM_1000_NS12zip_iteratorIN4cuda3std3__45tupleIJNS6_6detail15normal_iteratorINS6_10device_ptrIfEEEENSD_INSE_IiEEEESI_EEEEEE9Policy600ESK_PNS0_8NullTypeESK_SO_m5s_ratNSB_IJfiiEEESN_EEvbT0_T1_T2_T3_T4_PT6_PT7_T5_NS1_7vsmem_tE,"",@"SHT_CUDA_INFO"
	.sectionflags	@""
	.align	4


	//----- nvinfo : EIATTR_CUDA_API_VERSION
	.align		4
        /*0000*/ 	.byte	0x04, 0x37
        /*0002*/ 	.short	(.L_958 - .L_957)
.L_957:
        /*0004*/ 	.word	0x00000082


	//----- nvinfo : EIATTR_KPARAM_INFO
	.align		4
.L_958:
        /*0008*/ 	.byte	0x04, 0x17
        /*000a*/ 	.short	(.L_960 - .L_959)
.L_959:
        /*000c*/ 	.word	0x00000000
        /*0010*/ 	.short	0x0009
        /*0012*/ 	.short	0x0068
        /*0014*/ 	.byte	0x00, 0xf0, 0x21, 0x00


	//----- nvinfo : EIATTR_KPARAM_INFO
	.align		4
.L_960:
        /*0018*/ 	.byte	0x04, 0x17
        /*001a*/ 	.short	(.L_962 - .L_961)
.L_961:
        /*001c*/ 	.word	0x00000000
        /*0020*/ 	.short	0x0008
        /*0022*/ 	.short	0x0060
        /*0024*/ 	.byte	0x00, 0xf0, 0x05, 0x00


	//----- nvinfo : EIATTR_KPARAM_INFO
	.align		4
.L_962:
        /*0028*/ 	.byte	0x04, 0x17
        /*002a*/ 	.short	(.L_964 - .L_963)
.L_963:
        /*002c*/ 	.word	0x00000000
        /*0030*/ 	.short	0x0007
        /*0032*/ 	.short	0x0058
        /*0034*/ 	.byte	0x00, 0xf5, 0x21, 0x00


	//----- nvinfo : EIATTR_KPARAM_INFO
	.align		4
.L_964:
        /*0038*/ 	.byte	0x04, 0x17
        /*003a*/ 	.short	(.L_966 - .L_965)
.L_965:
        /*003c*/ 	.word	0x00000000
        /*0040*/ 	.short	0x0006
        /*0042*/ 	.short	0x0050
        /*0044*/ 	.byte	0x00, 0xf5, 0x21, 0x00


	//----- nvinfo : EIATTR_KPARAM_INFO
	.align		4
.L_966:
        /*0048*/ 	.byte	0x04, 0x17
        /*004a*/ 	.short	(.L_968 - .L_967)
.L_967:
        /*004c*/ 	.word	0x00000000
        /*0050*/ 	.short	0x0005
        /*0052*/ 	.short	0x0048
        /*0054*/ 	.byte	0x00, 0xf0, 0x21, 0x00


	//----- nvinfo : EIATTR_KPARAM_INFO
	.align		4
.L_968:
        /*0058*/ 	.byte	0x04, 0x17
        /*005a*/ 	.short	(.L_970 - .L_969)
.L_969:
        /*005c*/ 	.word	0x00000000
        /*0060*/ 	.short	0x0004
        /*0062*/ 	.short	0x0040
        /*0064*/ 	.byte	0x00, 0xf5, 0x21, 0x00


	//----- nvinfo : EIATTR_KPARAM_INFO
	.align		4
.L_970:
        /*0068*/ 	.byte	0x04, 0x17
        /*006a*/ 	.short	(.L_972 - .L_971)
.L_971:
        /*006c*/ 	.word	0x00000000
        /*0070*/ 	.short	0x0003
        /*0072*/ 	.short	0x0028
        /*0074*/ 	.byte	0x00, 0xf0, 0x61, 0x00


	//----- nvinfo : EIATTR_KPARAM_INFO
	.align		4
.L_972:
        /*0078*/ 	.byte	0x04, 0x17
        /*007a*/ 	.short	(.L_974 - .L_973)
.L_973:
        /*007c*/ 	.word	0x00000000
        /*0080*/ 	.short	0x0002
        /*0082*/ 	.short	0x0020
        /*0084*/ 	.byte	0x00, 0xf5, 0x21, 0x00


	//----- nvinfo : EIATTR_KPARAM_INFO
	.align		4
.L_974:
        /*0088*/ 	.byte	0x04, 0x17
        /*008a*/ 	.short	(.L_976 - .L_975)
.L_975:
        /*008c*/ 	.word	0x00000000
        /*0090*/ 	.short	0x0001
        /*0092*/ 	.short	0x0008
        /*0094*/ 	.byte	0x00, 0xf0, 0x61, 0x00


	//----- nvinfo : EIATTR_KPARAM_INFO
	.align		4
.L_976:
        /*0098*/ 	.byte	0x04, 0x17
        /*009a*/ 	.short	(.L_978 - .L_977)
.L_977:
        /*009c*/ 	.word	0x00000000
        /*00a0*/ 	.short	0x0000
        /*00a2*/ 	.short	0x0000
        /*00a4*/ 	.byte	0x00, 0xf0, 0x05, 0x00


	//----- nvinfo : EIATTR_SPARSE_MMA_MASK
	.align		4
.L_978:
        /*00a8*/ 	.byte	0x03, 0x50
        /*00aa*/ 	.short	0x0000


	//----- nvinfo : EIATTR_MAXREG_COUNT
	.align		4
        /*00ac*/ 	.byte	0x03, 0x1b
        /*00ae*/ 	.short	0x00ff


	//----- nvinfo : EIATTR_NUM_BARRIERS
	.align		4
        /*00b0*/ 	.byte	0x02, 0x4c
        /*00b2*/ 	.byte	0x01
	.zero		1


	//----- nvinfo : EIATTR_MERCURY_ISA_VERSION
	.align		4
        /*00b4*/ 	.byte	0x03, 0x5f
        /*00b6*/ 	.short	0x0101


	//----- nvinfo : EIATTR_COOP_GROUP_MASK_REGIDS
	.align		4
        /*00b8*/ 	.byte	0x04, 0x29
        /*00ba*/ 	.short	(.L_980 - .L_979)


	//   ....[0]....
.L_979:
        /*00bc*/ 	.word	0xffffffff


	//   ....[1]....
        /*00c0*/ 	.word	0xffffffff


	//   ....[2]....
        /*00c4*/ 	.word	0xffffffff


	//   ....[3]....
        /*00c8*/ 	.word	0xffffffff


	//   ....[4]....
        /*00cc*/ 	.word	0xffffffff


	//   ....[5]....
        /*00d0*/ 	.word	0xffffffff


	//----- nvinfo : EIATTR_COOP_GROUP_INSTR_OFFSETS
	.align		4
.L_980:
        /*00d4*/ 	.byte	0x04, 0x28
        /*00d6*/ 	.short	(.L_982 - .L_981)


	//   ....[0]....
.L_981:
        /*00d8*/ 	.word	0x00000420


	//   ....[1]....
        /*00dc*/ 	.word	0x00001e10


	//   ....[2]....
        /*00e0*/ 	.word	0x00002150


	//   ....[3]....
        /*00e4*/ 	.word	0x00002850


	//   ....[4]....
        /*00e8*/ 	.word	0x00004630


	//   ....[5]....
        /*00ec*/ 	.word	0x00004b60


	//----- nvinfo : EIATTR_VRC_CTA_INIT_COUNT
	.align		4
.L_982:
        /*00f0*/ 	.byte	0x02, 0x4a
	.zero		1
	.zero		1


	//----- nvinfo : EIATTR_EXIT_INSTR_OFFSETS
	.align		4
        /*00f4*/ 	.byte	0x04, 0x1c
        /*00f6*/ 	.short	(.L_984 - .L_983)


	//   ....[0]....
.L_983:
        /*00f8*/ 	.word	0x00002000


	//   ....[1]....
        /*00fc*/ 	.word	0x00002340


	//   ....[2]....
        /*0100*/ 	.word	0x00004990


	//   ....[3]....
        /*0104*/ 	.word	0x000049d0


	//   ....[4]....
        /*0108*/ 	.word	0x00004e20


	//   ....[5]....
        /*010c*/ 	.word	0x00004e60


	//----- nvinfo : EIATTR_MAX_THREADS
	.align		4
.L_984:
        /*0110*/ 	.byte	0x04, 0x05
        /*0112*/ 	.short	(.L_986 - .L_985)
.L_985:
        /*0114*/ 	.word	0x00000100
        /*0118*/ 	.word	0x00000001
        /*011c*/ 	.word	0x00000001


	//----- nvinfo : EIATTR_CRS_STACK_SIZE
	.align		4
.L_986:
        /*0120*/ 	.byte	0x04, 0x1e
        /*0122*/ 	.short	(.L_988 - .L_987)
.L_987:
        /*0124*/ 	.word	0x00000000


	//----- nvinfo : EIATTR_CBANK_PARAM_SIZE
	.align		4
.L_988:
        /*0128*/ 	.byte	0x03, 0x19
        /*012a*/ 	.short	0x0070


	//----- nvinfo : EIATTR_PARAM_CBANK
	.align		4
        /*012c*/ 	.byte	0x04, 0x0a
        /*012e*/ 	.short	(.L_990 - .L_989)
	.align		4
.L_989:
        /*0130*/ 	.word	index@(.nv.constant0._ZN3cub18CUB_300001_SM_10006detail10merge_sort30DeviceMergeSortBlockSortKernelINS2_10policy_hubIN6thrust24THRUST_300001_SM_1000_NS12zip_iteratorIN4cuda3std3__45tupleIJNS6_6detail15normal_iteratorINS6_10device_ptrIfEEEENSD_INSE_IiEEEESI_EEEEEE9Policy600ESK_PNS0_8NullTypeESK_SO_m5s_ratNSB_IJfiiEEESN_EEvbT0_T1_T2_T3_T4_PT6_PT7_T5_NS1_7vsmem_tE)
        /*0134*/ 	.short	0x0380
        /*0136*/ 	.short	0x0070


	//----- nvinfo : EIATTR_SW_WAR
	.align		4
.L_990:
        /*0138*/ 	.byte	0x04, 0x36
        /*013a*/ 	.short	(.L_992 - .L_991)
.L_991:
        /*013c*/ 	.word	0x00000008
.L_992:


//--------------------- .nv.info._ZN3cub18CUB_300001_SM_10006detail10merge_sort26DeviceMergeSortMergeKernelINS2_10policy_hubIN6thrust24THRUST_300001_SM_1000_NS12zip_iteratorIN4cuda3std3__45tupleIJNS6_6detail15normal_iteratorINS6_10device_ptrIfEEEENSD_INSE_IiEEEESI_EEEEEE9Policy600ESK_PNS0_8NullTypeESK_SO_j5s_ratNSB_IJfiiEEESN_EEvbT2_T3_T4_PT6_PT7_T5_PST_ST_NS1_7vsmem_tE --------------------------
	.section	.nv.info._ZN3cub18CUB_300001_SM_10006detail10merge_sort26DeviceMergeSortMergeKernelINS2_10policy_hubIN6thrust24THRUST_300001_SM_1000_NS12zip_iteratorIN4cuda3std3__45tupleIJNS6_6detail15normal_iteratorINS6_10device_ptrIfEEEENSD_INSE_IiEEEESI_EEEEEE9Policy600ESK_PNS0_8NullTypeESK_SO_j5s_ratNSB_IJfiiEEESN_EEvbT2_T3_T4_PT6_PT7_T5_PST_ST_NS1_7vsmem_tE,"",@"SHT_CUDA_INFO"
	.sectionflags	@""
	.align	4


	//----- nvinfo : EIATTR_CUDA_API_VERSION
	.align		4
        /*0000*/ 	.byte	0x04, 0x37
        /*0002*/ 	.short	(.L_994 - .L_993)
.L_993:
        /*0004*/ 	.word	0x00000082


	//----- nvinfo : EIATTR_KPARAM_INFO
	.align		4
.L_994:
        /*0008*/ 	.byte	0x04, 0x17
        /*000a*/ 	.short	(.L_996 - .L_995)
.L_995:
        /*000c*/ 	.word	0x00000000
        /*0010*/ 	.short	0x0009
        /*0012*/ 	.short	0x0058
        /*0014*/ 	.byte	0x00, 0xf0, 0x21, 0x00


	//----- nvinfo : EIATTR_KPARAM_INFO
	.align		4
.L_996:
        /*0018*/ 	.byte	0x04, 0x17
        /*001a*/ 	.short	(.L_998 - .L_997)
.L_997:
        /*001c*/ 	.word	0x00000000
        /*0020*/ 	.short	0x0008
        /*0022*/ 	.short	0x0050
        /*0024*/ 	.byte	0x00, 0xf0, 0x11, 0x00


	//----- nvinfo : EIATTR_KPARAM_INFO
	.align		4
.L_998:
        /*0028*/ 	.byte	0x04, 0x17
        /*002a*/ 	.short	(.L_1000 - .L_999)
.L_999:
        /*002c*/ 	.word	0x00000000
        /*0030*/ 	.short	0x0007
        /*0032*/ 	.short	0x0048
        /*0034*/ 	.byte	0x00, 0xf5, 0x21, 0x00


	//----- nvinfo : EIATTR_KPARAM_INFO
	.align		4
.L_1000:
        /*0038*/ 	.byte	0x04, 0x17
        /*003a*/ 	.short	(.L_1002 - .L_1001)
.L_1001:
        /*003c*/ 	.word	0x00000000
        /*0040*/ 	.short	0x0006
        /*0042*/ 	.short	0x0040
        /*0044*/ 	.byte	0x00, 0xf0, 0x05, 0x00


	//----- nvinfo : EIATTR_KPARAM_INFO
	.align		4
.L_1002:
        /*0048*/ 	.byte	0x04, 0x17
        /*004a*/ 	.short	(.L_1004 - .L_1003)
.L_1003:
        /*004c*/ 	.word	0x00000000
        /*0050*/ 	.short	0x0005
        /*0052*/ 	.short	0x0038
        /*0054*/ 	.byte	0x00, 0xf5, 0x21, 0x00


	//----- nvinfo : EIATTR_KPARAM_INFO
	.align		4
.L_1004:
        /*0058*/ 	.byte	0x04, 0x17
        /*005a*/ 	.short	(.L_1006 - .L_1005)
.L_1005:
        /*005c*/ 	.word	0x00000000
        /*0060*/ 	.short	0x0004
        /*0062*/ 	.short	0x0030
        /*0064*/ 	.byte	0x00, 0xf5, 0x21, 0x00


	//----- nvinfo : EIATTR_KPARAM_INFO
	.align		4
.L_1006:
        /*0068*/ 	.byte	0x04, 0x17
        /*006a*/ 	.short	(.L_1008 - .L_1007)
.L_1007:
        /*006c*/ 	.word	0x00000000
        /*0070*/ 	.short	0x0003
        /*0072*/ 	.short	0x0028
        /*0074*/ 	.byte	0x00, 0xf0, 0x11, 0x00


	//----- nvinfo : EIATTR_KPARAM_INFO
	.align		4
.L_1008:
        /*0078*/ 	.byte	0x04, 0x17
        /*007a*/ 	.short	(.L_1010 - .L_1009)
.L_1009:
        /*007c*/ 	.word	0x00000000
        /*0080*/ 	.short	0x0002
        /*0082*/ 	.short	0x0020
        /*0084*/ 	.byte	0x00, 0xf5, 0x21, 0x00


	//----- nvinfo : EIATTR_KPARAM_INFO
	.align		4
.L_1010:
        /*0088*/ 	.byte	0x04, 0x17
        /*008a*/ 	.short	(.L_1012 - .L_1011)
.L_1011:
        /*008c*/ 	.word	0x00000000
        /*0090*/ 	.short	0x0001
        /*0092*/ 	.short	0x0008
        /*0094*/ 	.byte	0x00, 0xf0, 0x61, 0x00


	//----- nvinfo : EIATTR_KPARAM_INFO
	.align		4
.L_1012:
        /*0098*/ 	.byte	0x04, 0x17
        /*009a*/ 	.short	(.L_1014 - .L_1013)
.L_1013:
        /*009c*/ 	.word	0x00000000
        /*00a0*/ 	.short	0x0000
        /*00a2*/ 	.short	0x0000
        /*00a4*/ 	.byte	0x00, 0xf0, 0x05, 0x00


	//----- nvinfo : EIATTR_SPARSE_MMA_MASK
	.align		4
.L_1014:
        /*00a8*/ 	.byte	0x03, 0x50
        /*00aa*/ 	.short	0x0000


	//----- nvinfo : EIATTR_MAXREG_COUNT
	.align		4
        /*00ac*/ 	.byte	0x03, 0x1b
        /*00ae*/ 	.short	0x00ff


	//----- nvinfo : EIATTR_NUM_BARRIERS
	.align		4
        /*00b0*/ 	.byte	0x02, 0x4c
        /*00b2*/ 	.byte	0x01
	.zero		1


	//----- nvinfo : EIATTR_MERCURY_ISA_VERSION
	.align		4
        /*00b4*/ 	.byte	0x03, 0x5f
        /*00b6*/ 	.short	0x0101


	//----- nvinfo : EIATTR_COOP_GROUP_MASK_REGIDS
	.align		4
        /*00b8*/ 	.byte	0x04, 0x29
        /*00ba*/ 	.short	(.L_1016 - .L_1015)


	//   ....[0]....
.L_1015:
        /*00bc*/ 	.word	0xffffffff


	//   ....[1]....
        /*00c0*/ 	.word	0xffffffff


	//   ....[2]....
        /*00c4*/ 	.word	0xffffffff


	//   ....[3]....
        /*00c8*/ 	.word	0xffffffff


	//----- nvinfo : EIATTR_COOP_GROUP_INSTR_OFFSETS
	.align		4
.L_1016:
        /*00cc*/ 	.byte	0x04, 0x28
        /*00ce*/ 	.short	(.L_1018 - .L_1017)


	//   ....[0]....
.L_1017:
        /*00d0*/ 	.word	0x000018d0


	//   ....[1]....
        /*00d4*/ 	.word	0x00001d10


	//   ....[2]....
        /*00d8*/ 	.word	0x00003990


	//   ....[3]....
        /*00dc*/ 	.word	0x00003e90


	//----- nvinfo : EIATTR_VRC_CTA_INIT_COUNT
	.align		4
.L_1018:
        /*00e0*/ 	.byte	0x02, 0x4a
	.zero		1
	.zero		1


	//----- nvinfo : EIATTR_EXIT_INSTR_OFFSETS
	.align		4
        /*00e4*/ 	.byte	0x04, 0x1c
        /*00e6*/ 	.short	(.L_1020 - .L_1019)


	//   ....[0]....
.L_1019:
        /*00e8*/ 	.word	0x00001ad0


	//   ....[1]....
        /*00ec*/ 	.word	0x00001f30


	//   ....[2]....
        /*00f0*/ 	.word	0x00003c90


	//   ....[3]....
        /*00f4*/ 	.word	0x00003cd0


	//   ....[4]....
        /*00f8*/ 	.word	0x000041e0


	//   ....[5]....
        /*00fc*/ 	.word	0x00004220


	//----- nvinfo : EIATTR_MAX_THREADS
	.align		4
.L_1020:
        /*0100*/ 	.byte	0x04, 0x05
        /*0102*/ 	.short	(.L_1022 - .L_1021)
.L_1021:
        /*0104*/ 	.word	0x00000100
        /*0108*/ 	.word	0x00000001
        /*010c*/ 	.word	0x00000001


	//----- nvinfo : EIATTR_CRS_STACK_SIZE
	.align		4
.L_1022:
        /*0110*/ 	.byte	0x04, 0x1e
        /*0112*/ 	.short	(.L_1024 - .L_1023)
.L_1023:
        /*0114*/ 	.word	0x00000000


	//----- nvinfo : EIATTR_CBANK_PARAM_SIZE
	.align		4
.L_1024:
        /*0118*/ 	.byte	0x03, 0x19
        /*011a*/ 	.short	0x0060


	//----- nvinfo : EIATTR_PARAM_CBANK
	.align		4
        /*011c*/ 	.byte	0x04, 0x0a
        /*011e*/ 	.short	(.L_1026 - .L_1025)
	.align		4
.L_1025:
        /*0120*/ 	.word	index@(.nv.constant0._ZN3cub18CUB_300001_SM_10006detail10merge_sort26DeviceMergeSortMergeKernelINS2_10policy_hubIN6thrust24THRUST_300001_SM_1000_NS12zip_iteratorIN4cuda3std3__45tupleIJNS6_6detail15normal_iteratorINS6_10device_ptrIfEEEENSD_INSE_IiEEEESI_EEEEEE9Policy600ESK_PNS0_8NullTypeESK_SO_j5s_ratNSB_IJfiiEEESN_EEvbT2_T3_T4_PT6_PT7_T5_PST_ST_NS1_7vsmem_tE)
        /*0124*/ 	.short	0x0380
        /*0126*/ 	.short	0x0060


	//----- nvinfo : EIATTR_SW_WAR
	.align		4
.L_1026:
        /*0128*/ 	.byte	0x04, 0x36
        /*012a*/ 	.short	(.L_1028 - .L_1027)
.L_1027:
        /*012c*/ 	.word	0x00000008
.L_1028:


//--------------------- .nv.info._ZN3cub18CUB_300001_SM_10006detail10merge_sort30DeviceMergeSortPartitionKernelIN6thrust24THRUST_300001_SM_1000_NS12zip_iteratorIN4cuda3std3__45tupleIJNS5_6detail15normal_iteratorINS5_10device_ptrIfEEEENSC_INSD_IiEEEESH_EEEEEj5s_ratNSA_IJfiiEEEEEvbT_PT2_T0_SP_PSP_T1_SP_i --------------------------
	.section	.nv.info._ZN3cub18CUB_300001_SM_10006detail10merge_sort30DeviceMergeSortPartitionKernelIN6thrust24THRUST_300001_SM_1000_NS12zip_iteratorIN4cuda3std3__45tupleIJNS5_6detail15normal_iteratorINS5_10device_ptrIfEEEENSC_INSD_IiEEEESH_EEEEEj5s_ratNSA_IJfiiEEEEEvbT_PT2_T0_SP_PSP_T1_SP_i,"",@"SHT_CUDA_INFO"
	.sectionflags	@""
	.align	4


	//----- nvinfo : EIATTR_CUDA_API_VERSION
	.align		4
        /*0000*/ 	.byte	0x04, 0x37
        /*0002*/ 	.short	(.L_1030 - .L_1029)
.L_1029:
        /*0004*/ 	.word	0x00000082


	//----- nvinfo : EIATTR_KPARAM_INFO
	.align		4
.L_1030:
        /*0008*/ 	.byte	0x04, 0x17
        /*000a*/ 	.short	(.L_1032 - .L_1031)
.L_1031:
        /*000c*/ 	.word	0x00000000
        /*0010*/ 	.short	0x0008
        /*0012*/ 	.short	0x0040
        /*0014*/ 	.byte	0x00, 0xf0, 0x11, 0x00


	//----- nvinfo : EIATTR_KPARAM_INFO
	.align		4
.L_1032:
        /*0018*/ 	.byte	0x04, 0x17
        /*001a*/ 	.short	(.L_1034 - .L_1033)
.L_1033:
        /*001c*/ 	.word	0x00000000
        /*0020*/ 	.short	0x0007
        /*0022*/ 	.short	0x003c
        /*0024*/ 	.byte	0x00, 0xf0, 0x11, 0x00


	//----- nvinfo : EIATTR_KPARAM_INFO
	.align		4
.L_1034:
        /*0028*/ 	.byte	0x04, 0x17
        /*002a*/ 	.short	(.L_1036 - .L_1035)
.L_1035:
        /*002c*/ 	.word	0x00000000
        /*0030*/ 	.short	0x0006
        /*0032*/ 	.short	0x0038
        /*0034*/ 	.byte	0x00, 0xf0, 0x05, 0x00


	//----- nvinfo : EIATTR_KPARAM_INFO
	.align		4
.L_1036:
        /*0038*/ 	.byte	0x04, 0x17
        /*003a*/ 	.short	(.L_1038 - .L_1037)
.L_1037:
        /*003c*/ 	.word	0x00000000
        /*0040*/ 	.short	0x0005
        /*0042*/ 	.short	0x0030
        /*0044*/ 	.byte	0x00, 0xf5, 0x21, 0x00


	//----- nvinfo : EIATTR_KPARAM_INFO
	.align		4
.L_1038:
        /*0048*/ 	.byte	0x04, 0x17
        /*004a*/ 	.short	(.L_1040 - .L_1039)
.L_1039:
        /*004c*/ 	.word	0x00000000
        /*0050*/ 	.short	0x0004
        /*0052*/ 	.short	0x002c
        /*0054*/ 	.byte	0x00, 0xf0, 0x11, 0x00


	//----- nvinfo : EIATTR_KPARAM_INFO
	.align		4
.L_1040:
        /*0058*/ 	.byte	0x04, 0x17
        /*005a*/ 	.short	(.L_1042 - .L_1041)
.L_1041:
        /*005c*/ 	.word	0x00000000
        /*0060*/ 	.short	0x0003
        /*0062*/ 	.short	0x0028
        /*0064*/ 	.byte	0x00, 0xf0, 0x11, 0x00


	//----- nvinfo : EIATTR_KPARAM_INFO
	.align		4
.L_1042:
        /*0068*/ 	.byte	0x04, 0x17
        /*006a*/ 	.short	(.L_1044 - .L_1043)
.L_1043:
        /*006c*/ 	.word	0x00000000
        /*0070*/ 	.short	0x0002
        /*0072*/ 	.short	0x0020
        /*0074*/ 	.byte	0x00, 0xf5, 0x21, 0x00


	//----- nvinfo : EIATTR_KPARAM_INFO
	.align		4
.L_1044:
        /*0078*/ 	.byte	0x04, 0x17
        /*007a*/ 	.short	(.L_1046 - .L_1045)
.L_1045:
        /*007c*/ 	.word	0x00000000
        /*0080*/ 	.short	0x0001
        /*0082*/ 	.short	0x0008
        /*0084*/ 	.byte	0x00, 0xf0, 0x61, 0x00


	//----- nvinfo : EIATTR_KPARAM_INFO
	.align		4
.L_1046:
        /*0088*/ 	.byte	0x04, 0x17
        /*008a*/ 	.short	(.L_1048 - .L_1047)
.L_1047:
        /*008c*/ 	.word	0x00000000
        /*0090*/ 	.short	0x0000
        /*0092*/ 	.short	0x0000
        /*0094*/ 	.byte	0x00, 0xf0, 0x05, 0x00


	//----- nvinfo : EIATTR_SPARSE_MMA_MASK
	.align		4
.L_1048:
        /*0098*/ 	.byte	0x03, 0x50
        /*009a*/ 	.short	0x0000


	//----- nvinfo : EIATTR_MAXREG_COUNT
	.align		4
        /*009c*/ 	.byte	0x03, 0x1b
        /*009e*/ 	.short	0x00ff


	//----- nvinfo : EIATTR_MERCURY_ISA_VERSION
	.align		4
        /*00a0*/ 	.byte	0x03, 0x5f
        /*00a2*/ 	.short	0x0101


	//----- nvinfo : EIATTR_VRC_CTA_INIT_COUNT
	.align		4
        /*00a4*/ 	.byte	0x02, 0x4a
	.zero		1
	.zero		1


	//----- nvinfo : EIATTR_EXIT_INSTR_OFFSETS
	.align		4
        /*00a8*/ 	.byte	0x04, 0x1c
        /*00aa*/ 	.short	(.L_1050 - .L_1049)


	//   ....[0]....
.L_1049:
        /*00ac*/ 	.word	0x00000070


	//   ....[1]....
        /*00b0*/ 	.word	0x000001e0


	//   ....[2]....
        /*00b4*/ 	.word	0x00000820


	//----- nvinfo : EIATTR_CRS_STACK_SIZE
	.align		4
.L_1050:
        /*00b8*/ 	.byte	0x04, 0x1e
        /*00ba*/ 	.short	(.L_1052 - .L_1051)
.L_1051:
        /*00bc*/ 	.word	0x00000000


	//----- nvinfo : EIATTR_CBANK_PARAM_SIZE
	.align		4
.L_1052:
        /*00c0*/ 	.byte	0x03, 0x19
        /*00c2*/ 	.short	0x0044


	//----- nvinfo : EIATTR_PARAM_CBANK
	.align		4
        /*00c4*/ 	.byte	0x04, 0x0a
        /*00c6*/ 	.short	(.L_1054 - .L_1053)
	.align		4
.L_1053:
        /*00c8*/ 	.word	index@(.nv.constant0._ZN3cub18CUB_300001_SM_10006detail10merge_sort30DeviceMergeSortPartitionKernelIN6thrust24THRUST_300001_SM_1000_NS12zip_iteratorIN4cuda3std3__45tupleIJNS5_6detail15normal_iteratorINS5_10device_ptrIfEEEENSC_INSD_IiEEEESH_EEEEEj5s_ratNSA_IJfiiEEEEEvbT_PT2_T0_SP_PSP_T1_SP_i)
        /*00cc*/ 	.short	0x0380
        /*00ce*/ 	.short	0x0044


	//----- nvinfo : EIATTR_SW_WAR
	.align		4
.L_1054:
        /*00d0*/ 	.byte	0x04, 0x36
        /*00d2*/ 	.short	(.L_1056 - .L_1055)
.L_1055:
        /*00d4*/ 	.word	0x00000008
.L_1056:


//--------------------- .nv.info._ZN3cub18CUB_300001_SM_10006detail10merge_sort30DeviceMergeSortBlockSortKernelINS2_10policy_hubIN6thrust24THRUST_300001_SM_1000_NS12zip_iteratorIN4cuda3std3__45tupleIJNS6_6detail15normal_iteratorINS6_10device_ptrIfEEEENSD_INSE_IiEEEESI_EEEEEE9Policy600ESK_PNS0_8NullTypeESK_SO_j5s_ratNSB_IJfiiEEESN_EEvbT0_T1_T2_T3_T4_PT6_PT7_T5_NS1_7vsmem_tE --------------------------
	.section	.nv.info._ZN3cub18CUB_300001_SM_10006detail10merge_sort30DeviceMergeSortBlockSortKernelINS2_10policy_hubIN6thrust24THRUST_300001_SM_1000_NS12zip_iteratorIN4cuda3std3__45tupleIJNS6_6detail15normal_iteratorINS6_10device_ptrIfEEEENSD_INSE_IiEEEESI_EEEEEE9Policy600ESK_PNS0_8NullTypeESK_SO_j5s_ratNSB_IJfiiEEESN_EEvbT0_T1_T2_T3_T4_PT6_PT7_T5_NS1_7vsmem_tE,"",@"SHT_CUDA_INFO"
	.sectionflags	@""
	.align	4


	//----- nvinfo : EIATTR_CUDA_API_VERSION
	.align		4
        /*0000*/ 	.byte	0x04, 0x37
        /*0002*/ 	.short	(.L_1058 - .L_1057)
.L_1057:
        /*0004*/ 	.word	0x00000082


	//----- nvinfo : EIATTR_KPARAM_INFO
	.align		4
.L_1058:
        /*0008*/ 	.byte	0x04, 0x17
        /*000a*/ 	.short	(.L_1060 - .L_1059)
.L_1059:
        /*000c*/ 	.word	0x00000000
        /*0010*/ 	.short	0x0009
        /*0012*/ 	.short	0x0068
        /*0014*/ 	.byte	0x00, 0xf0, 0x21, 0x00


	//----- nvinfo : EIATTR_KPARAM_INFO
	.align		4
.L_1060:
        /*0018*/ 	.byte	0x04, 0x17
        /*001a*/ 	.short	(.L_1062 - .L_1061)
.L_1061:
        /*001c*/ 	.word	0x00000000
        /*0020*/ 	.short	0x0008
        /*0022*/ 	.short	0x0060
        /*0024*/ 	.byte	0x00, 0xf0, 0x05, 0x00


	//----- nvinfo : EIATTR_KPARAM_INFO
	.align		4
.L_1062:
        /*0028*/ 	.byte	0x04, 0x17
        /*002a*/ 	.short	(.L_1064 - .L_1063)
.L_1063:
        /*002c*/ 	.word	0x00000000
        /*0030*/ 	.short	0x0007
        /*0032*/ 	.short	0x0058
        /*0034*/ 	.byte	0x00, 0xf5, 0x21, 0x00


	//----- nvinfo : EIATTR_KPARAM_INFO
	.align		4
.L_1064:
        /*0038*/ 	.byte	0x04, 0x17
        /*003a*/ 	.short	(.L_1066 - .L_1065)
.L_1065:
        /*003c*/ 	.word	0x00000000
        /*0040*/ 	.short	0x0006
        /*0042*/ 	.short	0x0050
        /*0044*/ 	.byte	0x00, 0xf5, 0x21, 0x00


	//----- nvinfo : EIATTR_KPARAM_INFO
	.align		4
.L_1066:
        /*0048*/ 	.byte	0x04, 0x17
        /*004a*/ 	.short	(.L_1068 - .L_1067)
.L_1067:
        /*004c*/ 	.word	0x00000000
        /*0050*/ 	.short	0x0005
        /*0052*/ 	.short	0x0048
        /*0054*/ 	.byte	0x00, 0xf0, 0x11, 0x00


	//----- nvinfo : EIATTR_KPARAM_INFO
	.align		4
.L_1068:
        /*0058*/ 	.byte	0x04, 0x17
        /*005a*/ 	.short	(.L_1070 - .L_1069)
.L_1069:
        /*005c*/ 	.word	0x00000000
        /*0060*/ 	.short	0x0004
        /*0062*/ 	.short	0x0040
        /*0064*/ 	.byte	0x00, 0xf5, 0x21, 0x00


	//----- nvinfo : EIATTR_KPARAM_INFO
	.align		4
.L_1070:
        /*0068*/ 	.byte	0x04, 0x17
        /*006a*/ 	.short	(.L_1072 - .L_1071)
.L_1071:
        /*006c*/ 	.word	0x00000000
        /*0070*/ 	.short	0x0003
        /*0072*/ 	.short	0x0028
        /*0074*/ 	.byte	0x00, 0xf0, 0x61, 0x00


	//----- nvinfo : EIATTR_KPARAM_INFO
	.align		4
.L_1072:
        /*0078*/ 	.byte	0x04, 0x17
        /*007a*/ 	.short	(.L_1074 - .L_1073)
.L_1073:
        /*007c*/ 	.word	0x00000000
        /*0080*/ 	.short	0x0002
        /*0082*/ 	.short	0x0020
        /*0084*/ 	.byte	0x00, 0xf5, 0x21, 0x00


	//----- nvinfo : EIATTR_KPARAM_INFO
	.align		4
.L_1074:
        /*0088*/ 	.byte	0x04, 0x17
        /*008a*/ 	.short	(.L_1076 - .L_1075)
.L_1075:
        /*008c*/ 	.word	0x00000000
        /*0090*/ 	.short	0x0001
        /*0092*/ 	.short	0x0008
        /*0094*/ 	.byte	0x00, 0xf0, 0x61, 0x00


	//----- nvinfo : EIATTR_KPARAM_INFO
	.align		4
.L_1076:
        /*0098*/ 	.byte	0x04, 0x17
        /*009a*/ 	.short	(.L_1078 - .L_1077)
.L_1077:
        /*009c*/ 	.word	0x00000000
        /*00a0*/ 	.short	0x0000
        /*00a2*/ 	.short	0x0000
        /*00a4*/ 	.byte	0x00, 0xf0, 0x05, 0x00


	//----- nvinfo : EIATTR_SPARSE_MMA_MASK
	.align		4
.L_1078:
        /*00a8*/ 	.byte	0x03, 0x50
        /*00aa*/ 	.short	0x0000


	//----- nvinfo : EIATTR_MAXREG_COUNT
	.align		4
        /*00ac*/ 	.byte	0x03, 0x1b
        /*00ae*/ 	.short	0x00ff


	//----- nvinfo : EIATTR_NUM_BARRIERS
	.align		4
        /*00b0*/ 	.byte	0x02, 0x4c
        /*00b2*/ 	.byte	0x01
	.zero		1


	//----- nvinfo : EIATTR_MERCURY_ISA_VERSION
	.align		4
        /*00b4*/ 	.byte	0x03, 0x5f
        /*00b6*/ 	.short	0x0101


	//----- nvinfo : EIATTR_COOP_GROUP_MASK_REGIDS
	.align		4
        /*00b8*/ 	.byte	0x04, 0x29
        /*00ba*/ 	.short	(.L_1080 - .L_1079)


	//   ....[0]....
.L_1079:
        /*00bc*/ 	.word	0xffffffff


	//   ....[1]....
        /*00c0*/ 	.word	0xffffffff


	//   ....[2]....
        /*00c4*/ 	.word	0xffffffff


	//   ....[3]....
        /*00c8*/ 	.word	0xffffffff


	//   ....[4]....
        /*00cc*/ 	.word	0xffffffff


	//   ....[5]....
        /*00d0*/ 	.word	0xffffffff


	//----- nvinfo : EIATTR_COOP_GROUP_INSTR_OFFSETS
	.align		4
.L_1080:
        /*00d4*/ 	.byte	0x04, 0x28
        /*00d6*/ 	.short	(.L_1082 - .L_1081)


	//   ....[0]....
.L_1081:
        /*00d8*/ 	.word	0x000003f0


	//   ....[1]....
        /*00dc*/ 	.word	0x00001ce0


	//   ....[2]....
        /*00e0*/ 	.word	0x00002060


	//   ....[3]....
        /*00e4*/ 	.word	0x00002750


	//   ....[4]....
        /*00e8*/ 	.word	0x000045a0


	//   ....[5]....
        /*00ec*/ 	.word	0x00004ab0


	//----- nvinfo : EIATTR_VRC_CTA_INIT_COUNT
	.align		4
.L_1082:
        /*00f0*/ 	.byte	0x02, 0x4a
	.zero		1
	.zero		1


	//----- nvinfo : EIATTR_EXIT_INSTR_OFFSETS
	.align		4
        /*00f4*/ 	.byte	0x04, 0x1c
        /*00f6*/ 	.short	(.L_1084 - .L_1083)


	//   ....[0]....
.L_1083:
        /*00f8*/ 	.word	0x00001f10


	//   ....[1]....
        /*00fc*/ 	.word	0x00002250


	//   ....[2]....
        /*0100*/ 	.word	0x000048d0


	//   ....[3]....
        /*0104*/ 	.word	0x00004910


	//   ....[4]....
        /*0108*/ 	.word	0x00004db0


	//   ....[5]....
        /*010c*/ 	.word	0x00004df0


	//----- nvinfo : EIATTR_MAX_THREADS
	.align		4
.L_1084:
        /*0110*/ 	.byte	0x04, 0x05
        /*0112*/ 	.short	(.L_1086 - .L_1085)
.L_1085:
        /*0114*/ 	.word	0x00000100
        /*0118*/ 	.word	0x00000001
        /*011c*/ 	.word	0x00000001


	//----- nvinfo : EIATTR_CRS_STACK_SIZE
	.align		4
.L_1086:
        /*0120*/ 	.byte	0x04, 0x1e
        /*0122*/ 	.short	(.L_1088 - .L_1087)
.L_1087:
        /*0124*/ 	.word	0x00000000


	//----- nvinfo : EIATTR_CBANK_PARAM_SIZE
	.align		4
.L_1088:
        /*0128*/ 	.byte	0x03, 0x19
        /*012a*/ 	.short	0x0070


	//----- nvinfo : EIATTR_PARAM_CBANK
	.align		4
        /*012c*/ 	.byte	0x04, 0x0a
        /*012e*/ 	.short	(.L_1090 - .L_1089)
	.align		4
.L_1089:
        /*0130*/ 	.word	index@(.nv.constant0._ZN3cub18CUB_300001_SM_10006detail10merge_sort30DeviceMergeSortBlockSortKernelINS2_10policy_hubIN6thrust24THRUST_300001_SM_1000_NS12zip_iteratorIN4cuda3std3__45tupleIJNS6_6detail15normal_iteratorINS6_10device_ptrIfEEEENSD_INSE_IiEEEESI_EEEEEE9Policy600ESK_PNS0_8NullTypeESK_SO_j5s_ratNSB_IJfiiEEESN_EEvbT0_T1_T2_T3_T4_PT6_PT7_T5_NS1_7vsmem_tE)
        /*0134*/ 	.short	0x0380
        /*0136*/ 	.short	0x0070


	//----- nvinfo : EIATTR_SW_WAR
	.align		4
.L_1090:
        /*0138*/ 	.byte	0x04, 0x36
        /*013a*/ 	.short	(.L_1092 - .L_1091)
.L_1091:
        /*013c*/ 	.word	0x00000008
.L_1092:


//--------------------- .nv.info._ZN3cub18CUB_300001_SM_10006detail9transform16transform_kernelINS2_10policy_hubILb1EN4cuda3std3__45tupleIJN6thrust24THRUST_300001_SM_1000_NS6detail15normal_iteratorINSA_10device_ptrIfEEEESF_EEEE10policy1000El3lbsSF_JPfSK_EEEvT0_iT1_T2_DpNS2_10kernel_argIT3_EE --------------------------
	.section	.nv.info._ZN3cub18CUB_300001_SM_10006detail9transform16transform_kernelINS2_10policy_hubILb1EN4cuda3std3__45tupleIJN6thrust24THRUST_300001_SM_1000_NS6detail15normal_iteratorINSA_10device_ptrIfEEEESF_EEEE10policy1000El3lbsSF_JPfSK_EEEvT0_iT1_T2_DpNS2_10kernel_argIT3_EE,"",@"SHT_CUDA_INFO"
	.sectionflags	@""
	.align	4


	//----- nvinfo : EIATTR_CUDA_API_VERSION
	.align		4
        /*0000*/ 	.byte	0x04, 0x37
        /*0002*/ 	.short	(.L_1094 - .L_1093)
.L_1093:
        /*0004*/ 	.word	0x00000082


	//----- nvinfo : EIATTR_KPARAM_INFO
	.align		4
.L_1094:
        /*0008*/ 	.byte	0x04, 0x17
        /*000a*/ 	.short	(.L_1096 - .L_1095)
.L_1095:
        /*000c*/ 	.word	0x00000000
        /*0010*/ 	.short	0x0005
        /*0012*/ 	.short	0x0028
        /*0014*/ 	.byte	0x00, 0xf0, 0x41, 0x00


	//----- nvinfo : EIATTR_KPARAM_INFO
	.align		4
.L_1096:
        /*0018*/ 	.byte	0x04, 0x17
        /*001a*/ 	.short	(.L_1098 - .L_1097)
.L_1097:
        /*001c*/ 	.word	0x00000000
        /*0020*/ 	.short	0x0004
        /*0022*/ 	.short	0x0018
        /*0024*/ 	.byte	0x00, 0xf0, 0x41, 0x00


	//----- nvinfo : EIATTR_KPARAM_INFO
	.align		4
.L_1098:
        /*0028*/ 	.byte	0x04, 0x17
        /*002a*/ 	.short	(.L_1100 - .L_1099)
.L_1099:
        /*002c*/ 	.word	0x00000000
        /*0030*/ 	.short	0x0003
        /*0032*/ 	.short	0x0010
        /*0034*/ 	.byte	0x00, 0xf0, 0x21, 0x00


	//----- nvinfo : EIATTR_KPARAM_INFO
	.align		4
.L_1100:
        /*0038*/ 	.byte	0x04, 0x17
        /*003a*/ 	.short	(.L_1102 - .L_1101)
.L_1101:
        /*003c*/ 	.word	0x00000000
        /*0040*/ 	.short	0x0002
        /*0042*/ 	.short	0x000c
        /*0044*/ 	.byte	0x00, 0xf0, 0x05, 0x00


	//----- nvinfo : EIATTR_KPARAM_INFO
	.align		4
.L_1102:
        /*0048*/ 	.byte	0x04, 0x17
        /*004a*/ 	.short	(.L_1104 - .L_1103)
.L_1103:
        /*004c*/ 	.word	0x00000000
        /*0050*/ 	.short	0x0001
        /*0052*/ 	.short	0x0008
        /*0054*/ 	.byte	0x00, 0xf0, 0x11, 0x00


	//----- nvinfo : EIATTR_KPARAM_INFO
	.align		4
.L_1104:
        /*0058*/ 	.byte	0x04, 0x17
        /*005a*/ 	.short	(.L_1106 - .L_1105)
.L_1105:
        /*005c*/ 	.word	0x00000000
        /*0060*/ 	.short	0x0000
        /*0062*/ 	.short	0x0000
        /*0064*/ 	.byte	0x00, 0xf0, 0x21, 0x00


	//----- nvinfo : EIATTR_SPARSE_MMA_MASK
	.align		4
.L_1106:
        /*0068*/ 	.byte	0x03, 0x50
        /*006a*/ 	.short	0x0000


	//----- nvinfo : EIATTR_MAXREG_COUNT
	.align		4
        /*006c*/ 	.byte	0x03, 0x1b
        /*006e*/ 	.short	0x00ff


	//----- nvinfo : EIATTR_MERCURY_ISA_VERSION
	.align		4
        /*0070*/ 	.byte	0x03, 0x5f
        /*0072*/ 	.short	0x0101


	//----- nvinfo : EIATTR_VRC_CTA_INIT_COUNT
	.align		4
        /*0074*/ 	.byte	0x02, 0x4a
	.zero		1
	.zero		1


	//----- nvinfo : EIATTR_EXIT_INSTR_OFFSETS
	.align		4
        /*0078*/ 	.byte	0x04, 0x1c
        /*007a*/ 	.short	(.L_1108 - .L_1107)


	//   ....[0]....
.L_1107:
        /*007c*/ 	.word	0x000003e0


	//   ....[1]....
        /*0080*/ 	.word	0x00000cb0


	//   ....[2]....
        /*0084*/ 	.word	0x00000f60


	//   ....[3]....
        /*0088*/ 	.word	0x000010e0


	//   ....[4]....
        /*008c*/ 	.word	0x00001110


	//   ....[5]....
        /*0090*/ 	.word	0x00001190


	//   ....[6]....
        /*0094*/ 	.word	0x000011b0


	//   ....[7]....
        /*0098*/ 	.word	0x000016a0


	//   ....[8]....
        /*009c*/ 	.word	0x000018f0


	//   ....[9]....
        /*00a0*/ 	.word	0x00001a10


	//   ....[10]....
        /*00a4*/ 	.word	0x00001aa0


	//----- nvinfo : EIATTR_MAX_THREADS
	.align		4
.L_1108:
        /*00a8*/ 	.byte	0x04, 0x05
        /*00aa*/ 	.short	(.L_1110 - .L_1109)
.L_1109:
        /*00ac*/ 	.word	0x00000080
        /*00b0*/ 	.word	0x00000001
        /*00b4*/ 	.word	0x00000001


	//----- nvinfo : EIATTR_CRS_STACK_SIZE
	.align		4
.L_1110:
        /*00b8*/ 	.byte	0x04, 0x1e
        /*00ba*/ 	.short	(.L_1112 - .L_1111)
.L_1111:
        /*00bc*/ 	.word	0x00000000


	//----- nvinfo : EIATTR_CBANK_PARAM_SIZE
	.align		4
.L_1112:
        /*00c0*/ 	.byte	0x03, 0x19
        /*00c2*/ 	.short	0x0038


	//----- nvinfo : EIATTR_PARAM_CBANK
	.align		4
        /*00c4*/ 	.byte	0x04, 0x0a
        /*00c6*/ 	.short	(.L_1114 - .L_1113)
	.align		4
.L_1113:
        /*00c8*/ 	.word	index@(.nv.constant0._ZN3cub18CUB_300001_SM_10006detail9transform16transform_kernelINS2_10policy_hubILb1EN4cuda3std3__45tupleIJN6thrust24THRUST_300001_SM_1000_NS6detail15normal_iteratorINSA_10device_ptrIfEEEESF_EEEE10policy1000El3lbsSF_JPfSK_EEEvT0_iT1_T2_DpNS2_10kernel_argIT3_EE)
        /*00cc*/ 	.short	0x0380
        /*00ce*/ 	.short	0x0038


	//----- nvinfo : EIATTR_SW_WAR
	.align		4
.L_1114:
        /*00d0*/ 	.byte	0x04, 0x36
        /*00d2*/ 	.short	(.L_1116 - .L_1115)
.L_1115:
        /*00d4*/ 	.word	0x00000008
.L_1116:


//--------------------- .nv.info._ZN3cub18CUB_300001_SM_10006detail9transform16transform_kernelINS2_10policy_hubILb1EN4cuda3std3__45tupleIJN6thrust24THRUST_300001_SM_1000_NS6detail15normal_iteratorINSA_10device_ptrIfEEEESF_EEEE10policy1000Ei3lbsSF_JPfSK_EEEvT0_iT1_T2_DpNS2_10kernel_argIT3_EE --------------------------
	.section	.nv.info._ZN3cub18CUB_300001_SM_10006detail9transform16transform_kernelINS2_10policy_hubILb1EN4cuda3std3__45tupleIJN6thrust24THRUST_300001_SM_1000_NS6detail15normal_iteratorINSA_10device_ptrIfEEEESF_EEEE10policy1000Ei3lbsSF_JPfSK_EEEvT0_iT1_T2_DpNS2_10kernel_argIT3_EE,"",@"SHT_CUDA_INFO"
	.sectionflags	@""
	.align	4


	//----- nvinfo : EIATTR_CUDA_API_VERSION
	.align		4
        /*0000*/ 	.byte	0x04, 0x37
        /*0002*/ 	.short	(.L_1118 - .L_1117)
.L_1117:
        /*0004*/ 	.word	0x00000082


	//----- nvinfo : EIATTR_KPARAM_INFO
	.align		4
.L_1118:
        /*0008*/ 	.byte	0x04, 0x17
        /*000a*/ 	.short	(.L_1120 - .L_1119)
.L_1119:
        /*000c*/ 	.word	0x00000000
        /*0010*/ 	.short	0x0005
        /*0012*/ 	.short	0x0028
        /*0014*/ 	.byte	0x00, 0xf0, 0x41, 0x00


	//----- nvinfo : EIATTR_KPARAM_INFO
	.align		4
.L_1120:
        /*0018*/ 	.byte	0x04, 0x17
        /*001a*/ 	.short	(.L_1122 - .L_1121)
.L_1121:
        /*001c*/ 	.word	0x00000000
        /*0020*/ 	.short	0x0004
        /*0022*/ 	.short	0x0018
        /*0024*/ 	.byte	0x00, 0xf0, 0x41, 0x00


	//----- nvinfo : EIATTR_KPARAM_INFO
	.align		4
.L_1122:
        /*0028*/ 	.byte	0x04, 0x17
        /*002a*/ 	.short	(.L_1124 - .L_1123)
.L_1123:
        /*002c*/ 	.word	0x00000000
        /*0030*/ 	.short	0x0003
        /*0032*/ 	.short	0x0010
        /*0034*/ 	.byte	0x00, 0xf0, 0x21, 0x00


	//----- nvinfo : EIATTR_KPARAM_INFO
	.align		4
.L_1124:
        /*0038*/ 	.byte	0x04, 0x17
        /*003a*/ 	.short	(.L_1126 - .L_1125)
.L_1125:
        /*003c*/ 	.word	0x00000000
        /*0040*/ 	.short	0x0002
        /*0042*/ 	.short	0x0008
        /*0044*/ 	.byte	0x00, 0xf0, 0x05, 0x00


	//----- nvinfo : EIATTR_KPARAM_INFO
	.align		4
.L_1126:
        /*0048*/ 	.byte	0x04, 0x17
        /*004a*/ 	.short	(.L_1128 - .L_1127)
.L_1127:
        /*004c*/ 	.word	0x00000000
        /*0050*/ 	.short	0x0001
        /*0052*/ 	.short	0x0004
        /*0054*/ 	.byte	0x00, 0xf0, 0x11, 0x00


	//----- nvinfo : EIATTR_KPARAM_INFO
	.align		4
.L_1128:
        /*0058*/ 	.byte	0x04, 0x17
        /*005a*/ 	.short	(.L_1130 - .L_1129)
.L_1129:
        /*005c*/ 	.word	0x00000000
        /*0060*/ 	.short	0x0000
        /*0062*/ 	.short	0x0000
        /*0064*/ 	.byte	0x00, 0xf0, 0x11, 0x00


	//----- nvinfo : EIATTR_SPARSE_MMA_MASK
	.align		4
.L_1130:
        /*0068*/ 	.byte	0x03, 0x50
        /*006a*/ 	.short	0x0000


	//----- nvinfo : EIATTR_MAXREG_COUNT
	.align		4
        /*006c*/ 	.byte	0x03, 0x1b
        /*006e*/ 	.short	0x00ff


	//----- nvinfo : EIATTR_MERCURY_ISA_VERSION
	.align		4
        /*0070*/ 	.byte	0x03, 0x5f
        /*0072*/ 	.short	0x0101


	//----- nvinfo : EIATTR_VRC_CTA_INIT_COUNT
	.align		4
        /*0074*/ 	.byte	0x02, 0x4a
	.zero		1
	.zero		1


	//----- nvinfo : EIATTR_EXIT_INSTR_OFFSETS
	.align		4
        /*0078*/ 	.byte	0x04, 0x1c
        /*007a*/ 	.short	(.L_1132 - .L_1131)


	//   ....[0]....
.L_1131:
        /*007c*/ 	.word	0x000002f0


	//   ....[1]....
        /*0080*/ 	.word	0x000007f0


	//   ....[2]....
        /*0084*/ 	.word	0x00000a40


	//   ....[3]....
        /*0088*/ 	.word	0x00000b70


	//   ....[4]....
        /*008c*/ 	.word	0x00000c10


	//   ....[5]....
        /*0090*/ 	.word	0x00000c40


	//   ....[6]....
        /*0094*/ 	.word	0x00001140


	//   ....[7]....
        /*0098*/ 	.word	0x00001430


	//   ....[8]....
        /*009c*/ 	.word	0x000015d0


	//   ....[9]....
        /*00a0*/ 	.word	0x00001600


	//   ....[10]....
        /*00a4*/ 	.word	0x00001690


	//----- nvinfo : EIATTR_MAX_THREADS
	.align		4
.L_1132:
        /*00a8*/ 	.byte	0x04, 0x05
        /*00aa*/ 	.short	(.L_1134 - .L_1133)
.L_1133:
        /*00ac*/ 	.word	0x00000080
        /*00b0*/ 	.word	0x00000001
        /*00b4*/ 	.word	0x00000001


	//----- nvinfo : EIATTR_CRS_STACK_SIZE
	.align		4
.L_1134:
        /*00b8*/ 	.byte	0x04, 0x1e
        /*00ba*/ 	.short	(.L_1136 - .L_1135)
.L_1135:
        /*00bc*/ 	.word	0x00000000


	//----- nvinfo : EIATTR_CBANK_PARAM_SIZE
	.align		4
.L_1136:
        /*00c0*/ 	.byte	0x03, 0x19
        /*00c2*/ 	.short	0x0038


	//----- nvinfo : EIATTR_PARAM_CBANK
	.align		4
        /*00c4*/ 	.byte	0x04, 0x0a
        /*00c6*/ 	.short	(.L_1138 - .L_1137)
	.align		4
.L_1137:
        /*00c8*/ 	.word	index@(.nv.constant0._ZN3cub18CUB_300001_SM_10006detail9transform16transform_kernelINS2_10policy_hubILb1EN4cuda3std3__45tupleIJN6thrust24THRUST_300001_SM_1000_NS6detail15normal_iteratorINSA_10device_ptrIfEEEESF_EEEE10policy1000Ei3lbsSF_JPfSK_EEEvT0_iT1_T2_DpNS2_10kernel_argIT3_EE)
        /*00cc*/ 	.short	0x0380
        /*00ce*/ 	.short	0x0038


	//----- nvinfo : EIATTR_SW_WAR
	.align		4
.L_1138:
        /*00d0*/ 	.byte	0x04, 0x36
        /*00d2*/ 	.short	(.L_1140 - .L_1139)
.L_1139:
        /*00d4*/ 	.word	0x00000008
.L_1140:


//--------------------- .nv.info._ZN3cub18CUB_300001_SM_10006detail9transform16transform_kernelINS2_10policy_hubILb1EN4cuda3std3__45tupleIJN6thrust24THRUST_300001_SM_1000_NS6detail15normal_iteratorINSA_10device_ptrIfEEEEEEEE10policy1000El3lb1SF_JPfEEEvT0_iT1_T2_DpNS2_10kernel_argIT3_EE --------------------------
	.section	.nv.info._ZN3cub18CUB_300001_SM_10006detail9transform16transform_kernelINS2_10policy_hubILb1EN4cuda3std3__45tupleIJN6thrust24THRUST_300001_SM_1000_NS6detail15normal_iteratorINSA_10device_ptrIfEEEEEEEE10policy1000El3lb1SF_JPfEEEvT0_iT1_T2_DpNS2_10kernel_argIT3_EE,"",@"SHT_CUDA_INFO"
	.sectionflags	@""
	.align	4


	//----- nvinfo : EIATTR_CUDA_API_VERSION
	.align		4
        /*0000*/ 	.byte	0x04, 0x37
        /*0002*/ 	.short	(.L_1142 - .L_1141)
.L_1141:
        /*0004*/ 	.word	0x00000082


	//----- nvinfo : EIATTR_KPARAM_INFO
	.align		4
.L_1142:
        /*0008*/ 	.byte	0x04, 0x17
        /*000a*/ 	.short	(.L_1144 - .L_1143)
.L_1143:
        /*000c*/ 	.word	0x00000000
        /*0010*/ 	.short	0x0004
        /*0012*/ 	.short	0x0018
        /*0014*/ 	.byte	0x00, 0xf0, 0x41, 0x00


	//----- nvinfo : EIATTR_KPARAM_INFO
	.align		4
.L_1144:
        /*0018*/ 	.byte	0x04, 0x17
        /*001a*/ 	.short	(.L_1146 - .L_1145)
.L_1145:
        /*001c*/ 	.word	0x00000000
        /*0020*/ 	.short	0x0003
        /*0022*/ 	.short	0x0010
        /*0024*/ 	.byte	0x00, 0xf0, 0x21, 0x00


	//----- nvinfo : EIATTR_KPARAM_INFO
	.align		4
.L_1146:
        /*0028*/ 	.byte	0x04, 0x17
        /*002a*/ 	.short	(.L_1148 - .L_1147)
.L_1147:
        /*002c*/ 	.word	0x00000000
        /*0030*/ 	.short	0x0002
        /*0032*/ 	.short	0x000c
        /*0034*/ 	.byte	0x00, 0xf0, 0x11, 0x00


	//----- nvinfo : EIATTR_KPARAM_INFO
	.align		4
.L_1148:
        /*0038*/ 	.byte	0x04, 0x17
        /*003a*/ 	.short	(.L_1150 - .L_1149)
.L_1149:
        /*003c*/ 	.word	0x00000000
        /*0040*/ 	.short	0x0001
        /*0042*/ 	.short	0x0008
        /*0044*/ 	.byte	0x00, 0xf0, 0x11, 0x00


	//----- nvinfo : EIATTR_KPARAM_INFO
	.align		4
.L_1150:
        /*0048*/ 	.byte	0x04, 0x17
        /*004a*/ 	.short	(.L_1152 - .L_1151)
.L_1151:
        /*004c*/ 	.word	0x00000000
        /*0050*/ 	.short	0x0000
        /*0052*/ 	.short	0x0000
        /*0054*/ 	.byte	0x00, 0xf0, 0x21, 0x00


	//----- nvinfo : EIATTR_SPARSE_MMA_MASK
	.align		4
.L_1152:
        /*0058*/ 	.byte	0x03, 0x50
        /*005a*/ 	.short	0x0000


	//----- nvinfo : EIATTR_MAXREG_COUNT
	.align		4
        /*005c*/ 	.byte	0x03, 0x1b
        /*005e*/ 	.short	0x00ff


	//----- nvinfo : EIATTR_MERCURY_ISA_VERSION
	.align		4
        /*0060*/ 	.byte	0x03, 0x5f
        /*0062*/ 	.short	0x0101


	//----- nvinfo : EIATTR_VRC_CTA_INIT_COUNT
	.align		4
        /*0064*/ 	.byte	0x02, 0x4a
	.zero		1
	.zero		1


	//----- nvinfo : EIATTR_EXIT_INSTR_OFFSETS
	.align		4
        /*0068*/ 	.byte	0x04, 0x1c
        /*006a*/ 	.short	(.L_1154 - .L_1153)


	//   ....[0]....
.L_1153:
        /*006c*/ 	.word	0x000002a0


	//   ....[1]....
        /*0070*/ 	.word	0x00000d50


	//   ....[2]....
        /*0074*/ 	.word	0x00001040


	//   ....[3]....
        /*0078*/ 	.word	0x000011e0


	//   ....[4]....
        /*007c*/ 	.word	0x00001210


	//   ....[5]....
        /*0080*/ 	.word	0x000012a0


	//   ....[6]....
        /*0084*/ 	.word	0x000012c0


	//   ....[7]....
        /*0088*/ 	.word	0x00001770


	//   ....[8]....
        /*008c*/ 	.word	0x00001980


	//   ....[9]....
        /*0090*/ 	.word	0x00001ad0


	//   ....[10]....
        /*0094*/ 	.word	0x00001b70


	//----- nvinfo : EIATTR_MAX_THREADS
	.align		4
.L_1154:
        /*0098*/ 	.byte	0x04, 0x05
        /*009a*/ 	.short	(.L_1156 - .L_1155)
.L_1155:
        /*009c*/ 	.word	0x00000080
        /*00a0*/ 	.word	0x00000001
        /*00a4*/ 	.word	0x00000001


	//----- nvinfo : EIATTR_CRS_STACK_SIZE
	.align		4
.L_1156:
        /*00a8*/ 	.byte	0x04, 0x1e
        /*00aa*/ 	.short	(.L_1158 - .L_1157)
.L_1157:
        /*00ac*/ 	.word	0x00000000


	//----- nvinfo : EIATTR_CBANK_PARAM_SIZE
	.align		4
.L_1158:
        /*00b0*/ 	.byte	0x03, 0x19
        /*00b2*/ 	.short	0x0028


	//----- nvinfo : EIATTR_PARAM_CBANK
	.align		4
        /*00b4*/ 	.byte	0x04, 0x0a
        /*00b6*/ 	.short	(.L_1160 - .L_1159)
	.align		4
.L_1159:
        /*00b8*/ 	.word	index@(.nv.constant0._ZN3cub18CUB_300001_SM_10006detail9transform16transform_kernelINS2_10policy_hubILb1EN4cuda3std3__45tupleIJN6thrust24THRUST_300001_SM_1000_NS6detail15normal_iteratorINSA_10device_ptrIfEEEEEEEE10policy1000El3lb1SF_JPfEEEvT0_iT1_T2_DpNS2_10kernel_argIT3_EE)
        /*00bc*/ 	.short	0x0380
        /*00be*/ 	.short	0x0028


	//----- nvinfo : EIATTR_SW_WAR
	.align		4
.L_1160:
        /*00c0*/ 	.byte	0x04, 0x36
        /*00c2*/ 	.short	(.L_1162 - .L_1161)
.L_1161:
        /*00c4*/ 	.word	0x00000008
.L_1162:


//--------------------- .nv.info._ZN3cub18CUB_300001_SM_10006detail9transform16transform_kernelINS2_10policy_hubILb1EN4cuda3std3__45tupleIJN6thrust24THRUST_300001_SM_1000_NS6detail15normal_iteratorINSA_10device_ptrIfEEEEEEEE10policy1000Ei3lb1SF_JPfEEEvT0_iT1_T2_DpNS2_10kernel_argIT3_EE --------------------------
	.section	.nv.info._ZN3cub18CUB_300001_SM_10006detail9transform16transform_kernelINS2_10policy_hubILb1EN4cuda3std3__45tupleIJN6thrust24THRUST_300001_SM_1000_NS6detail15normal_iteratorINSA_10device_ptrIfEEEEEEEE10policy1000Ei3lb1SF_JPfEEEvT0_iT1_T2_DpNS2_10kernel_argIT3_EE,"",@"SHT_CUDA_INFO"
	.sectionflags	@""
	.align	4


	//----- nvinfo : EIATTR_CUDA_API_VERSION
	.align		4
        /*0000*/ 	.byte	0x04, 0x37
        /*0002*/ 	.short	(.L_1164 - .L_1163)
.L_1163:
        /*0004*/ 	.word	0x00000082


	//----- nvinfo : EIATTR_KPARAM_INFO
	.align		4
.L_1164:
        /*0008*/ 	.byte	0x04, 0x17
        /*000a*/ 	.short	(.L_1166 - .L_1165)
.L_1165:
        /*000c*/ 	.word	0x00000000
        /*0010*/ 	.short	0x0004
        /*0012*/ 	.short	0x0018
        /*0014*/ 	.byte	0x00, 0xf0, 0x41, 0x00


	//----- nvinfo : EIATTR_KPARAM_INFO
	.align		4
.L_1166:
        /*0018*/ 	.byte	0x04, 0x17
        /*001a*/ 	.short	(.L_1168 - .L_1167)
.L_1167:
        /*001c*/ 	.word	0x00000000
        /*0020*/ 	.short	0x0003
        /*0022*/ 	.short	0x0010
        /*0024*/ 	.byte	0x00, 0xf0, 0x21, 0x00


	//----- nvinfo : EIATTR_KPARAM_INFO
	.align		4
.L_1168:
        /*0028*/ 	.byte	0x04, 0x17
        /*002a*/ 	.short	(.L_1170 - .L_1169)
.L_1169:
        /*002c*/ 	.word	0x00000000
        /*0030*/ 	.short	0x0002
        /*0032*/ 	.short	0x0008
        /*0034*/ 	.byte	0x00, 0xf0, 0x11, 0x00


	//----- nvinfo : EIATTR_KPARAM_INFO
	.align		4
.L_1170:
        /*0038*/ 	.byte	0x04, 0x17
        /*003a*/ 	.short	(.L_1172 - .L_1171)
.L_1171:
        /*003c*/ 	.word	0x00000000
        /*0040*/ 	.short	0x0001
        /*0042*/ 	.short	0x0004
        /*0044*/ 	.byte	0x00, 0xf0, 0x11, 0x00


	//----- nvinfo : EIATTR_KPARAM_INFO
	.align		4
.L_1172:
        /*0048*/ 	.byte	0x04, 0x17
        /*004a*/ 	.short	(.L_1174 - .L_1173)
.L_1173:
        /*004c*/ 	.word	0x00000000
        /*0050*/ 	.short	0x0000
        /*0052*/ 	.short	0x0000
        /*0054*/ 	.byte	0x00, 0xf0, 0x11, 0x00


	//----- nvinfo : EIATTR_SPARSE_MMA_MASK
	.align		4
.L_1174:
        /*0058*/ 	.byte	0x03, 0x50
        /*005a*/ 	.short	0x0000


	//----- nvinfo : EIATTR_MAXREG_COUNT
	.align		4
        /*005c*/ 	.byte	0x03, 0x1b
        /*005e*/ 	.short	0x00ff


	//----- nvinfo : EIATTR_MERCURY_ISA_VERSION
	.align		4
        /*0060*/ 	.byte	0x03, 0x5f
        /*0062*/ 	.short	0x0101


	//----- nvinfo : EIATTR_VRC_CTA_INIT_COUNT
	.align		4
        /*0064*/ 	.byte	0x02, 0x4a
	.zero		1
	.zero		1


	//----- nvinfo : EIATTR_EXIT_INSTR_OFFSETS
	.align		4
        /*0068*/ 	.byte	0x04, 0x1c
        /*006a*/ 	.short	(.L_1176 - .L_1175)


	//   ....[0]....
.L_1175:
        /*006c*/ 	.word	0x00000210


	//   ....[1]....
        /*0070*/ 	.word	0x000006e0


	//   ....[2]....
        /*0074*/ 	.word	0x00000900


	//   ....[3]....
        /*0078*/ 	.word	0x00000a50


	//   ....[4]....
        /*007c*/ 	.word	0x00000af0


	//   ....[5]....
        /*0080*/ 	.word	0x00000b10


	//   ....[6]....
        /*0084*/ 	.word	0x00001050


	//   ....[7]....
        /*0088*/ 	.word	0x00001340


	//   ....[8]....
        /*008c*/ 	.word	0x000014e0


	//   ....[9]....
        /*0090*/ 	.word	0x00001510


	//   ....[10]....
        /*0094*/ 	.word	0x000015a0


	//----- nvinfo : EIATTR_MAX_THREADS
	.align		4
.L_1176:
        /*0098*/ 	.byte	0x04, 0x05
        /*009a*/ 	.short	(.L_1178 - .L_1177)
.L_1177:
        /*009c*/ 	.word	0x00000080
        /*00a0*/ 	.word	0x00000001
        /*00a4*/ 	.word	0x00000001


	//----- nvinfo : EIATTR_CRS_STACK_SIZE
	.align		4
.L_1178:
        /*00a8*/ 	.byte	0x04, 0x1e
        /*00aa*/ 	.short	(.L_1180 - .L_1179)
.L_1179:
        /*00ac*/ 	.word	0x00000000


	//----- nvinfo : EIATTR_CBANK_PARAM_SIZE
	.align		4
.L_1180:
        /*00b0*/ 	.byte	0x03, 0x19
        /*00b2*/ 	.short	0x0028


	//----- nvinfo : EIATTR_PARAM_CBANK
	.align		4
        /*00b4*/ 	.byte	0x04, 0x0a
        /*00b6*/ 	.short	(.L_1182 - .L_1181)
	.align		4
.L_1181:
        /*00b8*/ 	.word	index@(.nv.constant0._ZN3cub18CUB_300001_SM_10006detail9transform16transform_kernelINS2_10policy_hubILb1EN4cuda3std3__45tupleIJN6thrust24THRUST_300001_SM_1000_NS6detail15normal_iteratorINSA_10device_ptrIfEEEEEEEE10policy1000Ei3lb1SF_JPfEEEvT0_iT1_T2_DpNS2_10kernel_argIT3_EE)
        /*00bc*/ 	.short	0x0380
        /*00be*/ 	.short	0x0028


	//----- nvinfo : EIATTR_SW_WAR
	.align		4
.L_1182:
        /*00c0*/ 	.byte	0x04, 0x36
        /*00c2*/ 	.short	(.L_1184 - .L_1183)
.L_1183:
        /*00c4*/ 	.word	0x00000008
.L_1184:


//--------------------- .nv.info._ZN3cub18CUB_300001_SM_10006detail9transform16transform_kernelINS2_10policy_hubILb1EN4cuda3std3__45tupleIJN6thrust24THRUST_300001_SM_1000_NS6detail15normal_iteratorINSA_10device_ptrIfEEEEEEEE10policy1000El2lbSF_JPfEEEvT0_iT1_T2_DpNS2_10kernel_argIT3_EE --------------------------
	.section	.nv.info._ZN3cub18CUB_300001_SM_10006detail9transform16transform_kernelINS2_10policy_hubILb1EN4cuda3std3__45tupleIJN6thrust24THRUST_300001_SM_1000_NS6detail15normal_iteratorINSA_10device_ptrIfEEEEEEEE10policy1000El2lbSF_JPfEEEvT0_iT1_T2_DpNS2_10kernel_argIT3_EE,"",@"SHT_CUDA_INFO"
	.sectionflags	@""
	.align	4


	//----- nvinfo : EIATTR_CUDA_API_VERSION
	.align		4
        /*0000*/ 	.byte	0x04, 0x37
        /*0002*/ 	.short	(.L_1186 - .L_1185)
.L_1185:
        /*0004*/ 	.word	0x00000082


	//----- nvinfo : EIATTR_KPARAM_INFO
	.align		4
.L_1186:
        /*0008*/ 	.byte	0x04, 0x17
        /*000a*/ 	.short	(.L_1188 - .L_1187)
.L_1187:
        /*000c*/ 	.word	0x00000000
        /*0010*/ 	.short	0x0004
        /*0012*/ 	.short	0x0018
        /*0014*/ 	.byte	0x00, 0xf0, 0x41, 0x00


	//----- nvinfo : EIATTR_KPARAM_INFO
	.align		4
.L_1188:
        /*0018*/ 	.byte	0x04, 0x17
        /*001a*/ 	.short	(.L_1190 - .L_1189)
.L_1189:
        /*001c*/ 	.word	0x00000000
        /*0020*/ 	.short	0x0003
        /*0022*/ 	.short	0x0010
        /*0024*/ 	.byte	0x00, 0xf0, 0x21, 0x00


	//----- nvinfo : EIATTR_KPARAM_INFO
	.align		4
.L_1190:
        /*0028*/ 	.byte	0x04, 0x17
        /*002a*/ 	.short	(.L_1192 - .L_1191)
.L_1191:
        /*002c*/ 	.word	0x00000000
        /*0030*/ 	.short	0x0002
        /*0032*/ 	.short	0x000c
        /*0034*/ 	.byte	0x00, 0xf0, 0x11, 0x00


	//----- nvinfo : EIATTR_KPARAM_INFO
	.align		4
.L_1192:
        /*0038*/ 	.byte	0x04, 0x17
        /*003a*/ 	.short	(.L_1194 - .L_1193)
.L_1193:
        /*003c*/ 	.word	0x00000000
        /*0040*/ 	.short	0x0001
        /*0042*/ 	.short	0x0008
        /*0044*/ 	.byte	0x00, 0xf0, 0x11, 0x00


	//----- nvinfo : EIATTR_KPARAM_INFO
	.align		4
.L_1194:
        /*0048*/ 	.byte	0x04, 0x17
        /*004a*/ 	.short	(.L_1196 - .L_1195)
.L_1195:
        /*004c*/ 	.word	0x00000000
        /*0050*/ 	.short	0x0000
        /*0052*/ 	.short	0x0000
        /*0054*/ 	.byte	0x00, 0xf0, 0x21, 0x00


	//----- nvinfo : EIATTR_SPARSE_MMA_MASK
	.align		4
.L_1196:
        /*0058*/ 	.byte	0x03, 0x50
        /*005a*/ 	.short	0x0000


	//----- nvinfo : EIATTR_MAXREG_COUNT
	.align		4
        /*005c*/ 	.byte	0x03, 0x1b
        /*005e*/ 	.short	0x00ff


	//----- nvinfo : EIATTR_MERCURY_ISA_VERSION
	.align		4
        /*0060*/ 	.byte	0x03, 0x5f
        /*0062*/ 	.short	0x0101


	//----- nvinfo : EIATTR_VRC_CTA_INIT_COUNT
	.align		4
        /*0064*/ 	.byte	0x02, 0x4a
	.zero		1
	.zero		1


	//----- nvinfo : EIATTR_EXIT_INSTR_OFFSETS
	.align		4
        /*0068*/ 	.byte	0x04, 0x1c
        /*006a*/ 	.short	(.L_1198 - .L_1197)


	//   ....[0]....
.L_1197:
        /*006c*/ 	.word	0x000002a0


	//   ....[1]....
        /*0070*/ 	.word	0x00000d50


	//   ....[2]....
        /*0074*/ 	.word	0x00001040


	//   ....[3]....
        /*0078*/ 	.word	0x000011e0


	//   ....[4]....
        /*007c*/ 	.word	0x00001210


	//   ....[5]....
        /*0080*/ 	.word	0x000012a0


	//   ....[6]....
        /*0084*/ 	.word	0x000012c0


	//   ....[7]....
        /*0088*/ 	.word	0x00001770


	//   ....[8]....
        /*008c*/ 	.word	0x00001980


	//   ....[9]....
        /*0090*/ 	.word	0x00001ad0


	//   ....[10]....
        /*0094*/ 	.word	0x00001b70


	//----- nvinfo : EIATTR_MAX_THREADS
	.align		4
.L_1198:
        /*0098*/ 	.byte	0x04, 0x05
        /*009a*/ 	.short	(.L_1200 - .L_1199)
.L_1199:
        /*009c*/ 	.word	0x00000080
        /*00a0*/ 	.word	0x00000001
        /*00a4*/ 	.word	0x00000001


	//----- nvinfo : EIATTR_CRS_STACK_SIZE
	.align		4
.L_1200:
        /*00a8*/ 	.byte	0x04, 0x1e
        /*00aa*/ 	.short	(.L_1202 - .L_1201)
.L_1201:
        /*00ac*/ 	.word	0x00000000


	//----- nvinfo : EIATTR_CBANK_PARAM_SIZE
	.align		4
.L_1202:
        /*00b0*/ 	.byte	0x03, 0x19
        /*00b2*/ 	.short	0x0028


	//----- nvinfo : EIATTR_PARAM_CBANK
	.align		4
        /*00b4*/ 	.byte	0x04, 0x0a
        /*00b6*/ 	.short	(.L_1204 - .L_1203)
	.align		4
.L_1203:
        /*00b8*/ 	.word	index@(.nv.constant0._ZN3cub18CUB_300001_SM_10006detail9transform16transform_kernelINS2_10policy_hubILb1EN4cuda3std3__45tupleIJN6thrust24THRUST_300001_SM_1000_NS6detail15normal_iteratorINSA_10device_ptrIfEEEEEEEE10policy1000El2lbSF_JPfEEEvT0_iT1_T2_DpNS2_10kernel_argIT3_EE)
        /*00bc*/ 	.short	0x0380
        /*00be*/ 	.short	0x0028


	//----- nvinfo : EIATTR_SW_WAR
	.align		4
.L_1204:
        /*00c0*/ 	.byte	0x04, 0x36
        /*00c2*/ 	.short	(.L_1206 - .L_1205)
.L_1205:
        /*00c4*/ 	.word	0x00000008
.L_1206:


//--------------------- .nv.info._ZN3cub18CUB_300001_SM_10006detail9transform16transform_kernelINS2_10policy_hubILb1EN4cuda3std3__45tupleIJN6thrust24THRUST_300001_SM_1000_NS6detail15normal_iteratorINSA_10device_ptrIfEEEEEEEE10policy1000Ei2lbSF_JPfEEEvT0_iT1_T2_DpNS2_10kernel_argIT3_EE --------------------------
	.section	.nv.info._ZN3cub18CUB_300001_SM_10006detail9transform16transform_kernelINS2_10policy_hubILb1EN4cuda3std3__45tupleIJN6thrust24THRUST_300001_SM_1000_NS6detail15normal_iteratorINSA_10device_ptrIfEEEEEEEE10policy1000Ei2lbSF_JPfEEEvT0_iT1_T2_DpNS2_10kernel_argIT3_EE,"",@"SHT_CUDA_INFO"
	.sectionflags	@""
	.align	4


	//----- nvinfo : EIATTR_CUDA_API_VERSION
	.align		4
        /*0000*/ 	.byte	0x04, 0x37
        /*0002*/ 	.short	(.L_1208 - .L_1207)
.L_1207:
        /*0004*/ 	.word	0x00000082


	//----- nvinfo : EIATTR_KPARAM_INFO
	.align		4
.L_1208:
        /*0008*/ 	.byte	0x04, 0x17
        /*000a*/ 	.short	(.L_1210 - .L_1209)
.L_1209:
        /*000c*/ 	.word	0x00000000
        /*0010*/ 	.short	0x0004
        /*0012*/ 	.short	0x0018
        /*0014*/ 	.byte	0x00, 0xf0, 0x41, 0x00


	//----- nvinfo : EIATTR_KPARAM_INFO
	.align		4
.L_1210:
        /*0018*/ 	.byte	0x04, 0x17
        /*001a*/ 	.short	(.L_1212 - .L_1211)
.L_1211:
        /*001c*/ 	.word	0x00000000
        /*0020*/ 	.short	0x0003
        /*0022*/ 	.short	0x0010
        /*0024*/ 	.byte	0x00, 0xf0, 0x21, 0x00


	//----- nvinfo : EIATTR_KPARAM_INFO
	.align		4
.L_1212:
        /*0028*/ 	.byte	0x04, 0x17
        /*002a*/ 	.short	(.L_1214 - .L_1213)
.L_1213:
        /*002c*/ 	.word	0x00000000
        /*0030*/ 	.short	0x0002
        /*0032*/ 	.short	0x0008
        /*0034*/ 	.byte	0x00, 0xf0, 0x11, 0x00


	//----- nvinfo : EIATTR_KPARAM_INFO
	.align		4
.L_1214:
        /*0038*/ 	.byte	0x04, 0x17
        /*003a*/ 	.short	(.L_1216 - .L_1215)
.L_1215:
        /*003c*/ 	.word	0x00000000
        /*0040*/ 	.short	0x0001
        /*0042*/ 	.short	0x0004
        /*0044*/ 	.byte	0x00, 0xf0, 0x11, 0x00


	//----- nvinfo : EIATTR_KPARAM_INFO
	.align		4
.L_1216:
        /*0048*/ 	.byte	0x04, 0x17
        /*004a*/ 	.short	(.L_1218 - .L_1217)
.L_1217:
        /*004c*/ 	.word	0x00000000
        /*0050*/ 	.short	0x0000
        /*0052*/ 	.short	0x0000
        /*0054*/ 	.byte	0x00, 0xf0, 0x11, 0x00


	//----- nvinfo : EIATTR_SPARSE_MMA_MASK
	.align		4
.L_1218:
        /*0058*/ 	.byte	0x03, 0x50
        /*005a*/ 	.short	0x0000


	//----- nvinfo : EIATTR_MAXREG_COUNT
	.align		4
        /*005c*/ 	.byte	0x03, 0x1b
        /*005e*/ 	.short	0x00ff


	//----- nvinfo : EIATTR_MERCURY_ISA_VERSION
	.align		4
        /*0060*/ 	.byte	0x03, 0x5f
        /*0062*/ 	.short	0x0101


	//----- nvinfo : EIATTR_VRC_CTA_INIT_COUNT
	.align		4
        /*0064*/ 	.byte	0x02, 0x4a
	.zero		1
	.zero		1


	//----- nvinfo : EIATTR_EXIT_INSTR_OFFSETS
	.align		4
        /*0068*/ 	.byte	0x04, 0x1c
        /*006a*/ 	.short	(.L_1220 - .L_1219)


	//   ....[0]....
.L_1219:
        /*006c*/ 	.word	0x00000210


	//   ....[1]....
        /*0070*/ 	.word	0x000006e0


	//   ....[2]....
        /*0074*/ 	.word	0x00000900


	//   ....[3]....
        /*0078*/ 	.word	0x00000a50


	//   ....[4]....
        /*007c*/ 	.word	0x00000af0


	//   ....[5]....
        /*0080*/ 	.word	0x00000b10


	//   ....[6]....
        /*0084*/ 	.word	0x00001050


	//   ....[7]....
        /*0088*/ 	.word	0x00001340


	//   ....[8]....
        /*008c*/ 	.word	0x000014e0


	//   ....[9]....
        /*0090*/ 	.word	0x00001510


	//   ....[10]....
        /*0094*/ 	.word	0x000015a0


	//----- nvinfo : EIATTR_MAX_THREADS
	.align		4
.L_1220:
        /*0098*/ 	.byte	0x04, 0x05
        /*009a*/ 	.short	(.L_1222 - .L_1221)
.L_1221:
        /*009c*/ 	.word	0x00000080
        /*00a0*/ 	.word	0x00000001
        /*00a4*/ 	.word	0x00000001


	//----- nvinfo : EIATTR_CRS_STACK_SIZE
	.align		4
.L_1222:
        /*00a8*/ 	.byte	0x04, 0x1e
        /*00aa*/ 	.short	(.L_1224 - .L_1223)
.L_1223:
        /*00ac*/ 	.word	0x00000000


	//----- nvinfo : EIATTR_CBANK_PARAM_SIZE
	.align		4
.L_1224:
        /*00b0*/ 	.byte	0x03, 0x19
        /*00b2*/ 	.short	0x0028


	//----- nvinfo : EIATTR_PARAM_CBANK
	.align		4
        /*00b4*/ 	.byte	0x04, 0x0a
        /*00b6*/ 	.short	(.L_1226 - .L_1225)
	.align		4
.L_1225:
        /*00b8*/ 	.word	index@(.nv.constant0._ZN3cub18CUB_300001_SM_10006detail9transform16transform_kernelINS2_10policy_hubILb1EN4cuda3std3__45tupleIJN6thrust24THRUST_300001_SM_1000_NS6detail15normal_iteratorINSA_10device_ptrIfEEEEEEEE10policy1000Ei2lbSF_JPfEEEvT0_iT1_T2_DpNS2_10kernel_argIT3_EE)
        /*00bc*/ 	.short	0x0380
        /*00be*/ 	.short	0x0028


	//----- nvinfo : EIATTR_SW_WAR
	.align		4
.L_1226:
        /*00c0*/ 	.byte	0x04, 0x36
        /*00c2*/ 	.short	(.L_1228 - .L_1227)
.L_1227:
        /*00c4*/ 	.word	0x00000008
.L_1228:


//--------------------- .nv.info._ZN3cub18CUB_300001_SM_10006detail9transform16transform_kernelINS2_10policy_hubILb1EN4cuda3std3__45tupleIJN6thrust24THRUST_300001_SM_1000_NS6detail15normal_iteratorINSA_10device_ptrIfEEEEEEEE10policy1000El4absvIfESF_JPfEEEvT0_iT1_T2_DpNS2_10kernel_argIT3_EE --------------------------
	.section	.nv.info._ZN3cub18CUB_300001_SM_10006detail9transform16transform_kernelINS2_10policy_hubILb1EN4cuda3std3__45tupleIJN6thrust24THRUST_300001_SM_1000_NS6detail15normal_iteratorINSA_10device_ptrIfEEEEEEEE10policy1000El4absvIfESF_JPfEEEvT0_iT1_T2_DpNS2_10kernel_argIT3_EE,"",@"SHT_CUDA_INFO"
	.sectionflags	@""
	.align	4


	//----- nvinfo : EIATTR_CUDA_API_VERSION
	.align		4
        /*0000*/ 	.byte	0x04, 0x37
        /*0002*/ 	.short	(.L_1230 - .L_1229)
.L_1229:
        /*0004*/ 	.word	0x00000082


	//----- nvinfo : EIATTR_KPARAM_INFO
	.align		4
.L_1230:
        /*0008*/ 	.byte	0x04, 0x17
        /*000a*/ 	.short	(.L_1232 - .L_1231)
.L_1231:
        /*000c*/ 	.word	0x00000000
        /*0010*/ 	.short	0x0004
        /*0012*/ 	.short	0x0018
        /*0014*/ 	.byte	0x00, 0xf0, 0x41, 0x00


	//----- nvinfo : EIATTR_KPARAM_INFO
	.align		4
.L_1232:
        /*0018*/ 	.byte	0x04, 0x17
        /*001a*/ 	.short	(.L_1234 - .L_1233)
.L_1233:
        /*001c*/ 	.word	0x00000000
        /*0020*/ 	.short	0x0003
        /*0022*/ 	.short	0x0010
        /*0024*/ 	.byte	0x00, 0xf0, 0x21, 0x00


	//----- nvinfo : EIATTR_KPARAM_INFO
	.align		4
.L_1234:
        /*0028*/ 	.byte	0x04, 0x17
        /*002a*/ 	.short	(.L_1236 - .L_1235)
.L_1235:
        /*002c*/ 	.word	0x00000000
        /*0030*/ 	.short	0x0002
        /*0032*/ 	.short	0x000c
        /*0034*/ 	.byte	0x00, 0xf0, 0x05, 0x00


	//----- nvinfo : EIATTR_KPARAM_INFO
	.align		4
.L_1236:
        /*0038*/ 	.byte	0x04, 0x17
        /*003a*/ 	.short	(.L_1238 - .L_1237)
.L_1237:
        /*003c*/ 	.word	0x00000000
        /*0040*/ 	.short	0x0001
        /*0042*/ 	.short	0x0008
        /*0044*/ 	.byte	0x00, 0xf0, 0x11, 0x00


	//----- nvinfo : EIATTR_KPARAM_INFO
	.align		4
.L_1238:
        /*0048*/ 	.byte	0x04, 0x17
        /*004a*/ 	.short	(.L_1240 - .L_1239)
.L_1239:
        /*004c*/ 	.word	0x00000000
        /*0050*/ 	.short	0x0000
        /*0052*/ 	.short	0x0000
        /*0054*/ 	.byte	0x00, 0xf0, 0x21, 0x00


	//----- nvinfo : EIATTR_SPARSE_MMA_MASK
	.align		4
.L_1240:
        /*0058*/ 	.byte	0x03, 0x50
        /*005a*/ 	.short	0x0000


	//----- nvinfo : EIATTR_MAXREG_COUNT
	.align		4
        /*005c*/ 	.byte	0x03, 0x1b
        /*005e*/ 	.short	0x00ff


	//----- nvinfo : EIATTR_MERCURY_ISA_VERSION
	.align		4
        /*0060*/ 	.byte	0x03, 0x5f
        /*0062*/ 	.short	0x0101


	//----- nvinfo : EIATTR_VRC_CTA_INIT_COUNT
	.align		4
        /*0064*/ 	.byte	0x02, 0x4a
	.zero		1
	.zero		1


	//----- nvinfo : EIATTR_EXIT_INSTR_OFFSETS
	.align		4
        /*0068*/ 	.byte	0x04, 0x1c
        /*006a*/ 	.short	(.L_1242 - .L_1241)


	//   ....[0]....
.L_1241:
        /*006c*/ 	.word	0x000002a0


	//   ....[1]....
        /*0070*/ 	.word	0x00001490


	//   ....[2]....
        /*0074*/ 	.word	0x00001570


	//   ....[3]....
        /*0078*/ 	.word	0x00001590


	//   ....[4]....
        /*007c*/ 	.word	0x00001930


	//   ....[5]....
        /*0080*/ 	.word	0x00001ac0


	//   ....[6]....
        /*0084*/ 	.word	0x00001bd0


	//   ....[7]....
        /*0088*/ 	.word	0x00001c50


	//----- nvinfo : EIATTR_MAX_THREADS
	.align		4
.L_1242:
        /*008c*/ 	.byte	0x04, 0x05
        /*008e*/ 	.short	(.L_1244 - .L_1243)
.L_1243:
        /*0090*/ 	.word	0x00000080
        /*0094*/ 	.word	0x00000001
        /*0098*/ 	.word	0x00000001


	//----- nvinfo : EIATTR_CRS_STACK_SIZE
	.align		4
.L_1244:
        /*009c*/ 	.byte	0x04, 0x1e
        /*009e*/ 	.short	(.L_1246 - .L_1245)
.L_1245:
        /*00a0*/ 	.word	0x00000000


	//----- nvinfo : EIATTR_CBANK_PARAM_SIZE
	.align		4
.L_1246:
        /*00a4*/ 	.byte	0x03, 0x19
        /*00a6*/ 	.short	0x0028


	//----- nvinfo : EIATTR_PARAM_CBANK
	.align		4
        /*00a8*/ 	.byte	0x04, 0x0a
        /*00aa*/ 	.short	(.L_1248 - .L_1247)
	.align		4
.L_1247:
        /*00ac*/ 	.word	index@(.nv.constant0._ZN3cub18CUB_300001_SM_10006detail9transform16transform_kernelINS2_10policy_hubILb1EN4cuda3std3__45tupleIJN6thrust24THRUST_300001_SM_1000_NS6detail15normal_iteratorINSA_10device_ptrIfEEEEEEEE10policy1000El4absvIfESF_JPfEEEvT0_iT1_T2_DpNS2_10kernel_argIT3_EE)
        /*00b0*/ 	.short	0x0380
        /*00b2*/ 	.short	0x0028


	//----- nvinfo : EIATTR_SW_WAR
	.align		4
.L_1248:
        /*00b4*/ 	.byte	0x04, 0x36
        /*00b6*/ 	.short	(.L_1250 - .L_1249)
.L_1249:
        /*00b8*/ 	.word	0x00000008
.L_1250:


//--------------------- .nv.info._ZN3cub18CUB_300001_SM_10006detail9transform16transform_kernelINS2_10policy_hubILb1EN4cuda3std3__45tupleIJN6thrust24THRUST_300001_SM_1000_NS6detail15normal_iteratorINSA_10device_ptrIfEEEEEEEE10policy1000Ei4absvIfESF_JPfEEEvT0_iT1_T2_DpNS2_10kernel_argIT3_EE --------------------------
	.section	.nv.info._ZN3cub18CUB_300001_SM_10006detail9transform16transform_kernelINS2_10policy_hubILb1EN4cuda3std3__45tupleIJN6thrust24THRUST_300001_SM_1000_NS6detail15normal_iteratorINSA_10device_ptrIfEEEEEEEE10policy1000Ei4absvIfESF_JPfEEEvT0_iT1_T2_DpNS2_10kernel_argIT3_EE,"",@"SHT_CUDA_INFO"
	.sectionflags	@""
	.align	4


	//----- nvinfo : EIATTR_CUDA_API_VERSION
	.align		4
        /*0000*/ 	.byte	0x04, 0x37
        /*0002*/ 	.short	(.L_1252 - .L_1251)
.L_1251:
        /*0004*/ 	.word	0x00000082


	//----- nvinfo : EIATTR_KPARAM_INFO
	.align		4
.L_1252:
        /*0008*/ 	.byte	0x04, 0x17
        /*000a*/ 	.short	(.L_1254 - .L_1253)
.L_1253:
        /*000c*/ 	.word	0x00000000
        /*0010*/ 	.short	0x0004
        /*0012*/ 	.short	0x0018
        /*0014*/ 	.byte	0x00, 0xf0, 0x41, 0x00


	//----- nvinfo : EIATTR_KPARAM_INFO
	.align		4
.L_1254:
        /*0018*/ 	.byte	0x04, 0x17
        /*001a*/ 	.short	(.L_1256 - .L_1255)
.L_1255:
        /*001c*/ 	.word	0x00000000
        /*0020*/ 	.short	0x0003
        /*0022*/ 	.short	0x0010
        /*0024*/ 	.byte	0x00, 0xf0, 0x21, 0x00


	//----- nvinfo : EIATTR_KPARAM_INFO
	.align		4
.L_1256:
        /*0028*/ 	.byte	0x04, 0x17
        /*002a*/ 	.short	(.L_1258 - .L_1257)
.L_1257:
        /*002c*/ 	.word	0x00000000
        /*0030*/ 	.short	0x0002
        /*0032*/ 	.short	0x0008
        /*0034*/ 	.byte	0x00, 0xf0, 0x05, 0x00


	//----- nvinfo : EIATTR_KPARAM_INFO
	.align		4
.L_1258:
        /*0038*/ 	.byte	0x04, 0x17
        /*003a*/ 	.short	(.L_1260 - .L_1259)
.L_1259:
        /*003c*/ 	.word	0x00000000
        /*0040*/ 	.short	0x0001
        /*0042*/ 	.short	0x0004
        /*0044*/ 	.byte	0x00, 0xf0, 0x11, 0x00


	//----- nvinfo : EIATTR_KPARAM_INFO
	.align		4
.L_1260:
        /*0048*/ 	.byte	0x04, 0x17
        /*004a*/ 	.short	(.L_1262 - .L_1261)
.L_1261:
        /*004c*/ 	.word	0x00000000
        /*0050*/ 	.short	0x0000
        /*0052*/ 	.short	0x0000
        /*0054*/ 	.byte	0x00, 0xf0, 0x11, 0x00


	//----- nvinfo : EIATTR_SPARSE_MMA_MASK
	.align		4
.L_1262:
        /*0058*/ 	.byte	0x03, 0x50
        /*005a*/ 	.short	0x0000


	//----- nvinfo : EIATTR_MAXREG_COUNT
	.align		4
        /*005c*/ 	.byte	0x03, 0x1b
        /*005e*/ 	.short	0x00ff


	//----- nvinfo : EIATTR_MERCURY_ISA_VERSION
	.align		4
        /*0060*/ 	.byte	0x03, 0x5f
        /*0062*/ 	.short	0x0101


	//----- nvinfo : EIATTR_VRC_CTA_INIT_COUNT
	.align		4
        /*0064*/ 	.byte	0x02, 0x4a
	.zero		1
	.zero		1


	//----- nvinfo : EIATTR_EXIT_INSTR_OFFSETS
	.align		4
        /*0068*/ 	.byte	0x04, 0x1c
        /*006a*/ 	.short	(.L_1264 - .L_1263)


	//   ....[0]....
.L_1263:
        /*006c*/ 	.word	0x00000210


	//   ....[1]....
        /*0070*/ 	.word	0x000005b0


	//   ....[2]....
        /*0074*/ 	.word	0x00000740


	//   ....[3]....
        /*0078*/ 	.word	0x00000850


	//   ....[4]....
        /*007c*/ 	.word	0x000008d0


	//   ....[5]....
        /*0080*/ 	.word	0x000008f0


	//   ....[6]....
        /*0084*/ 	.word	0x000018d0


	//   ....[7]....
        /*0088*/ 	.word	0x00001990


	//----- nvinfo : EIATTR_MAX_THREADS
	.align		4
.L_1264:
        /*008c*/ 	.byte	0x04, 0x05
        /*008e*/ 	.short	(.L_1266 - .L_1265)
.L_1265:
        /*0090*/ 	.word	0x00000080
        /*0094*/ 	.word	0x00000001
        /*0098*/ 	.word	0x00000001


	//----- nvinfo : EIATTR_CRS_STACK_SIZE
	.align		4
.L_1266:
        /*009c*/ 	.byte	0x04, 0x1e
        /*009e*/ 	.short	(.L_1268 - .L_1267)
.L_1267:
        /*00a0*/ 	.word	0x00000000


	//----- nvinfo : EIATTR_CBANK_PARAM_SIZE
	.align		4
.L_1268:
        /*00a4*/ 	.byte	0x03, 0x19
        /*00a6*/ 	.short	0x0028


	//----- nvinfo : EIATTR_PARAM_CBANK
	.align		4
        /*00a8*/ 	.byte	0x04, 0x0a
        /*00aa*/ 	.short	(.L_1270 - .L_1269)
	.align		4
.L_1269:
        /*00ac*/ 	.word	index@(.nv.constant0._ZN3cub18CUB_300001_SM_10006detail9transform16transform_kernelINS2_10policy_hubILb1EN4cuda3std3__45tupleIJN6thrust24THRUST_300001_SM_1000_NS6detail15normal_iteratorINSA_10device_ptrIfEEEEEEEE10policy1000Ei4absvIfESF_JPfEEEvT0_iT1_T2_DpNS2_10kernel_argIT3_EE)
        /*00b0*/ 	.short	0x0380
        /*00b2*/ 	.short	0x0028


	//----- nvinfo : EIATTR_SW_WAR
	.align		4
.L_1270:
        /*00b4*/ 	.byte	0x04, 0x36
        /*00b6*/ 	.short	(.L_1272 - .L_1271)
.L_1271:
        /*00b8*/ 	.word	0x00000008
.L_1272:


//--------------------- .nv.info._ZN3cub18CUB_300001_SM_10006detail9transform16transform_kernelINS2_10policy_hubILb1EN4cuda3std3__45tupleIJN6thrust24THRUST_300001_SM_1000_NS20permutation_iteratorINSA_6detail15normal_iteratorINSA_10device_ptrIfEEEENSD_INSE_IiEEEEEEEEEE10policy1000ElNS7_10__identityESG_JSJ_EEEvT0_iT1_T2_DpNS2_10kernel_argIT3_EE --------------------------
	.section	.nv.info._ZN3cub18CUB_300001_SM_10006detail9transform16transform_kernelINS2_10policy_hubILb1EN4cuda3std3__45tupleIJN6thrust24THRUST_300001_SM_1000_NS20permutation_iteratorINSA_6detail15normal_iteratorINSA_10device_ptrIfEEEENSD_INSE_IiEEEEEEEEEE10policy1000ElNS7_10__identityESG_JSJ_EEEvT0_iT1_T2_DpNS2_10kernel_argIT3_EE,"",@"SHT_CUDA_INFO"
	.sectionflags	@""
	.align	4


	//----- nvinfo : EIATTR_CUDA_API_VERSION
	.align		4
        /*0000*/ 	.byte	0x04, 0x37
        /*0002*/ 	.short	(.L_1274 - .L_1273)
.L_1273:
        /*0004*/ 	.word	0x00000082


	//----- nvinfo : EIATTR_KPARAM_INFO
	.align		4
.L_1274:
        /*0008*/ 	.byte	0x04, 0x17
        /*000a*/ 	.short	(.L_1276 - .L_1275)
.L_1275:
        /*000c*/ 	.word	0x00000000
        /*0010*/ 	.short	0x0004
        /*0012*/ 	.short	0x0018
        /*0014*/ 	.byte	0x00, 0xf0, 0x41, 0x00


	//----- nvinfo : EIATTR_KPARAM_INFO
	.align		4
.L_1276:
        /*0018*/ 	.byte	0x04, 0x17
        /*001a*/ 	.short	(.L_1278 - .L_1277)
.L_1277:
        /*001c*/ 	.word	0x00000000
        /*0020*/ 	.short	0x0003
        /*0022*/ 	.short	0x0010
        /*0024*/ 	.byte	0x00, 0xf0, 0x21, 0x00


	//----- nvinfo : EIATTR_KPARAM_INFO
	.align		4
.L_1278:
        /*0028*/ 	.byte	0x04, 0x17
        /*002a*/ 	.short	(.L_1280 - .L_1279)
.L_1279:
        /*002c*/ 	.word	0x00000000
        /*0030*/ 	.short	0x0002
        /*0032*/ 	.short	0x000c
        /*0034*/ 	.byte	0x00, 0xf0, 0x05, 0x00


	//----- nvinfo : EIATTR_KPARAM_INFO
	.align		4
.L_1280:
        /*0038*/ 	.byte	0x04, 0x17
        /*003a*/ 	.short	(.L_1282 - .L_1281)
.L_1281:
        /*003c*/ 	.word	0x00000000
        /*0040*/ 	.short	0x0001
        /*0042*/ 	.short	0x0008
        /*0044*/ 	.byte	0x00, 0xf0, 0x11, 0x00


	//----- nvinfo : EIATTR_KPARAM_INFO
	.align		4
.L_1282:
        /*0048*/ 	.byte	0x04, 0x17
        /*004a*/ 	.short	(.L_1284 - .L_1283)
.L_1283:
        /*004c*/ 	.word	0x00000000
        /*0050*/ 	.short	0x0000
        /*0052*/ 	.short	0x0000
        /*0054*/ 	.byte	0x00, 0xf0, 0x21, 0x00


	//----- nvinfo : EIATTR_SPARSE_MMA_MASK
	.align		4
.L_1284:
        /*0058*/ 	.byte	0x03, 0x50
        /*005a*/ 	.short	0x0000


	//----- nvinfo : EIATTR_MAXREG_COUNT
	.align		4
        /*005c*/ 	.byte	0x03, 0x1b
        /*005e*/ 	.short	0x00ff


	//----- nvinfo : EIATTR_MERCURY_ISA_VERSION
	.align		4
        /*0060*/ 	.byte	0x03, 0x5f
        /*0062*/ 	.short	0x0101


	//----- nvinfo : EIATTR_VRC_CTA_INIT_COUNT
	.align		4
        /*0064*/ 	.byte	0x02, 0x4a
	.zero		1
	.zero		1


	//----- nvinfo : EIATTR_EXIT_INSTR_OFFSETS
	.align		4
        /*0068*/ 	.byte	0x04, 0x1c
        /*006a*/ 	.short	(.L_1286 - .L_1285)


	//   ....[0]....
.L_1285:
        /*006c*/ 	.word	0x00000190


	//   ....[1]....
        /*0070*/ 	.word	0x00000a10


	//   ....[2]....
        /*0074*/ 	.word	0x00000cc0


	//   ....[3]....
        /*0078*/ 	.word	0x00000e40


	//   ....[4]....
        /*007c*/ 	.word	0x00000e70


	//   ....[5]....
        /*0080*/ 	.word	0x00000ef0


	//   ....[6]....
        /*0084*/ 	.word	0x00000f10


	//   ....[7]....
        /*0088*/ 	.word	0x000014f0


	//   ....[8]....
        /*008c*/ 	.word	0x00001790


	//   ....[9]....
        /*0090*/ 	.word	0x00001930


	//   ....[10]....
        /*0094*/ 	.word	0x000019f0


	//----- nvinfo : EIATTR_MAX_THREADS
	.align		4
.L_1286:
        /*0098*/ 	.byte	0x04, 0x05
        /*009a*/ 	.short	(.L_1288 - .L_1287)
.L_1287:
        /*009c*/ 	.word	0x00000080
        /*00a0*/ 	.word	0x00000001
        /*00a4*/ 	.word	0x00000001


	//----- nvinfo : EIATTR_CRS_STACK_SIZE
	.align		4
.L_1288:
        /*00a8*/ 	.byte	0x04, 0x1e
        /*00aa*/ 	.short	(.L_1290 - .L_1289)
.L_1289:
        /*00ac*/ 	.word	0x00000000


	//----- nvinfo : EIATTR_CBANK_PARAM_SIZE
	.align		4
.L_1290:
        /*00b0*/ 	.byte	0x03, 0x19
        /*00b2*/ 	.short	0x0028


	//----- nvinfo : EIATTR_PARAM_CBANK
	.align		4
        /*00b4*/ 	.byte	0x04, 0x0a
        /*00b6*/ 	.short	(.L_1292 - .L_1291)
	.align		4
.L_1291:
        /*00b8*/ 	.word	index@(.nv.constant0._ZN3cub18CUB_300001_SM_10006detail9transform16transform_kernelINS2_10policy_hubILb1EN4cuda3std3__45tupleIJN6thrust24THRUST_300001_SM_1000_NS20permutation_iteratorINSA_6detail15normal_iteratorINSA_10device_ptrIfEEEENSD_INSE_IiEEEEEEEEEE10policy1000ElNS7_10__identityESG_JSJ_EEEvT0_iT1_T2_DpNS2_10kernel_argIT3_EE)
        /*00bc*/ 	.short	0x0380
        /*00be*/ 	.short	0x0028


	//----- nvinfo : EIATTR_SW_WAR
	.align		4
.L_1292:
        /*00c0*/ 	.byte	0x04, 0x36
        /*00c2*/ 	.short	(.L_1294 - .L_1293)
.L_1293:
        /*00c4*/ 	.word	0x00000008
.L_1294:


//--------------------- .nv.info._ZN3cub18CUB_300001_SM_10006detail9transform16transform_kernelINS2_10policy_hubILb1EN4cuda3std3__45tupleIJN6thrust24THRUST_300001_SM_1000_NS20permutation_iteratorINSA_6detail15normal_iteratorINSA_10device_ptrIfEEEENSD_INSE_IiEEEEEEEEEE10policy1000EiNS7_10__identityESG_JSJ_EEEvT0_iT1_T2_DpNS2_10kernel_argIT3_EE --------------------------
	.section	.nv.info._ZN3cub18CUB_300001_SM_10006detail9transform16transform_kernelINS2_10policy_hubILb1EN4cuda3std3__45tupleIJN6thrust24THRUST_300001_SM_1000_NS20permutation_iteratorINSA_6detail15normal_iteratorINSA_10device_ptrIfEEEENSD_INSE_IiEEEEEEEEEE10policy1000EiNS7_10__identityESG_JSJ_EEEvT0_iT1_T2_DpNS2_10kernel_argIT3_EE,"",@"SHT_CUDA_INFO"
	.sectionflags	@""
	.align	4


	//----- nvinfo : EIATTR_CUDA_API_VERSION
	.align		4
        /*0000*/ 	.byte	0x04, 0x37
        /*0002*/ 	.short	(.L_1296 - .L_1295)
.L_1295:
        /*0004*/ 	.word	0x00000082


	//----- nvinfo : EIATTR_KPARAM_INFO
	.align		4
.L_1296:
        /*0008*/ 	.byte	0x04, 0x17
        /*000a*/ 	.short	(.L_1298 - .L_1297)
.L_1297:
        /*000c*/ 	.word	0x00000000
        /*0010*/ 	.short	0x0004
        /*0012*/ 	.short	0x0018
        /*0014*/ 	.byte	0x00, 0xf0, 0x41, 0x00


	//----- nvinfo : EIATTR_KPARAM_INFO
	.align		4
.L_1298:
        /*0018*/ 	.byte	0x04, 0x17
        /*001a*/ 	.short	(.L_1300 - .L_1299)
.L_1299:
        /*001c*/ 	.word	0x00000000
        /*0020*/ 	.short	0x0003
        /*0022*/ 	.short	0x0010
        /*0024*/ 	.byte	0x00, 0xf0, 0x21, 0x00


	//----- nvinfo : EIATTR_KPARAM_INFO
	.align		4
.L_1300:
        /*0028*/ 	.byte	0x04, 0x17
        /*002a*/ 	.short	(.L_1302 - .L_1301)
.L_1301:
        /*002c*/ 	.word	0x00000000
        /*0030*/ 	.short	0x0002
        /*0032*/ 	.short	0x0008
        /*0034*/ 	.byte	0x00, 0xf0, 0x05, 0x00


	//----- nvinfo : EIATTR_KPARAM_INFO
	.align		4
.L_1302:
        /*0038*/ 	.byte	0x04, 0x17
        /*003a*/ 	.short	(.L_1304 - .L_1303)
.L_1303:
        /*003c*/ 	.word	0x00000000
        /*0040*/ 	.short	0x0001
        /*0042*/ 	.short	0x0004
        /*0044*/ 	.byte	0x00, 0xf0, 0x11, 0x00


	//----- nvinfo : EIATTR_KPARAM_INFO
	.align		4
.L_1304:
        /*0048*/ 	.byte	0x04, 0x17
        /*004a*/ 	.short	(.L_1306 - .L_1305)
.L_1305:
        /*004c*/ 	.word	0x00000000
        /*0050*/ 	.short	0x0000
        /*0052*/ 	.short	0x0000
        /*0054*/ 	.byte	0x00, 0xf0, 0x11, 0x00


	//----- nvinfo : EIATTR_SPARSE_MMA_MASK
	.align		4
.L_1306:
        /*0058*/ 	.byte	0x03, 0x50
        /*005a*/ 	.short	0x0000


	//----- nvinfo : EIATTR_MAXREG_COUNT
	.align		4
        /*005c*/ 	.byte	0x03, 0x1b
        /*005e*/ 	.short	0x00ff


	//----- nvinfo : EIATTR_MERCURY_ISA_VERSION
	.align		4
        /*0060*/ 	.byte	0x03, 0x5f
        /*0062*/ 	.short	0x0101


	//----- nvinfo : EIATTR_VRC_CTA_INIT_COUNT
	.align		4
        /*0064*/ 	.byte	0x02, 0x4a
	.zero		1
	.zero		1


	//----- nvinfo : EIATTR_EXIT_INSTR_OFFSETS
	.align		4
        /*0068*/ 	.byte	0x04, 0x1c
        /*006a*/ 	.short	(.L_1308 - .L_1307)


	//   ....[0]....
.L_1307:
        /*006c*/ 	.word	0x000000f0


	//   ....[1]....
        /*0070*/ 	.word	0x000006d0


	//   ....[2]....
        /*0074*/ 	.word	0x00000980


	//   ....[3]....
        /*0078*/ 	.word	0x00000b20


	//   ....[4]....
        /*007c*/ 	.word	0x00000c00


	//   ....[5]....
        /*0080*/ 	.word	0x00000c20


	//   ....[6]....
        /*0084*/ 	.word	0x000010d0


	//   ....[7]....
        /*0088*/ 	.word	0x00001380


	//   ....[8]....
        /*008c*/ 	.word	0x00001500


	//   ....[9]....
        /*0090*/ 	.word	0x00001530


	//   ....[10]....
        /*0094*/ 	.word	0x000015b0


	//----- nvinfo : EIATTR_MAX_THREADS
	.align		4
.L_1308:
        /*0098*/ 	.byte	0x04, 0x05
        /*009a*/ 	.short	(.L_1310 - .L_1309)
.L_1309:
        /*009c*/ 	.word	0x00000080
        /*00a0*/ 	.word	0x00000001
        /*00a4*/ 	.word	0x00000001


	//----- nvinfo : EIATTR_CRS_STACK_SIZE
	.align		4
.L_1310:
        /*00a8*/ 	.byte	0x04, 0x1e
        /*00aa*/ 	.short	(.L_1312 - .L_1311)
.L_1311:
        /*00ac*/ 	.word	0x00000000


	//----- nvinfo : EIATTR_CBANK_PARAM_SIZE
	.align		4
.L_1312:
        /*00b0*/ 	.byte	0x03, 0x19
        /*00b2*/ 	.short	0x0028


	//----- nvinfo : EIATTR_PARAM_CBANK
	.align		4
        /*00b4*/ 	.byte	0x04, 0x0a
        /*00b6*/ 	.short	(.L_1314 - .L_1313)
	.align		4
.L_1313:
        /*00b8*/ 	.word	index@(.nv.constant0._ZN3cub18CUB_300001_SM_10006detail9transform16transform_kernelINS2_10policy_hubILb1EN4cuda3std3__45tupleIJN6thrust24THRUST_300001_SM_1000_NS20permutation_iteratorINSA_6detail15normal_iteratorINSA_10device_ptrIfEEEENSD_INSE_IiEEEEEEEEEE10policy1000EiNS7_10__identityESG_JSJ_EEEvT0_iT1_T2_DpNS2_10kernel_argIT3_EE)
        /*00bc*/ 	.short	0x0380
        /*00be*/ 	.short	0x0028


	//----- nvinfo : EIATTR_SW_WAR
	.align		4
.L_1314:
        /*00c0*/ 	.byte	0x04, 0x36
        /*00c2*/ 	.short	(.L_1316 - .L_1315)
.L_1315:
        /*00c4*/ 	.word	0x00000008
.L_1316:


//--------------------- .nv.info._ZN3cub18CUB_300001_SM_10006detail9transform16transform_kernelINS2_10policy_hubILb1EN4cuda3std3__45tupleIJN6thrust24THRUST_300001_SM_1000_NS6detail15normal_iteratorINSA_10device_ptrIiEEEEEEEE10policy1000ElNSB_10functional5actorINSJ_9compositeIJNSJ_16operator_adaptorINS7_4plusIvEEEENSK_INSL_IJNSM_INS7_7modulusIvEEEENSK_INSJ_8argumentILj0EEEEENSK_INSJ_5valueIiEEEEEEEEESY_EEEEESF_JPiEEEvT0_iT1_T2_DpNS2_10kernel_argIT3_EE --------------------------
	.section	.nv.info._ZN3cub18CUB_300001_SM_10006detail9transform16transform_kernelINS2_10policy_hubILb1EN4cuda3std3__45tupleIJN6thrust24THRUST_300001_SM_1000_NS6detail15normal_iteratorINSA_10device_ptrIiEEEEEEEE10policy1000ElNSB_10functional5actorINSJ_9compositeIJNSJ_16operator_adaptorINS7_4plusIvEEEENSK_INSL_IJNSM_INS7_7modulusIvEEEENSK_INSJ_8argumentILj0EEEEENSK_INSJ_5valueIiEEEEEEEEESY_EEEEESF_JPiEEEvT0_iT1_T2_DpNS2_10kernel_argIT3_EE,"",@"SHT_CUDA_INFO"
	.sectionflags	@""
	.align	4


	//----- nvinfo : EIATTR_CUDA_API_VERSION
	.align		4
        /*0000*/ 	.byte	0x04, 0x37
        /*0002*/ 	.short	(.L_1318 - .L_1317)
.L_1317:
        /*0004*/ 	.word	0x00000082


	//----- nvinfo : EIATTR_KPARAM_INFO
	.align		4
.L_1318:
        /*0008*/ 	.byte	0x04, 0x17
        /*000a*/ 	.short	(.L_1320 - .L_1319)
.L_1319:
        /*000c*/ 	.word	0x00000000
        /*0010*/ 	.short	0x0004
        /*0012*/ 	.short	0x0028
        /*0014*/ 	.byte	0x00, 0xf0, 0x41, 0x00


	//----- nvinfo : EIATTR_KPARAM_INFO
	.align		4
.L_1320:
        /*0018*/ 	.byte	0x04, 0x17
        /*001a*/ 	.short	(.L_1322 - .L_1321)
.L_1321:
        /*001c*/ 	.word	0x00000000
        /*0020*/ 	.short	0x0003
        /*0022*/ 	.short	0x0020
        /*0024*/ 	.byte	0x00, 0xf0, 0x21, 0x00


	//----- nvinfo : EIATTR_KPARAM_INFO
	.align		4
.L_1322:
        /*0028*/ 	.byte	0x04, 0x17
        /*002a*/ 	.short	(.L_1324 - .L_1323)
.L_1323:
        /*002c*/ 	.word	0x00000000
        /*0030*/ 	.short	0x0002
        /*0032*/ 	.short	0x000c
        /*0034*/ 	.byte	0x00, 0xf0, 0x41, 0x00


	//----- nvinfo : EIATTR_KPARAM_INFO
	.align		4
.L_1324:
        /*0038*/ 	.byte	0x04, 0x17
        /*003a*/ 	.short	(.L_1326 - .L_1325)
.L_1325:
        /*003c*/ 	.word	0x00000000
        /*0040*/ 	.short	0x0001
        /*0042*/ 	.short	0x0008
        /*0044*/ 	.byte	0x00, 0xf0, 0x11, 0x00


	//----- nvinfo : EIATTR_KPARAM_INFO
	.align		4
.L_1326:
        /*0048*/ 	.byte	0x04, 0x17
        /*004a*/ 	.short	(.L_1328 - .L_1327)
.L_1327:
        /*004c*/ 	.word	0x00000000
        /*0050*/ 	.short	0x0000
        /*0052*/ 	.short	0x0000
        /*0054*/ 	.byte	0x00, 0xf0, 0x21, 0x00


	//----- nvinfo : EIATTR_SPARSE_MMA_MASK
	.align		4
.L_1328:
        /*0058*/ 	.byte	0x03, 0x50
        /*005a*/ 	.short	0x0000


	//----- nvinfo : EIATTR_MAXREG_COUNT
	.align		4
        /*005c*/ 	.byte	0x03, 0x1b
        /*005e*/ 	.short	0x00ff


	//----- nvinfo : EIATTR_MERCURY_ISA_VERSION
	.align		4
        /*0060*/ 	.byte	0x03, 0x5f
        /*0062*/ 	.short	0x0101


	//----- nvinfo : EIATTR_VRC_CTA_INIT_COUNT
	.align		4
        /*0064*/ 	.byte	0x02, 0x4a
	.zero		1
	.zero		1


	//----- nvinfo : EIATTR_EXIT_INSTR_OFFSETS
	.align		4
        /*0068*/ 	.byte	0x04, 0x1c
        /*006a*/ 	.short	(.L_1330 - .L_1329)


	//   ....[0]....
.L_1329:
        /*006c*/ 	.word	0x000002a0


	//   ....[1]....
        /*0070*/ 	.word	0x000022f0


	//   ....[2]....
        /*0074*/ 	.word	0x00002c10


	//   ....[3]....
        /*0078*/ 	.word	0x00003090


	//   ....[4]....
        /*007c*/ 	.word	0x000030c0


	//   ....[5]....
        /*0080*/ 	.word	0x000032a0


	//   ....[6]....
        /*0084*/ 	.word	0x000032c0


	//   ....[7]....
        /*0088*/ 	.word	0x00004550


	//   ....[8]....
        /*008c*/ 	.word	0x00004a60


	//   ....[9]....
        /*0090*/ 	.word	0x00004d90


	//   ....[10]....
        /*0094*/ 	.word	0x00004f80


	//----- nvinfo : EIATTR_MAX_THREADS
	.align		4
.L_1330:
        /*0098*/ 	.byte	0x04, 0x05
        /*009a*/ 	.short	(.L_1332 - .L_1331)
.L_1331:
        /*009c*/ 	.word	0x00000080
        /*00a0*/ 	.word	0x00000001
        /*00a4*/ 	.word	0x00000001


	//----- nvinfo : EIATTR_CRS_STACK_SIZE
	.align		4
.L_1332:
        /*00a8*/ 	.byte	0x04, 0x1e
        /*00aa*/ 	.short	(.L_1334 - .L_1333)
.L_1333:
        /*00ac*/ 	.word	0x00000000


	//----- nvinfo : EIATTR_CBANK_PARAM_SIZE
	.align		4
.L_1334:
        /*00b0*/ 	.byte	0x03, 0x19
        /*00b2*/ 	.short	0x0038


	//----- nvinfo : EIATTR_PARAM_CBANK
	.align		4
        /*00b4*/ 	.byte	0x04, 0x0a
        /*00b6*/ 	.short	(.L_1336 - .L_1335)
	.align		4
.L_1335:
        /*00b8*/ 	.word	index@(.nv.constant0._ZN3cub18CUB_300001_SM_10006detail9transform16transform_kernelINS2_10policy_hubILb1EN4cuda3std3__45tupleIJN6thrust24THRUST_300001_SM_1000_NS6detail15normal_iteratorINSA_10device_ptrIiEEEEEEEE10policy1000ElNSB_10functional5actorINSJ_9compositeIJNSJ_16operator_adaptorINS7_4plusIvEEEENSK_INSL_IJNSM_INS7_7modulusIvEEEENSK_INSJ_8argumentILj0EEEEENSK_INSJ_5valueIiEEEEEEEEESY_EEEEESF_JPiEEEvT0_iT1_T2_DpNS2_10kernel_argIT3_EE)
        /*00bc*/ 	.short	0x0380
        /*00be*/ 	.short	0x0038


	//----- nvinfo : EIATTR_SW_WAR
	.align		4
.L_1336:
        /*00c0*/ 	.byte	0x04, 0x36
        /*00c2*/ 	.short	(.L_1338 - .L_1337)
.L_1337:
        /*00c4*/ 	.word	0x00000008
.L_1338:


//--------------------- .nv.info._ZN3cub18CUB_300001_SM_10006detail9transform16transform_kernelINS2_10policy_hubILb1EN4cuda3std3__45tupleIJN6thrust24THRUST_300001_SM_1000_NS6detail15normal_iteratorINSA_10device_ptrIiEEEEEEEE10policy1000EiNSB_10functional5actorINSJ_9compositeIJNSJ_16operator_adaptorINS7_4plusIvEEEENSK_INSL_IJNSM_INS7_7modulusIvEEEENSK_INSJ_8argumentILj0EEEEENSK_INSJ_5valueIiEEEEEEEEESY_EEEEESF_JPiEEEvT0_iT1_T2_DpNS2_10kernel_argIT3_EE --------------------------
	.section	.nv.info._ZN3cub18CUB_300001_SM_10006detail9transform16transform_kernelINS2_10policy_hubILb1EN4cuda3std3__45tupleIJN6thrust24THRUST_300001_SM_1000_NS6detail15normal_iteratorINSA_10device_ptrIiEEEEEEEE10policy1000EiNSB_10functional5actorINSJ_9compositeIJNSJ_16operator_adaptorINS7_4plusIvEEEENSK_INSL_IJNSM_INS7_7modulusIvEEEENSK_INSJ_8argumentILj0EEEEENSK_INSJ_5valueIiEEEEEEEEESY_EEEEESF_JPiEEEvT0_iT1_T2_DpNS2_10kernel_argIT3_EE,"",@"SHT_CUDA_INFO"
	.sectionflags	@""
	.align	4


	//----- nvinfo : EIATTR_CUDA_API_VERSION
	.align		4
        /*0000*/ 	.byte	0x04, 0x37
        /*0002*/ 	.short	(.L_1340 - .L_1339)
.L_1339:
        /*0004*/ 	.word	0x00000082


	//----- nvinfo : EIATTR_KPARAM_INFO
	.align		4
.L_1340:
        /*0008*/ 	.byte	0x04, 0x17
        /*000a*/ 	.short	(.L_1342 - .L_1341)
.L_1341:
        /*000c*/ 	.word	0x00000000
        /*0010*/ 	.short	0x0004
        /*0012*/ 	.short	0x0020
        /*0014*/ 	.byte	0x00, 0xf0, 0x41, 0x00


	//----- nvinfo : EIATTR_KPARAM_INFO
	.align		4
.L_1342:
        /*0018*/ 	.byte	0x04, 0x17
        /*001a*/ 	.short	(.L_1344 - .L_1343)
.L_1343:
        /*001c*/ 	.word	0x00000000
        /*0020*/ 	.short	0x0003
        /*0022*/ 	.short	0x0018
        /*0024*/ 	.byte	0x00, 0xf0, 0x21, 0x00


	//----- nvinfo : EIATTR_KPARAM_INFO
	.align		4
.L_1344:
        /*0028*/ 	.byte	0x04, 0x17
        /*002a*/ 	.short	(.L_1346 - .L_1345)
.L_1345:
        /*002c*/ 	.word	0x00000000
        /*0030*/ 	.short	0x0002
        /*0032*/ 	.short	0x0008
        /*0034*/ 	.byte	0x00, 0xf0, 0x41, 0x00


	//----- nvinfo : EIATTR_KPARAM_INFO
	.align		4
.L_1346:
        /*0038*/ 	.byte	0x04, 0x17
        /*003a*/ 	.short	(.L_1348 - .L_1347)
.L_1347:
        /*003c*/ 	.word	0x00000000
        /*0040*/ 	.short	0x0001
        /*0042*/ 	.short	0x0004
        /*0044*/ 	.byte	0x00, 0xf0, 0x11, 0x00


	//----- nvinfo : EIATTR_KPARAM_INFO
	.align		4
.L_1348:
        /*0048*/ 	.byte	0x04, 0x17
        /*004a*/ 	.short	(.L_1350 - .L_1349)
.L_1349:
        /*004c*/ 	.word	0x00000000
        /*0050*/ 	.short	0x0000
        /*0052*/ 	.short	0x0000
        /*0054*/ 	.byte	0x00, 0xf0, 0x11, 0x00


	//----- nvinfo : EIATTR_SPARSE_MMA_MASK
	.align		4
.L_1350:
        /*0058*/ 	.byte	0x03, 0x50
        /*005a*/ 	.short	0x0000


	//----- nvinfo : EIATTR_MAXREG_COUNT
	.align		4
        /*005c*/ 	.byte	0x03, 0x1b
        /*005e*/ 	.short	0x00ff


	//----- nvinfo : EIATTR_MERCURY_ISA_VERSION
	.align		4
        /*0060*/ 	.byte	0x03, 0x5f
        /*0062*/ 	.short	0x0101


	//----- nvinfo : EIATTR_VRC_CTA_INIT_COUNT
	.align		4
        /*0064*/ 	.byte	0x02, 0x4a
	.zero		1
	.zero		1


	//----- nvinfo : EIATTR_EXIT_INSTR_OFFSETS
	.align		4
        /*0068*/ 	.byte	0x04, 0x1c
        /*006a*/ 	.short	(.L_1352 - .L_1351)


	//   ....[0]....
.L_1351:
        /*006c*/ 	.word	0x00000220


	//   ....[1]....
        /*0070*/ 	.word	0x00001480


	//   ....[2]....
        /*0074*/ 	.word	0x00001970


	//   ....[3]....
        /*0078*/ 	.word	0x00001ca0


	//   ....[4]....
        /*007c*/ 	.word	0x00001e80


	//   ....[5]....
        /*0080*/ 	.word	0x00001ea0


	//   ....[6]....
        /*0084*/ 	.word	0x00002e60


	//   ....[7]....
        /*0088*/ 	.word	0x00003790


	//   ....[8]....
        /*008c*/ 	.word	0x00003c50


	//   ....[9]....
        /*0090*/ 	.word	0x00003c80


	//   ....[10]....
        /*0094*/ 	.word	0x00003e50


	//----- nvinfo : EIATTR_MAX_THREADS
	.align		4
.L_1352:
        /*0098*/ 	.byte	0x04, 0x05
        /*009a*/ 	.short	(.L_1354 - .L_1353)
.L_1353:
        /*009c*/ 	.word	0x00000080
        /*00a0*/ 	.word	0x00000001
        /*00a4*/ 	.word	0x00000001


	//----- nvinfo : EIATTR_CRS_STACK_SIZE
	.align		4
.L_1354:
        /*00a8*/ 	.byte	0x04, 0x1e
        /*00aa*/ 	.short	(.L_1356 - .L_1355)
.L_1355:
        /*00ac*/ 	.word	0x00000000


	//----- nvinfo : EIATTR_CBANK_PARAM_SIZE
	.align		4
.L_1356:
        /*00b0*/ 	.byte	0x03, 0x19
        /*00b2*/ 	.short	0x0030


	//----- nvinfo : EIATTR_PARAM_CBANK
	.align		4
        /*00b4*/ 	.byte	0x04, 0x0a
        /*00b6*/ 	.short	(.L_1358 - .L_1357)
	.align		4
.L_1357:
        /*00b8*/ 	.word	index@(.nv.constant0._ZN3cub18CUB_300001_SM_10006detail9transform16transform_kernelINS2_10policy_hubILb1EN4cuda3std3__45tupleIJN6thrust24THRUST_300001_SM_1000_NS6detail15normal_iteratorINSA_10device_ptrIiEEEEEEEE10policy1000EiNSB_10functional5actorINSJ_9compositeIJNSJ_16operator_adaptorINS7_4plusIvEEEENSK_INSL_IJNSM_INS7_7modulusIvEEEENSK_INSJ_8argumentILj0EEEEENSK_INSJ_5valueIiEEEEEEEEESY_EEEEESF_JPiEEEvT0_iT1_T2_DpNS2_10kernel_argIT3_EE)
        /*00bc*/ 	.short	0x0380
        /*00be*/ 	.short	0x0030


	//----- nvinfo : EIATTR_SW_WAR
	.align		4
.L_1358:
        /*00c0*/ 	.byte	0x04, 0x36
        /*00c2*/ 	.short	(.L_1360 - .L_1359)
.L_1359:
        /*00c4*/ 	.word	0x00000008
.L_1360:


//--------------------- .nv.info._ZN3cub18CUB_300001_SM_10006detail9transform16transform_kernelINS2_10policy_hubILb1EN4cuda3std3__45tupleIJN6thrust24THRUST_300001_SM_1000_NS6detail15normal_iteratorINSA_10device_ptrIiEEEEEEEE10policy1000ElNSB_10functional5actorINSJ_9compositeIJNSJ_16operator_adaptorINS7_7dividesIvEEEENSK_INSJ_8argumentILj0EEEEENSK_INSJ_5valueIiEEEEEEEEESF_JPiEEEvT0_iT1_T2_DpNS2_10kernel_argIT3_EE --------------------------
	.section	.nv.info._ZN3cub18CUB_300001_SM_10006detail9transform16transform_kernelINS2_10policy_hubILb1EN4cuda3std3__45tupleIJN6thrust24THRUST_300001_SM_1000_NS6detail15normal_iteratorINSA_10device_ptrIiEEEEEEEE10policy1000ElNSB_10functional5actorINSJ_9compositeIJNSJ_16operator_adaptorINS7_7dividesIvEEEENSK_INSJ_8argumentILj0EEEEENSK_INSJ_5valueIiEEEEEEEEESF_JPiEEEvT0_iT1_T2_DpNS2_10kernel_argIT3_EE,"",@"SHT_CUDA_INFO"
	.sectionflags	@""
	.align	4


	//----- nvinfo : EIATTR_CUDA_API_VERSION
	.align		4
        /*0000*/ 	.byte	0x04, 0x37
        /*0002*/ 	.short	(.L_1362 - .L_1361)
.L_1361:
        /*0004*/ 	.word	0x00000082


	//----- nvinfo : EIATTR_KPARAM_INFO
	.align		4
.L_1362:
        /*0008*/ 	.byte	0x04, 0x17
        /*000a*/ 	.short	(.L_1364 - .L_1363)
.L_1363:
        /*000c*/ 	.word	0x00000000
        /*0010*/ 	.short	0x0004
        /*0012*/ 	.short	0x0020
        /*0014*/ 	.byte	0x00, 0xf0, 0x41, 0x00


	//----- nvinfo : EIATTR_KPARAM_INFO
	.align		4
.L_1364:
        /*0018*/ 	.byte	0x04, 0x17
        /*001a*/ 	.short	(.L_1366 - .L_1365)
.L_1365:
        /*001c*/ 	.word	0x00000000
        /*0020*/ 	.short	0x0003
        /*0022*/ 	.short	0x0018
        /*0024*/ 	.byte	0x00, 0xf0, 0x21, 0x00


	//----- nvinfo : EIATTR_KPARAM_INFO
	.align		4
.L_1366:
        /*0028*/ 	.byte	0x04, 0x17
        /*002a*/ 	.short	(.L_1368 - .L_1367)
.L_1367:
        /*002c*/ 	.word	0x00000000
        /*0030*/ 	.short	0x0002
        /*0032*/ 	.short	0x000c
        /*0034*/ 	.byte	0x00, 0xf0, 0x21, 0x00


	//----- nvinfo : EIATTR_KPARAM_INFO
	.align		4
.L_1368:
        /*0038*/ 	.byte	0x04, 0x17
        /*003a*/ 	.short	(.L_1370 - .L_1369)
.L_1369:
        /*003c*/ 	.word	0x00000000
        /*0040*/ 	.short	0x0001
        /*0042*/ 	.short	0x0008
        /*0044*/ 	.byte	0x00, 0xf0, 0x11, 0x00


	//----- nvinfo : EIATTR_KPARAM_INFO
	.align		4
.L_1370:
        /*0048*/ 	.byte	0x04, 0x17
        /*004a*/ 	.short	(.L_1372 - .L_1371)
.L_1371:
        /*004c*/ 	.word	0x00000000
        /*0050*/ 	.short	0x0000
        /*0052*/ 	.short	0x0000
        /*0054*/ 	.byte	0x00, 0xf0, 0x21, 0x00


	//----- nvinfo : EIATTR_SPARSE_MMA_MASK
	.align		4
.L_1372:
        /*0058*/ 	.byte	0x03, 0x50
        /*005a*/ 	.short	0x0000


	//----- nvinfo : EIATTR_MAXREG_COUNT
	.align		4
        /*005c*/ 	.byte	0x03, 0x1b
        /*005e*/ 	.short	0x00ff


	//----- nvinfo : EIATTR_MERCURY_ISA_VERSION
	.align		4
        /*0060*/ 	.byte	0x03, 0x5f
        /*0062*/ 	.short	0x0101


	//----- nvinfo : EIATTR_VRC_CTA_INIT_COUNT
	.align		4
        /*0064*/ 	.byte	0x02, 0x4a
	.zero		1
	.zero		1


	//----- nvinfo : EIATTR_EXIT_INSTR_OFFSETS
	.align		4
        /*0068*/ 	.byte	0x04, 0x1c
        /*006a*/ 	.short	(.L_1374 - .L_1373)


	//   ....[0]....
.L_1373:
        /*006c*/ 	.word	0x000002b0


	//   ....[1]....
        /*0070*/ 	.word	0x00002360


	//   ....[2]....
        /*0074*/ 	.word	0x00002c90


	//   ....[3]....
        /*0078*/ 	.word	0x00003130


	//   ....[4]....
        /*007c*/ 	.word	0x00003160


	//   ....[5]....
        /*0080*/ 	.word	0x00003330


	//   ....[6]....
        /*0084*/ 	.word	0x00003350


	//   ....[7]....
        /*0088*/ 	.word	0x000046c0


	//   ....[8]....
        /*008c*/ 	.word	0x00004c00


	//   ....[9]....
        /*0090*/ 	.word	0x00004f50


	//   ....[10]....
        /*0094*/ 	.word	0x00005130


	//----- nvinfo : EIATTR_MAX_THREADS
	.align		4
.L_1374:
        /*0098*/ 	.byte	0x04, 0x05
        /*009a*/ 	.short	(.L_1376 - .L_1375)
.L_1375:
        /*009c*/ 	.word	0x00000080
        /*00a0*/ 	.word	0x00000001
        /*00a4*/ 	.word	0x00000001


	//----- nvinfo : EIATTR_CRS_STACK_SIZE
	.align		4
.L_1376:
        /*00a8*/ 	.byte	0x04, 0x1e
        /*00aa*/ 	.short	(.L_1378 - .L_1377)
.L_1377:
        /*00ac*/ 	.word	0x00000000


	//----- nvinfo : EIATTR_CBANK_PARAM_SIZE
	.align		4
.L_1378:
        /*00b0*/ 	.byte	0x03, 0x19
        /*00b2*/ 	.short	0x0030


	//----- nvinfo : EIATTR_PARAM_CBANK
	.align		4
        /*00b4*/ 	.byte	0x04, 0x0a
        /*00b6*/ 	.short	(.L_1380 - .L_1379)
	.align		4
.L_1379:
        /*00b8*/ 	.word	index@(.nv.constant0._ZN3cub18CUB_300001_SM_10006detail9transform16transform_kernelINS2_10policy_hubILb1EN4cuda3std3__45tupleIJN6thrust24THRUST_300001_SM_1000_NS6detail15normal_iteratorINSA_10device_ptrIiEEEEEEEE10policy1000ElNSB_10functional5actorINSJ_9compositeIJNSJ_16operator_adaptorINS7_7dividesIvEEEENSK_INSJ_8argumentILj0EEEEENSK_INSJ_5valueIiEEEEEEEEESF_JPiEEEvT0_iT1_T2_DpNS2_10kernel_argIT3_EE)
        /*00bc*/ 	.short	0x0380
        /*00be*/ 	.short	0x0030


	//----- nvinfo : EIATTR_SW_WAR
	.align		4
.L_1380:
        /*00c0*/ 	.byte	0x04, 0x36
        /*00c2*/ 	.short	(.L_1382 - .L_1381)
.L_1381:
        /*00c4*/ 	.word	0x00000008
.L_1382:


//--------------------- .nv.info._ZN3cub18CUB_300001_SM_10006detail9transform16transform_kernelINS2_10policy_hubILb1EN4cuda3std3__45tupleIJN6thrust24THRUST_300001_SM_1000_NS6detail15normal_iteratorINSA_10device_ptrIiEEEEEEEE10policy1000EiNSB_10functional5actorINSJ_9compositeIJNSJ_16operator_adaptorINS7_7dividesIvEEEENSK_INSJ_8argumentILj0EEEEENSK_INSJ_5valueIiEEEEEEEEESF_JPiEEEvT0_iT1_T2_DpNS2_10kernel_argIT3_EE --------------------------
	.section	.nv.info._ZN3cub18CUB_300001_SM_10006detail9transform16transform_kernelINS2_10policy_hubILb1EN4cuda3std3__45tupleIJN6thrust24THRUST_300001_SM_1000_NS6detail15normal_iteratorINSA_10device_ptrIiEEEEEEEE10policy1000EiNSB_10functional5actorINSJ_9compositeIJNSJ_16operator_adaptorINS7_7dividesIvEEEENSK_INSJ_8argumentILj0EEEEENSK_INSJ_5valueIiEEEEEEEEESF_JPiEEEvT0_iT1_T2_DpNS2_10kernel_argIT3_EE,"",@"SHT_CUDA_INFO"
	.sectionflags	@""
	.align	4


	//----- nvinfo : EIATTR_CUDA_API_VERSION
	.align		4
        /*0000*/ 	.byte	0x04, 0x37
        /*0002*/ 	.short	(.L_1384 - .L_1383)
.L_1383:
        /*0004*/ 	.word	0x00000082


	//----- nvinfo : EIATTR_KPARAM_INFO
	.align		4
.L_1384:
        /*0008*/ 	.byte	0x04, 0x17
        /*000a*/ 	.short	(.L_1386 - .L_1385)
.L_1385:
        /*000c*/ 	.word	0x00000000
        /*0010*/ 	.short	0x0004
        /*0012*/ 	.short	0x0018
        /*0014*/ 	.byte	0x00, 0xf0, 0x41, 0x00


	//----- nvinfo : EIATTR_KPARAM_INFO
	.align		4
.L_1386:
        /*0018*/ 	.byte	0x04, 0x17
        /*001a*/ 	.short	(.L_1388 - .L_1387)
.L_1387:
        /*001c*/ 	.word	0x00000000
        /*0020*/ 	.short	0x0003
        /*0022*/ 	.short	0x0010
        /*0024*/ 	.byte	0x00, 0xf0, 0x21, 0x00


	//----- nvinfo : EIATTR_KPARAM_INFO
	.align		4
.L_1388:
        /*0028*/ 	.byte	0x04, 0x17
        /*002a*/ 	.short	(.L_1390 - .L_1389)
.L_1389:
        /*002c*/ 	.word	0x00000000
        /*0030*/ 	.short	0x0002
        /*0032*/ 	.short	0x0008
        /*0034*/ 	.byte	0x00, 0xf0, 0x21, 0x00


	//----- nvinfo : EIATTR_KPARAM_INFO
	.align		4
.L_1390:
        /*0038*/ 	.byte	0x04, 0x17
        /*003a*/ 	.short	(.L_1392 - .L_1391)
.L_1391:
        /*003c*/ 	.word	0x00000000
        /*0040*/ 	.short	0x0001
        /*0042*/ 	.short	0x0004
        /*0044*/ 	.byte	0x00, 0xf0, 0x11, 0x00


	//----- nvinfo : EIATTR_KPARAM_INFO
	.align		4
.L_1392:
        /*0048*/ 	.byte	0x04, 0x17
        /*004a*/ 	.short	(.L_1394 - .L_1393)
.L_1393:
        /*004c*/ 	.word	0x00000000
        /*0050*/ 	.short	0x0000
        /*0052*/ 	.short	0x0000
        /*0054*/ 	.byte	0x00, 0xf0, 0x11, 0x00


	//----- nvinfo : EIATTR_SPARSE_MMA_MASK
	.align		4
.L_1394:
        /*0058*/ 	.byte	0x03, 0x50
        /*005a*/ 	.short	0x0000


	//----- nvinfo : EIATTR_MAXREG_COUNT
	.align		4
        /*005c*/ 	.byte	0x03, 0x1b
        /*005e*/ 	.short	0x00ff


	//----- nvinfo : EIATTR_MERCURY_ISA_VERSION
	.align		4
        /*0060*/ 	.byte	0x03, 0x5f
        /*0062*/ 	.short	0x0101


	//----- nvinfo : EIATTR_VRC_CTA_INIT_COUNT
	.align		4
        /*0064*/ 	.byte	0x02, 0x4a
	.zero		1
	.zero		1


	//----- nvinfo : EIATTR_EXIT_INSTR_OFFSETS
	.align		4
        /*0068*/ 	.byte	0x04, 0x1c
        /*006a*/ 	.short	(.L_1396 - .L_1395)


	//   ....[0]....
.L_1395:
        /*006c*/ 	.word	0x00000210


	//   ....[1]....
        /*0070*/ 	.word	0x00001570


	//   ....[2]....
        /*0074*/ 	.word	0x00001ab0


	//   ....[3]....
        /*0078*/ 	.word	0x00001e00


	//   ....[4]....
        /*007c*/ 	.word	0x00001ff0


	//   ....[5]....
        /*0080*/ 	.word	0x00002010


	//   ....[6]....
        /*0084*/ 	.word	0x00003050


	//   ....[7]....
        /*0088*/ 	.word	0x00003980


	//   ....[8]....
        /*008c*/ 	.word	0x00003e20


	//   ....[9]....
        /*0090*/ 	.word	0x00003e50


	//   ....[10]....
        /*0094*/ 	.word	0x00004030


	//----- nvinfo : EIATTR_MAX_THREADS
	.align		4
.L_1396:
        /*0098*/ 	.byte	0x04, 0x05
        /*009a*/ 	.short	(.L_1398 - .L_1397)
.L_1397:
        /*009c*/ 	.word	0x00000080
        /*00a0*/ 	.word	0x00000001
        /*00a4*/ 	.word	0x00000001


	//----- nvinfo : EIATTR_CRS_STACK_SIZE
	.align		4
.L_1398:
        /*00a8*/ 	.byte	0x04, 0x1e
        /*00aa*/ 	.short	(.L_1400 - .L_1399)
.L_1399:
        /*00ac*/ 	.word	0x00000000


	//----- nvinfo : EIATTR_CBANK_PARAM_SIZE
	.align		4
.L_1400:
        /*00b0*/ 	.byte	0x03, 0x19
        /*00b2*/ 	.short	0x0028


	//----- nvinfo : EIATTR_PARAM_CBANK
	.align		4
        /*00b4*/ 	.byte	0x04, 0x0a
        /*00b6*/ 	.short	(.L_1402 - .L_1401)
	.align		4
.L_1401:
        /*00b8*/ 	.word	index@(.nv.constant0._ZN3cub18CUB_300001_SM_10006detail9transform16transform_kernelINS2_10policy_hubILb1EN4cuda3std3__45tupleIJN6thrust24THRUST_300001_SM_1000_NS6detail15normal_iteratorINSA_10device_ptrIiEEEEEEEE10policy1000EiNSB_10functional5actorINSJ_9compositeIJNSJ_16operator_adaptorINS7_7dividesIvEEEENSK_INSJ_8argumentILj0EEEEENSK_INSJ_5valueIiEEEEEEEEESF_JPiEEEvT0_iT1_T2_DpNS2_10kernel_argIT3_EE)
        /*00bc*/ 	.short	0x0380
        /*00be*/ 	.short	0x0028


	//----- nvinfo : EIATTR_SW_WAR
	.align		4
.L_1402:
        /*00c0*/ 	.byte	0x04, 0x36
        /*00c2*/ 	.short	(.L_1404 - .L_1403)
.L_1403:
        /*00c4*/ 	.word	0x00000008
.L_1404:


//--------------------- .nv.info._ZN3cub18CUB_300001_SM_10006detail8for_each13static_kernelINS2_12policy_hub_t12policy_500_tElN6thrust24THRUST_300001_SM_1000_NS8cuda_cub11__transform17unary_transform_fINS7_20permutation_iteratorINS7_6detail15normal_iteratorINS7_10device_ptrIfEEEENSD_INSE_IiEEEEEESG_SG_N4cuda3std3__410__identityE6is_negEEEEvT0_T1_ --------------------------
	.section	.nv.info._ZN3cub18CUB_300001_SM_10006detail8for_each13static_kernelINS2_12policy_hub_t12policy_500_tElN6thrust24THRUST_300001_SM_1000_NS8cuda_cub11__transform17unary_transform_fINS7_20permutation_iteratorINS7_6detail15normal_iteratorINS7_10device_ptrIfEEEENSD_INSE_IiEEEEEESG_SG_N4cuda3std3__410__identityE6is_negEEEEvT0_T1_,"",@"SHT_CUDA_INFO"
	.sectionflags	@""
	.align	4


	//----- nvinfo : EIATTR_CUDA_API_VERSION
	.align		4
        /*0000*/ 	.byte	0x04, 0x37
        /*0002*/ 	.short	(.L_1406 - .L_1405)
.L_1405:
        /*0004*/ 	.word	0x00000082


	//----- nvinfo : EIATTR_KPARAM_INFO
	.align		4
.L_1406:
        /*0008*/ 	.byte	0x04, 0x17
        /*000a*/ 	.short	(.L_1408 - .L_1407)
.L_1407:
        /*000c*/ 	.word	0x00000000
        /*0010*/ 	.short	0x0001
        /*0012*/ 	.short	0x0008
        /*0014*/ 	.byte	0x00, 0xf0, 0xa1, 0x00


	//----- nvinfo : EIATTR_KPARAM_INFO
	.align		4
.L_1408:
        /*0018*/ 	.byte	0x04, 0x17
        /*001a*/ 	.short	(.L_1410 - .L_1409)
.L_1409:
        /*001c*/ 	.word	0x00000000
        /*0020*/ 	.short	0x0000
        /*0022*/ 	.short	0x0000
        /*0024*/ 	.byte	0x00, 0xf0, 0x21, 0x00


	//----- nvinfo : EIATTR_SPARSE_MMA_MASK
	.align		4
.L_1410:
        /*0028*/ 	.byte	0x03, 0x50
        /*002a*/ 	.short	0x0000


	//----- nvinfo : EIATTR_MAXREG_COUNT
	.align		4
        /*002c*/ 	.byte	0x03, 0x1b
        /*002e*/ 	.short	0x00ff


	//----- nvinfo : EIATTR_MERCURY_ISA_VERSION
	.align		4
        /*0030*/ 	.byte	0x03, 0x5f
        /*0032*/ 	.short	0x0101


	//----- nvinfo : EIATTR_VRC_CTA_INIT_COUNT
	.align		4
        /*0034*/ 	.byte	0x02, 0x4a
	.zero		1
	.zero		1


	//----- nvinfo : EIATTR_EXIT_INSTR_OFFSETS
	.align		4
        /*0038*/ 	.byte	0x04, 0x1c
        /*003a*/ 	.short	(.L_1412 - .L_1411)


	//   ....[0]....
.L_1411:
        /*003c*/ 	.word	0x00000230


	//   ....[1]....
        /*0040*/ 	.word	0x00000290


	//   ....[2]....
        /*0044*/ 	.word	0x000004c0


	//   ....[3]....
        /*0048*/ 	.word	0x00000570


	//   ....[4]....
        /*004c*/ 	.word	0x00000630


	//----- nvinfo : EIATTR_MAX_THREADS
	.align		4
.L_1412:
        /*0050*/ 	.byte	0x04, 0x05
        /*0052*/ 	.short	(.L_1414 - .L_1413)
.L_1413:
        /*0054*/ 	.word	0x00000100
        /*0058*/ 	.word	0x00000001
        /*005c*/ 	.word	0x00000001


	//----- nvinfo : EIATTR_CRS_STACK_SIZE
	.align		4
.L_1414:
        /*0060*/ 	.byte	0x04, 0x1e
        /*0062*/ 	.short	(.L_1416 - .L_1415)
.L_1415:
        /*0064*/ 	.word	0x00000000


	//----- nvinfo : EIATTR_CBANK_PARAM_SIZE
	.align		4
.L_1416:
        /*0068*/ 	.byte	0x03, 0x19
        /*006a*/ 	.short	0x0030


	//----- nvinfo : EIATTR_PARAM_CBANK
	.align		4
        /*006c*/ 	.byte	0x04, 0x0a
        /*006e*/ 	.short	(.L_1418 - .L_1417)
	.align		4
.L_1417:
        /*0070*/ 	.word	index@(.nv.constant0._ZN3cub18CUB_300001_SM_10006detail8for_each13static_kernelINS2_12policy_hub_t12policy_500_tElN6thrust24THRUST_300001_SM_1000_NS8cuda_cub11__transform17unary_transform_fINS7_20permutation_iteratorINS7_6detail15normal_iteratorINS7_10device_ptrIfEEEENSD_INSE_IiEEEEEESG_SG_N4cuda3std3__410__identityE6is_negEEEEvT0_T1_)
        /*0074*/ 	.short	0x0380
        /*0076*/ 	.short	0x0030


	//----- nvinfo : EIATTR_SW_WAR
	.align		4
.L_1418:
        /*0078*/ 	.byte	0x04, 0x36
        /*007a*/ 	.short	(.L_1420 - .L_1419)
.L_1419:
        /*007c*/ 	.word	0x00000008
.L_1420:


//--------------------- .nv.info._ZN3cub18CUB_300001_SM_10006detail8for_each13static_kernelINS2_12policy_hub_t12policy_500_tElN6thrust24THRUST_300001_SM_1000_NS8cuda_cub10__tabulate7functorINS7_6detail15normal_iteratorINS7_10device_ptrIiEEEENS7_6system6detail7generic6detail22compute_sequence_valueIivEElEEEEvT0_T1_ --------------------------
	.section	.nv.info._ZN3cub18CUB_300001_SM_10006detail8for_each13static_kernelINS2_12policy_hub_t12policy_500_tElN6thrust24THRUST_300001_SM_1000_NS8cuda_cub10__tabulate7functorINS7_6detail15normal_iteratorINS7_10device_ptrIiEEEENS7_6system6detail7generic6detail22compute_sequence_valueIivEElEEEEvT0_T1_,"",@"SHT_CUDA_INFO"
	.sectionflags	@""
	.align	4


	//----- nvinfo : EIATTR_CUDA_API_VERSION
	.align		4
        /*0000*/ 	.byte	0x04, 0x37
        /*0002*/ 	.short	(.L_1422 - .L_1421)
.L_1421:
        /*0004*/ 	.word	0x00000082


	//----- nvinfo : EIATTR_KPARAM_INFO
	.align		4
.L_1422:
        /*0008*/ 	.byte	0x04, 0x17
        /*000a*/ 	.short	(.L_1424 - .L_1423)
.L_1423:
        /*000c*/ 	.word	0x00000000
        /*0010*/ 	.short	0x0001
        /*0012*/ 	.short	0x0008
        /*0014*/ 	.byte	0x00, 0xf0, 0x41, 0x00


	//----- nvinfo : EIATTR_KPARAM_INFO
	.align		4
.L_1424:
        /*0018*/ 	.byte	0x04, 0x17
        /*001a*/ 	.short	(.L_1426 - .L_1425)
.L_1425:
        /*001c*/ 	.word	0x00000000
        /*0020*/ 	.short	0x0000
        /*0022*/ 	.short	0x0000
        /*0024*/ 	.byte	0x00, 0xf0, 0x21, 0x00


	//----- nvinfo : EIATTR_SPARSE_MMA_MASK
	.align		4
.L_1426:
        /*0028*/ 	.byte	0x03, 0x50
        /*002a*/ 	.short	0x0000


	//----- nvinfo : EIATTR_MAXREG_COUNT
	.align		4
        /*002c*/ 	.byte	0x03, 0x1b
        /*002e*/ 	.short	0x00ff


	//----- nvinfo : EIATTR_MERCURY_ISA_VERSION
	.align		4
        /*0030*/ 	.byte	0x03, 0x5f
        /*0032*/ 	.short	0x0101


	//----- nvinfo : EIATTR_VRC_CTA_INIT_COUNT
	.align		4
        /*0034*/ 	.byte	0x02, 0x4a
	.zero		1
	.zero		1


	//----- nvinfo : EIATTR_EXIT_INSTR_OFFSETS
	.align		4
        /*0038*/ 	.byte	0x04, 0x1c
        /*003a*/ 	.short	(.L_1428 - .L_1427)


	//   ....[0]....
.L_1427:
        /*003c*/ 	.word	0x00000160


	//   ....[1]....
        /*0040*/ 	.word	0x000002b0


	//   ....[2]....
        /*0044*/ 	.word	0x00000340


	//----- nvinfo : EIATTR_MAX_THREADS
	.align		4
.L_1428:
        /*0048*/ 	.byte	0x04, 0x05
        /*004a*/ 	.short	(.L_1430 - .L_1429)
.L_1429:
        /*004c*/ 	.word	0x00000100
        /*0050*/ 	.word	0x00000001
        /*0054*/ 	.word	0x00000001


	//----- nvinfo : EIATTR_CRS_STACK_SIZE
	.align		4
.L_1430:
        /*0058*/ 	.byte	0x04, 0x1e
        /*005a*/ 	.short	(.L_1432 - .L_1431)
.L_1431:
        /*005c*/ 	.word	0x00000000


	//----- nvinfo : EIATTR_CBANK_PARAM_SIZE
	.align		4
.L_1432:
        /*0060*/ 	.byte	0x03, 0x19
        /*0062*/ 	.short	0x0018


	//----- nvinfo : EIATTR_PARAM_CBANK
	.align		4
        /*0064*/ 	.byte	0x04, 0x0a
        /*0066*/ 	.short	(.L_1434 - .L_1433)
	.align		4
.L_1433:
        /*0068*/ 	.word	index@(.nv.constant0._ZN3cub18CUB_300001_SM_10006detail8for_each13static_kernelINS2_12policy_hub_t12policy_500_tElN6thrust24THRUST_300001_SM_1000_NS8cuda_cub10__tabulate7functorINS7_6detail15normal_iteratorINS7_10device_ptrIiEEEENS7_6system6detail7generic6detail22compute_sequence_valueIivEElEEEEvT0_T1_)
        /*006c*/ 	.short	0x0380
        /*006e*/ 	.short	0x0018


	//----- nvinfo : EIATTR_SW_WAR
	.align		4
.L_1434:
        /*0070*/ 	.byte	0x04, 0x36
        /*0072*/ 	.short	(.L_1436 - .L_1435)
.L_1435:
        /*0074*/ 	.word	0x00000008
.L_1436:


//--------------------- .nv.info._ZN3cub18CUB_300001_SM_10006detail8for_each13static_kernelINS2_12policy_hub_t12policy_500_tEmN6thrust24THRUST_300001_SM_1000_NS8cuda_cub20__uninitialized_fill7functorINS7_10device_ptrIiEEiEEEEvT0_T1_ --------------------------
	.section	.nv.info._ZN3cub18CUB_300001_SM_10006detail8for_each13static_kernelINS2_12policy_hub_t12policy_500_tEmN6thrust24THRUST_300001_SM_1000_NS8cuda_cub20__uninitialized_fill7functorINS7_10device_ptrIiEEiEEEEvT0_T1_,"",@"SHT_CUDA_INFO"
	.sectionflags	@""
	.align	4


	//----- nvinfo : EIATTR_CUDA_API_VERSION
	.align		4
        /*0000*/ 	.byte	0x04, 0x37
        /*0002*/ 	.short	(.L_1438 - .L_1437)
.L_1437:
        /*0004*/ 	.word	0x00000082


	//----- nvinfo : EIATTR_KPARAM_INFO
	.align		4
.L_1438:
        /*0008*/ 	.byte	0x04, 0x17
        /*000a*/ 	.short	(.L_1440 - .L_1439)
.L_1439:
        /*000c*/ 	.word	0x00000000
        /*0010*/ 	.short	0x0001
        /*0012*/ 	.short	0x0008
        /*0014*/ 	.byte	0x00, 0xf0, 0x41, 0x00


	//----- nvinfo : EIATTR_KPARAM_INFO
	.align		4
.L_1440:
        /*0018*/ 	.byte	0x04, 0x17
        /*001a*/ 	.short	(.L_1442 - .L_1441)
.L_1441:
        /*001c*/ 	.word	0x00000000
        /*0020*/ 	.short	0x0000
        /*0022*/ 	.short	0x0000
        /*0024*/ 	.byte	0x00, 0xf0, 0x21, 0x00


	//----- nvinfo : EIATTR_SPARSE_MMA_MASK
	.align		4
.L_1442:
        /*0028*/ 	.byte	0x03, 0x50
        /*002a*/ 	.short	0x0000


	//----- nvinfo : EIATTR_MAXREG_COUNT
	.align		4
        /*002c*/ 	.byte	0x03, 0x1b
        /*002e*/ 	.short	0x00ff


	//----- nvinfo : EIATTR_MERCURY_ISA_VERSION
	.align		4
        /*0030*/ 	.byte	0x03, 0x5f
        /*0032*/ 	.short	0x0101


	//----- nvinfo : EIATTR_VRC_CTA_INIT_COUNT
	.align		4
        /*0034*/ 	.byte	0x02, 0x4a
	.zero		1
	.zero		1


	//----- nvinfo : EIATTR_EXIT_INSTR_OFFSETS
	.align		4
        /*0038*/ 	.byte	0x04, 0x1c
        /*003a*/ 	.short	(.L_1444 - .L_1443)


	//   ....[0]....
.L_1443:
        /*003c*/ 	.word	0x00000130


	//   ....[1]....
        /*0040*/ 	.word	0x00000230


	//   ....[2]....
        /*0044*/ 	.word	0x00000260


	//----- nvinfo : EIATTR_MAX_THREADS
	.align		4
.L_1444:
        /*0048*/ 	.byte	0x04, 0x05
        /*004a*/ 	.short	(.L_1446 - .L_1445)
.L_1445:
        /*004c*/ 	.word	0x00000100
        /*0050*/ 	.word	0x00000001
        /*0054*/ 	.word	0x00000001


	//----- nvinfo : EIATTR_CBANK_PARAM_SIZE
	.align		4
.L_1446:
        /*0058*/ 	.byte	0x03, 0x19
        /*005a*/ 	.short	0x0018


	//----- nvinfo : EIATTR_PARAM_CBANK
	.align		4
        /*005c*/ 	.byte	0x04, 0x0a
        /*005e*/ 	.short	(.L_1448 - .L_1447)
	.align		4
.L_1447:
        /*0060*/ 	.word	index@(.nv.constant0._ZN3cub18CUB_300001_SM_10006detail8for_each13static_kernelINS2_12policy_hub_t12policy_500_tEmN6thrust24THRUST_300001_SM_1000_NS8cuda_cub20__uninitialized_fill7functorINS7_10device_ptrIiEEiEEEEvT0_T1_)
        /*0064*/ 	.short	0x0380
        /*0066*/ 	.short	0x0018


	//----- nvinfo : EIATTR_SW_WAR
	.align		4
.L_1448:
        /*0068*/ 	.byte	0x04, 0x36
        /*006a*/ 	.short	(.L_1450 - .L_1449)
.L_1449:
        /*006c*/ 	.word	0x00000008
.L_1450:


//--------------------- .nv.info._ZN3cub18CUB_300001_SM_10006detail8for_each13static_kernelINS2_12policy_hub_t12policy_500_tEmN6thrust24THRUST_300001_SM_1000_NS8cuda_cub20__uninitialized_fill7functorINS7_10device_ptrIfEEfEEEEvT0_T1_ --------------------------
	.section	.nv.info._ZN3cub18CUB_300001_SM_10006detail8for_each13static_kernelINS2_12policy_hub_t12policy_500_tEmN6thrust24THRUST_300001_SM_1000_NS8cuda_cub20__uninitialized_fill7functorINS7_10device_ptrIfEEfEEEEvT0_T1_,"",@"SHT_CUDA_INFO"
	.sectionflags	@""
	.align	4


	//----- nvinfo : EIATTR_CUDA_API_VERSION
	.align		4
        /*0000*/ 	.byte	0x04, 0x37
        /*0002*/ 	.short	(.L_1452 - .L_1451)
.L_1451:
        /*0004*/ 	.word	0x00000082


	//----- nvinfo : EIATTR_KPARAM_INFO
	.align		4
.L_1452:
        /*0008*/ 	.byte	0x04, 0x17
        /*000a*/ 	.short	(.L_1454 - .L_1453)
.L_1453:
        /*000c*/ 	.word	0x00000000
        /*0010*/ 	.short	0x0001
        /*0012*/ 	.short	0x0008
        /*0014*/ 	.byte	0x00, 0xf0, 0x41, 0x00


	//----- nvinfo : EIATTR_KPARAM_INFO
	.align		4
.L_1454:
        /*0018*/ 	.byte	0x04, 0x17
        /*001a*/ 	.short	(.L_1456 - .L_1455)
.L_1455:
        /*001c*/ 	.word	0x00000000
        /*0020*/ 	.short	0x0000
        /*0022*/ 	.short	0x0000
        /*0024*/ 	.byte	0x00, 0xf0, 0x21, 0x00


	//----- nvinfo : EIATTR_SPARSE_MMA_MASK
	.align		4
.L_1456:
        /*0028*/ 	.byte	0x03, 0x50
        /*002a*/ 	.short	0x0000


	//----- nvinfo : EIATTR_MAXREG_COUNT
	.align		4
        /*002c*/ 	.byte	0x03, 0x1b
        /*002e*/ 	.short	0x00ff


	//----- nvinfo : EIATTR_MERCURY_ISA_VERSION
	.align		4
        /*0030*/ 	.byte	0x03, 0x5f
        /*0032*/ 	.short	0x0101


	//----- nvinfo : EIATTR_VRC_CTA_INIT_COUNT
	.align		4
        /*0034*/ 	.byte	0x02, 0x4a
	.zero		1
	.zero		1


	//----- nvinfo : EIATTR_EXIT_INSTR_OFFSETS
	.align		4
        /*0038*/ 	.byte	0x04, 0x1c
        /*003a*/ 	.short	(.L_1458 - .L_1457)


	//   ....[0]....
.L_1457:
        /*003c*/ 	.word	0x00000130


	//   ....[1]....
        /*0040*/ 	.word	0x00000230


	//   ....[2]....
        /*0044*/ 	.word	0x00000260


	//----- nvinfo : EIATTR_MAX_THREADS
	.align		4
.L_1458:
        /*0048*/ 	.byte	0x04, 0x05
        /*004a*/ 	.short	(.L_1460 - .L_1459)
.L_1459:
        /*004c*/ 	.word	0x00000100
        /*0050*/ 	.word	0x00000001
        /*0054*/ 	.word	0x00000001


	//----- nvinfo : EIATTR_CBANK_PARAM_SIZE
	.align		4
.L_1460:
        /*0058*/ 	.byte	0x03, 0x19
        /*005a*/ 	.short	0x0018


	//----- nvinfo : EIATTR_PARAM_CBANK
	.align		4
        /*005c*/ 	.byte	0x04, 0x0a
        /*005e*/ 	.short	(.L_1462 - .L_1461)
	.align		4
.L_1461:
        /*0060*/ 	.word	index@(.nv.constant0._ZN3cub18CUB_300001_SM_10006detail8for_each13static_kernelINS2_12policy_hub_t12policy_500_tEmN6thrust24THRUST_300001_SM_1000_NS8cuda_cub20__uninitialized_fill7functorINS7_10device_ptrIfEEfEEEEvT0_T1_)
        /*0064*/ 	.short	0x0380
        /*0066*/ 	.short	0x0018


	//----- nvinfo : EIATTR_SW_WAR
	.align		4
.L_1462:
        /*0068*/ 	.byte	0x04, 0x36
        /*006a*/ 	.short	(.L_1464 - .L_1463)
.L_1463:
        /*006c*/ 	.word	0x00000008
.L_1464:


//--------------------- .nv.info._ZN3cub18CUB_300001_SM_10006detail11EmptyKernelIvEEvv --------------------------
	.section	.nv.info._ZN3cub18CUB_300001_SM_10006detail11EmptyKernelIvEEvv,"",@"SHT_CUDA_INFO"
	.sectionflags	@""
	.align	4


	//----- nvinfo : EIATTR_CUDA_API_VERSION
	.align		4
        /*0000*/ 	.byte	0x04, 0x37
        /*0002*/ 	.short	(.L_1466 - .L_1465)
.L_1465:
        /*0004*/ 	.word	0x00000082


	//----- nvinfo : EIATTR_SPARSE_MMA_MASK
	.align		4
.L_1466:
        /*0008*/ 	.byte	0x03, 0x50
        /*000a*/ 	.short	0x0000


	//----- nvinfo : EIATTR_MAXREG_COUNT
	.align		4
        /*000c*/ 	.byte	0x03, 0x1b
        /*000e*/ 	.short	0x00ff


	//----- nvinfo : EIATTR_MERCURY_ISA_VERSION
	.align		4
        /*0010*/ 	.byte	0x03, 0x5f
        /*0012*/ 	.short	0x0101


	//----- nvinfo : EIATTR_VRC_CTA_INIT_COUNT
	.align		4
        /*0014*/ 	.byte	0x02, 0x4a
	.zero		1
	.zero		1


	//----- nvinfo : EIATTR_EXIT_INSTR_OFFSETS
	.align		4
        /*0018*/ 	.byte	0x04, 0x1c
        /*001a*/ 	.short	(.L_1468 - .L_1467)


	//   ....[0]....
.L_1467:
        /*001c*/ 	.word	0x00000010


	//----- nvinfo : EIATTR_SW_WAR
	.align		4
.L_1468:
        /*0020*/ 	.byte	0x04, 0x36
        /*0022*/ 	.short	(.L_1470 - .L_1469)
.L_1469:
        /*0024*/ 	.word	0x00000008
.L_1470:


//--------------------- .nv.info._ZN6thrust24THRUST_300001_SM_1000_NS8cuda_cub4core6detail13_kernel_agentINS1_8__reduce11ReduceAgentIPN4cuda3std3__45tupleIJflEEESC_SB_lNS1_9__extrema9arg_max_fIflNS9_4lessIfEEEEEEJSC_SC_iSH_EEEvDpT0_ --------------------------
	.section	.nv.info._ZN6thrust24THRUST_300001_SM_1000_NS8cuda_cub4core6detail13_kernel_agentINS1_8__reduce11ReduceAgentIPN4cuda3std3__45tupleIJflEEESC_SB_lNS1_9__extrema9arg_max_fIflNS9_4lessIfEEEEEEJSC_SC_iSH_EEEvDpT0_,"",@"SHT_CUDA_INFO"
	.sectionflags	@""
	.align	4


	//----- nvinfo : EIATTR_CUDA_API_VERSION
	.align		4
        /*0000*/ 	.byte	0x04, 0x37
        /*0002*/ 	.short	(.L_1472 - .L_1471)
.L_1471:
        /*0004*/ 	.word	0x00000082


	//----- nvinfo : EIATTR_KPARAM_INFO
	.align		4
.L_1472:
        /*0008*/ 	.byte	0x04, 0x17
        /*000a*/ 	.short	(.L_1474 - .L_1473)
.L_1473:
        /*000c*/ 	.word	0x00000000
        /*0010*/ 	.short	0x0003
        /*0012*/ 	.short	0x0014
        /*0014*/ 	.byte	0x00, 0xf0, 0x05, 0x00


	//----- nvinfo : EIATTR_KPARAM_INFO
	.align		4
.L_1474:
        /*0018*/ 	.byte	0x04, 0x17
        /*001a*/ 	.short	(.L_1476 - .L_1475)
.L_1475:
        /*001c*/ 	.word	0x00000000
        /*0020*/ 	.short	0x0002
        /*0022*/ 	.short	0x0010
        /*0024*/ 	.byte	0x00, 0xf0, 0x11, 0x00


	//----- nvinfo : EIATTR_KPARAM_INFO
	.align		4
.L_1476:
        /*0028*/ 	.byte	0x04, 0x17
        /*002a*/ 	.short	(.L_1478 - .L_1477)
.L_1477:
        /*002c*/ 	.word	0x00000000
        /*0030*/ 	.short	0x0001
        /*0032*/ 	.short	0x0008
        /*0034*/ 	.byte	0x00, 0xf5, 0x21, 0x00


	//----- nvinfo : EIATTR_KPARAM_INFO
	.align		4
.L_1478:
        /*0038*/ 	.byte	0x04, 0x17
        /*003a*/ 	.short	(.L_1480 - .L_1479)
.L_1479:
        /*003c*/ 	.word	0x00000000
        /*0040*/ 	.short	0x0000
        /*0042*/ 	.short	0x0000
        /*0044*/ 	.byte	0x00, 0xf5, 0x21, 0x00


	//----- nvinfo : EIATTR_SPARSE_MMA_MASK
	.align		4
.L_1480:
        /*0048*/ 	.byte	0x03, 0x50
        /*004a*/ 	.short	0x0000


	//----- nvinfo : EIATTR_MAXREG_COUNT
	.align		4
        /*004c*/ 	.byte	0x03, 0x1b
        /*004e*/ 	.short	0x00ff


	//----- nvinfo : EIATTR_NUM_BARRIERS
	.align		4
        /*0050*/ 	.byte	0x02, 0x4c
        /*0052*/ 	.byte	0x01
	.zero		1


	//----- nvinfo : EIATTR_MERCURY_ISA_VERSION
	.align		4
        /*0054*/ 	.byte	0x03, 0x5f
        /*0056*/ 	.short	0x0101


	//----- nvinfo : EIATTR_COOP_GROUP_MASK_REGIDS
	.align		4
        /*0058*/ 	.byte	0x04, 0x29
        /*005a*/ 	.short	(.L_1482 - .L_1481)


	//   ....[0]....
.L_1481:
        /*005c*/ 	.word	0xffffffff


	//   ....[1]....
        /*0060*/ 	.word	0xffffffff


	//   ....[2]....
        /*0064*/ 	.word	0xffffffff


	//   ....[3]....
        /*0068*/ 	.word	0xffffffff


	//   ....[4]....
        /*006c*/ 	.word	0xffffffff


	//   ....[5]....
        /*0070*/ 	.word	0xffffffff


	//   ....[6]....
        /*0074*/ 	.word	0xffffffff


	//   ....[7]....
        /*0078*/ 	.word	0xffffffff


	//   ....[8]....
        /*007c*/ 	.word	0xffffffff


	//   ....[9]....
        /*0080*/ 	.word	0xffffffff


	//   ....[10]....
        /*0084*/ 	.word	0xffffffff


	//   ....[11]....
        /*0088*/ 	.word	0xffffffff


	//   ....[12]....
        /*008c*/ 	.word	0xffffffff


	//   ....[13]....
        /*0090*/ 	.word	0xffffffff


	//   ....[14]....
        /*0094*/ 	.word	0xffffffff


	//   ....[15]....
        /*0098*/ 	.word	0xffffffff


	//   ....[16]....
        /*009c*/ 	.word	0xffffffff


	//   ....[17]....
        /*00a0*/ 	.word	0xffffffff


	//   ....[18]....
        /*00a4*/ 	.word	0xffffffff


	//   ....[19]....
        /*00a8*/ 	.word	0xffffffff


	//   ....[20]....
        /*00ac*/ 	.word	0xffffffff


	//   ....[21]....
        /*00b0*/ 	.word	0xffffffff


	//   ....[22]....
        /*00b4*/ 	.word	0xffffffff


	//   ....[23]....
        /*00b8*/ 	.word	0xffffffff


	//   ....[24]....
        /*00bc*/ 	.word	0xffffffff


	//   ....[25]....
        /*00c0*/ 	.word	0xffffffff


	//   ....[26]....
        /*00c4*/ 	.word	0xffffffff


	//   ....[27]....
        /*00c8*/ 	.word	0xffffffff


	//   ....[28]....
        /*00cc*/ 	.word	0xffffffff


	//   ....[29]....
        /*00d0*/ 	.word	0xffffffff


	//   ....[30]....
        /*00d4*/ 	.word	0xffffffff


	//   ....[31]....
        /*00d8*/ 	.word	0xffffffff


	//   ....[32]....
        /*00dc*/ 	.word	0xffffffff


	//   ....[33]....
        /*00e0*/ 	.word	0xffffffff


	//   ....[34]....
        /*00e4*/ 	.word	0xffffffff


	//   ....[35]....
        /*00e8*/ 	.word	0xffffffff


	//   ....[36]....
        /*00ec*/ 	.word	0xffffffff


	//   ....[37]....
        /*00f0*/ 	.word	0xffffffff


	//   ....[38]....
        /*00f4*/ 	.word	0xffffffff


	//   ....[39]....
        /*00f8*/ 	.word	0xffffffff


	//   ....[40]....
        /*00fc*/ 	.word	0xffffffff


	//   ....[41]....
        /*0100*/ 	.word	0xffffffff


	//   ....[42]....
        /*0104*/ 	.word	0xffffffff


	//   ....[43]....
        /*0108*/ 	.word	0xffffffff


	//   ....[44]....
        /*010c*/ 	.word	0xffffffff


	//----- nvinfo : EIATTR_COOP_GROUP_INSTR_OFFSETS
	.align		4
.L_1482:
        /*0110*/ 	.byte	0x04, 0x28
        /*0112*/ 	.short	(.L_1484 - .L_1483)


	//   ....[0]....
.L_1483:
        /*0114*/ 	.word	0x00000a60


	//   ....[1]....
        /*0118*/ 	.word	0x00000a90


	//   ....[2]....
        /*011c*/ 	.word	0x00000aa0


	//   ....[3]....
        /*0120*/ 	.word	0x00000c00


	//   ....[4]....
        /*0124*/ 	.word	0x00000c40


	//   ....[5]....
        /*0128*/ 	.word	0x00000c80


	//   ....[6]....
        /*012c*/ 	.word	0x00000dc0


	//   ....[7]....
        /*0130*/ 	.word	0x00000df0


	//   ....[8]....
        /*0134*/ 	.word	0x00000e20


	//   ....[9]....
        /*0138*/ 	.word	0x00000f50


	//   ....[10]....
        /*013c*/ 	.word	0x00000f80


	//   ....[11]....
        /*0140*/ 	.word	0x00000fb0


	//   ....[12]....
        /*0144*/ 	.word	0x000010e0


	//   ....[13]....
        /*0148*/ 	.word	0x00001110


	//   ....[14]....
        /*014c*/ 	.word	0x00001140


	//   ....[15]....
        /*0150*/ 	.word	0x00001d00


	//   ....[16]....
        /*0154*/ 	.word	0x00001d10


	//   ....[17]....
        /*0158*/ 	.word	0x00001d20


	//   ....[18]....
        /*015c*/ 	.word	0x00001ef0


	//   ....[19]....
        /*0160*/ 	.word	0x00001f30


	//   ....[20]....
        /*0164*/ 	.word	0x00001f60


	//   ....[21]....
        /*0168*/ 	.word	0x00002090


	//   ....[22]....
        /*016c*/ 	.word	0x000020c0


	//   ....[23]....
        /*0170*/ 	.word	0x000020f0


	//   ....[24]....
        /*0174*/ 	.word	0x00002220


	//   ....[25]....
        /*0178*/ 	.word	0x00002250


	//   ....[26]....
        /*017c*/ 	.word	0x00002280


	//   ....[27]....
        /*0180*/ 	.word	0x000023b0


	//   ....[28]....
        /*0184*/ 	.word	0x000023e0


	//   ....[29]....
        /*0188*/ 	.word	0x00002410


	//   ....[30]....
        /*018c*/ 	.word	0x00004a60


	//   ....[31]....
        /*0190*/ 	.word	0x00004a80


	//   ....[32]....
        /*0194*/ 	.word	0x00004a90


	//   ....[33]....
        /*0198*/ 	.word	0x00004c30


	//   ....[34]....
        /*019c*/ 	.word	0x00004c60


	//   ....[35]....
        /*01a0*/ 	.word	0x00004c90


	//   ....[36]....
        /*01a4*/ 	.word	0x00004dc0


	//   ....[37]....
        /*01a8*/ 	.word	0x00004df0


	//   ....[38]....
        /*01ac*/ 	.word	0x00004e20


	//   ....[39]....
        /*01b0*/ 	.word	0x00004f50


	//   ....[40]....
        /*01b4*/ 	.word	0x00004f80


	//   ....[41]....
        /*01b8*/ 	.word	0x00004fb0


	//   ....[42]....
        /*01bc*/ 	.word	0x000050e0


	//   ....[43]....
        /*01c0*/ 	.word	0x00005110


	//   ....[44]....
        /*01c4*/ 	.word	0x00005140


	//----- nvinfo : EIATTR_VRC_CTA_INIT_COUNT
	.align		4
.L_1484:
        /*01c8*/ 	.byte	0x02, 0x4a
	.zero		1
	.zero		1


	//----- nvinfo : EIATTR_EXIT_INSTR_OFFSETS
	.align		4
        /*01cc*/ 	.byte	0x04, 0x1c
        /*01ce*/ 	.short	(.L_1486 - .L_1485)


	//   ....[0]....
.L_1485:
        /*01d0*/ 	.word	0x00000030


	//   ....[1]....
        /*01d4*/ 	.word	0x00005c50


	//   ....[2]....
        /*01d8*/ 	.word	0x00005cc0


	//----- nvinfo : EIATTR_MAX_THREADS
	.align		4
.L_1486:
        /*01dc*/ 	.byte	0x04, 0x05
        /*01de*/ 	.short	(.L_1488 - .L_1487)
.L_1487:
        /*01e0*/ 	.word	0x00000100
        /*01e4*/ 	.word	0x00000001
        /*01e8*/ 	.word	0x00000001


	//----- nvinfo : EIATTR_CRS_STACK_SIZE
	.align		4
.L_1488:
        /*01ec*/ 	.byte	0x04, 0x1e
        /*01ee*/ 	.short	(.L_1490 - .L_1489)
.L_1489:
        /*01f0*/ 	.word	0x00000000


	//----- nvinfo : EIATTR_CBANK_PARAM_SIZE
	.align		4
.L_1490:
        /*01f4*/ 	.byte	0x03, 0x19
        /*01f6*/ 	.short	0x0015


	//----- nvinfo : EIATTR_PARAM_CBANK
	.align		4
        /*01f8*/ 	.byte	0x04, 0x0a
        /*01fa*/ 	.short	(.L_1492 - .L_1491)
	.align		4
.L_1491:
        /*01fc*/ 	.word	index@(.nv.constant0._ZN6thrust24THRUST_300001_SM_1000_NS8cuda_cub4core6detail13_kernel_agentINS1_8__reduce11ReduceAgentIPN4cuda3std3__45tupleIJflEEESC_SB_lNS1_9__extrema9arg_max_fIflNS9_4lessIfEEEEEEJSC_SC_iSH_EEEvDpT0_)
        /*0200*/ 	.short	0x0380
        /*0202*/ 	.short	0x0015


	//----- nvinfo : EIATTR_SW_WAR
	.align		4
.L_1492:
        /*0204*/ 	.byte	0x04, 0x36
        /*0206*/ 	.short	(.L_1494 - .L_1493)
.L_1493:
        /*0208*/ 	.word	0x00000008
.L_1494:


//--------------------- .nv.info._ZN6thrust24THRUST_300001_SM_1000_NS8cuda_cub4core6detail13_kernel_agentINS1_8__reduce11ReduceAgentINS0_12zip_iteratorIN4cuda3std3__45tupleIJNS0_6detail15normal_iteratorINS0_10device_ptrIfEEEENS0_17counting_iteratorIlNS0_11use_defaultESI_SI_EEEEEEEPNSB_IJflEEESM_lNS1_9__extrema9arg_max_fIflNSA_4lessIfEEEEEEJSL_SN_lN3cub18CUB_300001_SM_100013GridEvenShareIlEENSV_9GridQueueIyEESS_EEEvDpT0_ --------------------------
	.section	.nv.info._ZN6thrust24THRUST_300001_SM_1000_NS8cuda_cub4core6detail13_kernel_agentINS1_8__reduce11ReduceAgentINS0_12zip_iteratorIN4cuda3std3__45tupleIJNS0_6detail15normal_iteratorINS0_10device_ptrIfEEEENS0_17counting_iteratorIlNS0_11use_defaultESI_SI_EEEEEEEPNSB_IJflEEESM_lNS1_9__extrema9arg_max_fIflNSA_4lessIfEEEEEEJSL_SN_lN3cub18CUB_300001_SM_100013GridEvenShareIlEENSV_9GridQueueIyEESS_EEEvDpT0_,"",@"SHT_CUDA_INFO"
	.sectionflags	@""
	.align	4


	//----- nvinfo : EIATTR_CUDA_API_VERSION
	.align		4
        /*0000*/ 	.byte	0x04, 0x37
        /*0002*/ 	.short	(.L_1496 - .L_1495)
.L_1495:
        /*0004*/ 	.word	0x00000082


	//----- nvinfo : EIATTR_KPARAM_INFO
	.align		4
.L_1496:
        /*0008*/ 	.byte	0x04, 0x17
        /*000a*/ 	.short	(.L_1498 - .L_1497)
.L_1497:
        /*000c*/ 	.word	0x00000000
        /*0010*/ 	.short	0x0005
        /*0012*/ 	.short	0x0070
        /*0014*/ 	.byte	0x00, 0xf0, 0x05, 0x00


	//----- nvinfo : EIATTR_KPARAM_INFO
	.align		4
.L_1498:
        /*0018*/ 	.byte	0x04, 0x17
        /*001a*/ 	.short	(.L_1500 - .L_1499)
.L_1499:
        /*001c*/ 	.word	0x00000000
        /*0020*/ 	.short	0x0004
        /*0022*/ 	.short	0x0068
        /*0024*/ 	.byte	0x00, 0xf0, 0x21, 0x00


	//----- nvinfo : EIATTR_KPARAM_INFO
	.align		4
.L_1500:
        /*0028*/ 	.byte	0x04, 0x17
        /*002a*/ 	.short	(.L_1502 - .L_1501)
.L_1501:
        /*002c*/ 	.word	0x00000000
        /*0030*/ 	.short	0x0003
        /*0032*/ 	.short	0x0020
        /*0034*/ 	.byte	0x00, 0xf0, 0x21, 0x01


	//----- nvinfo : EIATTR_KPARAM_INFO
	.align		4
.L_1502:
        /*0038*/ 	.byte	0x04, 0x17
        /*003a*/ 	.short	(.L_1504 - .L_1503)
.L_1503:
        /*003c*/ 	.word	0x00000000
        /*0040*/ 	.short	0x0002
        /*0042*/ 	.short	0x0018
        /*0044*/ 	.byte	0x00, 0xf0, 0x21, 0x00


	//----- nvinfo : EIATTR_KPARAM_INFO
	.align		4
.L_1504:
        /*0048*/ 	.byte	0x04, 0x17
        /*004a*/ 	.short	(.L_1506 - .L_1505)
.L_1505:
        /*004c*/ 	.word	0x00000000
        /*0050*/ 	.short	0x0001
        /*0052*/ 	.short	0x0010
        /*0054*/ 	.byte	0x00, 0xf5, 0x21, 0x00


	//----- nvinfo : EIATTR_KPARAM_INFO
	.align		4
.L_1506:
        /*0058*/ 	.byte	0x04, 0x17
        /*005a*/ 	.short	(.L_1508 - .L_1507)
.L_1507:
        /*005c*/ 	.word	0x00000000
        /*0060*/ 	.short	0x0000
        /*0062*/ 	.short	0x0000
        /*0064*/ 	.byte	0x00, 0xf0, 0x41, 0x00


	//----- nvinfo : EIATTR_SPARSE_MMA_MASK
	.align		4
.L_1508:
        /*0068*/ 	.byte	0x03, 0x50
        /*006a*/ 	.short	0x0000


	//----- nvinfo : EIATTR_MAXREG_COUNT
	.align		4
        /*006c*/ 	.byte	0x03, 0x1b
        /*006e*/ 	.short	0x00ff


	//----- nvinfo : EIATTR_NUM_BARRIERS
	.align		4
        /*0070*/ 	.byte	0x02, 0x4c
        /*0072*/ 	.byte	0x01
	.zero		1


	//----- nvinfo : EIATTR_MERCURY_ISA_VERSION
	.align		4
        /*0074*/ 	.byte	0x03, 0x5f
        /*0076*/ 	.short	0x0101


	//----- nvinfo : EIATTR_COOP_GROUP_MASK_REGIDS
	.align		4
        /*0078*/ 	.byte	0x04, 0x29
        /*007a*/ 	.short	(.L_1510 - .L_1509)


	//   ....[0]....
.L_1509:
        /*007c*/ 	.word	0xffffffff


	//   ....[1]....
        /*0080*/ 	.word	0xffffffff


	//   ....[2]....
        /*0084*/ 	.word	0xffffffff


	//   ....[3]....
        /*0088*/ 	.word	0xffffffff


	//   ....[4]....
        /*008c*/ 	.word	0xffffffff


	//   ....[5]....
        /*0090*/ 	.word	0xffffffff


	//   ....[6]....
        /*0094*/ 	.word	0xffffffff


	//   ....[7]....
        /*0098*/ 	.word	0xffffffff


	//   ....[8]....
        /*009c*/ 	.word	0xffffffff


	//   ....[9]....
        /*00a0*/ 	.word	0xffffffff


	//   ....[10]....
        /*00a4*/ 	.word	0xffffffff


	//   ....[11]....
        /*00a8*/ 	.word	0xffffffff


	//   ....[12]....
        /*00ac*/ 	.word	0xffffffff


	//   ....[13]....
        /*00b0*/ 	.word	0xffffffff


	//   ....[14]....
        /*00b4*/ 	.word	0xffffffff


	//   ....[15]....
        /*00b8*/ 	.word	0xffffffff


	//   ....[16]....
        /*00bc*/ 	.word	0xffffffff


	//   ....[17]....
        /*00c0*/ 	.word	0xffffffff


	//   ....[18]....
        /*00c4*/ 	.word	0xffffffff


	//   ....[19]....
        /*00c8*/ 	.word	0xffffffff


	//   ....[20]....
        /*00cc*/ 	.word	0xffffffff


	//   ....[21]....
        /*00d0*/ 	.word	0xffffffff


	//   ....[22]....
        /*00d4*/ 	.word	0xffffffff


	//   ....[23]....
        /*00d8*/ 	.word	0xffffffff


	//   ....[24]....
        /*00dc*/ 	.word	0xffffffff


	//   ....[25]....
        /*00e0*/ 	.word	0xffffffff


	//   ....[26]....
        /*00e4*/ 	.word	0xffffffff


	//   ....[27]....
        /*00e8*/ 	.word	0xffffffff


	//   ....[28]....
        /*00ec*/ 	.word	0xffffffff


	//   ....[29]....
        /*00f0*/ 	.word	0xffffffff


	//   ....[30]....
        /*00f4*/ 	.word	0xffffffff


	//   ....[31]....
        /*00f8*/ 	.word	0xffffffff


	//   ....[32]....
        /*00fc*/ 	.word	0xffffffff


	//   ....[33]....
        /*0100*/ 	.word	0xffffffff


	//   ....[34]....
        /*0104*/ 	.word	0xffffffff


	//   ....[35]....
        /*0108*/ 	.word	0xffffffff


	//   ....[36]....
        /*010c*/ 	.word	0xffffffff


	//   ....[37]....
        /*0110*/ 	.word	0xffffffff


	//   ....[38]....
        /*0114*/ 	.word	0xffffffff


	//   ....[39]....
        /*0118*/ 	.word	0xffffffff


	//   ....[40]....
        /*011c*/ 	.word	0xffffffff


	//   ....[41]....
        /*0120*/ 	.word	0xffffffff


	//   ....[42]....
        /*0124*/ 	.word	0xffffffff


	//   ....[43]....
        /*0128*/ 	.word	0xffffffff


	//   ....[44]....
        /*012c*/ 	.word	0xffffffff


	//----- nvinfo : EIATTR_COOP_GROUP_INSTR_OFFSETS
	.align		4
.L_1510:
        /*0130*/ 	.byte	0x04, 0x28
        /*0132*/ 	.short	(.L_1512 - .L_1511)


	//   ....[0]....
.L_1511:
        /*0134*/ 	.word	0x00000c20


	//   ....[1]....
        /*0138*/ 	.word	0x00000c50


	//   ....[2]....
        /*013c*/ 	.word	0x00000c60


	//   ....[3]....
        /*0140*/ 	.word	0x00000dc0


	//   ....[4]....
        /*0144*/ 	.word	0x00000e00


	//   ....[5]....
        /*0148*/ 	.word	0x00000e40


	//   ....[6]....
        /*014c*/ 	.word	0x00000f80


	//   ....[7]....
        /*0150*/ 	.word	0x00000fb0


	//   ....[8]....
        /*0154*/ 	.word	0x00000fe0


	//   ....[9]....
        /*0158*/ 	.word	0x00001110


	//   ....[10]....
        /*015c*/ 	.word	0x00001140


	//   ....[11]....
        /*0160*/ 	.word	0x00001170


	//   ....[12]....
        /*0164*/ 	.word	0x000012a0


	//   ....[13]....
        /*0168*/ 	.word	0x000012d0


	//   ....[14]....
        /*016c*/ 	.word	0x00001300


	//   ....[15]....
        /*0170*/ 	.word	0x00001eb0


	//   ....[16]....
        /*0174*/ 	.word	0x00001ec0


	//   ....[17]....
        /*0178*/ 	.word	0x00001f40


	//   ....[18]....
        /*017c*/ 	.word	0x000020c0


	//   ....[19]....
        /*0180*/ 	.word	0x000020f0


	//   ....[20]....
        /*0184*/ 	.word	0x00002120


	//   ....[21]....
        /*0188*/ 	.word	0x00002250


	//   ....[22]....
        /*018c*/ 	.word	0x00002280


	//   ....[23]....
        /*0190*/ 	.word	0x000022b0


	//   ....[24]....
        /*0194*/ 	.word	0x000023e0


	//   ....[25]....
        /*0198*/ 	.word	0x00002410


	//   ....[26]....
        /*019c*/ 	.word	0x00002440


	//   ....[27]....
        /*01a0*/ 	.word	0x00002570


	//   ....[28]....
        /*01a4*/ 	.word	0x000025a0


	//   ....[29]....
        /*01a8*/ 	.word	0x000025d0


	//   ....[30]....
        /*01ac*/ 	.word	0x000048a0


	//   ....[31]....
        /*01b0*/ 	.word	0x000048c0


	//   ....[32]....
        /*01b4*/ 	.word	0x000048d0


	//   ....[33]....
        /*01b8*/ 	.word	0x00004a70


	//   ....[34]....
        /*01bc*/ 	.word	0x00004aa0


	//   ....[35]....
        /*01c0*/ 	.word	0x00004ad0


	//   ....[36]....
        /*01c4*/ 	.word	0x00004c00


	//   ....[37]....
        /*01c8*/ 	.word	0x00004c30


	//   ....[38]....
        /*01cc*/ 	.word	0x00004c60


	//   ....[39]....
        /*01d0*/ 	.word	0x00004d90


	//   ....[40]....
        /*01d4*/ 	.word	0x00004dc0


	//   ....[41]....
        /*01d8*/ 	.word	0x00004df0


	//   ....[42]....
        /*01dc*/ 	.word	0x00004f20


	//   ....[43]....
        /*01e0*/ 	.word	0x00004f50


	//   ....[44]....
        /*01e4*/ 	.word	0x00004f80


	//----- nvinfo : EIATTR_VRC_CTA_INIT_COUNT
	.align		4
.L_1512:
        /*01e8*/ 	.byte	0x02, 0x4a
	.zero		1
	.zero		1


	//----- nvinfo : EIATTR_EXIT_INSTR_OFFSETS
	.align		4
        /*01ec*/ 	.byte	0x04, 0x1c
        /*01ee*/ 	.short	(.L_1514 - .L_1513)


	//   ....[0]....
.L_1513:
        /*01f0*/ 	.word	0x00005a90


	//   ....[1]....
        /*01f4*/ 	.word	0x00005b00


	//----- nvinfo : EIATTR_MAX_THREADS
	.align		4
.L_1514:
        /*01f8*/ 	.byte	0x04, 0x05
        /*01fa*/ 	.short	(.L_1516 - .L_1515)
.L_1515:
        /*01fc*/ 	.word	0x00000100
        /*0200*/ 	.word	0x00000001
        /*0204*/ 	.word	0x00000001


	//----- nvinfo : EIATTR_CRS_STACK_SIZE
	.align		4
.L_1516:
        /*0208*/ 	.byte	0x04, 0x1e
        /*020a*/ 	.short	(.L_1518 - .L_1517)
.L_1517:
        /*020c*/ 	.word	0x00000000


	//----- nvinfo : EIATTR_CBANK_PARAM_SIZE
	.align		4
.L_1518:
        /*0210*/ 	.byte	0x03, 0x19
        /*0212*/ 	.short	0x0071


	//----- nvinfo : EIATTR_PARAM_CBANK
	.align		4
        /*0214*/ 	.byte	0x04, 0x0a
        /*0216*/ 	.short	(.L_1520 - .L_1519)
	.align		4
.L_1519:
        /*0218*/ 	.word	index@(.nv.constant0._ZN6thrust24THRUST_300001_SM_1000_NS8cuda_cub4core6detail13_kernel_agentINS1_8__reduce11ReduceAgentINS0_12zip_iteratorIN4cuda3std3__45tupleIJNS0_6detail15normal_iteratorINS0_10device_ptrIfEEEENS0_17counting_iteratorIlNS0_11use_defaultESI_SI_EEEEEEEPNSB_IJflEEESM_lNS1_9__extrema9arg_max_fIflNSA_4lessIfEEEEEEJSL_SN_lN3cub18CUB_300001_SM_100013GridEvenShareIlEENSV_9GridQueueIyEESS_EEEvDpT0_)
        /*021c*/ 	.short	0x0380
        /*021e*/ 	.short	0x0071


	//----- nvinfo : EIATTR_SW_WAR
	.align		4
.L_1520:
        /*0220*/ 	.byte	0x04, 0x36
        /*0222*/ 	.short	(.L_1522 - .L_1521)
.L_1521:
        /*0224*/ 	.word	0x00000008
.L_1522:


//--------------------- .nv.info._ZN6thrust24THRUST_300001_SM_1000_NS8cuda_cub4core6detail13_kernel_agentINS1_8__reduce11ReduceAgentINS0_12zip_iteratorIN4cuda3std3__45tupleIJNS0_6detail15normal_iteratorINS0_10device_ptrIfEEEENS0_17counting_iteratorIlNS0_11use_defaultESI_SI_EEEEEEEPNSB_IJflEEESM_lNS1_9__extrema9arg_max_fIflNSA_4lessIfEEEEEEJSL_SN_lSS_EEEvDpT0_ --------------------------
	.section	.nv.info._ZN6thrust24THRUST_300001_SM_1000_NS8cuda_cub4core6detail13_kernel_agentINS1_8__reduce11ReduceAgentINS0_12zip_iteratorIN4cuda3std3__45tupleIJNS0_6detail15normal_iteratorINS0_10device_ptrIfEEEENS0_17counting_iteratorIlNS0_11use_defaultESI_SI_EEEEEEEPNSB_IJflEEESM_lNS1_9__extrema9arg_max_fIflNSA_4lessIfEEEEEEJSL_SN_lSS_EEEvDpT0_,"",@"SHT_CUDA_INFO"
	.sectionflags	@""
	.align	4


	//----- nvinfo : EIATTR_CUDA_API_VERSION
	.align		4
        /*0000*/ 	.byte	0x04, 0x37
        /*0002*/ 	.short	(.L_1524 - .L_1523)
.L_1523:
        /*0004*/ 	.word	0x00000082


	//----- nvinfo : EIATTR_KPARAM_INFO
	.align		4
.L_1524:
        /*0008*/ 	.byte	0x04, 0x17
        /*000a*/ 	.short	(.L_1526 - .L_1525)
.L_1525:
        /*000c*/ 	.word	0x00000000
        /*0010*/ 	.short	0x0003
        /*0012*/ 	.short	0x0020
        /*0014*/ 	.byte	0x00, 0xf0, 0x05, 0x00


	//----- nvinfo : EIATTR_KPARAM_INFO
	.align		4
.L_1526:
        /*0018*/ 	.byte	0x04, 0x17
        /*001a*/ 	.short	(.L_1528 - .L_1527)
.L_1527:
        /*001c*/ 	.word	0x00000000
        /*0020*/ 	.short	0x0002
        /*0022*/ 	.short	0x0018
        /*0024*/ 	.byte	0x00, 0xf0, 0x21, 0x00


	//----- nvinfo : EIATTR_KPARAM_INFO
	.align		4
.L_1528:
        /*0028*/ 	.byte	0x04, 0x17
        /*002a*/ 	.short	(.L_1530 - .L_1529)
.L_1529:
        /*002c*/ 	.word	0x00000000
        /*0030*/ 	.short	0x0001
        /*0032*/ 	.short	0x0010
        /*0034*/ 	.byte	0x00, 0xf5, 0x21, 0x00


	//----- nvinfo : EIATTR_KPARAM_INFO
	.align		4
.L_1530:
        /*0038*/ 	.byte	0x04, 0x17
        /*003a*/ 	.short	(.L_1532 - .L_1531)
.L_1531:
        /*003c*/ 	.word	0x00000000
        /*0040*/ 	.short	0x0000
        /*0042*/ 	.short	0x0000
        /*0044*/ 	.byte	0x00, 0xf0, 0x41, 0x00


	//----- nvinfo : EIATTR_SPARSE_MMA_MASK
	.align		4
.L_1532:
        /*0048*/ 	.byte	0x03, 0x50
        /*004a*/ 	.short	0x0000


	//----- nvinfo : EIATTR_MAXREG_COUNT
	.align		4
        /*004c*/ 	.byte	0x03, 0x1b
        /*004e*/ 	.short	0x00ff


	//----- nvinfo : EIATTR_NUM_BARRIERS
	.align		4
        /*0050*/ 	.byte	0x02, 0x4c
        /*0052*/ 	.byte	0x01
	.zero		1


	//----- nvinfo : EIATTR_MERCURY_ISA_VERSION
	.align		4
        /*0054*/ 	.byte	0x03, 0x5f
        /*0056*/ 	.short	0x0101


	//----- nvinfo : EIATTR_COOP_GROUP_MASK_REGIDS
	.align		4
        /*0058*/ 	.byte	0x04, 0x29
        /*005a*/ 	.short	(.L_1534 - .L_1533)


	//   ....[0]....
.L_1533:
        /*005c*/ 	.word	0xffffffff


	//   ....[1]....
        /*0060*/ 	.word	0xffffffff


	//   ....[2]....
        /*0064*/ 	.word	0xffffffff


	//   ....[3]....
        /*0068*/ 	.word	0xffffffff


	//   ....[4]....
        /*006c*/ 	.word	0xffffffff


	//   ....[5]....
        /*0070*/ 	.word	0xffffffff


	//   ....[6]....
        /*0074*/ 	.word	0xffffffff


	//   ....[7]....
        /*0078*/ 	.word	0xffffffff


	//   ....[8]....
        /*007c*/ 	.word	0xffffffff


	//   ....[9]....
        /*0080*/ 	.word	0xffffffff


	//   ....[10]....
        /*0084*/ 	.word	0xffffffff


	//   ....[11]....
        /*0088*/ 	.word	0xffffffff


	//   ....[12]....
        /*008c*/ 	.word	0xffffffff


	//   ....[13]....
        /*0090*/ 	.word	0xffffffff


	//   ....[14]....
        /*0094*/ 	.word	0xffffffff


	//   ....[15]....
        /*0098*/ 	.word	0xffffffff


	//   ....[16]....
        /*009c*/ 	.word	0xffffffff


	//   ....[17]....
        /*00a0*/ 	.word	0xffffffff


	//   ....[18]....
        /*00a4*/ 	.word	0xffffffff


	//   ....[19]....
        /*00a8*/ 	.word	0xffffffff


	//   ....[20]....
        /*00ac*/ 	.word	0xffffffff


	//   ....[21]....
        /*00b0*/ 	.word	0xffffffff


	//   ....[22]....
        /*00b4*/ 	.word	0xffffffff


	//   ....[23]....
        /*00b8*/ 	.word	0xffffffff


	//   ....[24]....
        /*00bc*/ 	.word	0xffffffff


	//   ....[25]....
        /*00c0*/ 	.word	0xffffffff


	//   ....[26]....
        /*00c4*/ 	.word	0xffffffff


	//   ....[27]....
        /*00c8*/ 	.word	0xffffffff


	//   ....[28]....
        /*00cc*/ 	.word	0xffffffff


	//   ....[29]....
        /*00d0*/ 	.word	0xffffffff


	//   ....[30]....
        /*00d4*/ 	.word	0xffffffff


	//   ....[31]....
        /*00d8*/ 	.word	0xffffffff


	//   ....[32]....
        /*00dc*/ 	.word	0xffffffff


	//   ....[33]....
        /*00e0*/ 	.word	0xffffffff


	//   ....[34]....
        /*00e4*/ 	.word	0xffffffff


	//   ....[35]....
        /*00e8*/ 	.word	0xffffffff


	//   ....[36]....
        /*00ec*/ 	.word	0xffffffff


	//   ....[37]....
        /*00f0*/ 	.word	0xffffffff


	//   ....[38]....
        /*00f4*/ 	.word	0xffffffff


	//   ....[39]....
        /*00f8*/ 	.word	0xffffffff


	//   ....[40]....
        /*00fc*/ 	.word	0xffffffff


	//   ....[41]....
        /*0100*/ 	.word	0xffffffff


	//   ....[42]....
        /*0104*/ 	.word	0xffffffff


	//   ....[43]....
        /*0108*/ 	.word	0xffffffff


	//   ....[44]....
        /*010c*/ 	.word	0xffffffff


	//----- nvinfo : EIATTR_COOP_GROUP_INSTR_OFFSETS
	.align		4
.L_1534:
        /*0110*/ 	.byte	0x04, 0x28
        /*0112*/ 	.short	(.L_1536 - .L_1535)


	//   ....[0]....
.L_1535:
        /*0114*/ 	.word	0x00000b20


	//   ....[1]....
        /*0118*/ 	.word	0x00000b50


	//   ....[2]....
        /*011c*/ 	.word	0x00000b60


	//   ....[3]....
        /*0120*/ 	.word	0x00000cd0


	//   ....[4]....
        /*0124*/ 	.word	0x00000d10


	//   ....[5]....
        /*0128*/ 	.word	0x00000d40


	//   ....[6]....
        /*012c*/ 	.word	0x00000e80


	//   ....[7]....
        /*0130*/ 	.word	0x00000eb0


	//   ....[8]....
        /*0134*/ 	.word	0x00000ee0


	//   ....[9]....
        /*0138*/ 	.word	0x00001010


	//   ....[10]....
        /*013c*/ 	.word	0x00001040


	//   ....[11]....
        /*0140*/ 	.word	0x00001070


	//   ....[12]....
        /*0144*/ 	.word	0x000011a0


	//   ....[13]....
        /*0148*/ 	.word	0x000011d0


	//   ....[14]....
        /*014c*/ 	.word	0x00001200


	//   ....[15]....
        /*0150*/ 	.word	0x00001dc0


	//   ....[16]....
        /*0154*/ 	.word	0x00001dd0


	//   ....[17]....
        /*0158*/ 	.word	0x00001e50


	//   ....[18]....
        /*015c*/ 	.word	0x00001fc0


	//   ....[19]....
        /*0160*/ 	.word	0x00001ff0


	//   ....[20]....
        /*0164*/ 	.word	0x00002020


	//   ....[21]....
        /*0168*/ 	.word	0x00002150


	//   ....[22]....
        /*016c*/ 	.word	0x00002180


	//   ....[23]....
        /*0170*/ 	.word	0x000021b0


	//   ....[24]....
        /*0174*/ 	.word	0x000022e0


	//   ....[25]....
        /*0178*/ 	.word	0x00002310


	//   ....[26]....
        /*017c*/ 	.word	0x00002340


	//   ....[27]....
        /*0180*/ 	.word	0x00002470


	//   ....[28]....
        /*0184*/ 	.word	0x000024a0


	//   ....[29]....
        /*0188*/ 	.word	0x000024d0


	//   ....[30]....
        /*018c*/ 	.word	0x00004400


	//   ....[31]....
        /*0190*/ 	.word	0x00004420


	//   ....[32]....
        /*0194*/ 	.word	0x00004430


	//   ....[33]....
        /*0198*/ 	.word	0x000045d0


	//   ....[34]....
        /*019c*/ 	.word	0x00004600


	//   ....[35]....
        /*01a0*/ 	.word	0x00004630


	//   ....[36]....
        /*01a4*/ 	.word	0x00004760


	//   ....[37]....
        /*01a8*/ 	.word	0x00004790


	//   ....[38]....
        /*01ac*/ 	.word	0x000047c0


	//   ....[39]....
        /*01b0*/ 	.word	0x000048f0


	//   ....[40]....
        /*01b4*/ 	.word	0x00004920


	//   ....[41]....
        /*01b8*/ 	.word	0x00004950


	//   ....[42]....
        /*01bc*/ 	.word	0x00004a80


	//   ....[43]....
        /*01c0*/ 	.word	0x00004ab0


	//   ....[44]....
        /*01c4*/ 	.word	0x00004ae0


	//----- nvinfo : EIATTR_VRC_CTA_INIT_COUNT
	.align		4
.L_1536:
        /*01c8*/ 	.byte	0x02, 0x4a
	.zero		1
	.zero		1


	//----- nvinfo : EIATTR_EXIT_INSTR_OFFSETS
	.align		4
        /*01cc*/ 	.byte	0x04, 0x1c
        /*01ce*/ 	.short	(.L_1538 - .L_1537)


	//   ....[0]....
.L_1537:
        /*01d0*/ 	.word	0x00000040


	//   ....[1]....
        /*01d4*/ 	.word	0x000055f0


	//   ....[2]....
        /*01d8*/ 	.word	0x00005660


	//----- nvinfo : EIATTR_MAX_THREADS
	.align		4
.L_1538:
        /*01dc*/ 	.byte	0x04, 0x05
        /*01de*/ 	.short	(.L_1540 - .L_1539)
.L_1539:
        /*01e0*/ 	.word	0x00000100
        /*01e4*/ 	.word	0x00000001
        /*01e8*/ 	.word	0x00000001


	//----- nvinfo : EIATTR_CRS_STACK_SIZE
	.align		4
.L_1540:
        /*01ec*/ 	.byte	0x04, 0x1e
        /*01ee*/ 	.short	(.L_1542 - .L_1541)
.L_1541:
        /*01f0*/ 	.word	0x00000000


	//----- nvinfo : EIATTR_CBANK_PARAM_SIZE
	.align		4
.L_1542:
        /*01f4*/ 	.byte	0x03, 0x19
        /*01f6*/ 	.short	0x0021


	//----- nvinfo : EIATTR_PARAM_CBANK
	.align		4
        /*01f8*/ 	.byte	0x04, 0x0a
        /*01fa*/ 	.short	(.L_1544 - .L_1543)
	.align		4
.L_1543:
        /*01fc*/ 	.word	index@(.nv.constant0._ZN6thrust24THRUST_300001_SM_1000_NS8cuda_cub4core6detail13_kernel_agentINS1_8__reduce11ReduceAgentINS0_12zip_iteratorIN4cuda3std3__45tupleIJNS0_6detail15normal_iteratorINS0_10device_ptrIfEEEENS0_17counting_iteratorIlNS0_11use_defaultESI_SI_EEEEEEEPNSB_IJflEEESM_lNS1_9__extrema9arg_max_fIflNSA_4lessIfEEEEEEJSL_SN_lSS_EEEvDpT0_)
        /*0200*/ 	.short	0x0380
        /*0202*/ 	.short	0x0021


	//----- nvinfo : EIATTR_SW_WAR
	.align		4
.L_1544:
        /*0204*/ 	.byte	0x04, 0x36
        /*0206*/ 	.short	(.L_1546 - .L_1545)
.L_1545:
        /*0208*/ 	.word	0x00000008
.L_1546:


//--------------------- .nv.info._ZN6thrust24THRUST_300001_SM_1000_NS8cuda_cub4core6detail13_kernel_agentINS1_8__reduce11ReduceAgentIPN4cuda3std3__45tupleIJflEEESC_SB_iNS1_9__extrema9arg_max_fIflNS9_4lessIfEEEEEEJSC_SC_iSH_EEEvDpT0_ --------------------------
	.section	.nv.info._ZN6thrust24THRUST_300001_SM_1000_NS8cuda_cub4core6detail13_kernel_agentINS1_8__reduce11ReduceAgentIPN4cuda3std3__45tupleIJflEEESC_SB_iNS1_9__extrema9arg_max_fIflNS9_4lessIfEEEEEEJSC_SC_iSH_EEEvDpT0_,"",@"SHT_CUDA_INFO"
	.sectionflags	@""
	.align	4


	//----- nvinfo : EIATTR_CUDA_API_VERSION
	.align		4
        /*0000*/ 	.byte	0x04, 0x37
        /*0002*/ 	.short	(.L_1548 - .L_1547)
.L_1547:
        /*0004*/ 	.word	0x00000082


	//----- nvinfo : EIATTR_KPARAM_INFO
	.align		4
.L_1548:
        /*0008*/ 	.byte	0x04, 0x17
        /*000a*/ 	.short	(.L_1550 - .L_1549)
.L_1549:
        /*000c*/ 	.word	0x00000000
        /*0010*/ 	.short	0x0003
        /*0012*/ 	.short	0x0014
        /*0014*/ 	.byte	0x00, 0xf0, 0x05, 0x00


	//----- nvinfo : EIATTR_KPARAM_INFO
	.align		4
.L_1550:
        /*0018*/ 	.byte	0x04, 0x17
        /*001a*/ 	.short	(.L_1552 - .L_1551)
.L_1551:
        /*001c*/ 	.word	0x00000000
        /*0020*/ 	.short	0x0002
        /*0022*/ 	.short	0x0010
        /*0024*/ 	.byte	0x00, 0xf0, 0x11, 0x00


	//----- nvinfo : EIATTR_KPARAM_INFO
	.align		4
.L_1552:
        /*0028*/ 	.byte	0x04, 0x17
        /*002a*/ 	.short	(.L_1554 - .L_1553)
.L_1553:
        /*002c*/ 	.word	0x00000000
        /*0030*/ 	.short	0x0001
        /*0032*/ 	.short	0x0008
        /*0034*/ 	.byte	0x00, 0xf5, 0x21, 0x00


	//----- nvinfo : EIATTR_KPARAM_INFO
	.align		4
.L_1554:
        /*0038*/ 	.byte	0x04, 0x17
        /*003a*/ 	.short	(.L_1556 - .L_1555)
.L_1555:
        /*003c*/ 	.word	0x00000000
        /*0040*/ 	.short	0x0000
        /*0042*/ 	.short	0x0000
        /*0044*/ 	.byte	0x00, 0xf5, 0x21, 0x00


	//----- nvinfo : EIATTR_SPARSE_MMA_MASK
	.align		4
.L_1556:
        /*0048*/ 	.byte	0x03, 0x50
        /*004a*/ 	.short	0x0000


	//----- nvinfo : EIATTR_MAXREG_COUNT
	.align		4
        /*004c*/ 	.byte	0x03, 0x1b
        /*004e*/ 	.short	0x00ff


	//----- nvinfo : EIATTR_NUM_BARRIERS
	.align		4
        /*0050*/ 	.byte	0x02, 0x4c
        /*0052*/ 	.byte	0x01
	.zero		1


	//----- nvinfo : EIATTR_MERCURY_ISA_VERSION
	.align		4
        /*0054*/ 	.byte	0x03, 0x5f
        /*0056*/ 	.short	0x0101


	//----- nvinfo : EIATTR_COOP_GROUP_MASK_REGIDS
	.align		4
        /*0058*/ 	.byte	0x04, 0x29
        /*005a*/ 	.short	(.L_1558 - .L_1557)


	//   ....[0]....
.L_1557:
        /*005c*/ 	.word	0xffffffff


	//   ....[1]....
        /*0060*/ 	.word	0xffffffff


	//   ....[2]....
        /*0064*/ 	.word	0xffffffff


	//   ....[3]....
        /*0068*/ 	.word	0xffffffff


	//   ....[4]....
        /*006c*/ 	.word	0xffffffff


	//   ....[5]....
        /*0070*/ 	.word	0xffffffff


	//   ....[6]....
        /*0074*/ 	.word	0xffffffff


	//   ....[7]....
        /*0078*/ 	.word	0xffffffff


	//   ....[8]....
        /*007c*/ 	.word	0xffffffff


	//   ....[9]....
        /*0080*/ 	.word	0xffffffff


	//   ....[10]....
        /*0084*/ 	.word	0xffffffff


	//   ....[11]....
        /*0088*/ 	.word	0xffffffff


	//   ....[12]....
        /*008c*/ 	.word	0xffffffff


	//   ....[13]....
        /*0090*/ 	.word	0xffffffff


	//   ....[14]....
        /*0094*/ 	.word	0xffffffff


	//   ....[15]....
        /*0098*/ 	.word	0xffffffff


	//   ....[16]....
        /*009c*/ 	.word	0xffffffff


	//   ....[17]....
        /*00a0*/ 	.word	0xffffffff


	//   ....[18]....
        /*00a4*/ 	.word	0xffffffff


	//   ....[19]....
        /*00a8*/ 	.word	0xffffffff


	//   ....[20]....
        /*00ac*/ 	.word	0xffffffff


	//   ....[21]....
        /*00b0*/ 	.word	0xffffffff


	//   ....[22]....
        /*00b4*/ 	.word	0xffffffff


	//   ....[23]....
        /*00b8*/ 	.word	0xffffffff


	//   ....[24]....
        /*00bc*/ 	.word	0xffffffff


	//   ....[25]....
        /*00c0*/ 	.word	0xffffffff


	//   ....[26]....
        /*00c4*/ 	.word	0xffffffff


	//   ....[27]....
        /*00c8*/ 	.word	0xffffffff


	//   ....[28]....
        /*00cc*/ 	.word	0xffffffff


	//   ....[29]....
        /*00d0*/ 	.word	0xffffffff


	//   ....[30]....
        /*00d4*/ 	.word	0xffffffff


	//   ....[31]....
        /*00d8*/ 	.word	0xffffffff


	//   ....[32]....
        /*00dc*/ 	.word	0xffffffff


	//   ....[33]....
        /*00e0*/ 	.word	0xffffffff


	//   ....[34]....
        /*00e4*/ 	.word	0xffffffff


	//   ....[35]....
        /*00e8*/ 	.word	0xffffffff


	//   ....[36]....
        /*00ec*/ 	.word	0xffffffff


	//   ....[37]....
        /*00f0*/ 	.word	0xffffffff


	//   ....[38]....
        /*00f4*/ 	.word	0xffffffff


	//   ....[39]....
        /*00f8*/ 	.word	0xffffffff


	//   ....[40]....
        /*00fc*/ 	.word	0xffffffff


	//   ....[41]....
        /*0100*/ 	.word	0xffffffff


	//   ....[42]....
        /*0104*/ 	.word	0xffffffff


	//   ....[43]....
        /*0108*/ 	.word	0xffffffff


	//   ....[44]....
        /*010c*/ 	.word	0xffffffff


	//----- nvinfo : EIATTR_COOP_GROUP_INSTR_OFFSETS
	.align		4
.L_1558:
        /*0110*/ 	.byte	0x04, 0x28
        /*0112*/ 	.short	(.L_1560 - .L_1559)


	//   ....[0]....
.L_1559:
        /*0114*/ 	.word	0x00000a60


	//   ....[1]....
        /*0118*/ 	.word	0x00000a90


	//   ....[2]....
        /*011c*/ 	.word	0x00000aa0


	//   ....[3]....
        /*0120*/ 	.word	0x00000c00


	//   ....[4]....
        /*0124*/ 	.word	0x00000c40


	//   ....[5]....
        /*0128*/ 	.word	0x00000c80


	//   ....[6]....
        /*012c*/ 	.word	0x00000dc0


	//   ....[7]....
        /*0130*/ 	.word	0x00000df0


	//   ....[8]....
        /*0134*/ 	.word	0x00000e20


	//   ....[9]....
        /*0138*/ 	.word	0x00000f50


	//   ....[10]....
        /*013c*/ 	.word	0x00000f80


	//   ....[11]....
        /*0140*/ 	.word	0x00000fb0


	//   ....[12]....
        /*0144*/ 	.word	0x000010e0


	//   ....[13]....
        /*0148*/ 	.word	0x00001110


	//   ....[14]....
        /*014c*/ 	.word	0x00001140


	//   ....[15]....
        /*0150*/ 	.word	0x00001d00


	//   ....[16]....
        /*0154*/ 	.word	0x00001d10


	//   ....[17]....
        /*0158*/ 	.word	0x00001d20


	//   ....[18]....
        /*015c*/ 	.word	0x00001ef0


	//   ....[19]....
        /*0160*/ 	.word	0x00001f30


	//   ....[20]....
        /*0164*/ 	.word	0x00001f60


	//   ....[21]....
        /*0168*/ 	.word	0x00002090


	//   ....[22]....
        /*016c*/ 	.word	0x000020c0


	//   ....[23]....
        /*0170*/ 	.word	0x000020f0


	//   ....[24]....
        /*0174*/ 	.word	0x00002220


	//   ....[25]....
        /*0178*/ 	.word	0x00002250


	//   ....[26]....
        /*017c*/ 	.word	0x00002280


	//   ....[27]....
        /*0180*/ 	.word	0x000023b0


	//   ....[28]....
        /*0184*/ 	.word	0x000023e0


	//   ....[29]....
        /*0188*/ 	.word	0x00002410


	//   ....[30]....
        /*018c*/ 	.word	0x000042a0


	//   ....[31]....
        /*0190*/ 	.word	0x000042c0


	//   ....[32]....
        /*0194*/ 	.word	0x000042d0


	//   ....[33]....
        /*0198*/ 	.word	0x00004470


	//   ....[34]....
        /*019c*/ 	.word	0x000044a0


	//   ....[35]....
        /*01a0*/ 	.word	0x000044d0


	//   ....[36]....
        /*01a4*/ 	.word	0x00004600


	//   ....[37]....
        /*01a8*/ 	.word	0x00004630


	//   ....[38]....
        /*01ac*/ 	.word	0x00004660


	//   ....[39]....
        /*01b0*/ 	.word	0x00004790


	//   ....[40]....
        /*01b4*/ 	.word	0x000047c0


	//   ....[41]....
        /*01b8*/ 	.word	0x000047f0


	//   ....[42]....
        /*01bc*/ 	.word	0x00004920


	//   ....[43]....
        /*01c0*/ 	.word	0x00004950


	//   ....[44]....
        /*01c4*/ 	.word	0x00004980


	//----- nvinfo : EIATTR_VRC_CTA_INIT_COUNT
	.align		4
.L_1560:
        /*01c8*/ 	.byte	0x02, 0x4a
	.zero		1
	.zero		1


	//----- nvinfo : EIATTR_EXIT_INSTR_OFFSETS
	.align		4
        /*01cc*/ 	.byte	0x04, 0x1c
        /*01ce*/ 	.short	(.L_1562 - .L_1561)


	//   ....[0]....
.L_1561:
        /*01d0*/ 	.word	0x00000030


	//   ....[1]....
        /*01d4*/ 	.word	0x00005490


	//   ....[2]....
        /*01d8*/ 	.word	0x00005500


	//----- nvinfo : EIATTR_MAX_THREADS
	.align		4
.L_1562:
        /*01dc*/ 	.byte	0x04, 0x05
        /*01de*/ 	.short	(.L_1564 - .L_1563)
.L_1563:
        /*01e0*/ 	.word	0x00000100
        /*01e4*/ 	.word	0x00000001
        /*01e8*/ 	.word	0x00000001


	//----- nvinfo : EIATTR_CRS_STACK_SIZE
	.align		4
.L_1564:
        /*01ec*/ 	.byte	0x04, 0x1e
        /*01ee*/ 	.short	(.L_1566 - .L_1565)
.L_1565:
        /*01f0*/ 	.word	0x00000000


	//----- nvinfo : EIATTR_CBANK_PARAM_SIZE
	.align		4
.L_1566:
        /*01f4*/ 	.byte	0x03, 0x19
        /*01f6*/ 	.short	0x0015


	//----- nvinfo : EIATTR_PARAM_CBANK
	.align		4
        /*01f8*/ 	.byte	0x04, 0x0a
        /*01fa*/ 	.short	(.L_1568 - .L_1567)
	.align		4
.L_1567:
        /*01fc*/ 	.word	index@(.nv.constant0._ZN6thrust24THRUST_300001_SM_1000_NS8cuda_cub4core6detail13_kernel_agentINS1_8__reduce11ReduceAgentIPN4cuda3std3__45tupleIJflEEESC_SB_iNS1_9__extrema9arg_max_fIflNS9_4lessIfEEEEEEJSC_SC_iSH_EEEvDpT0_)
        /*0200*/ 	.short	0x0380
        /*0202*/ 	.short	0x0015


	//----- nvinfo : EIATTR_SW_WAR
	.align		4
.L_1568:
        /*0204*/ 	.byte	0x04, 0x36
        /*0206*/ 	.short	(.L_1570 - .L_1569)
.L_1569:
        /*0208*/ 	.word	0x00000008
.L_1570:


//--------------------- .nv.info._ZN6thrust24THRUST_300001_SM_1000_NS8cuda_cub4core6detail13_kernel_agentINS1_8__reduce11ReduceAgentINS0_12zip_iteratorIN4cuda3std3__45tupleIJNS0_6detail15normal_iteratorINS0_10device_ptrIfEEEENS0_17counting_iteratorIlNS0_11use_defaultESI_SI_EEEEEEEPNSB_IJflEEESM_iNS1_9__extrema9arg_max_fIflNSA_4lessIfEEEEEEJSL_SN_iN3cub18CUB_300001_SM_100013GridEvenShareIiEENSV_9GridQueueIjEESS_EEEvDpT0_ --------------------------
	.section	.nv.info._ZN6thrust24THRUST_300001_SM_1000_NS8cuda_cub4core6detail13_kernel_agentINS1_8__reduce11ReduceAgentINS0_12zip_iteratorIN4cuda3std3__45tupleIJNS0_6detail15normal_iteratorINS0_10device_ptrIfEEEENS0_17counting_iteratorIlNS0_11use_defaultESI_SI_EEEEEEEPNSB_IJflEEESM_iNS1_9__extrema9arg_max_fIflNSA_4lessIfEEEEEEJSL_SN_iN3cub18CUB_300001_SM_100013GridEvenShareIiEENSV_9GridQueueIjEESS_EEEvDpT0_,"",@"SHT_CUDA_INFO"
	.sectionflags	@""
	.align	4


	//----- nvinfo : EIATTR_CUDA_API_VERSION
	.align		4
        /*0000*/ 	.byte	0x04, 0x37
        /*0002*/ 	.short	(.L_1572 - .L_1571)
.L_1571:
        /*0004*/ 	.word	0x00000082


	//----- nvinfo : EIATTR_KPARAM_INFO
	.align		4
.L_1572:
        /*0008*/ 	.byte	0x04, 0x17
        /*000a*/ 	.short	(.L_1574 - .L_1573)
.L_1573:
        /*000c*/ 	.word	0x00000000
        /*0010*/ 	.short	0x0005
        /*0012*/ 	.short	0x0050
        /*0014*/ 	.byte	0x00, 0xf0, 0x05, 0x00


	//----- nvinfo : EIATTR_KPARAM_INFO
	.align		4
.L_1574:
        /*0018*/ 	.byte	0x04, 0x17
        /*001a*/ 	.short	(.L_1576 - .L_1575)
.L_1575:
        /*001c*/ 	.word	0x00000000
        /*0020*/ 	.short	0x0004
        /*0022*/ 	.short	0x0048
        /*0024*/ 	.byte	0x00, 0xf0, 0x21, 0x00


	//----- nvinfo : EIATTR_KPARAM_INFO
	.align		4
.L_1576:
        /*0028*/ 	.byte	0x04, 0x17
        /*002a*/ 	.short	(.L_1578 - .L_1577)
.L_1577:
        /*002c*/ 	.word	0x00000000
        /*0030*/ 	.short	0x0003
        /*0032*/ 	.short	0x001c
        /*0034*/ 	.byte	0x00, 0xf0, 0xa1, 0x00


	//----- nvinfo : EIATTR_KPARAM_INFO
	.align		4
.L_1578:
        /*0038*/ 	.byte	0x04, 0x17
        /*003a*/ 	.short	(.L_1580 - .L_1579)
.L_1579:
        /*003c*/ 	.word	0x00000000
        /*0040*/ 	.short	0x0002
        /*0042*/ 	.short	0x0018
        /*0044*/ 	.byte	0x00, 0xf0, 0x11, 0x00


	//----- nvinfo : EIATTR_KPARAM_INFO
	.align		4
.L_1580:
        /*0048*/ 	.byte	0x04, 0x17
        /*004a*/ 	.short	(.L_1582 - .L_1581)
.L_1581:
        /*004c*/ 	.word	0x00000000
        /*0050*/ 	.short	0x0001
        /*0052*/ 	.short	0x0010
        /*0054*/ 	.byte	0x00, 0xf5, 0x21, 0x00


	//----- nvinfo : EIATTR_KPARAM_INFO
	.align		4
.L_1582:
        /*0058*/ 	.byte	0x04, 0x17
        /*005a*/ 	.short	(.L_1584 - .L_1583)
.L_1583:
        /*005c*/ 	.word	0x00000000
        /*0060*/ 	.short	0x0000
        /*0062*/ 	.short	0x0000
        /*0064*/ 	.byte	0x00, 0xf0, 0x41, 0x00


	//----- nvinfo : EIATTR_SPARSE_MMA_MASK
	.align		4
.L_1584:
        /*0068*/ 	.byte	0x03, 0x50
        /*006a*/ 	.short	0x0000


	//----- nvinfo : EIATTR_MAXREG_COUNT
	.align		4
        /*006c*/ 	.byte	0x03, 0x1b
        /*006e*/ 	.short	0x00ff


	//----- nvinfo : EIATTR_NUM_BARRIERS
	.align		4
        /*0070*/ 	.byte	0x02, 0x4c
        /*0072*/ 	.byte	0x01
	.zero		1


	//----- nvinfo : EIATTR_MERCURY_ISA_VERSION
	.align		4
        /*0074*/ 	.byte	0x03, 0x5f
        /*0076*/ 	.short	0x0101


	//----- nvinfo : EIATTR_COOP_GROUP_MASK_REGIDS
	.align		4
        /*0078*/ 	.byte	0x04, 0x29
        /*007a*/ 	.short	(.L_1586 - .L_1585)


	//   ....[0]....
.L_1585:
        /*007c*/ 	.word	0xffffffff


	//   ....[1]....
        /*0080*/ 	.word	0xffffffff


	//   ....[2]....
        /*0084*/ 	.word	0xffffffff


	//   ....[3]....
        /*0088*/ 	.word	0xffffffff


	//   ....[4]....
        /*008c*/ 	.word	0xffffffff


	//   ....[5]....
        /*0090*/ 	.word	0xffffffff


	//   ....[6]....
        /*0094*/ 	.word	0xffffffff


	//   ....[7]....
        /*0098*/ 	.word	0xffffffff


	//   ....[8]....
        /*009c*/ 	.word	0xffffffff


	//   ....[9]....
        /*00a0*/ 	.word	0xffffffff


	//   ....[10]....
        /*00a4*/ 	.word	0xffffffff


	//   ....[11]....
        /*00a8*/ 	.word	0xffffffff


	//   ....[12]....
        /*00ac*/ 	.word	0xffffffff


	//   ....[13]....
        /*00b0*/ 	.word	0xffffffff


	//   ....[14]....
        /*00b4*/ 	.word	0xffffffff


	//   ....[15]....
        /*00b8*/ 	.word	0xffffffff


	//   ....[16]....
        /*00bc*/ 	.word	0xffffffff


	//   ....[17]....
        /*00c0*/ 	.word	0xffffffff


	//   ....[18]....
        /*00c4*/ 	.word	0xffffffff


	//   ....[19]....
        /*00c8*/ 	.word	0xffffffff


	//   ....[20]....
        /*00cc*/ 	.word	0xffffffff


	//   ....[21]....
        /*00d0*/ 	.word	0xffffffff


	//   ....[22]....
        /*00d4*/ 	.word	0xffffffff


	//   ....[23]....
        /*00d8*/ 	.word	0xffffffff


	//   ....[24]....
        /*00dc*/ 	.word	0xffffffff


	//   ....[25]....
        /*00e0*/ 	.word	0xffffffff


	//   ....[26]....
        /*00e4*/ 	.word	0xffffffff


	//   ....[27]....
        /*00e8*/ 	.word	0xffffffff


	//   ....[28]....
        /*00ec*/ 	.word	0xffffffff


	//   ....[29]....
        /*00f0*/ 	.word	0xffffffff


	//   ....[30]....
        /*00f4*/ 	.word	0xffffffff


	//   ....[31]....
        /*00f8*/ 	.word	0xffffffff


	//   ....[32]....
        /*00fc*/ 	.word	0xffffffff


	//   ....[33]....
        /*0100*/ 	.word	0xffffffff


	//   ....[34]....
        /*0104*/ 	.word	0xffffffff


	//   ....[35]....
        /*0108*/ 	.word	0xffffffff


	//   ....[36]....
        /*010c*/ 	.word	0xffffffff


	//   ....[37]....
        /*0110*/ 	.word	0xffffffff


	//   ....[38]....
        /*0114*/ 	.word	0xffffffff


	//   ....[39]....
        /*0118*/ 	.word	0xffffffff


	//   ....[40]....
        /*011c*/ 	.word	0xffffffff


	//   ....[41]....
        /*0120*/ 	.word	0xffffffff


	//   ....[42]....
        /*0124*/ 	.word	0xffffffff


	//   ....[43]....
        /*0128*/ 	.word	0xffffffff


	//   ....[44]....
        /*012c*/ 	.word	0xffffffff


	//----- nvinfo : EIATTR_COOP_GROUP_INSTR_OFFSETS
	.align		4
.L_1586:
        /*0130*/ 	.byte	0x04, 0x28
        /*0132*/ 	.short	(.L_1588 - .L_1587)


	//   ....[0]....
.L_1587:
        /*0134*/ 	.word	0x00000b70


	//   ....[1]....
        /*0138*/ 	.word	0x00000ba0


	//   ....[2]....
        /*013c*/ 	.word	0x00000bb0


	//   ....[3]....
        /*0140*/ 	.word	0x00000d20


	//   ....[4]....
        /*0144*/ 	.word	0x00000d60


	//   ....[5]....
        /*0148*/ 	.word	0x00000d90


	//   ....[6]....
        /*014c*/ 	.word	0x00000ed0


	//   ....[7]....
        /*0150*/ 	.word	0x00000f00


	//   ....[8]....
        /*0154*/ 	.word	0x00000f30


	//   ....[9]....
        /*0158*/ 	.word	0x00001060


	//   ....[10]....
        /*015c*/ 	.word	0x00001090


	//   ....[11]....
        /*0160*/ 	.word	0x000010c0


	//   ....[12]....
        /*0164*/ 	.word	0x000011f0


	//   ....[13]....
        /*0168*/ 	.word	0x00001220


	//   ....[14]....
        /*016c*/ 	.word	0x00001250


	//   ....[15]....
        /*0170*/ 	.word	0x00001e00


	//   ....[16]....
        /*0174*/ 	.word	0x00001e10


	//   ....[17]....
        /*0178*/ 	.word	0x00001e90


	//   ....[18]....
        /*017c*/ 	.word	0x00002010


	//   ....[19]....
        /*0180*/ 	.word	0x00002040


	//   ....[20]....
        /*0184*/ 	.word	0x00002070


	//   ....[21]....
        /*0188*/ 	.word	0x000021a0


	//   ....[22]....
        /*018c*/ 	.word	0x000021d0


	//   ....[23]....
        /*0190*/ 	.word	0x00002200


	//   ....[24]....
        /*0194*/ 	.word	0x00002330


	//   ....[25]....
        /*0198*/ 	.word	0x00002360


	//   ....[26]....
        /*019c*/ 	.word	0x00002390


	//   ....[27]....
        /*01a0*/ 	.word	0x000024c0


	//   ....[28]....
        /*01a4*/ 	.word	0x000024f0


	//   ....[29]....
        /*01a8*/ 	.word	0x00002520


	//   ....[30]....
        /*01ac*/ 	.word	0x000046b0


	//   ....[31]....
        /*01b0*/ 	.word	0x000046d0


	//   ....[32]....
        /*01b4*/ 	.word	0x000046e0


	//   ....[33]....
        /*01b8*/ 	.word	0x00004880


	//   ....[34]....
        /*01bc*/ 	.word	0x000048b0


	//   ....[35]....
        /*01c0*/ 	.word	0x000048e0


	//   ....[36]....
        /*01c4*/ 	.word	0x00004a10


	//   ....[37]....
        /*01c8*/ 	.word	0x00004a40


	//   ....[38]....
        /*01cc*/ 	.word	0x00004a70


	//   ....[39]....
        /*01d0*/ 	.word	0x00004ba0


	//   ....[40]....
        /*01d4*/ 	.word	0x00004bd0


	//   ....[41]....
        /*01d8*/ 	.word	0x00004c00


	//   ....[42]....
        /*01dc*/ 	.word	0x00004d30


	//   ....[43]....
        /*01e0*/ 	.word	0x00004d60


	//   ....[44]....
        /*01e4*/ 	.word	0x00004d90


	//----- nvinfo : EIATTR_VRC_CTA_INIT_COUNT
	.align		4
.L_1588:
        /*01e8*/ 	.byte	0x02, 0x4a
	.zero		1
	.zero		1


	//----- nvinfo : EIATTR_EXIT_INSTR_OFFSETS
	.align		4
        /*01ec*/ 	.byte	0x04, 0x1c
        /*01ee*/ 	.short	(.L_1590 - .L_1589)


	//   ....[0]....
.L_1589:
        /*01f0*/ 	.word	0x000058a0


	//   ....[1]....
        /*01f4*/ 	.word	0x00005910


	//----- nvinfo : EIATTR_MAX_THREADS
	.align		4
.L_1590:
        /*01f8*/ 	.byte	0x04, 0x05
        /*01fa*/ 	.short	(.L_1592 - .L_1591)
.L_1591:
        /*01fc*/ 	.word	0x00000100
        /*0200*/ 	.word	0x00000001
        /*0204*/ 	.word	0x00000001


	//----- nvinfo : EIATTR_CRS_STACK_SIZE
	.align		4
.L_1592:
        /*0208*/ 	.byte	0x04, 0x1e
        /*020a*/ 	.short	(.L_1594 - .L_1593)
.L_1593:
        /*020c*/ 	.word	0x00000000


	//----- nvinfo : EIATTR_CBANK_PARAM_SIZE
	.align		4
.L_1594:
        /*0210*/ 	.byte	0x03, 0x19
        /*0212*/ 	.short	0x0051


	//----- nvinfo : EIATTR_PARAM_CBANK
	.align		4
        /*0214*/ 	.byte	0x04, 0x0a
        /*0216*/ 	.short	(.L_1596 - .L_1595)
	.align		4
.L_1595:
        /*0218*/ 	.word	index@(.nv.constant0._ZN6thrust24THRUST_300001_SM_1000_NS8cuda_cub4core6detail13_kernel_agentINS1_8__reduce11ReduceAgentINS0_12zip_iteratorIN4cuda3std3__45tupleIJNS0_6detail15normal_iteratorINS0_10device_ptrIfEEEENS0_17counting_iteratorIlNS0_11use_defaultESI_SI_EEEEEEEPNSB_IJflEEESM_iNS1_9__extrema9arg_max_fIflNSA_4lessIfEEEEEEJSL_SN_iN3cub18CUB_300001_SM_100013GridEvenShareIiEENSV_9GridQueueIjEESS_EEEvDpT0_)
        /*021c*/ 	.short	0x0380
        /*021e*/ 	.short	0x0051


	//----- nvinfo : EIATTR_SW_WAR
	.align		4
.L_1596:
        /*0220*/ 	.byte	0x04, 0x36
        /*0222*/ 	.short	(.L_1598 - .L_1597)
.L_1597:
        /*0224*/ 	.word	0x00000008
.L_1598:


//--------------------- .nv.info._ZN6thrust24THRUST_300001_SM_1000_NS8cuda_cub4core6detail13_kernel_agentINS1_8__reduce11ReduceAgentINS0_12zip_iteratorIN4cuda3std3__45tupleIJNS0_6detail15normal_iteratorINS0_10device_ptrIfEEEENS0_17counting_iteratorIlNS0_11use_defaultESI_SI_EEEEEEEPNSB_IJflEEESM_iNS1_9__extrema9arg_max_fIflNSA_4lessIfEEEEEEJSL_SN_iSS_EEEvDpT0_ --------------------------
	.section	.nv.info._ZN6thrust24THRUST_300001_SM_1000_NS8cuda_cub4core6detail13_kernel_agentINS1_8__reduce11ReduceAgentINS0_12zip_iteratorIN4cuda3std3__45tupleIJNS0_6detail15normal_iteratorINS0_10device_ptrIfEEEENS0_17counting_iteratorIlNS0_11use_defaultESI_SI_EEEEEEEPNSB_IJflEEESM_iNS1_9__extrema9arg_max_fIflNSA_4lessIfEEEEEEJSL_SN_iSS_EEEvDpT0_,"",@"SHT_CUDA_INFO"
	.sectionflags	@""
	.align	4


	//----- nvinfo : EIATTR_CUDA_API_VERSION
	.align		4
        /*0000*/ 	.byte	0x04, 0x37
        /*0002*/ 	.short	(.L_1600 - .L_1599)
.L_1599:
        /*0004*/ 	.word	0x00000082


	//----- nvinfo : EIATTR_KPARAM_INFO
	.align		4
.L_1600:
        /*0008*/ 	.byte	0x04, 0x17
        /*000a*/ 	.short	(.L_1602 - .L_1601)
.L_1601:
        /*000c*/ 	.word	0x00000000
        /*0010*/ 	.short	0x0003
        /*0012*/ 	.short	0x001c
        /*0014*/ 	.byte	0x00, 0xf0, 0x05, 0x00


	//----- nvinfo : EIATTR_KPARAM_INFO
	.align		4
.L_1602:
        /*0018*/ 	.byte	0x04, 0x17
        /*001a*/ 	.short	(.L_1604 - .L_1603)
.L_1603:
        /*001c*/ 	.word	0x00000000
        /*0020*/ 	.short	0x0002
        /*0022*/ 	.short	0x0018
        /*0024*/ 	.byte	0x00, 0xf0, 0x11, 0x00


	//----- nvinfo : EIATTR_KPARAM_INFO
	.align		4
.L_1604:
        /*0028*/ 	.byte	0x04, 0x17
        /*002a*/ 	.short	(.L_1606 - .L_1605)
.L_1605:
        /*002c*/ 	.word	0x00000000
        /*0030*/ 	.short	0x0001
        /*0032*/ 	.short	0x0010
        /*0034*/ 	.byte	0x00, 0xf5, 0x21, 0x00


	//----- nvinfo : EIATTR_KPARAM_INFO
	.align		4
.L_1606:
        /*0038*/ 	.byte	0x04, 0x17
        /*003a*/ 	.short	(.L_1608 - .L_1607)
.L_1607:
        /*003c*/ 	.word	0x00000000
        /*0040*/ 	.short	0x0000
        /*0042*/ 	.short	0x0000
        /*0044*/ 	.byte	0x00, 0xf0, 0x41, 0x00


	//----- nvinfo : EIATTR_SPARSE_MMA_MASK
	.align		4
.L_1608:
        /*0048*/ 	.byte	0x03, 0x50
        /*004a*/ 	.short	0x0000


	//----- nvinfo : EIATTR_MAXREG_COUNT
	.align		4
        /*004c*/ 	.byte	0x03, 0x1b
        /*004e*/ 	.short	0x00ff


	//----- nvinfo : EIATTR_NUM_BARRIERS
	.align		4
        /*0050*/ 	.byte	0x02, 0x4c
        /*0052*/ 	.byte	0x01
	.zero		1


	//----- nvinfo : EIATTR_MERCURY_ISA_VERSION
	.align		4
        /*0054*/ 	.byte	0x03, 0x5f
        /*0056*/ 	.short	0x0101


	//----- nvinfo : EIATTR_COOP_GROUP_MASK_REGIDS
	.align		4
        /*0058*/ 	.byte	0x04, 0x29
        /*005a*/ 	.short	(.L_1610 - .L_1609)


	//   ....[0]....
.L_1609:
        /*005c*/ 	.word	0xffffffff


	//   ....[1]....
        /*0060*/ 	.word	0xffffffff


	//   ....[2]....
        /*0064*/ 	.word	0xffffffff


	//   ....[3]....
        /*0068*/ 	.word	0xffffffff


	//   ....[4]....
        /*006c*/ 	.word	0xffffffff


	//   ....[5]....
        /*0070*/ 	.word	0xffffffff


	//   ....[6]....
        /*0074*/ 	.word	0xffffffff


	//   ....[7]....
        /*0078*/ 	.word	0xffffffff


	//   ....[8]....
        /*007c*/ 	.word	0xffffffff


	//   ....[9]....
        /*0080*/ 	.word	0xffffffff


	//   ....[10]....
        /*0084*/ 	.word	0xffffffff


	//   ....[11]....
        /*0088*/ 	.word	0xffffffff


	//   ....[12]....
        /*008c*/ 	.word	0xffffffff


	//   ....[13]....
        /*0090*/ 	.word	0xffffffff


	//   ....[14]....
        /*0094*/ 	.word	0xffffffff


	//   ....[15]....
        /*0098*/ 	.word	0xffffffff


	//   ....[16]....
        /*009c*/ 	.word	0xffffffff


	//   ....[17]....
        /*00a0*/ 	.word	0xffffffff


	//   ....[18]....
        /*00a4*/ 	.word	0xffffffff


	//   ....[19]....
        /*00a8*/ 	.word	0xffffffff


	//   ....[20]....
        /*00ac*/ 	.word	0xffffffff


	//   ....[21]....
        /*00b0*/ 	.word	0xffffffff


	//   ....[22]....
        /*00b4*/ 	.word	0xffffffff


	//   ....[23]....
        /*00b8*/ 	.word	0xffffffff


	//   ....[24]....
        /*00bc*/ 	.word	0xffffffff


	//   ....[25]....
        /*00c0*/ 	.word	0xffffffff


	//   ....[26]....
        /*00c4*/ 	.word	0xffffffff


	//   ....[27]....
        /*00c8*/ 	.word	0xffffffff


	//   ....[28]....
        /*00cc*/ 	.word	0xffffffff


	//   ....[29]....
        /*00d0*/ 	.word	0xffffffff


	//   ....[30]....
        /*00d4*/ 	.word	0xffffffff


	//   ....[31]....
        /*00d8*/ 	.word	0xffffffff


	//   ....[32]....
        /*00dc*/ 	.word	0xffffffff


	//   ....[33]....
        /*00e0*/ 	.word	0xffffffff


	//   ....[34]....
        /*00e4*/ 	.word	0xffffffff


	//   ....[35]....
        /*00e8*/ 	.word	0xffffffff


	//   ....[36]....
        /*00ec*/ 	.word	0xffffffff


	//   ....[37]....
        /*00f0*/ 	.word	0xffffffff


	//   ....[38]....
        /*00f4*/ 	.word	0xffffffff


	//   ....[39]....
        /*00f8*/ 	.word	0xffffffff


	//   ....[40]....
        /*00fc*/ 	.word	0xffffffff


	//   ....[41]....
        /*0100*/ 	.word	0xffffffff


	//   ....[42]....
        /*0104*/ 	.word	0xffffffff


	//   ....[43]....
        /*0108*/ 	.word	0xffffffff


	//   ....[44]....
        /*010c*/ 	.word	0xffffffff


	//----- nvinfo : EIATTR_COOP_GROUP_INSTR_OFFSETS
	.align		4
.L_1610:
        /*0110*/ 	.byte	0x04, 0x28
        /*0112*/ 	.short	(.L_1612 - .L_1611)


	//   ....[0]....
.L_1611:
        /*0114*/ 	.word	0x00000b00


	//   ....[1]....
        /*0118*/ 	.word	0x00000b30


	//   ....[2]....
        /*011c*/ 	.word	0x00000b40


	//   ....[3]....
        /*0120*/ 	.word	0x00000cb0


	//   ....[4]....
        /*0124*/ 	.word	0x00000cf0


	//   ....[5]....
        /*0128*/ 	.word	0x00000d20


	//   ....[6]....
        /*012c*/ 	.word	0x00000e60


	//   ....[7]....
        /*0130*/ 	.word	0x00000e90


	//   ....[8]....
        /*0134*/ 	.word	0x00000ec0


	//   ....[9]....
        /*0138*/ 	.word	0x00000ff0


	//   ....[10]....
        /*013c*/ 	.word	0x00001020


	//   ....[11]....
        /*0140*/ 	.word	0x00001050


	//   ....[12]....
        /*0144*/ 	.word	0x00001180


	//   ....[13]....
        /*0148*/ 	.word	0x000011b0


	//   ....[14]....
        /*014c*/ 	.word	0x000011e0


	//   ....[15]....
        /*0150*/ 	.word	0x00001da0


	//   ....[16]....
        /*0154*/ 	.word	0x00001db0


	//   ....[17]....
        /*0158*/ 	.word	0x00001e30


	//   ....[18]....
        /*015c*/ 	.word	0x00001fa0


	//   ....[19]....
        /*0160*/ 	.word	0x00001fd0


	//   ....[20]....
        /*0164*/ 	.word	0x00002000


	//   ....[21]....
        /*0168*/ 	.word	0x00002130


	//   ....[22]....
        /*016c*/ 	.word	0x00002160


	//   ....[23]....
        /*0170*/ 	.word	0x00002190


	//   ....[24]....
        /*0174*/ 	.word	0x000022c0


	//   ....[25]....
        /*0178*/ 	.word	0x000022f0


	//   ....[26]....
        /*017c*/ 	.word	0x00002320


	//   ....[27]....
        /*0180*/ 	.word	0x00002450


	//   ....[28]....
        /*0184*/ 	.word	0x00002480


	//   ....[29]....
        /*0188*/ 	.word	0x000024b0


	//   ....[30]....
        /*018c*/ 	.word	0x000043f0


	//   ....[31]....
        /*0190*/ 	.word	0x00004410


	//   ....[32]....
        /*0194*/ 	.word	0x00004420


	//   ....[33]....
        /*0198*/ 	.word	0x000045c0


	//   ....[34]....
        /*019c*/ 	.word	0x000045f0


	//   ....[35]....
        /*01a0*/ 	.word	0x00004620


	//   ....[36]....
        /*01a4*/ 	.word	0x00004750


	//   ....[37]....
        /*01a8*/ 	.word	0x00004780


	//   ....[38]....
        /*01ac*/ 	.word	0x000047b0


	//   ....[39]....
        /*01b0*/ 	.word	0x000048e0


	//   ....[40]....
        /*01b4*/ 	.word	0x00004910


	//   ....[41]....
        /*01b8*/ 	.word	0x00004940


	//   ....[42]....
        /*01bc*/ 	.word	0x00004a70


	//   ....[43]....
        /*01c0*/ 	.word	0x00004aa0


	//   ....[44]....
        /*01c4*/ 	.word	0x00004ad0


	//----- nvinfo : EIATTR_VRC_CTA_INIT_COUNT
	.align		4
.L_1612:
        /*01c8*/ 	.byte	0x02, 0x4a
	.zero		1
	.zero		1


	//----- nvinfo : EIATTR_EXIT_INSTR_OFFSETS
	.align		4
        /*01cc*/ 	.byte	0x04, 0x1c
        /*01ce*/ 	.short	(.L_1614 - .L_1613)


	//   ....[0]....
.L_1613:
        /*01d0*/ 	.word	0x00000030


	//   ....[1]....
        /*01d4*/ 	.word	0x000055e0


	//   ....[2]....
        /*01d8*/ 	.word	0x00005650


	//----- nvinfo : EIATTR_MAX_THREADS
	.align		4
.L_1614:
        /*01dc*/ 	.byte	0x04, 0x05
        /*01de*/ 	.short	(.L_1616 - .L_1615)
.L_1615:
        /*01e0*/ 	.word	0x00000100
        /*01e4*/ 	.word	0x00000001
        /*01e8*/ 	.word	0x00000001


	//----- nvinfo : EIATTR_CRS_STACK_SIZE
	.align		4
.L_1616:
        /*01ec*/ 	.byte	0x04, 0x1e
        /*01ee*/ 	.short	(.L_1618 - .L_1617)
.L_1617:
        /*01f0*/ 	.word	0x00000000


	//----- nvinfo : EIATTR_CBANK_PARAM_SIZE
	.align		4
.L_1618:
        /*01f4*/ 	.byte	0x03, 0x19
        /*01f6*/ 	.short	0x001d


	//----- nvinfo : EIATTR_PARAM_CBANK
	.align		4
        /*01f8*/ 	.byte	0x04, 0x0a
        /*01fa*/ 	.short	(.L_1620 - .L_1619)
	.align		4
.L_1619:
        /*01fc*/ 	.word	index@(.nv.constant0._ZN6thrust24THRUST_300001_SM_1000_NS8cuda_cub4core6detail13_kernel_agentINS1_8__reduce11ReduceAgentINS0_12zip_iteratorIN4cuda3std3__45tupleIJNS0_6detail15normal_iteratorINS0_10device_ptrIfEEEENS0_17counting_iteratorIlNS0_11use_defaultESI_SI_EEEEEEEPNSB_IJflEEESM_iNS1_9__extrema9arg_max_fIflNSA_4lessIfEEEEEEJSL_SN_iSS_EEEvDpT0_)
        /*0200*/ 	.short	0x0380
        /*0202*/ 	.short	0x001d


	//----- nvinfo : EIATTR_SW_WAR
	.align		4
.L_1620:
        /*0204*/ 	.byte	0x04, 0x36
        /*0206*/ 	.short	(.L_1622 - .L_1621)
.L_1621:
        /*0208*/ 	.word	0x00000008
.L_1622:


//--------------------- .nv.info._ZN6thrust24THRUST_300001_SM_1000_NS8cuda_cub4core6detail13_kernel_agentINS1_8__reduce11ReduceAgentIPN4cuda3std3__45tupleIJflEEESC_SB_lNS1_9__extrema9arg_min_fIflNS9_4lessIfEEEEEEJSC_SC_iSH_EEEvDpT0_ --------------------------
	.section	.nv.info._ZN6thrust24THRUST_300001_SM_1000_NS8cuda_cub4core6detail13_kernel_agentINS1_8__reduce11ReduceAgentIPN4cuda3std3__45tupleIJflEEESC_SB_lNS1_9__extrema9arg_min_fIflNS9_4lessIfEEEEEEJSC_SC_iSH_EEEvDpT0_,"",@"SHT_CUDA_INFO"
	.sectionflags	@""
	.align	4


	//----- nvinfo : EIATTR_CUDA_API_VERSION
	.align		4
        /*0000*/ 	.byte	0x04, 0x37
        /*0002*/ 	.short	(.L_1624 - .L_1623)
.L_1623:
        /*0004*/ 	.word	0x00000082


	//----- nvinfo : EIATTR_KPARAM_INFO
	.align		4
.L_1624:
        /*0008*/ 	.byte	0x04, 0x17
        /*000a*/ 	.short	(.L_1626 - .L_1625)
.L_1625:
        /*000c*/ 	.word	0x00000000
        /*0010*/ 	.short	0x0003
        /*0012*/ 	.short	0x0014
        /*0014*/ 	.byte	0x00, 0xf0, 0x05, 0x00


	//----- nvinfo : EIATTR_KPARAM_INFO
	.align		4
.L_1626:
        /*0018*/ 	.byte	0x04, 0x17
        /*001a*/ 	.short	(.L_1628 - .L_1627)
.L_1627:
        /*001c*/ 	.word	0x00000000
        /*0020*/ 	.short	0x0002
        /*0022*/ 	.short	0x0010
        /*0024*/ 	.byte	0x00, 0xf0, 0x11, 0x00


	//----- nvinfo : EIATTR_KPARAM_INFO
	.align		4
.L_1628:
        /*0028*/ 	.byte	0x04, 0x17
        /*002a*/ 	.short	(.L_1630 - .L_1629)
.L_1629:
        /*002c*/ 	.word	0x00000000
        /*0030*/ 	.short	0x0001
        /*0032*/ 	.short	0x0008
        /*0034*/ 	.byte	0x00, 0xf5, 0x21, 0x00


	//----- nvinfo : EIATTR_KPARAM_INFO
	.align		4
.L_1630:
        /*0038*/ 	.byte	0x04, 0x17
        /*003a*/ 	.short	(.L_1632 - .L_1631)
.L_1631:
        /*003c*/ 	.word	0x00000000
        /*0040*/ 	.short	0x0000
        /*0042*/ 	.short	0x0000
        /*0044*/ 	.byte	0x00, 0xf5, 0x21, 0x00


	//----- nvinfo : EIATTR_SPARSE_MMA_MASK
	.align		4
.L_1632:
        /*0048*/ 	.byte	0x03, 0x50
        /*004a*/ 	.short	0x0000


	//----- nvinfo : EIATTR_MAXREG_COUNT
	.align		4
        /*004c*/ 	.byte	0x03, 0x1b
        /*004e*/ 	.short	0x00ff


	//----- nvinfo : EIATTR_NUM_BARRIERS
	.align		4
        /*0050*/ 	.byte	0x02, 0x4c
        /*0052*/ 	.byte	0x01
	.zero		1


	//----- nvinfo : EIATTR_MERCURY_ISA_VERSION
	.align		4
        /*0054*/ 	.byte	0x03, 0x5f
        /*0056*/ 	.short	0x0101


	//----- nvinfo : EIATTR_COOP_GROUP_MASK_REGIDS
	.align		4
        /*0058*/ 	.byte	0x04, 0x29
        /*005a*/ 	.short	(.L_1634 - .L_1633)


	//   ....[0]....
.L_1633:
        /*005c*/ 	.word	0xffffffff


	//   ....[1]....
        /*0060*/ 	.word	0xffffffff


	//   ....[2]....
        /*0064*/ 	.word	0xffffffff


	//   ....[3]....
        /*0068*/ 	.word	0xffffffff


	//   ....[4]....
        /*006c*/ 	.word	0xffffffff


	//   ....[5]....
        /*0070*/ 	.word	0xffffffff


	//   ....[6]....
        /*0074*/ 	.word	0xffffffff


	//   ....[7]....
        /*0078*/ 	.word	0xffffffff


	//   ....[8]....
        /*007c*/ 	.word	0xffffffff


	//   ....[9]....
        /*0080*/ 	.word	0xffffffff


	//   ....[10]....
        /*0084*/ 	.word	0xffffffff


	//   ....[11]....
        /*0088*/ 	.word	0xffffffff


	//   ....[12]....
        /*008c*/ 	.word	0xffffffff


	//   ....[13]....
        /*0090*/ 	.word	0xffffffff


	//   ....[14]....
        /*0094*/ 	.word	0xffffffff


	//   ....[15]....
        /*0098*/ 	.word	0xffffffff


	//   ....[16]....
        /*009c*/ 	.word	0xffffffff


	//   ....[17]....
        /*00a0*/ 	.word	0xffffffff


	//   ....[18]....
        /*00a4*/ 	.word	0xffffffff


	//   ....[19]....
        /*00a8*/ 	.word	0xffffffff


	//   ....[20]....
        /*00ac*/ 	.word	0xffffffff


	//   ....[21]....
        /*00b0*/ 	.word	0xffffffff


	//   ....[22]....
        /*00b4*/ 	.word	0xffffffff


	//   ....[23]....
        /*00b8*/ 	.word	0xffffffff


	//   ....[24]....
        /*00bc*/ 	.word	0xffffffff


	//   ....[25]....
        /*00c0*/ 	.word	0xffffffff


	//   ....[26]....
        /*00c4*/ 	.word	0xffffffff


	//   ....[27]....
        /*00c8*/ 	.word	0xffffffff


	//   ....[28]....
        /*00cc*/ 	.word	0xffffffff


	//   ....[29]....
        /*00d0*/ 	.word	0xffffffff


	//   ....[30]....
        /*00d4*/ 	.word	0xffffffff


	//   ....[31]....
        /*00d8*/ 	.word	0xffffffff


	//   ....[32]....
        /*00dc*/ 	.word	0xffffffff


	//   ....[33]....
        /*00e0*/ 	.word	0xffffffff


	//   ....[34]....
        /*00e4*/ 	.word	0xffffffff


	//   ....[35]....
        /*00e8*/ 	.word	0xffffffff


	//   ....[36]....
        /*00ec*/ 	.word	0xffffffff


	//   ....[37]....
        /*00f0*/ 	.word	0xffffffff


	//   ....[38]....
        /*00f4*/ 	.word	0xffffffff


	//   ....[39]....
        /*00f8*/ 	.word	0xffffffff


	//   ....[40]....
        /*00fc*/ 	.word	0xffffffff


	//   ....[41]....
        /*0100*/ 	.word	0xffffffff


	//   ....[42]....
        /*0104*/ 	.word	0xffffffff


	//   ....[43]....
        /*0108*/ 	.word	0xffffffff


	//   ....[44]....
        /*010c*/ 	.word	0xffffffff


	//----- nvinfo : EIATTR_COOP_GROUP_INSTR_OFFSETS
	.align		4
.L_1634:
        /*0110*/ 	.byte	0x04, 0x28
        /*0112*/ 	.short	(.L_1636 - .L_1635)


	//   ....[0]....
.L_1635:
        /*0114*/ 	.word	0x00000a00


	//   ....[1]....
        /*0118*/ 	.word	0x00000a30


	//   ....[2]....
        /*011c*/ 	.word	0x00000a40


	//   ....[3]....
        /*0120*/ 	.word	0x00000b40


	//   ....[4]....
        /*0124*/ 	.word	0x00000b70


	//   ....[5]....
        /*0128*/ 	.word	0x00000ba0


	//   ....[6]....
        /*012c*/ 	.word	0x00000ca0


	//   ....[7]....
        /*0130*/ 	.word	0x00000cd0


	//   ....[8]....
        /*0134*/ 	.word	0x00000d00


	//   ....[9]....
        /*0138*/ 	.word	0x00000e00


	//   ....[10]....
        /*013c*/ 	.word	0x00000e30


	//   ....[11]....
        /*0140*/ 	.word	0x00000e60


	//   ....[12]....
        /*0144*/ 	.word	0x00000f60


	//   ....[13]....
        /*0148*/ 	.word	0x00000fa0


	//   ....[14]....
        /*014c*/ 	.word	0x00000fd0


	//   ....[15]....
        /*0150*/ 	.word	0x00001b70


	//   ....[16]....
        /*0154*/ 	.word	0x00001b80


	//   ....[17]....
        /*0158*/ 	.word	0x00001b90


	//   ....[18]....
        /*015c*/ 	.word	0x00001c90


	//   ....[19]....
        /*0160*/ 	.word	0x00001cd0


	//   ....[20]....
        /*0164*/ 	.word	0x00001cf0


	//   ....[21]....
        /*0168*/ 	.word	0x00001e00


	//   ....[22]....
        /*016c*/ 	.word	0x00001e40


	//   ....[23]....
        /*0170*/ 	.word	0x00001e60


	//   ....[24]....
        /*0174*/ 	.word	0x00001f70


	//   ....[25]....
        /*0178*/ 	.word	0x00001fb0


	//   ....[26]....
        /*017c*/ 	.word	0x00001fe0


	//   ....[27]....
        /*0180*/ 	.word	0x000020e0


	//   ....[28]....
        /*0184*/ 	.word	0x00002120


	//   ....[29]....
        /*0188*/ 	.word	0x00002150


	//   ....[30]....
        /*018c*/ 	.word	0x00005430


	//   ....[31]....
        /*0190*/ 	.word	0x00005460


	//   ....[32]....
        /*0194*/ 	.word	0x00005470


	//   ....[33]....
        /*0198*/ 	.word	0x00005570


	//   ....[34]....
        /*019c*/ 	.word	0x000055a0


	//   ....[35]....
        /*01a0*/ 	.word	0x000055d0


	//   ....[36]....
        /*01a4*/ 	.word	0x000056d0


	//   ....[37]....
        /*01a8*/ 	.word	0x00005700


	//   ....[38]....
        /*01ac*/ 	.word	0x00005730


	//   ....[39]....
        /*01b0*/ 	.word	0x00005830


	//   ....[40]....
        /*01b4*/ 	.word	0x00005860


	//   ....[41]....
        /*01b8*/ 	.word	0x00005890


	//   ....[42]....
        /*01bc*/ 	.word	0x00005990


	//   ....[43]....
        /*01c0*/ 	.word	0x000059d0


	//   ....[44]....
        /*01c4*/ 	.word	0x00005a00


	//----- nvinfo : EIATTR_VRC_CTA_INIT_COUNT
	.align		4
.L_1636:
        /*01c8*/ 	.byte	0x02, 0x4a
	.zero		1
	.zero		1


	//----- nvinfo : EIATTR_EXIT_INSTR_OFFSETS
	.align		4
        /*01cc*/ 	.byte	0x04, 0x1c
        /*01ce*/ 	.short	(.L_1638 - .L_1637)


	//   ....[0]....
.L_1637:
        /*01d0*/ 	.word	0x00000030


	//   ....[1]....
        /*01d4*/ 	.word	0x000064e0


	//   ....[2]....
        /*01d8*/ 	.word	0x00006540


	//----- nvinfo : EIATTR_MAX_THREADS
	.align		4
.L_1638:
        /*01dc*/ 	.byte	0x04, 0x05
        /*01de*/ 	.short	(.L_1640 - .L_1639)
.L_1639:
        /*01e0*/ 	.word	0x00000100
        /*01e4*/ 	.word	0x00000001
        /*01e8*/ 	.word	0x00000001


	//----- nvinfo : EIATTR_CRS_STACK_SIZE
	.align		4
.L_1640:
        /*01ec*/ 	.byte	0x04, 0x1e
        /*01ee*/ 	.short	(.L_1642 - .L_1641)
.L_1641:
        /*01f0*/ 	.word	0x00000000


	//----- nvinfo : EIATTR_CBANK_PARAM_SIZE
	.align		4
.L_1642:
        /*01f4*/ 	.byte	0x03, 0x19
        /*01f6*/ 	.short	0x0015


	//----- nvinfo : EIATTR_PARAM_CBANK
	.align		4
        /*01f8*/ 	.byte	0x04, 0x0a
        /*01fa*/ 	.short	(.L_1644 - .L_1643)
	.align		4
.L_1643:
        /*01fc*/ 	.word	index@(.nv.constant0._ZN6thrust24THRUST_300001_SM_1000_NS8cuda_cub4core6detail13_kernel_agentINS1_8__reduce11ReduceAgentIPN4cuda3std3__45tupleIJflEEESC_SB_lNS1_9__extrema9arg_min_fIflNS9_4lessIfEEEEEEJSC_SC_iSH_EEEvDpT0_)
        /*0200*/ 	.short	0x0380
        /*0202*/ 	.short	0x0015


	//----- nvinfo : EIATTR_SW_WAR
	.align		4
.L_1644:
        /*0204*/ 	.byte	0x04, 0x36
        /*0206*/ 	.short	(.L_1646 - .L_1645)
.L_1645:
        /*0208*/ 	.word	0x00000008
.L_1646:


//--------------------- .nv.info._ZN6thrust24THRUST_300001_SM_1000_NS8cuda_cub4core6detail13_kernel_agentINS1_8__reduce10DrainAgentIlEEJN3cub18CUB_300001_SM_10009GridQueueIyEElEEEvDpT0_ --------------------------
	.section	.nv.info._ZN6thrust24THRUST_300001_SM_1000_NS8cuda_cub4core6detail13_kernel_agentINS1_8__reduce10DrainAgentIlEEJN3cub18CUB_300001_SM_10009GridQueueIyEElEEEvDpT0_,"",@"SHT_CUDA_INFO"
	.sectionflags	@""
	.align	4


	//----- nvinfo : EIATTR_CUDA_API_VERSION
	.align		4
        /*0000*/ 	.byte	0x04, 0x37
        /*0002*/ 	.short	(.L_1648 - .L_1647)
.L_1647:
        /*0004*/ 	.word	0x00000082


	//----- nvinfo : EIATTR_KPARAM_INFO
	.align		4
.L_1648:
        /*0008*/ 	.byte	0x04, 0x17
        /*000a*/ 	.short	(.L_1650 - .L_1649)
.L_1649:
        /*000c*/ 	.word	0x00000000
        /*0010*/ 	.short	0x0001
        /*0012*/ 	.short	0x0008
        /*0014*/ 	.byte	0x00, 0xf0, 0x21, 0x00


	//----- nvinfo : EIATTR_KPARAM_INFO
	.align		4
.L_1650:
        /*0018*/ 	.byte	0x04, 0x17
        /*001a*/ 	.short	(.L_1652 - .L_1651)
.L_1651:
        /*001c*/ 	.word	0x00000000
        /*0020*/ 	.short	0x0000
        /*0022*/ 	.short	0x0000
        /*0024*/ 	.byte	0x00, 0xf0, 0x21, 0x00


	//----- nvinfo : EIATTR_SPARSE_MMA_MASK
	.align		4
.L_1652:
        /*0028*/ 	.byte	0x03, 0x50
        /*002a*/ 	.short	0x0000


	//----- nvinfo : EIATTR_MAXREG_COUNT
	.align		4
        /*002c*/ 	.byte	0x03, 0x1b
        /*002e*/ 	.short	0x00ff


	//----- nvinfo : EIATTR_MERCURY_ISA_VERSION
	.align		4
        /*0030*/ 	.byte	0x03, 0x5f
        /*0032*/ 	.short	0x0101


	//----- nvinfo : EIATTR_VRC_CTA_INIT_COUNT
	.align		4
        /*0034*/ 	.byte	0x02, 0x4a
	.zero		1
	.zero		1


	//----- nvinfo : EIATTR_EXIT_INSTR_OFFSETS
	.align		4
        /*0038*/ 	.byte	0x04, 0x1c
        /*003a*/ 	.short	(.L_1654 - .L_1653)


	//   ....[0]....
.L_1653:
        /*003c*/ 	.word	0x00000060


	//----- nvinfo : EIATTR_MAX_THREADS
	.align		4
.L_1654:
        /*0040*/ 	.byte	0x04, 0x05
        /*0042*/ 	.short	(.L_1656 - .L_1655)
.L_1655:
        /*0044*/ 	.word	0x00000001
        /*0048*/ 	.word	0x00000001
        /*004c*/ 	.word	0x00000001


	//----- nvinfo : EIATTR_CBANK_PARAM_SIZE
	.align		4
.L_1656:
        /*0050*/ 	.byte	0x03, 0x19
        /*0052*/ 	.short	0x0010


	//----- nvinfo : EIATTR_PARAM_CBANK
	.align		4
        /*0054*/ 	.byte	0x04, 0x0a
        /*0056*/ 	.short	(.L_1658 - .L_1657)
	.align		4
.L_1657:
        /*0058*/ 	.word	index@(.nv.constant0._ZN6thrust24THRUST_300001_SM_1000_NS8cuda_cub4core6detail13_kernel_agentINS1_8__reduce10DrainAgentIlEEJN3cub18CUB_300001_SM_10009GridQueueIyEElEEEvDpT0_)
        /*005c*/ 	.short	0x0380
        /*005e*/ 	.short	0x0010


	//----- nvinfo : EIATTR_SW_WAR
	.align		4
.L_1658:
        /*0060*/ 	.byte	0x04, 0x36
        /*0062*/ 	.short	(.L_1660 - .L_1659)
.L_1659:
        /*0064*/ 	.word	0x00000008
.L_1660:


//--------------------- .nv.info._ZN6thrust24THRUST_300001_SM_1000_NS8cuda_cub4core6detail13_kernel_agentINS1_8__reduce11ReduceAgentINS0_12zip_iteratorIN4cuda3std3__45tupleIJNS0_6detail15normal_iteratorINS0_10device_ptrIfEEEENS0_17counting_iteratorIlNS0_11use_defaultESI_SI_EEEEEEEPNSB_IJflEEESM_lNS1_9__extrema9arg_min_fIflNSA_4lessIfEEEEEEJSL_SN_lN3cub18CUB_300001_SM_100013GridEvenShareIlEENSV_9GridQueueIyEESS_EEEvDpT0_ --------------------------
	.section	.nv.info._ZN6thrust24THRUST_300001_SM_1000_NS8cuda_cub4core6detail13_kernel_agentINS1_8__reduce11ReduceAgentINS0_12zip_iteratorIN4cuda3std3__45tupleIJNS0_6detail15normal_iteratorINS0_10device_ptrIfEEEENS0_17counting_iteratorIlNS0_11use_defaultESI_SI_EEEEEEEPNSB_IJflEEESM_lNS1_9__extrema9arg_min_fIflNSA_4lessIfEEEEEEJSL_SN_lN3cub18CUB_300001_SM_100013GridEvenShareIlEENSV_9GridQueueIyEESS_EEEvDpT0_,"",@"SHT_CUDA_INFO"
	.sectionflags	@""
	.align	4


	//----- nvinfo : EIATTR_CUDA_API_VERSION
	.align		4
        /*0000*/ 	.byte	0x04, 0x37
        /*0002*/ 	.short	(.L_1662 - .L_1661)
.L_1661:
        /*0004*/ 	.word	0x00000082


	//----- nvinfo : EIATTR_KPARAM_INFO
	.align		4
.L_1662:
        /*0008*/ 	.byte	0x04, 0x17
        /*000a*/ 	.short	(.L_1664 - .L_1663)
.L_1663:
        /*000c*/ 	.word	0x00000000
        /*0010*/ 	.short	0x0005
        /*0012*/ 	.short	0x0070
        /*0014*/ 	.byte	0x00, 0xf0, 0x05, 0x00


	//----- nvinfo : EIATTR_KPARAM_INFO
	.align		4
.L_1664:
        /*0018*/ 	.byte	0x04, 0x17
        /*001a*/ 	.short	(.L_1666 - .L_1665)
.L_1665:
        /*001c*/ 	.word	0x00000000
        /*0020*/ 	.short	0x0004
        /*0022*/ 	.short	0x0068
        /*0024*/ 	.byte	0x00, 0xf0, 0x21, 0x00


	//----- nvinfo : EIATTR_KPARAM_INFO
	.align		4
.L_1666:
        /*0028*/ 	.byte	0x04, 0x17
        /*002a*/ 	.short	(.L_1668 - .L_1667)
.L_1667:
        /*002c*/ 	.word	0x00000000
        /*0030*/ 	.short	0x0003
        /*0032*/ 	.short	0x0020
        /*0034*/ 	.byte	0x00, 0xf0, 0x21, 0x01


	//----- nvinfo : EIATTR_KPARAM_INFO
	.align		4
.L_1668:
        /*0038*/ 	.byte	0x04, 0x17
        /*003a*/ 	.short	(.L_1670 - .L_1669)
.L_1669:
        /*003c*/ 	.word	0x00000000
        /*0040*/ 	.short	0x0002
        /*0042*/ 	.short	0x0018
        /*0044*/ 	.byte	0x00, 0xf0, 0x21, 0x00


	//----- nvinfo : EIATTR_KPARAM_INFO
	.align		4
.L_1670:
        /*0048*/ 	.byte	0x04, 0x17
        /*004a*/ 	.short	(.L_1672 - .L_1671)
.L_1671:
        /*004c*/ 	.word	0x00000000
        /*0050*/ 	.short	0x0001
        /*0052*/ 	.short	0x0010
        /*0054*/ 	.byte	0x00, 0xf5, 0x21, 0x00


	//----- nvinfo : EIATTR_KPARAM_INFO
	.align		4
.L_1672:
        /*0058*/ 	.byte	0x04, 0x17
        /*005a*/ 	.short	(.L_1674 - .L_1673)
.L_1673:
        /*005c*/ 	.word	0x00000000
        /*0060*/ 	.short	0x0000
        /*0062*/ 	.short	0x0000
        /*0064*/ 	.byte	0x00, 0xf0, 0x41, 0x00


	//----- nvinfo : EIATTR_SPARSE_MMA_MASK
	.align		4
.L_1674:
        /*0068*/ 	.byte	0x03, 0x50
        /*006a*/ 	.short	0x0000


	//----- nvinfo : EIATTR_MAXREG_COUNT
	.align		4
        /*006c*/ 	.byte	0x03, 0x1b
        /*006e*/ 	.short	0x00ff


	//----- nvinfo : EIATTR_NUM_BARRIERS
	.align		4
        /*0070*/ 	.byte	0x02, 0x4c
        /*0072*/ 	.byte	0x01
	.zero		1


	//----- nvinfo : EIATTR_MERCURY_ISA_VERSION
	.align		4
        /*0074*/ 	.byte	0x03, 0x5f
        /*0076*/ 	.short	0x0101


	//----- nvinfo : EIATTR_COOP_GROUP_MASK_REGIDS
	.align		4
        /*0078*/ 	.byte	0x04, 0x29
        /*007a*/ 	.short	(.L_1676 - .L_1675)


	//   ....[0]....
.L_1675:
        /*007c*/ 	.word	0xffffffff


	//   ....[1]....
        /*0080*/ 	.word	0xffffffff


	//   ....[2]....
        /*0084*/ 	.word	0xffffffff


	//   ....[3]....
        /*0088*/ 	.word	0xffffffff


	//   ....[4]....
        /*008c*/ 	.word	0xffffffff


	//   ....[5]....
        /*0090*/ 	.word	0xffffffff


	//   ....[6]....
        /*0094*/ 	.word	0xffffffff


	//   ....[7]....
        /*0098*/ 	.word	0xffffffff


	//   ....[8]....
        /*009c*/ 	.word	0xffffffff


	//   ....[9]....
        /*00a0*/ 	.word	0xffffffff


	//   ....[10]....
        /*00a4*/ 	.word	0xffffffff


	//   ....[11]....
        /*00a8*/ 	.word	0xffffffff


	//   ....[12]....
        /*00ac*/ 	.word	0xffffffff


	//   ....[13]....
        /*00b0*/ 	.word	0xffffffff


	//   ....[14]....
        /*00b4*/ 	.word	0xffffffff


	//   ....[15]....
        /*00b8*/ 	.word	0xffffffff


	//   ....[16]....
        /*00bc*/ 	.word	0xffffffff


	//   ....[17]....
        /*00c0*/ 	.word	0xffffffff


	//   ....[18]....
        /*00c4*/ 	.word	0xffffffff


	//   ....[19]....
        /*00c8*/ 	.word	0xffffffff


	//   ....[20]....
        /*00cc*/ 	.word	0xffffffff


	//   ....[21]....
        /*00d0*/ 	.word	0xffffffff


	//   ....[22]....
        /*00d4*/ 	.word	0xffffffff


	//   ....[23]....
        /*00d8*/ 	.word	0xffffffff


	//   ....[24]....
        /*00dc*/ 	.word	0xffffffff


	//   ....[25]....
        /*00e0*/ 	.word	0xffffffff


	//   ....[26]....
        /*00e4*/ 	.word	0xffffffff


	//   ....[27]....
        /*00e8*/ 	.word	0xffffffff


	//   ....[28]....
        /*00ec*/ 	.word	0xffffffff


	//   ....[29]....
        /*00f0*/ 	.word	0xffffffff


	//   ....[30]....
        /*00f4*/ 	.word	0xffffffff


	//   ....[31]....
        /*00f8*/ 	.word	0xffffffff


	//   ....[32]....
        /*00fc*/ 	.word	0xffffffff


	//   ....[33]....
        /*0100*/ 	.word	0xffffffff


	//   ....[34]....
        /*0104*/ 	.word	0xffffffff


	//   ....[35]....
        /*0108*/ 	.word	0xffffffff


	//   ....[36]....
        /*010c*/ 	.word	0xffffffff


	//   ....[37]....
        /*0110*/ 	.word	0xffffffff


	//   ....[38]....
        /*0114*/ 	.word	0xffffffff


	//   ....[39]....
        /*0118*/ 	.word	0xffffffff


	//   ....[40]....
        /*011c*/ 	.word	0xffffffff


	//   ....[41]....
        /*0120*/ 	.word	0xffffffff


	//   ....[42]....
        /*0124*/ 	.word	0xffffffff


	//   ....[43]....
        /*0128*/ 	.word	0xffffffff


	//   ....[44]....
        /*012c*/ 	.word	0xffffffff


	//----- nvinfo : EIATTR_COOP_GROUP_INSTR_OFFSETS
	.align		4
.L_1676:
        /*0130*/ 	.byte	0x04, 0x28
        /*0132*/ 	.short	(.L_1678 - .L_1677)


	//   ....[0]....
.L_1677:
        /*0134*/ 	.word	0x00000bf0


	//   ....[1]....
        /*0138*/ 	.word	0x00000c20


	//   ....[2]....
        /*013c*/ 	.word	0x00000c30


	//   ....[3]....
        /*0140*/ 	.word	0x00000d30


	//   ....[4]....
        /*0144*/ 	.word	0x00000d60


	//   ....[5]....
        /*0148*/ 	.word	0x00000d90


	//   ....[6]....
        /*014c*/ 	.word	0x00000e90


	//   ....[7]....
        /*0150*/ 	.word	0x00000ec0


	//   ....[8]....
        /*0154*/ 	.word	0x00000ef0


	//   ....[9]....
        /*0158*/ 	.word	0x00000ff0


	//   ....[10]....
        /*015c*/ 	.word	0x00001020


	//   ....[11]....
        /*0160*/ 	.word	0x00001050


	//   ....[12]....
        /*0164*/ 	.word	0x00001150


	//   ....[13]....
        /*0168*/ 	.word	0x00001190


	//   ....[14]....
        /*016c*/ 	.word	0x000011c0


	//   ....[15]....
        /*0170*/ 	.word	0x00001d60


	//   ....[16]....
        /*0174*/ 	.word	0x00001d70


	//   ....[17]....
        /*0178*/ 	.word	0x00001d80


	//   ....[18]....
        /*017c*/ 	.word	0x00001e80


	//   ....[19]....
        /*0180*/ 	.word	0x00001ec0


	//   ....[20]....
        /*0184*/ 	.word	0x00001ee0


	//   ....[21]....
        /*0188*/ 	.word	0x00001ff0


	//   ....[22]....
        /*018c*/ 	.word	0x00002030


	//   ....[23]....
        /*0190*/ 	.word	0x00002050


	//   ....[24]....
        /*0194*/ 	.word	0x00002160


	//   ....[25]....
        /*0198*/ 	.word	0x000021a0


	//   ....[26]....
        /*019c*/ 	.word	0x000021c0


	//   ....[27]....
        /*01a0*/ 	.word	0x000022d0


	//   ....[28]....
        /*01a4*/ 	.word	0x00002310


	//   ....[29]....
        /*01a8*/ 	.word	0x00002340


	//   ....[30]....
        /*01ac*/ 	.word	0x00004a10


	//   ....[31]....
        /*01b0*/ 	.word	0x00004a40


	//   ....[32]....
        /*01b4*/ 	.word	0x00004a50


	//   ....[33]....
        /*01b8*/ 	.word	0x00004b50


	//   ....[34]....
        /*01bc*/ 	.word	0x00004b80


	//   ....[35]....
        /*01c0*/ 	.word	0x00004bb0


	//   ....[36]....
        /*01c4*/ 	.word	0x00004cb0


	//   ....[37]....
        /*01c8*/ 	.word	0x00004ce0


	//   ....[38]....
        /*01cc*/ 	.word	0x00004d10


	//   ....[39]....
        /*01d0*/ 	.word	0x00004e10


	//   ....[40]....
        /*01d4*/ 	.word	0x00004e40


	//   ....[41]....
        /*01d8*/ 	.word	0x00004e70


	//   ....[42]....
        /*01dc*/ 	.word	0x00004f70


	//   ....[43]....
        /*01e0*/ 	.word	0x00004fb0


	//   ....[44]....
        /*01e4*/ 	.word	0x00004fe0


	//----- nvinfo : EIATTR_VRC_CTA_INIT_COUNT
	.align		4
.L_1678:
        /*01e8*/ 	.byte	0x02, 0x4a
	.zero		1
	.zero		1


	//----- nvinfo : EIATTR_EXIT_INSTR_OFFSETS
	.align		4
        /*01ec*/ 	.byte	0x04, 0x1c
        /*01ee*/ 	.short	(.L_1680 - .L_1679)


	//   ....[0]....
.L_1679:
        /*01f0*/ 	.word	0x00005aa0


	//   ....[1]....
        /*01f4*/ 	.word	0x00005b20


	//----- nvinfo : EIATTR_MAX_THREADS
	.align		4
.L_1680:
        /*01f8*/ 	.byte	0x04, 0x05
        /*01fa*/ 	.short	(.L_1682 - .L_1681)
.L_1681:
        /*01fc*/ 	.word	0x00000100
        /*0200*/ 	.word	0x00000001
        /*0204*/ 	.word	0x00000001


	//----- nvinfo : EIATTR_CRS_STACK_SIZE
	.align		4
.L_1682:
        /*0208*/ 	.byte	0x04, 0x1e
        /*020a*/ 	.short	(.L_1684 - .L_1683)
.L_1683:
        /*020c*/ 	.word	0x00000000


	//----- nvinfo : EIATTR_CBANK_PARAM_SIZE
	.align		4
.L_1684:
        /*0210*/ 	.byte	0x03, 0x19
        /*0212*/ 	.short	0x0071


	//----- nvinfo : EIATTR_PARAM_CBANK
	.align		4
        /*0214*/ 	.byte	0x04, 0x0a
        /*0216*/ 	.short	(.L_1686 - .L_1685)
	.align		4
.L_1685:
        /*0218*/ 	.word	index@(.nv.constant0._ZN6thrust24THRUST_300001_SM_1000_NS8cuda_cub4core6detail13_kernel_agentINS1_8__reduce11ReduceAgentINS0_12zip_iteratorIN4cuda3std3__45tupleIJNS0_6detail15normal_iteratorINS0_10device_ptrIfEEEENS0_17counting_iteratorIlNS0_11use_defaultESI_SI_EEEEEEEPNSB_IJflEEESM_lNS1_9__extrema9arg_min_fIflNSA_4lessIfEEEEEEJSL_SN_lN3cub18CUB_300001_SM_100013GridEvenShareIlEENSV_9GridQueueIyEESS_EEEvDpT0_)
        /*021c*/ 	.short	0x0380
        /*021e*/ 	.short	0x0071


	//----- nvinfo : EIATTR_SW_WAR
	.align		4
.L_1686:
        /*0220*/ 	.byte	0x04, 0x36
        /*0222*/ 	.short	(.L_1688 - .L_1687)
.L_1687:
        /*0224*/ 	.word	0x00000008
.L_1688:


//--------------------- .nv.info._ZN6thrust24THRUST_300001_SM_1000_NS8cuda_cub4core6detail13_kernel_agentINS1_8__reduce11ReduceAgentINS0_12zip_iteratorIN4cuda3std3__45tupleIJNS0_6detail15normal_iteratorINS0_10device_ptrIfEEEENS0_17counting_iteratorIlNS0_11use_defaultESI_SI_EEEEEEEPNSB_IJflEEESM_lNS1_9__extrema9arg_min_fIflNSA_4lessIfEEEEEEJSL_SN_lSS_EEEvDpT0_ --------------------------
	.section	.nv.info._ZN6thrust24THRUST_300001_SM_1000_NS8cuda_cub4core6detail13_kernel_agentINS1_8__reduce11ReduceAgentINS0_12zip_iteratorIN4cuda3std3__45tupleIJNS0_6detail15normal_iteratorINS0_10device_ptrIfEEEENS0_17counting_iteratorIlNS0_11use_defaultESI_SI_EEEEEEEPNSB_IJflEEESM_lNS1_9__extrema9arg_min_fIflNSA_4lessIfEEEEEEJSL_SN_lSS_EEEvDpT0_,"",@"SHT_CUDA_INFO"
	.sectionflags	@""
	.align	4


	//----- nvinfo : EIATTR_CUDA_API_VERSION
	.align		4
        /*0000*/ 	.byte	0x04, 0x37
        /*0002*/ 	.short	(.L_1690 - .L_1689)
.L_1689:
        /*0004*/ 	.word	0x00000082


	//----- nvinfo : EIATTR_KPARAM_INFO
	.align		4
.L_1690:
        /*0008*/ 	.byte	0x04, 0x17
        /*000a*/ 	.short	(.L_1692 - .L_1691)
.L_1691:
        /*000c*/ 	.word	0x00000000
        /*0010*/ 	.short	0x0003
        /*0012*/ 	.short	0x0020
        /*0014*/ 	.byte	0x00, 0xf0, 0x05, 0x00


	//----- nvinfo : EIATTR_KPARAM_INFO
	.align		4
.L_1692:
        /*0018*/ 	.byte	0x04, 0x17
        /*001a*/ 	.short	(.L_1694 - .L_1693)
.L_1693:
        /*001c*/ 	.word	0x00000000
        /*0020*/ 	.short	0x0002
        /*0022*/ 	.short	0x0018
        /*0024*/ 	.byte	0x00, 0xf0, 0x21, 0x00


	//----- nvinfo : EIATTR_KPARAM_INFO
	.align		4
.L_1694:
        /*0028*/ 	.byte	0x04, 0x17
        /*002a*/ 	.short	(.L_1696 - .L_1695)
.L_1695:
        /*002c*/ 	.word	0x00000000
        /*0030*/ 	.short	0x0001
        /*0032*/ 	.short	0x0010
        /*0034*/ 	.byte	0x00, 0xf5, 0x21, 0x00


	//----- nvinfo : EIATTR_KPARAM_INFO
	.align		4
.L_1696:
        /*0038*/ 	.byte	0x04, 0x17
        /*003a*/ 	.short	(.L_1698 - .L_1697)
.L_1697:
        /*003c*/ 	.word	0x00000000
        /*0040*/ 	.short	0x0000
        /*0042*/ 	.short	0x0000
        /*0044*/ 	.byte	0x00, 0xf0, 0x41, 0x00


	//----- nvinfo : EIATTR_SPARSE_MMA_MASK
	.align		4
.L_1698:
        /*0048*/ 	.byte	0x03, 0x50
        /*004a*/ 	.short	0x0000


	//----- nvinfo : EIATTR_MAXREG_COUNT
	.align		4
        /*004c*/ 	.byte	0x03, 0x1b
        /*004e*/ 	.short	0x00ff


	//----- nvinfo : EIATTR_NUM_BARRIERS
	.align		4
        /*0050*/ 	.byte	0x02, 0x4c
        /*0052*/ 	.byte	0x01
	.zero		1


	//----- nvinfo : EIATTR_MERCURY_ISA_VERSION
	.align		4
        /*0054*/ 	.byte	0x03, 0x5f
        /*0056*/ 	.short	0x0101


	//----- nvinfo : EIATTR_COOP_GROUP_MASK_REGIDS
	.align		4
        /*0058*/ 	.byte	0x04, 0x29
        /*005a*/ 	.short	(.L_1700 - .L_1699)


	//   ....[0]....
.L_1699:
        /*005c*/ 	.word	0xffffffff


	//   ....[1]....
        /*0060*/ 	.word	0xffffffff


	//   ....[2]....
        /*0064*/ 	.word	0xffffffff


	//   ....[3]....
        /*0068*/ 	.word	0xffffffff


	//   ....[4]....
        /*006c*/ 	.word	0xffffffff


	//   ....[5]....
        /*0070*/ 	.word	0xffffffff


	//   ....[6]....
        /*0074*/ 	.word	0xffffffff


	//   ....[7]....
        /*0078*/ 	.word	0xffffffff


	//   ....[8]....
        /*007c*/ 	.word	0xffffffff


	//   ....[9]....
        /*0080*/ 	.word	0xffffffff


	//   ....[10]....
        /*0084*/ 	.word	0xffffffff


	//   ....[11]....
        /*0088*/ 	.word	0xffffffff


	//   ....[12]....
        /*008c*/ 	.word	0xffffffff


	//   ....[13]....
        /*0090*/ 	.word	0xffffffff


	//   ....[14]....
        /*0094*/ 	.word	0xffffffff


	//   ....[15]....
        /*0098*/ 	.word	0xffffffff


	//   ....[16]....
        /*009c*/ 	.word	0xffffffff


	//   ....[17]....
        /*00a0*/ 	.word	0xffffffff


	//   ....[18]....
        /*00a4*/ 	.word	0xffffffff


	//   ....[19]....
        /*00a8*/ 	.word	0xffffffff


	//   ....[20]....
        /*00ac*/ 	.word	0xffffffff


	//   ....[21]....
        /*00b0*/ 	.word	0xffffffff


	//   ....[22]....
        /*00b4*/ 	.word	0xffffffff


	//   ....[23]....
        /*00b8*/ 	.word	0xffffffff


	//   ....[24]....
        /*00bc*/ 	.word	0xffffffff


	//   ....[25]....
        /*00c0*/ 	.word	0xffffffff


	//   ....[26]....
        /*00c4*/ 	.word	0xffffffff


	//   ....[27]....
        /*00c8*/ 	.word	0xffffffff


	//   ....[28]....
        /*00cc*/ 	.word	0xffffffff


	//   ....[29]....
        /*00d0*/ 	.word	0xffffffff


	//   ....[30]....
        /*00d4*/ 	.word	0xffffffff


	//   ....[31]....
        /*00d8*/ 	.word	0xffffffff


	//   ....[32]....
        /*00dc*/ 	.word	0xffffffff


	//   ....[33]....
        /*00e0*/ 	.word	0xffffffff


	//   ....[34]....
        /*00e4*/ 	.word	0xffffffff


	//   ....[35]....
        /*00e8*/ 	.word	0xffffffff


	//   ....[36]....
        /*00ec*/ 	.word	0xffffffff


	//   ....[37]....
        /*00f0*/ 	.word	0xffffffff


	//   ....[38]....
        /*00f4*/ 	.word	0xffffffff


	//   ....[39]....
        /*00f8*/ 	.word	0xffffffff


	//   ....[40]....
        /*00fc*/ 	.word	0xffffffff


	//   ....[41]....
        /*0100*/ 	.word	0xffffffff


	//   ....[42]....
        /*0104*/ 	.word	0xffffffff


	//   ....[43]....
        /*0108*/ 	.word	0xffffffff


	//   ....[44]....
        /*010c*/ 	.word	0xffffffff


	//----- nvinfo : EIATTR_COOP_GROUP_INSTR_OFFSETS
	.align		4
.L_1700:
        /*0110*/ 	.byte	0x04, 0x28
        /*0112*/ 	.short	(.L_1702 - .L_1701)


	//   ....[0]....
.L_1701:
        /*0114*/ 	.word	0x00000b30


	//   ....[1]....
        /*0118*/ 	.word	0x00000b60


	//   ....[2]....
        /*011c*/ 	.word	0x00000b70


	//   ....[3]....
        /*0120*/ 	.word	0x00000c70


	//   ....[4]....
        /*0124*/ 	.word	0x00000ca0


	//   ....[5]....
        /*0128*/ 	.word	0x00000cd0


	//   ....[6]....
        /*012c*/ 	.word	0x00000dd0


	//   ....[7]....
        /*0130*/ 	.word	0x00000e00


	//   ....[8]....
        /*0134*/ 	.word	0x00000e30


	//   ....[9]....
        /*0138*/ 	.word	0x00000f30


	//   ....[10]....
        /*013c*/ 	.word	0x00000f60


	//   ....[11]....
        /*0140*/ 	.word	0x00000f90


	//   ....[12]....
        /*0144*/ 	.word	0x00001090


	//   ....[13]....
        /*0148*/ 	.word	0x000010d0


	//   ....[14]....
        /*014c*/ 	.word	0x00001100


	//   ....[15]....
        /*0150*/ 	.word	0x00001ca0


	//   ....[16]....
        /*0154*/ 	.word	0x00001cb0


	//   ....[17]....
        /*0158*/ 	.word	0x00001cc0


	//   ....[18]....
        /*015c*/ 	.word	0x00001dc0


	//   ....[19]....
        /*0160*/ 	.word	0x00001e00


	//   ....[20]....
        /*0164*/ 	.word	0x00001e20


	//   ....[21]....
        /*0168*/ 	.word	0x00001f30


	//   ....[22]....
        /*016c*/ 	.word	0x00001f70


	//   ....[23]....
        /*0170*/ 	.word	0x00001f90


	//   ....[24]....
        /*0174*/ 	.word	0x000020a0


	//   ....[25]....
        /*0178*/ 	.word	0x000020e0


	//   ....[26]....
        /*017c*/ 	.word	0x00002110


	//   ....[27]....
        /*0180*/ 	.word	0x00002210


	//   ....[28]....
        /*0184*/ 	.word	0x00002250


	//   ....[29]....
        /*0188*/ 	.word	0x00002280


	//   ....[30]....
        /*018c*/ 	.word	0x00004540


	//   ....[31]....
        /*0190*/ 	.word	0x00004570


	//   ....[32]....
        /*0194*/ 	.word	0x00004580


	//   ....[33]....
        /*0198*/ 	.word	0x00004680


	//   ....[34]....
        /*019c*/ 	.word	0x000046b0


	//   ....[35]....
        /*01a0*/ 	.word	0x000046e0


	//   ....[36]....
        /*01a4*/ 	.word	0x000047e0


	//   ....[37]....
        /*01a8*/ 	.word	0x00004810


	//   ....[38]....
        /*01ac*/ 	.word	0x00004840


	//   ....[39]....
        /*01b0*/ 	.word	0x00004940


	//   ....[40]....
        /*01b4*/ 	.word	0x00004970


	//   ....[41]....
        /*01b8*/ 	.word	0x000049a0


	//   ....[42]....
        /*01bc*/ 	.word	0x00004aa0


	//   ....[43]....
        /*01c0*/ 	.word	0x00004ae0


	//   ....[44]....
        /*01c4*/ 	.word	0x00004b10


	//----- nvinfo : EIATTR_VRC_CTA_INIT_COUNT
	.align		4
.L_1702:
        /*01c8*/ 	.byte	0x02, 0x4a
	.zero		1
	.zero		1


	//----- nvinfo : EIATTR_EXIT_INSTR_OFFSETS
	.align		4
        /*01cc*/ 	.byte	0x04, 0x1c
        /*01ce*/ 	.short	(.L_1704 - .L_1703)


	//   ....[0]....
.L_1703:
        /*01d0*/ 	.word	0x00000040


	//   ....[1]....
        /*01d4*/ 	.word	0x000055f0


	//   ....[2]....
        /*01d8*/ 	.word	0x00005650


	//----- nvinfo : EIATTR_MAX_THREADS
	.align		4
.L_1704:
        /*01dc*/ 	.byte	0x04, 0x05
        /*01de*/ 	.short	(.L_1706 - .L_1705)
.L_1705:
        /*01e0*/ 	.word	0x00000100
        /*01e4*/ 	.word	0x00000001
        /*01e8*/ 	.word	0x00000001


	//----- nvinfo : EIATTR_CRS_STACK_SIZE
	.align		4
.L_1706:
        /*01ec*/ 	.byte	0x04, 0x1e
        /*01ee*/ 	.short	(.L_1708 - .L_1707)
.L_1707:
        /*01f0*/ 	.word	0x00000000


	//----- nvinfo : EIATTR_CBANK_PARAM_SIZE
	.align		4
.L_1708:
        /*01f4*/ 	.byte	0x03, 0x19
        /*01f6*/ 	.short	0x0021


	//----- nvinfo : EIATTR_PARAM_CBANK
	.align		4
        /*01f8*/ 	.byte	0x04, 0x0a
        /*01fa*/ 	.short	(.L_1710 - .L_1709)
	.align		4
.L_1709:
        /*01fc*/ 	.word	index@(.nv.constant0._ZN6thrust24THRUST_300001_SM_1000_NS8cuda_cub4core6detail13_kernel_agentINS1_8__reduce11ReduceAgentINS0_12zip_iteratorIN4cuda3std3__45tupleIJNS0_6detail15normal_iteratorINS0_10device_ptrIfEEEENS0_17counting_iteratorIlNS0_11use_defaultESI_SI_EEEEEEEPNSB_IJflEEESM_lNS1_9__extrema9arg_min_fIflNSA_4lessIfEEEEEEJSL_SN_lSS_EEEvDpT0_)
        /*0200*/ 	.short	0x0380
        /*0202*/ 	.short	0x0021


	//----- nvinfo : EIATTR_SW_WAR
	.align		4
.L_1710:
        /*0204*/ 	.byte	0x04, 0x36
        /*0206*/ 	.short	(.L_1712 - .L_1711)
.L_1711:
        /*0208*/ 	.word	0x00000008
.L_1712:


//--------------------- .nv.info._ZN6thrust24THRUST_300001_SM_1000_NS8cuda_cub4core6detail13_kernel_agentINS1_8__reduce11ReduceAgentIPN4cuda3std3__45tupleIJflEEESC_SB_iNS1_9__extrema9arg_min_fIflNS9_4lessIfEEEEEEJSC_SC_iSH_EEEvDpT0_ --------------------------
	.section	.nv.info._ZN6thrust24THRUST_300001_SM_1000_NS8cuda_cub4core6detail13_kernel_agentINS1_8__reduce11ReduceAgentIPN4cuda3std3__45tupleIJflEEESC_SB_iNS1_9__extrema9arg_min_fIflNS9_4lessIfEEEEEEJSC_SC_iSH_EEEvDpT0_,"",@"SHT_CUDA_INFO"
	.sectionflags	@""
	.align	4


	//----- nvinfo : EIATTR_CUDA_API_VERSION
	.align		4
        /*0000*/ 	.byte	0x04, 0x37
        /*0002*/ 	.short	(.L_1714 - .L_1713)
.L_1713:
        /*0004*/ 	.word	0x00000082


	//----- nvinfo : EIATTR_KPARAM_INFO
	.align		4
.L_1714:
        /*0008*/ 	.byte	0x04, 0x17
        /*000a*/ 	.short	(.L_1716 - .L_1715)
.L_1715:
        /*000c*/ 	.word	0x00000000
        /*0010*/ 	.short	0x0003
        /*0012*/ 	.short	0x0014
        /*0014*/ 	.byte	0x00, 0xf0, 0x05, 0x00


	//----- nvinfo : EIATTR_KPARAM_INFO
	.align		4
.L_1716:
        /*0018*/ 	.byte	0x04, 0x17
        /*001a*/ 	.short	(.L_1718 - .L_1717)
.L_1717:
        /*001c*/ 	.word	0x00000000
        /*0020*/ 	.short	0x0002
        /*0022*/ 	.short	0x0010
        /*0024*/ 	.byte	0x00, 0xf0, 0x11, 0x00


	//----- nvinfo : EIATTR_KPARAM_INFO
	.align		4
.L_1718:
        /*0028*/ 	.byte	0x04, 0x17
        /*002a*/ 	.short	(.L_1720 - .L_1719)
.L_1719:
        /*002c*/ 	.word	0x00000000
        /*0030*/ 	.short	0x0001
        /*0032*/ 	.short	0x0008
        /*0034*/ 	.byte	0x00, 0xf5, 0x21, 0x00


	//----- nvinfo : EIATTR_KPARAM_INFO
	.align		4
.L_1720:
        /*0038*/ 	.byte	0x04, 0x17
        /*003a*/ 	.short	(.L_1722 - .L_1721)
.L_1721:
        /*003c*/ 	.word	0x00000000
        /*0040*/ 	.short	0x0000
        /*0042*/ 	.short	0x0000
        /*0044*/ 	.byte	0x00, 0xf5, 0x21, 0x00


	//----- nvinfo : EIATTR_SPARSE_MMA_MASK
	.align		4
.L_1722:
        /*0048*/ 	.byte	0x03, 0x50
        /*004a*/ 	.short	0x0000


	//----- nvinfo : EIATTR_MAXREG_COUNT
	.align		4
        /*004c*/ 	.byte	0x03, 0x1b
        /*004e*/ 	.short	0x00ff


	//----- nvinfo : EIATTR_NUM_BARRIERS
	.align		4
        /*0050*/ 	.byte	0x02, 0x4c
        /*0052*/ 	.byte	0x01
	.zero		1


	//----- nvinfo : EIATTR_MERCURY_ISA_VERSION
	.align		4
        /*0054*/ 	.byte	0x03, 0x5f
        /*0056*/ 	.short	0x0101


	//----- nvinfo : EIATTR_COOP_GROUP_MASK_REGIDS
	.align		4
        /*0058*/ 	.byte	0x04, 0x29
        /*005a*/ 	.short	(.L_1724 - .L_1723)


	//   ....[0]....
.L_1723:
        /*005c*/ 	.word	0xffffffff


	//   ....[1]....
        /*0060*/ 	.word	0xffffffff


	//   ....[2]....
        /*0064*/ 	.word	0xffffffff


	//   ....[3]....
        /*0068*/ 	.word	0xffffffff


	//   ....[4]....
        /*006c*/ 	.word	0xffffffff


	//   ....[5]....
        /*0070*/ 	.word	0xffffffff


	//   ....[6]....
        /*0074*/ 	.word	0xffffffff


	//   ....[7]....
        /*0078*/ 	.word	0xffffffff


	//   ....[8]....
        /*007c*/ 	.word	0xffffffff


	//   ....[9]....
        /*0080*/ 	.word	0xffffffff


	//   ....[10]....
        /*0084*/ 	.word	0xffffffff


	//   ....[11]....
        /*0088*/ 	.word	0xffffffff


	//   ....[12]....
        /*008c*/ 	.word	0xffffffff


	//   ....[13]....
        /*0090*/ 	.word	0xffffffff


	//   ....[14]....
        /*0094*/ 	.word	0xffffffff


	//   ....[15]....
        /*0098*/ 	.word	0xffffffff


	//   ....[16]....
        /*009c*/ 	.word	0xffffffff


	//   ....[17]....
        /*00a0*/ 	.word	0xffffffff


	//   ....[18]....
        /*00a4*/ 	.word	0xffffffff


	//   ....[19]....
        /*00a8*/ 	.word	0xffffffff


	//   ....[20]....
        /*00ac*/ 	.word	0xffffffff


	//   ....[21]....
        /*00b0*/ 	.word	0xffffffff


	//   ....[22]....
        /*00b4*/ 	.word	0xffffffff


	//   ....[23]....
        /*00b8*/ 	.word	0xffffffff


	//   ....[24]....
        /*00bc*/ 	.word	0xffffffff


	//   ....[25]....
        /*00c0*/ 	.word	0xffffffff


	//   ....[26]....
        /*00c4*/ 	.word	0xffffffff


	//   ....[27]....
        /*00c8*/ 	.word	0xffffffff


	//   ....[28]....
        /*00cc*/ 	.word	0xffffffff


	//   ....[29]....
        /*00d0*/ 	.word	0xffffffff


	//   ....[30]....
        /*00d4*/ 	.word	0xffffffff


	//   ....[31]....
        /*00d8*/ 	.word	0xffffffff


	//   ....[32]....
        /*00dc*/ 	.word	0xffffffff


	//   ....[33]....
        /*00e0*/ 	.word	0xffffffff


	//   ....[34]....
        /*00e4*/ 	.word	0xffffffff


	//   ....[35]....
        /*00e8*/ 	.word	0xffffffff


	//   ....[36]....
        /*00ec*/ 	.word	0xffffffff


	//   ....[37]....
        /*00f0*/ 	.word	0xffffffff


	//   ....[38]....
        /*00f4*/ 	.word	0xffffffff


	//   ....[39]....
        /*00f8*/ 	.word	0xffffffff


	//   ....[40]....
        /*00fc*/ 	.word	0xffffffff


	//   ....[41]....
        /*0100*/ 	.word	0xffffffff


	//   ....[42]....
        /*0104*/ 	.word	0xffffffff


	//   ....[43]....
        /*0108*/ 	.word	0xffffffff


	//   ....[44]....
        /*010c*/ 	.word	0xffffffff


	//----- nvinfo : EIATTR_COOP_GROUP_INSTR_OFFSETS
	.align		4
.L_1724:
        /*0110*/ 	.byte	0x04, 0x28
        /*0112*/ 	.short	(.L_1726 - .L_1725)


	//   ....[0]....
.L_1725:
        /*0114*/ 	.word	0x00000a00


	//   ....[1]....
        /*0118*/ 	.word	0x00000a30


	//   ....[2]....
        /*011c*/ 	.word	0x00000a40


	//   ....[3]....
        /*0120*/ 	.word	0x00000b40


	//   ....[4]....
        /*0124*/ 	.word	0x00000b70


	//   ....[5]....
        /*0128*/ 	.word	0x00000ba0


	//   ....[6]....
        /*012c*/ 	.word	0x00000ca0


	//   ....[7]....
        /*0130*/ 	.word	0x00000cd0


	//   ....[8]....
        /*0134*/ 	.word	0x00000d00


	//   ....[9]....
        /*0138*/ 	.word	0x00000e00


	//   ....[10]....
        /*013c*/ 	.word	0x00000e30


	//   ....[11]....
        /*0140*/ 	.word	0x00000e60


	//   ....[12]....
        /*0144*/ 	.word	0x00000f60


	//   ....[13]....
        /*0148*/ 	.word	0x00000fa0


	//   ....[14]....
        /*014c*/ 	.word	0x00000fd0


	//   ....[15]....
        /*0150*/ 	.word	0x00001b70


	//   ....[16]....
        /*0154*/ 	.word	0x00001b80


	//   ....[17]....
        /*0158*/ 	.word	0x00001b90


	//   ....[18]....
        /*015c*/ 	.word	0x00001c90


	//   ....[19]....
        /*0160*/ 	.word	0x00001cd0


	//   ....[20]....
        /*0164*/ 	.word	0x00001cf0


	//   ....[21]....
        /*0168*/ 	.word	0x00001e00


	//   ....[22]....
        /*016c*/ 	.word	0x00001e40


	//   ....[23]....
        /*0170*/ 	.word	0x00001e60


	//   ....[24]....
        /*0174*/ 	.word	0x00001f70


	//   ....[25]....
        /*0178*/ 	.word	0x00001fb0


	//   ....[26]....
        /*017c*/ 	.word	0x00001fe0


	//   ....[27]....
        /*0180*/ 	.word	0x000020e0


	//   ....[28]....
        /*0184*/ 	.word	0x00002120


	//   ....[29]....
        /*0188*/ 	.word	0x00002150


	//   ....[30]....
        /*018c*/ 	.word	0x00004530


	//   ....[31]....
        /*0190*/ 	.word	0x00004560


	//   ....[32]....
        /*0194*/ 	.word	0x00004570


	//   ....[33]....
        /*0198*/ 	.word	0x00004670


	//   ....[34]....
        /*019c*/ 	.word	0x000046a0


	//   ....[35]....
        /*01a0*/ 	.word	0x000046d0


	//   ....[36]....
        /*01a4*/ 	.word	0x000047d0


	//   ....[37]....
        /*01a8*/ 	.word	0x00004800


	//   ....[38]....
        /*01ac*/ 	.word	0x00004830


	//   ....[39]....
        /*01b0*/ 	.word	0x00004930


	//   ....[40]....
        /*01b4*/ 	.word	0x00004960


	//   ....[41]....
        /*01b8*/ 	.word	0x00004990


	//   ....[42]....
        /*01bc*/ 	.word	0x00004a90


	//   ....[43]....
        /*01c0*/ 	.word	0x00004ad0


	//   ....[44]....
        /*01c4*/ 	.word	0x00004b00


	//----- nvinfo : EIATTR_VRC_CTA_INIT_COUNT
	.align		4
.L_1726:
        /*01c8*/ 	.byte	0x02, 0x4a
	.zero		1
	.zero		1


	//----- nvinfo : EIATTR_EXIT_INSTR_OFFSETS
	.align		4
        /*01cc*/ 	.byte	0x04, 0x1c
        /*01ce*/ 	.short	(.L_1728 - .L_1727)


	//   ....[0]....
.L_1727:
        /*01d0*/ 	.word	0x00000030


	//   ....[1]....
        /*01d4*/ 	.word	0x000055e0


	//   ....[2]....
        /*01d8*/ 	.word	0x00005640


	//----- nvinfo : EIATTR_MAX_THREADS
	.align		4
.L_1728:
        /*01dc*/ 	.byte	0x04, 0x05
        /*01de*/ 	.short	(.L_1730 - .L_1729)
.L_1729:
        /*01e0*/ 	.word	0x00000100
        /*01e4*/ 	.word	0x00000001
        /*01e8*/ 	.word	0x00000001


	//----- nvinfo : EIATTR_CRS_STACK_SIZE
	.align		4
.L_1730:
        /*01ec*/ 	.byte	0x04, 0x1e
        /*01ee*/ 	.short	(.L_1732 - .L_1731)
.L_1731:
        /*01f0*/ 	.word	0x00000000


	//----- nvinfo : EIATTR_CBANK_PARAM_SIZE
	.align		4
.L_1732:
        /*01f4*/ 	.byte	0x03, 0x19
        /*01f6*/ 	.short	0x0015


	//----- nvinfo : EIATTR_PARAM_CBANK
	.align		4
        /*01f8*/ 	.byte	0x04, 0x0a
        /*01fa*/ 	.short	(.L_1734 - .L_1733)
	.align		4
.L_1733:
        /*01fc*/ 	.word	index@(.nv.constant0._ZN6thrust24THRUST_300001_SM_1000_NS8cuda_cub4core6detail13_kernel_agentINS1_8__reduce11ReduceAgentIPN4cuda3std3__45tupleIJflEEESC_SB_iNS1_9__extrema9arg_min_fIflNS9_4lessIfEEEEEEJSC_SC_iSH_EEEvDpT0_)
        /*0200*/ 	.short	0x0380
        /*0202*/ 	.short	0x0015


	//----- nvinfo : EIATTR_SW_WAR
	.align		4
.L_1734:
        /*0204*/ 	.byte	0x04, 0x36
        /*0206*/ 	.short	(.L_1736 - .L_1735)
.L_1735:
        /*0208*/ 	.word	0x00000008
.L_1736:


//--------------------- .nv.info._ZN6thrust24THRUST_300001_SM_1000_NS8cuda_cub4core6detail13_kernel_agentINS1_8__reduce10DrainAgentIiEEJN3cub18CUB_300001_SM_10009GridQueueIjEEiEEEvDpT0_ --------------------------
	.section	.nv.info._ZN6thrust24THRUST_300001_SM_1000_NS8cuda_cub4core6detail13_kernel_agentINS1_8__reduce10DrainAgentIiEEJN3cub18CUB_300001_SM_10009GridQueueIjEEiEEEvDpT0_,"",@"SHT_CUDA_INFO"
	.sectionflags	@""
	.align	4


	//----- nvinfo : EIATTR_CUDA_API_VERSION
	.align		4
        /*0000*/ 	.byte	0x04, 0x37
        /*0002*/ 	.short	(.L_1738 - .L_1737)
.L_1737:
        /*0004*/ 	.word	0x00000082


	//----- nvinfo : EIATTR_KPARAM_INFO
	.align		4
.L_1738:
        /*0008*/ 	.byte	0x04, 0x17
        /*000a*/ 	.short	(.L_1740 - .L_1739)
.L_1739:
        /*000c*/ 	.word	0x00000000
        /*0010*/ 	.short	0x0001
        /*0012*/ 	.short	0x0008
        /*0014*/ 	.byte	0x00, 0xf0, 0x11, 0x00


	//----- nvinfo : EIATTR_KPARAM_INFO
	.align		4
.L_1740:
        /*0018*/ 	.byte	0x04, 0x17
        /*001a*/ 	.short	(.L_1742 - .L_1741)
.L_1741:
        /*001c*/ 	.word	0x00000000
        /*0020*/ 	.short	0x0000
        /*0022*/ 	.short	0x0000
        /*0024*/ 	.byte	0x00, 0xf0, 0x21, 0x00


	//----- nvinfo : EIATTR_SPARSE_MMA_MASK
	.align		4
.L_1742:
        /*0028*/ 	.byte	0x03, 0x50
        /*002a*/ 	.short	0x0000


	//----- nvinfo : EIATTR_MAXREG_COUNT
	.align		4
        /*002c*/ 	.byte	0x03, 0x1b
        /*002e*/ 	.short	0x00ff


	//----- nvinfo : EIATTR_MERCURY_ISA_VERSION
	.align		4
        /*0030*/ 	.byte	0x03, 0x5f
        /*0032*/ 	.short	0x0101


	//----- nvinfo : EIATTR_VRC_CTA_INIT_COUNT
	.align		4
        /*0034*/ 	.byte	0x02, 0x4a
	.zero		1
	.zero		1


	//----- nvinfo : EIATTR_EXIT_INSTR_OFFSETS
	.align		4
        /*0038*/ 	.byte	0x04, 0x1c
        /*003a*/ 	.short	(.L_1744 - .L_1743)


	//   ....[0]....
.L_1743:
        /*003c*/ 	.word	0x00000060


	//----- nvinfo : EIATTR_MAX_THREADS
	.align		4
.L_1744:
        /*0040*/ 	.byte	0x04, 0x05
        /*0042*/ 	.short	(.L_1746 - .L_1745)
.L_1745:
        /*0044*/ 	.word	0x00000001
        /*0048*/ 	.word	0x00000001
        /*004c*/ 	.word	0x00000001


	//----- nvinfo : EIATTR_CBANK_PARAM_SIZE
	.align		4
.L_1746:
        /*0050*/ 	.byte	0x03, 0x19
        /*0052*/ 	.short	0x000c


	//----- nvinfo : EIATTR_PARAM_CBANK
	.align		4
        /*0054*/ 	.byte	0x04, 0x0a
        /*0056*/ 	.short	(.L_1748 - .L_1747)
	.align		4
.L_1747:
        /*0058*/ 	.word	index@(.nv.constant0._ZN6thrust24THRUST_300001_SM_1000_NS8cuda_cub4core6detail13_kernel_agentINS1_8__reduce10DrainAgentIiEEJN3cub18CUB_300001_SM_10009GridQueueIjEEiEEEvDpT0_)
        /*005c*/ 	.short	0x0380
        /*005e*/ 	.short	0x000c


	//----- nvinfo : EIATTR_SW_WAR
	.align		4
.L_1748:
        /*0060*/ 	.byte	0x04, 0x36
        /*0062*/ 	.short	(.L_1750 - .L_1749)
.L_1749:
        /*0064*/ 	.word	0x00000008
.L_1750:


//--------------------- .nv.info._ZN6thrust24THRUST_300001_SM_1000_NS8cuda_cub4core6detail13_kernel_agentINS1_8__reduce11ReduceAgentINS0_12zip_iteratorIN4cuda3std3__45tupleIJNS0_6detail15normal_iteratorINS0_10device_ptrIfEEEENS0_17counting_iteratorIlNS0_11use_defaultESI_SI_EEEEEEEPNSB_IJflEEESM_iNS1_9__extrema9arg_min_fIflNSA_4lessIfEEEEEEJSL_SN_iN3cub18CUB_300001_SM_100013GridEvenShareIiEENSV_9GridQueueIjEESS_EEEvDpT0_ --------------------------
	.section	.nv.info._ZN6thrust24THRUST_300001_SM_1000_NS8cuda_cub4core6detail13_kernel_agentINS1_8__reduce11ReduceAgentINS0_12zip_iteratorIN4cuda3std3__45tupleIJNS0_6detail15normal_iteratorINS0_10device_ptrIfEEEENS0_17counting_iteratorIlNS0_11use_defaultESI_SI_EEEEEEEPNSB_IJflEEESM_iNS1_9__extrema9arg_min_fIflNSA_4lessIfEEEEEEJSL_SN_iN3cub18CUB_300001_SM_100013GridEvenShareIiEENSV_9GridQueueIjEESS_EEEvDpT0_,"",@"SHT_CUDA_INFO"
	.sectionflags	@""
	.align	4


	//----- nvinfo : EIATTR_CUDA_API_VERSION
	.align		4
        /*0000*/ 	.byte	0x04, 0x37
        /*0002*/ 	.short	(.L_1752 - .L_1751)
.L_1751:
        /*0004*/ 	.word	0x00000082


	//----- nvinfo : EIATTR_KPARAM_INFO
	.align		4
.L_1752:
        /*0008*/ 	.byte	0x04, 0x17
        /*000a*/ 	.short	(.L_1754 - .L_1753)
.L_1753:
        /*000c*/ 	.word	0x00000000
        /*0010*/ 	.short	0x0005
        /*0012*/ 	.short	0x0050
        /*0014*/ 	.byte	0x00, 0xf0, 0x05, 0x00


	//----- nvinfo : EIATTR_KPARAM_INFO
	.align		4
.L_1754:
        /*0018*/ 	.byte	0x04, 0x17
        /*001a*/ 	.short	(.L_1756 - .L_1755)
.L_1755:
        /*001c*/ 	.word	0x00000000
        /*0020*/ 	.short	0x0004
        /*0022*/ 	.short	0x0048
        /*0024*/ 	.byte	0x00, 0xf0, 0x21, 0x00


	//----- nvinfo : EIATTR_KPARAM_INFO
	.align		4
.L_1756:
        /*0028*/ 	.byte	0x04, 0x17
        /*002a*/ 	.short	(.L_1758 - .L_1757)
.L_1757:
        /*002c*/ 	.word	0x00000000
        /*0030*/ 	.short	0x0003
        /*0032*/ 	.short	0x001c
        /*0034*/ 	.byte	0x00, 0xf0, 0xa1, 0x00


	//----- nvinfo : EIATTR_KPARAM_INFO
	.align		4
.L_1758:
        /*0038*/ 	.byte	0x04, 0x17
        /*003a*/ 	.short	(.L_1760 - .L_1759)
.L_1759:
        /*003c*/ 	.word	0x00000000
        /*0040*/ 	.short	0x0002
        /*0042*/ 	.short	0x0018
        /*0044*/ 	.byte	0x00, 0xf0, 0x11, 0x00


	//----- nvinfo : EIATTR_KPARAM_INFO
	.align		4
.L_1760:
        /*0048*/ 	.byte	0x04, 0x17
        /*004a*/ 	.short	(.L_1762 - .L_1761)
.L_1761:
        /*004c*/ 	.word	0x00000000
        /*0050*/ 	.short	0x0001
        /*0052*/ 	.short	0x0010
        /*0054*/ 	.byte	0x00, 0xf5, 0x21, 0x00


	//----- nvinfo : EIATTR_KPARAM_INFO
	.align		4
.L_1762:
        /*0058*/ 	.byte	0x04, 0x17
        /*005a*/ 	.short	(.L_1764 - .L_1763)
.L_1763:
        /*005c*/ 	.word	0x00000000
        /*0060*/ 	.short	0x0000
        /*0062*/ 	.short	0x0000
        /*0064*/ 	.byte	0x00, 0xf0, 0x41, 0x00


	//----- nvinfo : EIATTR_SPARSE_MMA_MASK
	.align		4
.L_1764:
        /*0068*/ 	.byte	0x03, 0x50
        /*006a*/ 	.short	0x0000


	//----- nvinfo : EIATTR_MAXREG_COUNT
	.align		4
        /*006c*/ 	.byte	0x03, 0x1b
        /*006e*/ 	.short	0x00ff


	//----- nvinfo : EIATTR_NUM_BARRIERS
	.align		4
        /*0070*/ 	.byte	0x02, 0x4c
        /*0072*/ 	.byte	0x01
	.zero		1


	//----- nvinfo : EIATTR_MERCURY_ISA_VERSION
	.align		4
        /*0074*/ 	.byte	0x03, 0x5f
        /*0076*/ 	.short	0x0101


	//----- nvinfo : EIATTR_COOP_GROUP_MASK_REGIDS
	.align		4
        /*0078*/ 	.byte	0x04, 0x29
        /*007a*/ 	.short	(.L_1766 - .L_1765)


	//   ....[0]....
.L_1765:
        /*007c*/ 	.word	0xffffffff


	//   ....[1]....
        /*0080*/ 	.word	0xffffffff


	//   ....[2]....
        /*0084*/ 	.word	0xffffffff


	//   ....[3]....
        /*0088*/ 	.word	0xffffffff


	//   ....[4]....
        /*008c*/ 	.word	0xffffffff


	//   ....[5]....
        /*0090*/ 	.word	0xffffffff


	//   ....[6]....
        /*0094*/ 	.word	0xffffffff


	//   ....[7]....
        /*0098*/ 	.word	0xffffffff


	//   ....[8]....
        /*009c*/ 	.word	0xffffffff


	//   ....[9]....
        /*00a0*/ 	.word	0xffffffff


	//   ....[10]....
        /*00a4*/ 	.word	0xffffffff


	//   ....[11]....
        /*00a8*/ 	.word	0xffffffff


	//   ....[12]....
        /*00ac*/ 	.word	0xffffffff


	//   ....[13]....
        /*00b0*/ 	.word	0xffffffff


	//   ....[14]....
        /*00b4*/ 	.word	0xffffffff


	//   ....[15]....
        /*00b8*/ 	.word	0xffffffff


	//   ....[16]....
        /*00bc*/ 	.word	0xffffffff


	//   ....[17]....
        /*00c0*/ 	.word	0xffffffff


	//   ....[18]....
        /*00c4*/ 	.word	0xffffffff


	//   ....[19]....
        /*00c8*/ 	.word	0xffffffff


	//   ....[20]....
        /*00cc*/ 	.word	0xffffffff


	//   ....[21]....
        /*00d0*/ 	.word	0xffffffff


	//   ....[22]....
        /*00d4*/ 	.word	0xffffffff


	//   ....[23]....
        /*00d8*/ 	.word	0xffffffff


	//   ....[24]....
        /*00dc*/ 	.word	0xffffffff


	//   ....[25]....
        /*00e0*/ 	.word	0xffffffff


	//   ....[26]....
        /*00e4*/ 	.word	0xffffffff


	//   ....[27]....
        /*00e8*/ 	.word	0xffffffff


	//   ....[28]....
        /*00ec*/ 	.word	0xffffffff


	//   ....[29]....
        /*00f0*/ 	.word	0xffffffff


	//   ....[30]....
        /*00f4*/ 	.word	0xffffffff


	//   ....[31]....
        /*00f8*/ 	.word	0xffffffff


	//   ....[32]....
        /*00fc*/ 	.word	0xffffffff


	//   ....[33]....
        /*0100*/ 	.word	0xffffffff


	//   ....[34]....
        /*0104*/ 	.word	0xffffffff


	//   ....[35]....
        /*0108*/ 	.word	0xffffffff


	//   ....[36]....
        /*010c*/ 	.word	0xffffffff


	//   ....[37]....
        /*0110*/ 	.word	0xffffffff


	//   ....[38]....
        /*0114*/ 	.word	0xffffffff


	//   ....[39]....
        /*0118*/ 	.word	0xffffffff


	//   ....[40]....
        /*011c*/ 	.word	0xffffffff


	//   ....[41]....
        /*0120*/ 	.word	0xffffffff


	//   ....[42]....
        /*0124*/ 	.word	0xffffffff


	//   ....[43]....
        /*0128*/ 	.word	0xffffffff


	//   ....[44]....
        /*012c*/ 	.word	0xffffffff


	//----- nvinfo : EIATTR_COOP_GROUP_INSTR_OFFSETS
	.align		4
.L_1766:
        /*0130*/ 	.byte	0x04, 0x28
        /*0132*/ 	.short	(.L_1768 - .L_1767)


	//   ....[0]....
.L_1767:
        /*0134*/ 	.word	0x00000b40


	//   ....[1]....
        /*0138*/ 	.word	0x00000b70


	//   ....[2]....
        /*013c*/ 	.word	0x00000b80


	//   ....[3]....
        /*0140*/ 	.word	0x00000c80


	//   ....[4]....
        /*0144*/ 	.word	0x00000cb0


	//   ....[5]....
        /*0148*/ 	.word	0x00000ce0


	//   ....[6]....
        /*014c*/ 	.word	0x00000de0


	//   ....[7]....
        /*0150*/ 	.word	0x00000e10


	//   ....[8]....
        /*0154*/ 	.word	0x00000e40


	//   ....[9]....
        /*0158*/ 	.word	0x00000f40


	//   ....[10]....
        /*015c*/ 	.word	0x00000f70


	//   ....[11]....
        /*0160*/ 	.word	0x00000fa0


	//   ....[12]....
        /*0164*/ 	.word	0x000010a0


	//   ....[13]....
        /*0168*/ 	.word	0x000010e0


	//   ....[14]....
        /*016c*/ 	.word	0x00001110


	//   ....[15]....
        /*0170*/ 	.word	0x00001cb0


	//   ....[16]....
        /*0174*/ 	.word	0x00001cc0


	//   ....[17]....
        /*0178*/ 	.word	0x00001cd0


	//   ....[18]....
        /*017c*/ 	.word	0x00001dd0


	//   ....[19]....
        /*0180*/ 	.word	0x00001e10


	//   ....[20]....
        /*0184*/ 	.word	0x00001e30


	//   ....[21]....
        /*0188*/ 	.word	0x00001f40


	//   ....[22]....
        /*018c*/ 	.word	0x00001f80


	//   ....[23]....
        /*0190*/ 	.word	0x00001fa0


	//   ....[24]....
        /*0194*/ 	.word	0x000020b0


	//   ....[25]....
        /*0198*/ 	.word	0x000020f0


	//   ....[26]....
        /*019c*/ 	.word	0x00002110


	//   ....[27]....
        /*01a0*/ 	.word	0x00002220


	//   ....[28]....
        /*01a4*/ 	.word	0x00002260


	//   ....[29]....
        /*01a8*/ 	.word	0x00002290


	//   ....[30]....
        /*01ac*/ 	.word	0x00004810


	//   ....[31]....
        /*01b0*/ 	.word	0x00004840


	//   ....[32]....
        /*01b4*/ 	.word	0x00004850


	//   ....[33]....
        /*01b8*/ 	.word	0x00004950


	//   ....[34]....
        /*01bc*/ 	.word	0x00004980


	//   ....[35]....
        /*01c0*/ 	.word	0x000049b0


	//   ....[36]....
        /*01c4*/ 	.word	0x00004ab0


	//   ....[37]....
        /*01c8*/ 	.word	0x00004ae0


	//   ....[38]....
        /*01cc*/ 	.word	0x00004b10


	//   ....[39]....
        /*01d0*/ 	.word	0x00004c10


	//   ....[40]....
        /*01d4*/ 	.word	0x00004c40


	//   ....[41]....
        /*01d8*/ 	.word	0x00004c70


	//   ....[42]....
        /*01dc*/ 	.word	0x00004d70


	//   ....[43]....
        /*01e0*/ 	.word	0x00004db0


	//   ....[44]....
        /*01e4*/ 	.word	0x00004de0


	//----- nvinfo : EIATTR_VRC_CTA_INIT_COUNT
	.align		4
.L_1768:
        /*01e8*/ 	.byte	0x02, 0x4a
	.zero		1
	.zero		1


	//----- nvinfo : EIATTR_EXIT_INSTR_OFFSETS
	.align		4
        /*01ec*/ 	.byte	0x04, 0x1c
        /*01ee*/ 	.short	(.L_1770 - .L_1769)


	//   ....[0]....
.L_1769:
        /*01f0*/ 	.word	0x000058a0


	//   ....[1]....
        /*01f4*/ 	.word	0x00005920


	//----- nvinfo : EIATTR_MAX_THREADS
	.align		4
.L_1770:
        /*01f8*/ 	.byte	0x04, 0x05
        /*01fa*/ 	.short	(.L_1772 - .L_1771)
.L_1771:
        /*01fc*/ 	.word	0x00000100
        /*0200*/ 	.word	0x00000001
        /*0204*/ 	.word	0x00000001


	//----- nvinfo : EIATTR_CRS_STACK_SIZE
	.align		4
.L_1772:
        /*0208*/ 	.byte	0x04, 0x1e
        /*020a*/ 	.short	(.L_1774 - .L_1773)
.L_1773:
        /*020c*/ 	.word	0x00000000


	//----- nvinfo : EIATTR_CBANK_PARAM_SIZE
	.align		4
.L_1774:
        /*0210*/ 	.byte	0x03, 0x19
        /*0212*/ 	.short	0x0051


	//----- nvinfo : EIATTR_PARAM_CBANK
	.align		4
        /*0214*/ 	.byte	0x04, 0x0a
        /*0216*/ 	.short	(.L_1776 - .L_1775)
	.align		4
.L_1775:
        /*0218*/ 	.word	index@(.nv.constant0._ZN6thrust24THRUST_300001_SM_1000_NS8cuda_cub4core6detail13_kernel_agentINS1_8__reduce11ReduceAgentINS0_12zip_iteratorIN4cuda3std3__45tupleIJNS0_6detail15normal_iteratorINS0_10device_ptrIfEEEENS0_17counting_iteratorIlNS0_11use_defaultESI_SI_EEEEEEEPNSB_IJflEEESM_iNS1_9__extrema9arg_min_fIflNSA_4lessIfEEEEEEJSL_SN_iN3cub18CUB_300001_SM_100013GridEvenShareIiEENSV_9GridQueueIjEESS_EEEvDpT0_)
        /*021c*/ 	.short	0x0380
        /*021e*/ 	.short	0x0051


	//----- nvinfo : EIATTR_SW_WAR
	.align		4
.L_1776:
        /*0220*/ 	.byte	0x04, 0x36
        /*0222*/ 	.short	(.L_1778 - .L_1777)
.L_1777:
        /*0224*/ 	.word	0x00000008
.L_1778:


//--------------------- .nv.info._ZN6thrust24THRUST_300001_SM_1000_NS8cuda_cub4core6detail13_kernel_agentINS1_8__reduce11ReduceAgentINS0_12zip_iteratorIN4cuda3std3__45tupleIJNS0_6detail15normal_iteratorINS0_10device_ptrIfEEEENS0_17counting_iteratorIlNS0_11use_defaultESI_SI_EEEEEEEPNSB_IJflEEESM_iNS1_9__extrema9arg_min_fIflNSA_4lessIfEEEEEEJSL_SN_iSS_EEEvDpT0_ --------------------------
	.section	.nv.info._ZN6thrust24THRUST_300001_SM_1000_NS8cuda_cub4core6detail13_kernel_agentINS1_8__reduce11ReduceAgentINS0_12zip_iteratorIN4cuda3std3__45tupleIJNS0_6detail15normal_iteratorINS0_10device_ptrIfEEEENS0_17counting_iteratorIlNS0_11use_defaultESI_SI_EEEEEEEPNSB_IJflEEESM_iNS1_9__extrema9arg_min_fIflNSA_4lessIfEEEEEEJSL_SN_iSS_EEEvDpT0_,"",@"SHT_CUDA_INFO"
	.sectionflags	@""
	.align	4


	//----- nvinfo : EIATTR_CUDA_API_VERSION
	.align		4
        /*0000*/ 	.byte	0x04, 0x37
        /*0002*/ 	.short	(.L_1780 - .L_1779)
.L_1779:
        /*0004*/ 	.word	0x00000082


	//----- nvinfo : EIATTR_KPARAM_INFO
	.align		4
.L_1780:
        /*0008*/ 	.byte	0x04, 0x17
        /*000a*/ 	.short	(.L_1782 - .L_1781)
.L_1781:
        /*000c*/ 	.word	0x00000000
        /*0010*/ 	.short	0x0003
        /*0012*/ 	.short	0x001c
        /*0014*/ 	.byte	0x00, 0xf0, 0x05, 0x00


	//----- nvinfo : EIATTR_KPARAM_INFO
	.align		4
.L_1782:
        /*0018*/ 	.byte	0x04, 0x17
        /*001a*/ 	.short	(.L_1784 - .L_1783)
.L_1783:
        /*001c*/ 	.word	0x00000000
        /*0020*/ 	.short	0x0002
        /*0022*/ 	.short	0x0018
        /*0024*/ 	.byte	0x00, 0xf0, 0x11, 0x00


	//----- nvinfo : EIATTR_KPARAM_INFO
	.align		4
.L_1784:
        /*0028*/ 	.byte	0x04, 0x17
        /*002a*/ 	.short	(.L_1786 - .L_1785)
.L_1785:
        /*002c*/ 	.word	0x00000000
        /*0030*/ 	.short	0x0001
        /*0032*/ 	.short	0x0010
        /*0034*/ 	.byte	0x00, 0xf5, 0x21, 0x00


	//----- nvinfo : EIATTR_KPARAM_INFO
	.align		4
.L_1786:
        /*0038*/ 	.byte	0x04, 0x17
        /*003a*/ 	.short	(.L_1788 - .L_1787)
.L_1787:
        /*003c*/ 	.word	0x00000000
        /*0040*/ 	.short	0x0000
        /*0042*/ 	.short	0x0000
        /*0044*/ 	.byte	0x00, 0xf0, 0x41, 0x00


	//----- nvinfo : EIATTR_SPARSE_MMA_MASK
	.align		4
.L_1788:
        /*0048*/ 	.byte	0x03, 0x50
        /*004a*/ 	.short	0x0000


	//----- nvinfo : EIATTR_MAXREG_COUNT
	.align		4
        /*004c*/ 	.byte	0x03, 0x1b
        /*004e*/ 	.short	0x00ff


	//----- nvinfo : EIATTR_NUM_BARRIERS
	.align		4
        /*0050*/ 	.byte	0x02, 0x4c
        /*0052*/ 	.byte	0x01
	.zero		1


	//----- nvinfo : EIATTR_MERCURY_ISA_VERSION
	.align		4
        /*0054*/ 	.byte	0x03, 0x5f
        /*0056*/ 	.short	0x0101


	//----- nvinfo : EIATTR_COOP_GROUP_MASK_REGIDS
	.align		4
        /*0058*/ 	.byte	0x04, 0x29
        /*005a*/ 	.short	(.L_1790 - .L_1789)


	//   ....[0]....
.L_1789:
        /*005c*/ 	.word	0xffffffff


	//   ....[1]....
        /*0060*/ 	.word	0xffffffff


	//   ....[2]....
        /*0064*/ 	.word	0xffffffff


	//   ....[3]....
        /*0068*/ 	.word	0xffffffff


	//   ....[4]....
        /*006c*/ 	.word	0xffffffff


	//   ....[5]....
        /*0070*/ 	.word	0xffffffff


	//   ....[6]....
        /*0074*/ 	.word	0xffffffff


	//   ....[7]....
        /*0078*/ 	.word	0xffffffff


	//   ....[8]....
        /*007c*/ 	.word	0xffffffff


	//   ....[9]....
        /*0080*/ 	.word	0xffffffff


	//   ....[10]....
        /*0084*/ 	.word	0xffffffff


	//   ....[11]....
        /*0088*/ 	.word	0xffffffff


	//   ....[12]....
        /*008c*/ 	.word	0xffffffff


	//   ....[13]....
        /*0090*/ 	.word	0xffffffff


	//   ....[14]....
        /*0094*/ 	.word	0xffffffff


	//   ....[15]....
        /*0098*/ 	.word	0xffffffff


	//   ....[16]....
        /*009c*/ 	.word	0xffffffff


	//   ....[17]....
        /*00a0*/ 	.word	0xffffffff


	//   ....[18]....
        /*00a4*/ 	.word	0xffffffff


	//   ....[19]....
        /*00a8*/ 	.word	0xffffffff


	//   ....[20]....
        /*00ac*/ 	.word	0xffffffff


	//   ....[21]....
        /*00b0*/ 	.word	0xffffffff


	//   ....[22]....
        /*00b4*/ 	.word	0xffffffff


	//   ....[23]....
        /*00b8*/ 	.word	0xffffffff


	//   ....[24]....
        /*00bc*/ 	.word	0xffffffff


	//   ....[25]....
        /*00c0*/ 	.word	0xffffffff


	//   ....[26]....
        /*00c4*/ 	.word	0xffffffff


	//   ....[27]....
        /*00c8*/ 	.word	0xffffffff


	//   ....[28]....
        /*00cc*/ 	.word	0xffffffff


	//   ....[29]....
        /*00d0*/ 	.word	0xffffffff


	//   ....[30]....
        /*00d4*/ 	.word	0xffffffff


	//   ....[31]....
        /*00d8*/ 	.word	0xffffffff


	//   ....[32]....
        /*00dc*/ 	.word	0xffffffff


	//   ....[33]....
        /*00e0*/ 	.word	0xffffffff


	//   ....[34]....
        /*00e4*/ 	.word	0xffffffff


	//   ....[35]....
        /*00e8*/ 	.word	0xffffffff


	//   ....[36]....
        /*00ec*/ 	.word	0xffffffff


	//   ....[37]....
        /*00f0*/ 	.word	0xffffffff


	//   ....[38]....
        /*00f4*/ 	.word	0xffffffff


	//   ....[39]....
        /*00f8*/ 	.word	0xffffffff


	//   ....[40]....
        /*00fc*/ 	.word	0xffffffff


	//   ....[41]....
        /*0100*/ 	.word	0xffffffff


	//   ....[42]....
        /*0104*/ 	.word	0xffffffff


	//   ....[43]....
        /*0108*/ 	.word	0xffffffff


	//   ....[44]....
        /*010c*/ 	.word	0xffffffff


	//----- nvinfo : EIATTR_COOP_GROUP_INSTR_OFFSETS
	.align		4
.L_1790:
        /*0110*/ 	.byte	0x04, 0x28
        /*0112*/ 	.short	(.L_1792 - .L_1791)


	//   ....[0]....
.L_1791:
        /*0114*/ 	.word	0x00000b10


	//   ....[1]....
        /*0118*/ 	.word	0x00000b40


	//   ....[2]....
        /*011c*/ 	.word	0x00000b50


	//   ....[3]....
        /*0120*/ 	.word	0x00000c50


	//   ....[4]....
        /*0124*/ 	.word	0x00000c80


	//   ....[5]....
        /*0128*/ 	.word	0x00000cb0


	//   ....[6]....
        /*012c*/ 	.word	0x00000db0


	//   ....[7]....
        /*0130*/ 	.word	0x00000de0


	//   ....[8]....
        /*0134*/ 	.word	0x00000e10


	//   ....[9]....
        /*0138*/ 	.word	0x00000f10


	//   ....[10]....
        /*013c*/ 	.word	0x00000f40


	//   ....[11]....
        /*0140*/ 	.word	0x00000f70


	//   ....[12]....
        /*0144*/ 	.word	0x00001070


	//   ....[13]....
        /*0148*/ 	.word	0x000010b0


	//   ....[14]....
        /*014c*/ 	.word	0x000010e0


	//   ....[15]....
        /*0150*/ 	.word	0x00001c80


	//   ....[16]....
        /*0154*/ 	.word	0x00001c90


	//   ....[17]....
        /*0158*/ 	.word	0x00001ca0


	//   ....[18]....
        /*015c*/ 	.word	0x00001da0


	//   ....[19]....
        /*0160*/ 	.word	0x00001de0


	//   ....[20]....
        /*0164*/ 	.word	0x00001e00


	//   ....[21]....
        /*0168*/ 	.word	0x00001f10


	//   ....[22]....
        /*016c*/ 	.word	0x00001f50


	//   ....[23]....
        /*0170*/ 	.word	0x00001f70


	//   ....[24]....
        /*0174*/ 	.word	0x00002080


	//   ....[25]....
        /*0178*/ 	.word	0x000020c0


	//   ....[26]....
        /*017c*/ 	.word	0x000020f0


	//   ....[27]....
        /*0180*/ 	.word	0x000021f0


	//   ....[28]....
        /*0184*/ 	.word	0x00002230


	//   ....[29]....
        /*0188*/ 	.word	0x00002260


	//   ....[30]....
        /*018c*/ 	.word	0x000045f0


	//   ....[31]....
        /*0190*/ 	.word	0x00004620


	//   ....[32]....
        /*0194*/ 	.word	0x00004630


	//   ....[33]....
        /*0198*/ 	.word	0x00004730


	//   ....[34]....
        /*019c*/ 	.word	0x00004760


	//   ....[35]....
        /*01a0*/ 	.word	0x00004790


	//   ....[36]....
        /*01a4*/ 	.word	0x00004890


	//   ....[37]....
        /*01a8*/ 	.word	0x000048c0


	//   ....[38]....
        /*01ac*/ 	.word	0x000048f0


	//   ....[39]....
        /*01b0*/ 	.word	0x000049f0


	//   ....[40]....
        /*01b4*/ 	.word	0x00004a20


	//   ....[41]....
        /*01b8*/ 	.word	0x00004a50


	//   ....[42]....
        /*01bc*/ 	.word	0x00004b50


	//   ....[43]....
        /*01c0*/ 	.word	0x00004b90


	//   ....[44]....
        /*01c4*/ 	.word	0x00004bc0


	//----- nvinfo : EIATTR_VRC_CTA_INIT_COUNT
	.align		4
.L_1792:
        /*01c8*/ 	.byte	0x02, 0x4a
	.zero		1
	.zero		1


	//----- nvinfo : EIATTR_EXIT_INSTR_OFFSETS
	.align		4
        /*01cc*/ 	.byte	0x04, 0x1c
        /*01ce*/ 	.short	(.L_1794 - .L_1793)


	//   ....[0]....
.L_1793:
        /*01d0*/ 	.word	0x00000030


	//   ....[1]....
        /*01d4*/ 	.word	0x000056a0


	//   ....[2]....
        /*01d8*/ 	.word	0x00005700


	//----- nvinfo : EIATTR_MAX_THREADS
	.align		4
.L_1794:
        /*01dc*/ 	.byte	0x04, 0x05
        /*01de*/ 	.short	(.L_1796 - .L_1795)
.L_1795:
        /*01e0*/ 	.word	0x00000100
        /*01e4*/ 	.word	0x00000001
        /*01e8*/ 	.word	0x00000001


	//----- nvinfo : EIATTR_CRS_STACK_SIZE
	.align		4
.L_1796:
        /*01ec*/ 	.byte	0x04, 0x1e
        /*01ee*/ 	.short	(.L_1798 - .L_1797)
.L_1797:
        /*01f0*/ 	.word	0x00000000


	//----- nvinfo : EIATTR_CBANK_PARAM_SIZE
	.align		4
.L_1798:
        /*01f4*/ 	.byte	0x03, 0x19
        /*01f6*/ 	.short	0x001d


	//----- nvinfo : EIATTR_PARAM_CBANK
	.align		4
        /*01f8*/ 	.byte	0x04, 0x0a
        /*01fa*/ 	.short	(.L_1800 - .L_1799)
	.align		4
.L_1799:
        /*01fc*/ 	.word	index@(.nv.constant0._ZN6thrust24THRUST_300001_SM_1000_NS8cuda_cub4core6detail13_kernel_agentINS1_8__reduce11ReduceAgentINS0_12zip_iteratorIN4cuda3std3__45tupleIJNS0_6detail15normal_iteratorINS0_10device_ptrIfEEEENS0_17counting_iteratorIlNS0_11use_defaultESI_SI_EEEEEEEPNSB_IJflEEESM_iNS1_9__extrema9arg_min_fIflNSA_4lessIfEEEEEEJSL_SN_iSS_EEEvDpT0_)
        /*0200*/ 	.short	0x0380
        /*0202*/ 	.short	0x001d


	//----- nvinfo : EIATTR_SW_WAR
	.align		4
.L_1800:
        /*0204*/ 	.byte	0x04, 0x36
        /*0206*/ 	.short	(.L_1802 - .L_1801)
.L_1801:
        /*0208*/ 	.word	0x00000008
.L_1802:


//--------------------- .nv.info._ZN6thrust24THRUST_300001_SM_1000_NS8cuda_cub4core6detail13_kernel_agentINS1_8__unique11UniqueAgentINS0_6detail15normal_iteratorINS0_10device_ptrIfEEEESB_N4cuda3std3__48equal_toIfEEiPiEEJSB_SB_SG_SH_iN3cub18CUB_300001_SM_100013ScanTileStateIiLb1EEEmEEEvDpT0_ --------------------------
	.section	.nv.info._ZN6thrust24THRUST_300001_SM_1000_NS8cuda_cub4core6detail13_kernel_agentINS1_8__unique11UniqueAgentINS0_6detail15normal_iteratorINS0_10device_ptrIfEEEESB_N4cuda3std3__48equal_toIfEEiPiEEJSB_SB_SG_SH_iN3cub18CUB_300001_SM_100013ScanTileStateIiLb1EEEmEEEvDpT0_,"",@"SHT_CUDA_INFO"
	.sectionflags	@""
	.align	4


	//----- nvinfo : EIATTR_CUDA_API_VERSION
	.align		4
        /*0000*/ 	.byte	0x04, 0x37
        /*0002*/ 	.short	(.L_1804 - .L_1803)
.L_1803:
        /*0004*/ 	.word	0x00000082


	//----- nvinfo : EIATTR_KPARAM_INFO
	.align		4
.L_1804:
        /*0008*/ 	.byte	0x04, 0x17
        /*000a*/ 	.short	(.L_1806 - .L_1805)
.L_1805:
        /*000c*/ 	.word	0x00000000
        /*0010*/ 	.short	0x0006
        /*0012*/ 	.short	0x0030
        /*0014*/ 	.byte	0x00, 0xf0, 0x21, 0x00


	//----- nvinfo : EIATTR_KPARAM_INFO
	.align		4
.L_1806:
        /*0018*/ 	.byte	0x04, 0x17
        /*001a*/ 	.short	(.L_1808 - .L_1807)
.L_1807:
        /*001c*/ 	.word	0x00000000
        /*0020*/ 	.short	0x0005
        /*0022*/ 	.short	0x0028
        /*0024*/ 	.byte	0x00, 0xf0, 0x21, 0x00


	//----- nvinfo : EIATTR_KPARAM_INFO
	.align		4
.L_1808:
        /*0028*/ 	.byte	0x04, 0x17
        /*002a*/ 	.short	(.L_1810 - .L_1809)
.L_1809:
        /*002c*/ 	.word	0x00000000
        /*0030*/ 	.short	0x0004
        /*0032*/ 	.short	0x0020
        /*0034*/ 	.byte	0x00, 0xf0, 0x11, 0x00


	//----- nvinfo : EIATTR_KPARAM_INFO
	.align		4
.L_1810:
        /*0038*/ 	.byte	0x04, 0x17
        /*003a*/ 	.short	(.L_1812 - .L_1811)
.L_1811:
        /*003c*/ 	.word	0x00000000
        /*0040*/ 	.short	0x0003
        /*0042*/ 	.short	0x0018
        /*0044*/ 	.byte	0x00, 0xf5, 0x21, 0x00


	//----- nvinfo : EIATTR_KPARAM_INFO
	.align		4
.L_1812:
        /*0048*/ 	.byte	0x04, 0x17
        /*004a*/ 	.short	(.L_1814 - .L_1813)
.L_1813:
        /*004c*/ 	.word	0x00000000
        /*0050*/ 	.short	0x0002
        /*0052*/ 	.short	0x0010
        /*0054*/ 	.byte	0x00, 0xf0, 0x05, 0x00


	//----- nvinfo : EIATTR_KPARAM_INFO
	.align		4
.L_1814:
        /*0058*/ 	.byte	0x04, 0x17
        /*005a*/ 	.short	(.L_1816 - .L_1815)
.L_1815:
        /*005c*/ 	.word	0x00000000
        /*0060*/ 	.short	0x0001
        /*0062*/ 	.short	0x0008
        /*0064*/ 	.byte	0x00, 0xf0, 0x21, 0x00


	//----- nvinfo : EIATTR_KPARAM_INFO
	.align		4
.L_1816:
        /*0068*/ 	.byte	0x04, 0x17
        /*006a*/ 	.short	(.L_1818 - .L_1817)
.L_1817:
        /*006c*/ 	.word	0x00000000
        /*0070*/ 	.short	0x0000
        /*0072*/ 	.short	0x0000
        /*0074*/ 	.byte	0x00, 0xf0, 0x21, 0x00


	//----- nvinfo : EIATTR_SPARSE_MMA_MASK
	.align		4
.L_1818:
        /*0078*/ 	.byte	0x03, 0x50
        /*007a*/ 	.short	0x0000


	//----- nvinfo : EIATTR_MAXREG_COUNT
	.align		4
        /*007c*/ 	.byte	0x03, 0x1b
        /*007e*/ 	.short	0x00ff


	//----- nvinfo : EIATTR_NUM_BARRIERS
	.align		4
        /*0080*/ 	.byte	0x02, 0x4c
        /*0082*/ 	.byte	0x01
	.zero		1


	//----- nvinfo : EIATTR_ANNOTATIONS
	.align		4
        /*0084*/ 	.byte	0x04, 0x55
        /*0086*/ 	.short	(.L_1820 - .L_1819)


	//   ....[0]....
.L_1819:
        /*0088*/ 	.word	0x00000001
        /*008c*/ 	.byte	0x50, 0x4d, 0x00, 0x00, 0x01, 0x00, 0x00, 0x00, 0x40, 0x59, 0x00, 0x00


	//----- nvinfo : EIATTR_MERCURY_ISA_VERSION
	.align		4
.L_1820:
        /*0098*/ 	.byte	0x03, 0x5f
        /*009a*/ 	.short	0x0101


	//----- nvinfo : EIATTR_UNUSED_LOAD_BYTE_OFFSET
	.align		4
        /*009c*/ 	.byte	0x04, 0x44
        /*009e*/ 	.short	(.L_1822 - .L_1821)


	//   ....[0]....
.L_1821:
        /*00a0*/ 	.word	0x00005a30
        /*00a4*/ 	.word	0x0000fff0


	//----- nvinfo : EIATTR_COOP_GROUP_MASK_REGIDS
	.align		4
.L_1822:
        /*00a8*/ 	.byte	0x04, 0x29
        /*00aa*/ 	.short	(.L_1824 - .L_1823)


	//   ....[0]....
.L_1823:
        /*00ac*/ 	.word	0xffffffff


	//   ....[1]....
        /*00b0*/ 	.word	0xffffffff


	//   ....[2]....
        /*00b4*/ 	.word	0xffffffff


	//   ....[3]....
        /*00b8*/ 	.word	0xffffffff


	//   ....[4]....
        /*00bc*/ 	.word	0xffffffff


	//   ....[5]....
        /*00c0*/ 	.word	0xffffffff


	//   ....[6]....
        /*00c4*/ 	.word	0xffffffff


	//   ....[7]....
        /*00c8*/ 	.word	0xffffffff


	//   ....[8]....
        /*00cc*/ 	.word	0xffffffff


	//   ....[9]....
        /*00d0*/ 	.word	0xffffffff


	//   ....[10]....
        /*00d4*/ 	.word	0xffffffff


	//   ....[11]....
        /*00d8*/ 	.word	0xffffffff


	//   ....[12]....
        /*00dc*/ 	.word	0xffffffff


	//   ....[13]....
        /*00e0*/ 	.word	0xffffffff


	//   ....[14]....
        /*00e4*/ 	.word	0xffffffff


	//   ....[15]....
        /*00e8*/ 	.word	0xffffffff


	//   ....[16]....
        /*00ec*/ 	.word	0xffffffff


	//   ....[17]....
        /*00f0*/ 	.word	0xffffffff


	//   ....[18]....
        /*00f4*/ 	.word	0xffffffff


	//   ....[19]....
        /*00f8*/ 	.word	0xffffffff


	//   ....[20]....
        /*00fc*/ 	.word	0xffffffff


	//   ....[21]....
        /*0100*/ 	.word	0xffffffff


	//   ....[22]....
        /*0104*/ 	.word	0xffffffff


	//   ....[23]....
        /*0108*/ 	.word	0xffffffff


	//   ....[24]....
        /*010c*/ 	.word	0xffffffff


	//   ....[25]....
        /*0110*/ 	.word	0xffffffff


	//   ....[26]....
        /*0114*/ 	.word	0xffffffff


	//   ....[27]....
        /*0118*/ 	.word	0xffffffff


	//   ....[28]....
        /*011c*/ 	.word	0xffffffff


	//   ....[29]....
        /*0120*/ 	.word	0xffffffff


	//   ....[30]....
        /*0124*/ 	.word	0xffffffff


	//   ....[31]....
        /*0128*/ 	.word	0xffffffff


	//   ....[32]....
        /*012c*/ 	.word	0xffffffff


	//   ....[33]....
        /*0130*/ 	.word	0xffffffff


	//   ....[34]....
        /*0134*/ 	.word	0xffffffff


	//   ....[35]....
        /*0138*/ 	.word	0xffffffff


	//   ....[36]....
        /*013c*/ 	.word	0xffffffff


	//   ....[37]....
        /*0140*/ 	.word	0xffffffff


	//   ....[38]....
        /*0144*/ 	.word	0xffffffff


	//   ....[39]....
        /*0148*/ 	.word	0xffffffff


	//   ....[40]....
        /*014c*/ 	.word	0xffffffff


	//   ....[41]....
        /*0150*/ 	.word	0xffffffff


	//   ....[42]....
        /*0154*/ 	.word	0xffffffff


	//   ....[43]....
        /*0158*/ 	.word	0xffffffff


	//   ....[44]....
        /*015c*/ 	.word	0xffffffff


	//   ....[45]....
        /*0160*/ 	.word	0xffffffff


	//   ....[46]....
        /*0164*/ 	.word	0xffffffff


	//   ....[47]....
        /*0168*/ 	.word	0xffffffff


	//   ....[48]....
        /*016c*/ 	.word	0xffffffff


	//   ....[49]....
        /*0170*/ 	.word	0xffffffff


	//   ....[50]....
        /*0174*/ 	.word	0xffffffff


	//   ....[51]....
        /*0178*/ 	.word	0xffffffff


	//   ....[52]....
        /*017c*/ 	.word	0xffffffff


	//   ....[53]....
        /*0180*/ 	.word	0xffffffff


	//   ....[54]....
        /*0184*/ 	.word	0xffffffff


	//   ....[55]....
        /*0188*/ 	.word	0xffffffff


	//   ....[56]....
        /*018c*/ 	.word	0xffffffff


	//   ....[57]....
        /*0190*/ 	.word	0xffffffff


	//   ....[58]....
        /*0194*/ 	.word	0xffffffff


	//   ....[59]....
        /*0198*/ 	.word	0xffffffff


	//   ....[60]....
        /*019c*/ 	.word	0x05000014


	//   ....[61]....
        /*01a0*/ 	.word	0x05000014


	//   ....[62]....
        /*01a4*/ 	.word	0x05000014


	//   ....[63]....
        /*01a8*/ 	.word	0x05000014


	//   ....[64]....
        /*01ac*/ 	.word	0x05000014


	//   ....[65]....
        /*01b0*/ 	.word	0x05000014


	//   ....[66]....
        /*01b4*/ 	.word	0x05000014


	//   ....[67]....
        /*01b8*/ 	.word	0x05000014


	//   ....[68]....
        /*01bc*/ 	.word	0x05000014


	//   ....[69]....
        /*01c0*/ 	.word	0x05000014


	//   ....[70]....
        /*01c4*/ 	.word	0x05000014


	//   ....[71]....
        /*01c8*/ 	.word	0x05000014


	//   ....[72]....
        /*01cc*/ 	.word	0x05000014


	//   ....[73]....
        /*01d0*/ 	.word	0x05000014


	//   ....[74]....
        /*01d4*/ 	.word	0x05000014


	//   ....[75]....
        /*01d8*/ 	.word	0x05000014


	//   ....[76]....
        /*01dc*/ 	.word	0x05000014


	//   ....[77]....
        /*01e0*/ 	.word	0x05000014


	//   ....[78]....
        /*01e4*/ 	.word	0x05000014


	//   ....[79]....
        /*01e8*/ 	.word	0x05000014


	//   ....[80]....
        /*01ec*/ 	.word	0x05000014


	//   ....[81]....
        /*01f0*/ 	.word	0x05000014


	//   ....[82]....
        /*01f4*/ 	.word	0x05000014


	//   ....[83]....
        /*01f8*/ 	.word	0x05000014


	//   ....[84]....
        /*01fc*/ 	.word	0x05000014


	//   ....[85]....
        /*0200*/ 	.word	0x05000014


	//   ....[86]....
        /*0204*/ 	.word	0x05000014


	//   ....[87]....
        /*0208*/ 	.word	0x05000014


	//   ....[88]....
        /*020c*/ 	.word	0x05000014


	//   ....[89]....
        /*0210*/ 	.word	0x05000014


	//   ....[90]....
        /*0214*/ 	.word	0x05000014


	//   ....[91]....
        /*0218*/ 	.word	0x05000014


	//   ....[92]....
        /*021c*/ 	.word	0x05000014


	//   ....[93]....
        /*0220*/ 	.word	0x05000014


	//   ....[94]....
        /*0224*/ 	.word	0x05000014


	//   ....[95]....
        /*0228*/ 	.word	0x05000014


	//----- nvinfo : EIATTR_COOP_GROUP_INSTR_OFFSETS
	.align		4
.L_1824:
        /*022c*/ 	.byte	0x04, 0x28
        /*022e*/ 	.short	(.L_1826 - .L_1825)


	//   ....[0]....
.L_1825:
        /*0230*/ 	.word	0x00000330


	//   ....[1]....
        /*0234*/ 	.word	0x00000680


	//   ....[2]....
        /*0238*/ 	.word	0x000006a0


	//   ....[3]....
        /*023c*/ 	.word	0x000006c0


	//   ....[4]....
        /*0240*/ 	.word	0x000006e0


	//   ....[5]....
        /*0244*/ 	.word	0x00000700


	//   ....[6]....
        /*0248*/ 	.word	0x000014b0


	//   ....[7]....
        /*024c*/ 	.word	0x000017d0


	//   ....[8]....
        /*0250*/ 	.word	0x00001800


	//   ....[9]....
        /*0254*/ 	.word	0x00001820


	//   ....[10]....
        /*0258*/ 	.word	0x00001840


	//   ....[11]....
        /*025c*/ 	.word	0x00001860


	//   ....[12]....
        /*0260*/ 	.word	0x00001a80


	//   ....[13]....
        /*0264*/ 	.word	0x00001b40


	//   ....[14]....
        /*0268*/ 	.word	0x00001ba0


	//   ....[15]....
        /*026c*/ 	.word	0x00001bf0


	//   ....[16]....
        /*0270*/ 	.word	0x00001c60


	//   ....[17]....
        /*0274*/ 	.word	0x00001cb0


	//   ....[18]....
        /*0278*/ 	.word	0x00001d00


	//   ....[19]....
        /*027c*/ 	.word	0x00001d50


	//   ....[20]....
        /*0280*/ 	.word	0x00001da0


	//   ....[21]....
        /*0284*/ 	.word	0x00001e70


	//   ....[22]....
        /*0288*/ 	.word	0x00001f30


	//   ....[23]....
        /*028c*/ 	.word	0x00001f80


	//   ....[24]....
        /*0290*/ 	.word	0x00001fe0


	//   ....[25]....
        /*0294*/ 	.word	0x00002000


	//   ....[26]....
        /*0298*/ 	.word	0x00002050


	//   ....[27]....
        /*029c*/ 	.word	0x00002090


	//   ....[28]....
        /*02a0*/ 	.word	0x000020d0


	//   ....[29]....
        /*02a4*/ 	.word	0x00002110


	//   ....[30]....
        /*02a8*/ 	.word	0x000033e0


	//   ....[31]....
        /*02ac*/ 	.word	0x00003890


	//   ....[32]....
        /*02b0*/ 	.word	0x000038c0


	//   ....[33]....
        /*02b4*/ 	.word	0x000038f0


	//   ....[34]....
        /*02b8*/ 	.word	0x00003910


	//   ....[35]....
        /*02bc*/ 	.word	0x00003930


	//   ....[36]....
        /*02c0*/ 	.word	0x000048f0


	//   ....[37]....
        /*02c4*/ 	.word	0x00004dd0


	//   ....[38]....
        /*02c8*/ 	.word	0x00004df0


	//   ....[39]....
        /*02cc*/ 	.word	0x00004e10


	//   ....[40]....
        /*02d0*/ 	.word	0x00004e30


	//   ....[41]....
        /*02d4*/ 	.word	0x00004e50


	//   ....[42]....
        /*02d8*/ 	.word	0x00005090


	//   ....[43]....
        /*02dc*/ 	.word	0x00005150


	//   ....[44]....
        /*02e0*/ 	.word	0x000051b0


	//   ....[45]....
        /*02e4*/ 	.word	0x00005240


	//   ....[46]....
        /*02e8*/ 	.word	0x00005290


	//   ....[47]....
        /*02ec*/ 	.word	0x000052e0


	//   ....[48]....
        /*02f0*/ 	.word	0x00005340


	//   ....[49]....
        /*02f4*/ 	.word	0x000053b0


	//   ....[50]....
        /*02f8*/ 	.word	0x000053f0


	//   ....[51]....
        /*02fc*/ 	.word	0x00005490


	//   ....[52]....
        /*0300*/ 	.word	0x00005560


	//   ....[53]....
        /*0304*/ 	.word	0x000055c0


	//   ....[54]....
        /*0308*/ 	.word	0x00005630


	//   ....[55]....
        /*030c*/ 	.word	0x00005680


	//   ....[56]....
        /*0310*/ 	.word	0x000056c0


	//   ....[57]....
        /*0314*/ 	.word	0x00005700


	//   ....[58]....
        /*0318*/ 	.word	0x00005740


	//   ....[59]....
        /*031c*/ 	.word	0x00005780


	//   ....[60]....
        /*0320*/ 	.word	0x00006630


	//   ....[61]....
        /*0324*/ 	.word	0x000066b0


	//   ....[62]....
        /*0328*/ 	.word	0x00006760


	//   ....[63]....
        /*032c*/ 	.word	0x00006850


	//   ....[64]....
        /*0330*/ 	.word	0x000068d0


	//   ....[65]....
        /*0334*/ 	.word	0x00006960


	//   ....[66]....
        /*0338*/ 	.word	0x000069f0


	//   ....[67]....
        /*033c*/ 	.word	0x00006a60


	//   ....[68]....
        /*0340*/ 	.word	0x00006a90


	//   ....[69]....
        /*0344*/ 	.word	0x00006b50


	//   ....[70]....
        /*0348*/ 	.word	0x00006bd0


	//   ....[71]....
        /*034c*/ 	.word	0x00006c50


	//   ....[72]....
        /*0350*/ 	.word	0x00006d10


	//   ....[73]....
        /*0354*/ 	.word	0x00006da0


	//   ....[74]....
        /*0358*/ 	.word	0x00006e20


	//   ....[75]....
        /*035c*/ 	.word	0x00006e90


	//   ....[76]....
        /*0360*/ 	.word	0x00006f10


	//   ....[77]....
        /*0364*/ 	.word	0x00006f40


	//   ....[78]....
        /*0368*/ 	.word	0x00006fd0


	//   ....[79]....
        /*036c*/ 	.word	0x00007050


	//   ....[80]....
        /*0370*/ 	.word	0x000070d0


	//   ....[81]....
        /*0374*/ 	.word	0x000071e0


	//   ....[82]....
        /*0378*/ 	.word	0x00007260


	//   ....[83]....
        /*037c*/ 	.word	0x000072f0


	//   ....[84]....
        /*0380*/ 	.word	0x00007380


	//   ....[85]....
        /*0384*/ 	.word	0x00007400


	//   ....[86]....
        /*0388*/ 	.word	0x00007430


	//   ....[87]....
        /*038c*/ 	.word	0x00007520


	//   ....[88]....
        /*0390*/ 	.word	0x000075a0


	//   ....[89]....
        /*0394*/ 	.word	0x00007620


	//   ....[90]....
        /*0398*/ 	.word	0x000076f0


	//   ....[91]....
        /*039c*/ 	.word	0x000077a0


	//   ....[92]....
        /*03a0*/ 	.word	0x00007820


	//   ....[93]....
        /*03a4*/ 	.word	0x000078a0


	//   ....[94]....
        /*03a8*/ 	.word	0x00007920


	//   ....[95]....
        /*03ac*/ 	.word	0x00007980


	//----- nvinfo : EIATTR_VRC_CTA_INIT_COUNT
	.align		4
.L_1826:
        /*03b0*/ 	.byte	0x02, 0x4a
	.zero		1
	.zero		1


	//----- nvinfo : EIATTR_EXIT_INSTR_OFFSETS
	.align		4
        /*03b4*/ 	.byte	0x04, 0x1c
        /*03b6*/ 	.short	(.L_1828 - .L_1827)


	//   ....[0]....
.L_1827:
        /*03b8*/ 	.word	0x00001210


	//   ....[1]....
        /*03bc*/ 	.word	0x00002e80


	//   ....[2]....
        /*03c0*/ 	.word	0x000065b0


	//   ....[3]....
        /*03c4*/ 	.word	0x000065e0


	//----- nvinfo : EIATTR_MAX_THREADS
	.align		4
.L_1828:
        /*03c8*/ 	.byte	0x04, 0x05
        /*03ca*/ 	.short	(.L_1830 - .L_1829)
.L_1829:
        /*03cc*/ 	.word	0x00000040
        /*03d0*/ 	.word	0x00000001
        /*03d4*/ 	.word	0x00000001


	//----- nvinfo : EIATTR_CRS_STACK_SIZE
	.align		4
.L_1830:
        /*03d8*/ 	.byte	0x04, 0x1e
        /*03da*/ 	.short	(.L_1832 - .L_1831)
.L_1831:
        /*03dc*/ 	.word	0x00000000


	//----- nvinfo : EIATTR_CBANK_PARAM_SIZE
	.align		4
.L_1832:
        /*03e0*/ 	.byte	0x03, 0x19
        /*03e2*/ 	.short	0x0038


	//----- nvinfo : EIATTR_PARAM_CBANK
	.align		4
        /*03e4*/ 	.byte	0x04, 0x0a
        /*03e6*/ 	.short	(.L_1834 - .L_1833)
	.align		4
.L_1833:
        /*03e8*/ 	.word	index@(.nv.constant0._ZN6thrust24THRUST_300001_SM_1000_NS8cuda_cub4core6detail13_kernel_agentINS1_8__unique11UniqueAgentINS0_6detail15normal_iteratorINS0_10device_ptrIfEEEESB_N4cuda3std3__48equal_toIfEEiPiEEJSB_SB_SG_SH_iN3cub18CUB_300001_SM_100013ScanTileStateIiLb1EEEmEEEvDpT0_)
        /*03ec*/ 	.short	0x0380
        /*03ee*/ 	.short	0x0038


	//----- nvinfo : EIATTR_SW_WAR
	.align		4
.L_1834:
        /*03f0*/ 	.byte	0x04, 0x36
        /*03f2*/ 	.short	(.L_1836 - .L_1835)
.L_1835:
        /*03f4*/ 	.word	0x00000008
.L_1836:


//--------------------- .nv.info._ZN6thrust24THRUST_300001_SM_1000_NS8cuda_cub4core6detail13_kernel_agentINS1_8__unique9InitAgentIN3cub18CUB_300001_SM_100013ScanTileStateIiLb1EEEPiiEEJSA_mSB_EEEvDpT0_ --------------------------
	.section	.nv.info._ZN6thrust24THRUST_300001_SM_1000_NS8cuda_cub4core6detail13_kernel_agentINS1_8__unique9InitAgentIN3cub18CUB_300001_SM_100013ScanTileStateIiLb1EEEPiiEEJSA_mSB_EEEvDpT0_,"",@"SHT_CUDA_INFO"
	.sectionflags	@""
	.align	4


	//----- nvinfo : EIATTR_CUDA_API_VERSION
	.align		4
        /*0000*/ 	.byte	0x04, 0x37
        /*0002*/ 	.short	(.L_1838 - .L_1837)
.L_1837:
        /*0004*/ 	.word	0x00000082


	//----- nvinfo : EIATTR_KPARAM_INFO
	.align		4
.L_1838:
        /*0008*/ 	.byte	0x04, 0x17
        /*000a*/ 	.short	(.L_1840 - .L_1839)
.L_1839:
        /*000c*/ 	.word	0x00000000
        /*0010*/ 	.short	0x0002
        /*0012*/ 	.short	0x0010
        /*0014*/ 	.byte	0x00, 0xf5, 0x21, 0x00


	//----- nvinfo : EIATTR_KPARAM_INFO
	.align		4
.L_1840:
        /*0018*/ 	.byte	0x04, 0x17
        /*001a*/ 	.short	(.L_1842 - .L_1841)
.L_1841:
        /*001c*/ 	.word	0x00000000
        /*0020*/ 	.short	0x0001
        /*0022*/ 	.short	0x0008
        /*0024*/ 	.byte	0x00, 0xf0, 0x21, 0x00


	//----- nvinfo : EIATTR_KPARAM_INFO
	.align		4
.L_1842:
        /*0028*/ 	.byte	0x04, 0x17
        /*002a*/ 	.short	(.L_1844 - .L_1843)
.L_1843:
        /*002c*/ 	.word	0x00000000
        /*0030*/ 	.short	0x0000
        /*0032*/ 	.short	0x0000
        /*0034*/ 	.byte	0x00, 0xf0, 0x21, 0x00


	//----- nvinfo : EIATTR_SPARSE_MMA_MASK
	.align		4
.L_1844:
        /*0038*/ 	.byte	0x03, 0x50
        /*003a*/ 	.short	0x0000


	//----- nvinfo : EIATTR_MAXREG_COUNT
	.align		4
        /*003c*/ 	.byte	0x03, 0x1b
        /*003e*/ 	.short	0x00ff


	//----- nvinfo : EIATTR_MERCURY_ISA_VERSION
	.align		4
        /*0040*/ 	.byte	0x03, 0x5f
        /*0042*/ 	.short	0x0101


	//----- nvinfo : EIATTR_VRC_CTA_INIT_COUNT
	.align		4
        /*0044*/ 	.byte	0x02, 0x4a
	.zero		1
	.zero		1


	//----- nvinfo : EIATTR_EXIT_INSTR_OFFSETS
	.align		4
        /*0048*/ 	.byte	0x04, 0x1c
        /*004a*/ 	.short	(.L_1846 - .L_1845)


	//   ....[0]....
.L_1845:
        /*004c*/ 	.word	0x00000130


	//   ....[1]....
        /*0050*/ 	.word	0x00000160


	//----- nvinfo : EIATTR_MAX_THREADS
	.align		4
.L_1846:
        /*0054*/ 	.byte	0x04, 0x05
        /*0056*/ 	.short	(.L_1848 - .L_1847)
.L_1847:
        /*0058*/ 	.word	0x00000080
        /*005c*/ 	.word	0x00000001
        /*0060*/ 	.word	0x00000001


	//----- nvinfo : EIATTR_CBANK_PARAM_SIZE
	.align		4
.L_1848:
        /*0064*/ 	.byte	0x03, 0x19
        /*0066*/ 	.short	0x0018


	//----- nvinfo : EIATTR_PARAM_CBANK
	.align		4
        /*0068*/ 	.byte	0x04, 0x0a
        /*006a*/ 	.short	(.L_1850 - .L_1849)
	.align		4
.L_1849:
        /*006c*/ 	.word	index@(.nv.constant0._ZN6thrust24THRUST_300001_SM_1000_NS8cuda_cub4core6detail13_kernel_agentINS1_8__unique9InitAgentIN3cub18CUB_300001_SM_100013ScanTileStateIiLb1EEEPiiEEJSA_mSB_EEEvDpT0_)
        /*0070*/ 	.short	0x0380
        /*0072*/ 	.short	0x0018


	//----- nvinfo : EIATTR_SW_WAR
	.align		4
.L_1850:
        /*0074*/ 	.byte	0x04, 0x36
        /*0076*/ 	.short	(.L_1852 - .L_1851)
.L_1851:
        /*0078*/ 	.word	0x00000008
.L_1852:


//--------------------- .nv.info._Z8mykernelPfS_iii --------------------------
	.section	.nv.info._Z8mykernelPfS_iii,"",@"SHT_CUDA_INFO"
	.sectionflags	@""
	.align	4


	//----- nvinfo : EIATTR_CUDA_API_VERSION
	.align		4
        /*0000*/ 	.byte	0x04, 0x37
        /*0002*/ 	.short	(.L_1854 - .L_1853)
.L_1853:
        /*0004*/ 	.word	0x00000082


	//----- nvinfo : EIATTR_KPARAM_INFO
	.align		4
.L_1854:
        /*0008*/ 	.byte	0x04, 0x17
        /*000a*/ 	.short	(.L_1856 - .L_1855)
.L_1855:
        /*000c*/ 	.word	0x00000000
        /*0010*/ 	.short	0x0004
        /*0012*/ 	.short	0x0018
        /*0014*/ 	.byte	0x00, 0xf0, 0x11, 0x00


	//----- nvinfo : EIATTR_KPARAM_INFO
	.align		4
.L_1856:
        /*0018*/ 	.byte	0x04, 0x17
        /*001a*/ 	.short	(.L_1858 - .L_1857)
.L_1857:
        /*001c*/ 	.word	0x00000000
        /*0020*/ 	.short	0x0003
        /*0022*/ 	.short	0x0014
        /*0024*/ 	.byte	0x00, 0xf0, 0x11, 0x00


	//----- nvinfo : EIATTR_KPARAM_INFO
	.align		4
.L_1858:
        /*0028*/ 	.byte	0x04, 0x17
        /*002a*/ 	.short	(.L_1860 - .L_1859)
.L_1859:
        /*002c*/ 	.word	0x00000000
        /*0030*/ 	.short	0x0002
        /*0032*/ 	.short	0x0010
        /*0034*/ 	.byte	0x00, 0xf0, 0x11, 0x00


	//----- nvinfo : EIATTR_KPARAM_INFO
	.align		4
.L_1860:
        /*0038*/ 	.byte	0x04, 0x17
        /*003a*/ 	.short	(.L_1862 - .L_1861)
.L_1861:
        /*003c*/ 	.word	0x00000000
        /*0040*/ 	.short	0x0001
        /*0042*/ 	.short	0x0008
        /*0044*/ 	.byte	0x00, 0xf5, 0x21, 0x00


	//----- nvinfo : EIATTR_KPARAM_INFO
	.align		4
.L_1862:
        /*0048*/ 	.byte	0x04, 0x17
        /*004a*/ 	.short	(.L_1864 - .L_1863)
.L_1863:
        /*004c*/ 	.word	0x00000000
        /*0050*/ 	.short	0x0000
        /*0052*/ 	.short	0x0000
        /*0054*/ 	.byte	0x00, 0xf5, 0x21, 0x00


	//----- nvinfo : EIATTR_SPARSE_MMA_MASK
	.align		4
.L_1864:
        /*0058*/ 	.byte	0x03, 0x50
        /*005a*/ 	.short	0x0000


	//----- nvinfo : EIATTR_MAXREG_COUNT
	.align		4
        /*005c*/ 	.byte	0x03, 0x1b
        /*005e*/ 	.short	0x00ff


	//----- nvinfo : EIATTR_MERCURY_ISA_VERSION
	.align		4
        /*0060*/ 	.byte	0x03, 0x5f
        /*0062*/ 	.short	0x0101


	//----- nvinfo : EIATTR_VRC_CTA_INIT_COUNT
	.align		4
        /*0064*/ 	.byte	0x02, 0x4a
	.zero		1
	.zero		1


	//----- nvinfo : EIATTR_EXIT_INSTR_OFFSETS
	.align		4
        /*0068*/ 	.byte	0x04, 0x1c
        /*006a*/ 	.short	(.L_1866 - .L_1865)


	//   ....[0]....
.L_1865:
        /*006c*/ 	.word	0x00000080


	//   ....[1]....
        /*0070*/ 	.word	0x000003d0


	//----- nvinfo : EIATTR_CRS_STACK_SIZE
	.align		4
.L_1866:
        /*0074*/ 	.byte	0x04, 0x1e
        /*0076*/ 	.short	(.L_1868 - .L_1867)
.L_1867:
        /*0078*/ 	.word	0x00000000


	//----- nvinfo : EIATTR_CBANK_PARAM_SIZE
	.align		4
.L_1868:
        /*007c*/ 	.byte	0x03, 0x19
        /*007e*/ 	.short	0x001c


	//----- nvinfo : EIATTR_PARAM_CBANK
	.align		4
        /*0080*/ 	.byte	0x04, 0x0a
        /*0082*/ 	.short	(.L_1870 - .L_1869)
	.align		4
.L_1869:
        /*0084*/ 	.word	index@(.nv.constant0._Z8mykernelPfS_iii)
        /*0088*/ 	.short	0x0380
        /*008a*/ 	.short	0x001c


	//----- nvinfo : EIATTR_SW_WAR
	.align		4
.L_1870:
        /*008c*/ 	.byte	0x04, 0x36
        /*008e*/ 	.short	(.L_1872 - .L_1871)
.L_1871:
        /*0090*/ 	.word	0x00000008
.L_1872:


//--------------------- .nv.callgraph             --------------------------
	.section	.nv.callgraph,"",@"SHT_CUDA_CALLGRAPH"
	.align	4
	.sectionentsize	8
	.align		4
        /*0000*/ 	.word	0x00000000
	.align		4
        /*0004*/ 	.word	0xffffffff
	.align		4
        /*0008*/ 	.word	0x00000000
	.align		4
        /*000c*/ 	.word	0xfffffffe
	.align		4
        /*0010*/ 	.word	0x00000000
	.align		4
        /*0014*/ 	.word	0xfffffffd
	.align		4
        /*0018*/ 	.word	0x00000000
	.align		4
        /*001c*/ 	.word	0xfffffffc


//--------------------- .nv.constant4             --------------------------
	.section	.nv.constant4,"a",@progbits
	.align	8
	.align		8
.nv.constant4:
        /*0000*/ 	.dword	_ZN34_INTERNAL_405fdb92_4_k_cu_729a43624cuda3std3__45__cpo5beginE
	.align		8
        /*0008*/ 	.dword	_ZN34_INTERNAL_405fdb92_4_k_cu_729a43624cuda3std3__45__cpo3endE
	.align		8
        /*0010*/ 	.dword	_ZN34_INTERNAL_405fdb92_4_k_cu_729a43624cuda3std3__45__cpo6cbeginE
	.align		8
        /*0018*/ 	.dword	_ZN34_INTERNAL_405fdb92_4_k_cu_729a43624cuda3std3__45__cpo4cendE
	.align		8
        /*0020*/ 	.dword	_ZN34_INTERNAL_405fdb92_4_k_cu_729a43624cuda3std3__45__cpo6rbeginE
	.align		8
        /*0028*/ 	.dword	_ZN34_INTERNAL_405fdb92_4_k_cu_729a43624cuda3std3__45__cpo4rendE
	.align		8
        /*0030*/ 	.dword	_ZN34_INTERNAL_405fdb92_4_k_cu_729a43624cuda3std3__45__cpo7crbeginE
	.align		8
        /*0038*/ 	.dword	_ZN34_INTERNAL_405fdb92_4_k_cu_729a43624cuda3std3__45__cpo5crendE
	.align		8
        /*0040*/ 	.dword	_ZN34_INTERNAL_405fdb92_4_k_cu_729a43624cuda3std3__436_GLOBAL__N__405fdb92_4_k_cu_729a43626ignoreE
	.align		8
        /*0048*/ 	.dword	_ZN34_INTERNAL_405fdb92_4_k_cu_729a43624cuda3std3__419piecewise_constructE
	.align		8
        /*0050*/ 	.dword	_ZN34_INTERNAL_405fdb92_4_k_cu_729a43624cuda3std3__48in_placeE
	.align		8
        /*0058*/ 	.dword	_ZN34_INTERNAL_405fdb92_4_k_cu_729a43624cuda3std3__420unreachable_sentinelE
	.align		8
        /*0060*/ 	.dword	_ZN34_INTERNAL_405fdb92_4_k_cu_729a43624cuda3std3__47nulloptE
	.align		8
        /*0068*/ 	.dword	_ZN34_INTERNAL_405fdb92_4_k_cu_729a43624cuda3std3__48unexpectE
	.align		8
        /*0070*/ 	.dword	_ZN34_INTERNAL_405fdb92_4_k_cu_729a43624cuda3std6ranges3__45__cpo4swapE
	.align		8
        /*0078*/ 	.dword	_ZN34_INTERNAL_405fdb92_4_k_cu_729a43624cuda3std6ranges3__45__cpo9iter_moveE
	.align		8
        /*0080*/ 	.dword	_ZN34_INTERNAL_405fdb92_4_k_cu_729a43624cuda3std6ranges3__45__cpo5beginE
	.align		8
        /*0088*/ 	.dword	_ZN34_INTERNAL_405fdb92_4_k_cu_729a43624cuda3std6ranges3__45__cpo3endE
	.align		8
        /*0090*/ 	.dword	_ZN34_INTERNAL_405fdb92_4_k_cu_729a43624cuda3std6ranges3__45__cpo6cbeginE
	.align		8
        /*0098*/ 	.dword	_ZN34_INTERNAL_405fdb92_4_k_cu_729a43624cuda3std6ranges3__45__cpo4cendE
	.align		8
        /*00a0*/ 	.dword	_ZN34_INTERNAL_405fdb92_4_k_cu_729a43624cuda3std6ranges3__45__cpo7advanceE
	.align		8
        /*00a8*/ 	.dword	_ZN34_INTERNAL_405fdb92_4_k_cu_729a43624cuda3std6ranges3__45__cpo9iter_swapE
	.align		8
        /*00b0*/ 	.dword	_ZN34_INTERNAL_405fdb92_4_k_cu_729a43624cuda3std6ranges3__45__cpo4nextE
	.align		8
        /*00b8*/ 	.dword	_ZN34_INTERNAL_405fdb92_4_k_cu_729a43624cuda3std6ranges3__45__cpo4prevE
	.align		8
        /*00c0*/ 	.dword	_ZN34_INTERNAL_405fdb92_4_k_cu_729a43624cuda3std6ranges3__45__cpo4dataE
	.align		8
        /*00c8*/ 	.dword	_ZN34_INTERNAL_405fdb92_4_k_cu_729a43624cuda3std6ranges3__45__cpo5cdataE
	.align		8
        /*00d0*/ 	.dword	_ZN34_INTERNAL_405fdb92_4_k_cu_729a43624cuda3std6ranges3__45__cpo4sizeE
	.align		8
        /*00d8*/ 	.dword	_ZN34_INTERNAL_405fdb92_4_k_cu_729a43624cuda3std6ranges3__45__cpo5ssizeE
	.align		8
        /*00e0*/ 	.dword	_ZN34_INTERNAL_405fdb92_4_k_cu_729a43624cuda3std6ranges3__45__cpo8distanceE
	.align		8
        /*00e8*/ 	.dword	_ZN34_INTERNAL_405fdb92_4_k_cu_729a43626thrust24THRUST_300001_SM_1000_NS8cuda_cub3parE
	.align		8
        /*00f0*/ 	.dword	_ZN34_INTERNAL_405fdb92_4_k_cu_729a43626thrust24THRUST_300001_SM_1000_NS8cuda_cub10par_nosyncE
	.align		8
        /*00f8*/ 	.dword	_ZN34_INTERNAL_405fdb92_4_k_cu_729a43626thrust24THRUST_300001_SM_1000_NS6system6detail10sequential3seqE
	.align		8
        /*0100*/ 	.dword	_ZN34_INTERNAL_405fdb92_4_k_cu_729a43626thrust24THRUST_300001_SM_1000_NS6system3cpp3parE
	.align		8
        /*0108*/ 	.dword	_ZN34_INTERNAL_405fdb92_4_k_cu_729a43626thrust24THRUST_300001_SM_1000_NS12placeholders2_1E
	.align		8
        /*0110*/ 	.dword	_ZN34_INTERNAL_405fdb92_4_k_cu_729a43626thrust24THRUST_300001_SM_1000_NS12placeholders2_2E
	.align		8
        /*0118*/ 	.dword	_ZN34_INTERNAL_405fdb92_4_k_cu_729a43626thrust24THRUST_300001_SM_1000_NS12placeholders2_3E
	.align		8
        /*0120*/ 	.dword	_ZN34_INTERNAL_405fdb92_4_k_cu_729a43626thrust24THRUST_300001_SM_1000_NS12placeholders2_4E
	.align		8
        /*0128*/ 	.dword	_ZN34_INTERNAL_405fdb92_4_k_cu_729a43626thrust24THRUST_300001_SM_1000_NS12placeholders2_5E
	.align		8
        /*0130*/ 	.dword	_ZN34_INTERNAL_405fdb92_4_k_cu_729a43626thrust24THRUST_300001_SM_1000_NS12placeholders2_6E
	.align		8
        /*0138*/ 	.dword	_ZN34_INTERNAL_405fdb92_4_k_cu_729a43626thrust24THRUST_300001_SM_1000_NS12placeholders2_7E
	.align		8
        /*0140*/ 	.dword	_ZN34_INTERNAL_405fdb92_4_k_cu_729a43626thrust24THRUST_300001_SM_1000_NS12placeholders2_8E
	.align		8
        /*0148*/ 	.dword	_ZN34_INTERNAL_405fdb92_4_k_cu_729a43626thrust24THRUST_300001_SM_1000_NS12placeholders2_9E
	.align		8
        /*0150*/ 	.dword	_ZN34_INTERNAL_405fdb92_4_k_cu_729a43626thrust24THRUST_300001_SM_1000_NS12placeholders3_10E
	.align		8
        /*0158*/ 	.dword	_ZN34_INTERNAL_405fdb92_4_k_cu_729a43626thrust24THRUST_300001_SM_1000_NS3seqE
	.align		8
        /*0160*/ 	.dword	_ZN34_INTERNAL_405fdb92_4_k_cu_729a43626thrust24THRUST_300001_SM_1000_NS6deviceE


//--------------------- .text._ZN3cub18CUB_300001_SM_10006detail6reduce28DeviceReduceSingleTileKernelINS2_10policy_hubIfyN4cuda3std3__44plusIfEEE10Policy1000EPfSC_iS9_ffNS7_10__identityEEEvT0_T1_T2_T3_T4_T6_ --------------------------
	.section	.text._ZN3cub18CUB_300001_SM_10006detail6reduce28DeviceReduceSingleTileKernelINS2_10policy_hubIfyN4cuda3std3__44plusIfEEE10Policy1000EPfSC_iS9_ffNS7_10__identityEEEvT0_T1_T2_T3_T4_T6_,"ax",@progbits
	.align	128
        .global         _ZN3cub18CUB_300001_SM_10006detail6reduce28DeviceReduceSingleTileKernelINS2_10policy_hubIfyN4cuda3std3__44plusIfEEE10Policy1000EPfSC_iS9_ffNS7_10__identityEEEvT0_T1_T2_T3_T4_T6_
        .type           _ZN3cub18CUB_300001_SM_10006detail6reduce28DeviceReduceSingleTileKernelINS2_10policy_hubIfyN4cuda3std3__44plusIfEEE10Policy1000EPfSC_iS9_ffNS7_10__identityEEEvT0_T1_T2_T3_T4_T6_,@function
        .size           _ZN3cub18CUB_300001_SM_10006detail6reduce28DeviceReduceSingleTileKernelINS2_10policy_hubIfyN4cuda3std3__44plusIfEEE10Policy1000EPfSC_iS9_ffNS7_10__identityEEEvT0_T1_T2_T3_T4_T6_,(.L_x_4148 - _ZN3cub18CUB_300001_SM_10006detail6reduce28DeviceReduceSingleTileKernelINS2_10policy_hubIfyN4cuda3std3__44plusIfEEE10Policy1000EPfSC_iS9_ffNS7_10__identityEEEvT0_T1_T2_T3_T4_T6_)
        .other          _ZN3cub18CUB_300001_SM_10006detail6reduce28DeviceReduceSingleTileKernelINS2_10policy_hubIfyN4cuda3std3__44plusIfEEE10Policy1000EPfSC_iS9_ffNS7_10__identityEEEvT0_T1_T2_T3_T4_T6_,@"STO_CUDA_ENTRY STV_DEFAULT"
_ZN3cub18CUB_300001_SM_10006detail6reduce28DeviceReduceSingleTileKernelINS2_10policy_hubIfyN4cuda3std3__44plusIfEEE10Policy1000EPfSC_iS9_ffNS7_10__identityEEEvT0_T1_T2_T3_T4_T6_:
.text._ZN3cub18CUB_300001_SM_10006detail6reduce28DeviceReduceSingleTileKernelINS2_10policy_hubIfyN4cuda3std3__44plusIfEEE10Policy1000EPfSC_iS9_ffNS7_10__identityEEEvT0_T1_T2_T3_T4_T6_:
[----:B------:R-:W-:Y:S01]  /*0000*/  LDC R1, c[0x0][0x37c] ;  /* 0x0000df00ff017b82 */ /* 0x000fe20000000800 */
[----:B------:R-:W0:Y:S01]  /*0010*/  LDCU UR4, c[0x0][0x390] ;  /* 0x00007200ff0477ac */ /* 0x000e220008000800 */
[----:B------:R-:W1:Y:S01]  /*0020*/  LDCU.64 UR6, c[0x0][0x358] ;  /* 0x00006b00ff0677ac */ /* 0x000e620008000a00 */
[----:B0-----:R-:W-:-:S04]  /*0030*/  MOV R20, UR4 ;  /* 0x0000000400147c02 */ /* 0x001fc80008000f00 */
[----:B------:R-:W-:-:S13]  /*0040*/  ISETP.NE.AND P0, PT, R20, RZ, PT ;  /* 0x000000ff1400720c */ /* 0x000fda0003f05270 */
[----:B-1----:R-:W-:Y:S05]  /*0050*/  @P0 BRA `(.L_x_0) ;  /* 0x00000000001c0947 */ /* 0x002fea0003800000 */
[----:B------:R-:W0:Y:S02]  /*0060*/  S2R R0, SR_TID.X ;  /* 0x0000000000007919 */ /* 0x000e240000002100 */
[----:B0-----:R-:W-:-:S13]  /*0070*/  ISETP.NE.AND P0, PT, R0, RZ, PT ;  /* 0x000000ff0000720c */ /* 0x001fda0003f05270 */
[----:B------:R-:W-:Y:S05]  /*0080*/  @P0 EXIT ;  /* 0x000000000000094d */ /* 0x000fea0003800000 */
[----:B------:R-:W0:Y:S08]  /*0090*/  LDC R5, c[0x0][0x398] ;  /* 0x0000e600ff057b82 */ /* 0x000e300000000800 */
[----:B------:R-:W0:Y:S02]  /*00a0*/  LDC.64 R2, c[0x0][0x388] ;  /* 0x0000e200ff027b82 */ /* 0x000e240000000a00 */
[----:B0-----:R-:W-:Y:S01]  /*00b0*/  STG.E desc[UR6][R2.64], R5 ;  /* 0x0000000502007986 */ /* 0x001fe2000c101906 */
[----:B------:R-:W-:Y:S05]  /*00c0*/  EXIT ;  /* 0x000000000000794d */ /* 0x000fea0003800000 */
.L_x_0:
[----:B------:R-:W0:Y:S01]  /*00d0*/  LDCU UR4, c[0x0][0x380] ;  /* 0x00007000ff0477ac */ /* 0x000e220008000800 */
[----:B------:R-:W-:Y:S01]  /*00e0*/  BSSY.RECONVERGENT B0, `(.L_x_1) ;  /* 0x00003ca000007945 */ /* 0x000fe20003800200 */
[----:B0-----:R-:W-:-:S09]  /*00f0*/  ULOP3.LUT UP0, URZ, UR4, 0xf, URZ, 0xc0, !UPT ;  /* 0x0000000f04ff7892 */ /* 0x001fd2000f80c0ff */
[----:B------:R-:W-:Y:S05]  /*0100*/  BRA.U UP0, `(.L_x_2) ;  /* 0x0000001d00607547 */ /* 0x000fea000b800000 */
[----:B------:R-:W-:-:S13]  /*0110*/  ISETP.GT.AND P0, PT, R20, 0xfff, PT ;  /* 0x00000fff1400780c */ /* 0x000fda0003f04270 */
[----:B------:R-:W-:Y:S05]  /*0120*/  @P0 BRA `(.L_x_3) ;  /* 0x0000000c00a80947 */ /* 0x000fea0003800000 */
[----:B------:R-:W0:Y:S01]  /*0130*/  S2R R9, SR_TID.X ;  /* 0x0000000000097919 */ /* 0x000e220000002100 */
[----:B------:R-:W-:Y:S01]  /*0140*/  BSSY.RECONVERGENT B1, `(.L_x_4) ;  /* 0x0000009000017945 */ /* 0x000fe20003800200 */
[----:B------:R-:W-:Y:S01]  /*0150*/  HFMA2 R0, -RZ, RZ, 0, 0 ;  /* 0x00000000ff007431 */ /* 0x000fe200000001ff */
[----:B0-----:R-:W-:Y:S02]  /*0160*/  ISETP.GE.AND P0, PT, R9, R20, PT ;  /* 0x000000140900720c */ /* 0x001fe40003f06270 */
[----:B------:R-:W-:-:S11]  /*0170*/  MOV R11, R9 ;  /* 0x00000009000b7202 */ /* 0x000fd60000000f00 */
[----:B------:R-:W-:Y:S05]  /*0180*/  @P0 BRA `(.L_x_5) ;  /* 0x0000000000100947 */ /* 0x000fea0003800000 */
[----:B------:R-:W0:Y:S02]  /*0190*/  LDC.64 R2, c[0x0][0x380] ;  /* 0x0000e000ff027b82 */ /* 0x000e240000000a00 */
[----:B0-----:R-:W-:-:S05]  /*01a0*/  IMAD.WIDE.U32 R2, R9, 0x4, R2 ;  /* 0x0000000409027825 */ /* 0x001fca00078e0002 */
[----:B------:R0:W5:Y:S01]  /*01b0*/  LDG.E.CONSTANT R0, desc[UR6][R2.64] ;  /* 0x0000000602007981 */ /* 0x000162000c1e9900 */
[----:B------:R-:W-:-:S07]  /*01c0*/  IADD3 R11, PT, PT, R9, 0x100, RZ ;  /* 0x00000100090b7810 */ /* 0x000fce0007ffe0ff */
.L_x_5:
[----:B------:R-:W-:Y:S05]  /*01d0*/  BSYNC.RECONVERGENT B1 ;  /* 0x0000000000017941 */ /* 0x000fea0003800200 */
.L_x_4:
[----:B------:R-:W-:Y:S01]  /*01e0*/  ISETP.GE.AND P0, PT, R11, R20, PT ;  /* 0x000000140b00720c */ /* 0x000fe20003f06270 */
[----:B------:R-:W-:-:S12]  /*01f0*/  BSSY.RECONVERGENT B1, `(.L_x_6) ;  /* 0x0000074000017945 */ /* 0x000fd80003800200 */
[----:B------:R-:W-:Y:S05]  /*0200*/  @P0 BRA `(.L_x_7) ;  /* 0x0000000400c80947 */ /* 0x000fea0003800000 */
[----:B0-----:R-:W-:Y:S01]  /*0210*/  LOP3.LUT R3, RZ, R11, RZ, 0x33, !PT ;  /* 0x0000000bff037212 */ /* 0x001fe200078e33ff */
[----:B------:R-:W-:Y:S03]  /*0220*/  BSSY.RECONVERGENT B2, `(.L_x_8) ;  /* 0x0000015000027945 */ /* 0x000fe60003800200 */
[----:B------:R-:W-:-:S04]  /*0230*/  IADD3 R4, PT, PT, R3, R20, RZ ;  /* 0x0000001403047210 */ /* 0x000fc80007ffe0ff */
[C---:B------:R-:W-:Y:S02]  /*0240*/  LOP3.LUT R2, R4.reuse, 0x300, RZ, 0xc0, !PT ;  /* 0x0000030004027812 */ /* 0x040fe400078ec0ff */
[----:B------:R-:W-:Y:S02]  /*0250*/  ISETP.GE.U32.AND P1, PT, R4, 0x300, PT ;  /* 0x000003000400780c */ /* 0x000fe40003f26070 */
[----:B------:R-:W-:-:S13]  /*0260*/  ISETP.NE.AND P0, PT, R2, 0x300, PT ;  /* 0x000003000200780c */ /* 0x000fda0003f05270 */
[----:B------:R-:W-:Y:S05]  /*0270*/  @!P0 BRA `(.L_x_9) ;  /* 0x00000000003c8947 */ /* 0x000fea0003800000 */
[----:B------:R-:W0:Y:S01]  /*0280*/  LDC.64 R2, c[0x0][0x380] ;  /* 0x0000e000ff027b82 */ /* 0x000e220000000a00 */
[----:B------:R-:W-:-:S04]  /*0290*/  LEA.HI R4, R4, 0x1, RZ, 0x18 ;  /* 0x0000000104047811 */ /* 0x000fc800078fc0ff */
[----:B------:R-:W-:-:S04]  /*02a0*/  LOP3.LUT R4, R4, 0x3, RZ, 0xc0, !PT ;  /* 0x0000000304047812 */ /* 0x000fc800078ec0ff */
[----:B------:R-:W-:Y:S01]  /*02b0*/  IADD3 R4, PT, PT, -R4, RZ, RZ ;  /* 0x000000ff04047210 */ /* 0x000fe20007ffe1ff */
[----:B0-----:R-:W-:-:S05]  /*02c0*/  IMAD.WIDE.U32 R2, R11, 0x4, R2 ;  /* 0x000000040b027825 */ /* 0x001fca00078e0002 */
[----:B------:R-:W-:-:S07]  /*02d0*/  MOV R5, R3 ;  /* 0x0000000300057202 */ /* 0x000fce0000000f00 */
.L_x_10:
[----:B------:R-:W-:-:S06]  /*02e0*/  MOV R3, R5 ;  /* 0x0000000500037202 */ /* 0x000fcc0000000f00 */
[----:B------:R0:W2:Y:S01]  /*02f0*/  LDG.E.CONSTANT R3, desc[UR6][R2.64] ;  /* 0x0000000602037981 */ /* 0x0000a2000c1e9900 */
[----:B------:R-:W-:Y:S01]  /*0300*/  IADD3 R4, PT, PT, R4, 0x1, RZ ;  /* 0x0000000104047810 */ /* 0x000fe20007ffe0ff */
[----:B------:R-:W-:-:S03]  /*0310*/  VIADD R11, R11, 0x100 ;  /* 0x000001000b0b7836 */ /* 0x000fc60000000000 */
[----:B------:R-:W-:Y:S02]  /*0320*/  ISETP.NE.AND P0, PT, R4, RZ, PT ;  /* 0x000000ff0400720c */ /* 0x000fe40003f05270 */
[----:B0-----:R-:W-:-:S04]  /*0330*/  IADD3 R2, P2, PT, R2, 0x400, RZ ;  /* 0x0000040002027810 */ /* 0x001fc80007f5e0ff */
[----:B------:R-:W-:Y:S01]  /*0340*/  IADD3.X R5, PT, PT, RZ, R5, RZ, P2, !PT ;  /* 0x00000005ff057210 */ /* 0x000fe200017fe4ff */
[----:B--2--5:R-:W-:-:S06]  /*0350*/  FADD R0, R3, R0 ;  /* 0x0000000003007221 */ /* 0x024fcc0000000000 */
[----:B------:R-:W-:Y:S05]  /*0360*/  @P0 BRA `(.L_x_10) ;  /* 0xfffffffc00dc0947 */ /* 0x000fea000383ffff */
.L_x_9:
[----:B------:R-:W-:Y:S05]  /*0370*/  BSYNC.RECONVERGENT B2 ;  /* 0x0000000000027941 */ /* 0x000fea0003800200 */
.L_x_8:
[----:B------:R-:W-:Y:S05]  /*0380*/  @!P1 BRA `(.L_x_7) ;  /* 0x0000000400689947 */ /* 0x000fea0003800000 */
[----:B------:R-:W-:Y:S01]  /*0390*/  IADD3 R2, PT, PT, -R11, R20, RZ ;  /* 0x000000140b027210 */ /* 0x000fe20007ffe1ff */
[----:B------:R-:W-:Y:S01]  /*03a0*/  BSSY.RECONVERGENT B2, `(.L_x_11) ;  /* 0x0000031000027945 */ /* 0x000fe20003800200 */
[----:B------:R-:W-:Y:S02]  /*03b0*/  PLOP3.LUT P0, PT, PT, PT, PT, 0x80, 0x8 ;  /* 0x000000000008781c */ /* 0x000fe40003f0f070 */
[----:B------:R-:W-:-:S13]  /*03c0*/  ISETP.GT.AND P1, PT, R2, 0xc00, PT ;  /* 0x00000c000200780c */ /* 0x000fda0003f24270 */
[----:B------:R-:W-:Y:S05]  /*03d0*/  @!P1 BRA `(.L_x_12) ;  /* 0x0000000000b49947 */ /* 0x000fea0003800000 */
[----:B------:R-:W-:Y:S02]  /*03e0*/  PLOP3.LUT P0, PT, PT, PT, PT, 0x8, 0x80 ;  /* 0x000000000080781c */ /* 0x000fe40003f0e170 */
[----:B------:R-:W-:-:S11]  /*03f0*/  IADD3 R8, PT, PT, R20, -0xc00, RZ ;  /* 0xfffff40014087810 */ /* 0x000fd60007ffe0ff */
.L_x_13:
[----:B------:R-:W0:Y:S01]  /*0400*/  LDC.64 R6, c[0x0][0x380] ;  /* 0x0000e000ff067b82 */ /* 0x000e220000000a00 */
[C---:B------:R-:W-:Y:S01]  /*0410*/  IADD3 R5, PT, PT, R11.reuse, 0x400, RZ ;  /* 0x000004000b057810 */ /* 0x040fe20007ffe0ff */
[----:B0-----:R-:W-:-:S05]  /*0420*/  IMAD.WIDE R24, R11, 0x4, R6 ;  /* 0x000000040b187825 */ /* 0x001fca00078e0206 */
[----:B------:R-:W2:Y:S04]  /*0430*/  LDG.E.CONSTANT R13, desc[UR6][R24.64] ;  /* 0x00000006180d7981 */ /* 0x000ea8000c1e9900 */
[----:B------:R-:W3:Y:S01]  /*0440*/  LDG.E.CONSTANT R10, desc[UR6][R24.64+0x400] ;  /* 0x00040006180a7981 */ /* 0x000ee2000c1e9900 */
[----:B------:R-:W-:-:S03]  /*0450*/  IMAD.WIDE R4, R5, 0x4, R6 ;  /* 0x0000000405047825 */ /* 0x000fc600078e0206 */
[----:B------:R-:W4:Y:S04]  /*0460*/  LDG.E.CONSTANT R12, desc[UR6][R24.64+0x800] ;  /* 0x00080006180c7981 */ /* 0x000f28000c1e9900 */
[----:B------:R-:W4:Y:S04]  /*0470*/  LDG.E.CONSTANT R17, desc[UR6][R24.64+0xc00] ;  /* 0x000c000618117981 */ /* 0x000f28000c1e9900 */
[----:B------:R-:W4:Y:S01]  /*0480*/  LDG.E.CONSTANT R16, desc[UR6][R4.64] ;  /* 0x0000000604107981 */ /* 0x000f22000c1e9900 */
[----:B------:R-:W-:-:S03]  /*0490*/  IADD3 R3, PT, PT, R11, 0x800, RZ ;  /* 0x000008000b037810 */ /* 0x000fc60007ffe0ff */
[----:B------:R-:W4:Y:S04]  /*04a0*/  LDG.E.CONSTANT R15, desc[UR6][R4.64+0x400] ;  /* 0x00040006040f7981 */ /* 0x000f28000c1e9900 */
[----:B------:R-:W4:Y:S01]  /*04b0*/  LDG.E.CONSTANT R14, desc[UR6][R4.64+0x800] ;  /* 0x00080006040e7981 */ /* 0x000f22000c1e9900 */
[----:B------:R-:W-:-:S03]  /*04c0*/  IMAD.WIDE R2, R3, 0x4, R6 ;  /* 0x0000000403027825 */ /* 0x000fc600078e0206 */
[----:B------:R-:W4:Y:S04]  /*04d0*/  LDG.E.CONSTANT R22, desc[UR6][R4.64+0xc00] ;  /* 0x000c000604167981 */ /* 0x000f28000c1e9900 */
[----:B------:R-:W4:Y:S01]  /*04e0*/  LDG.E.CONSTANT R21, desc[UR6][R2.64] ;  /* 0x0000000602157981 */ /* 0x000f22000c1e9900 */
[----:B------:R-:W-:-:S03]  /*04f0*/  IADD3 R23, PT, PT, R11, 0xc00, RZ ;  /* 0x00000c000b177810 */ /* 0x000fc60007ffe0ff */
[----:B------:R-:W4:Y:S04]  /*0500*/  LDG.E.CONSTANT R19, desc[UR6][R2.64+0x400] ;  /* 0x0004000602137981 */ /* 0x000f28000c1e9900 */
[----:B------:R-:W4:Y:S01]  /*0510*/  LDG.E.CONSTANT R18, desc[UR6][R2.64+0x800] ;  /* 0x0008000602127981 */ /* 0x000f22000c1e9900 */
[----:B------:R-:W-:-:S03]  /*0520*/  IMAD.WIDE R6, R23, 0x4, R6 ;  /* 0x0000000417067825 */ /* 0x000fc600078e0206 */
[----:B------:R-:W4:Y:S04]  /*0530*/  LDG.E.CONSTANT R26, desc[UR6][R2.64+0xc00] ;  /* 0x000c0006021a7981 */ /* 0x000f28000c1e9900 */
[----:B------:R-:W4:Y:S04]  /*0540*/  LDG.E.CONSTANT R25, desc[UR6][R6.64] ;  /* 0x0000000606197981 */ /* 0x000f28000c1e9900 */
[----:B------:R-:W4:Y:S04]  /*0550*/  LDG.E.CONSTANT R23, desc[UR6][R6.64+0x400] ;  /* 0x0004000606177981 */ /* 0x000f28000c1e9900 */
[----:B------:R-:W4:Y:S04]  /*0560*/  LDG.E.CONSTANT R24, desc[UR6][R6.64+0x800] ;  /* 0x0008000606187981 */ /* 0x000f28000c1e9900 */
[----:B------:R-:W4:Y:S01]  /*0570*/  LDG.E.CONSTANT R27, desc[UR6][R6.64+0xc00] ;  /* 0x000c0006061b7981 */ /* 0x000f22000c1e9900 */
[----:B------:R-:W-:-:S04]  /*0580*/  IADD3 R11, PT, PT, R11, 0x1000, RZ ;  /* 0x000010000b0b7810 */ /* 0x000fc80007ffe0ff */
[----:B------:R-:W-:Y:S01]  /*0590*/  ISETP.GE.AND P1, PT, R11, R8, PT ;  /* 0x000000080b00720c */ /* 0x000fe20003f26270 */
[----:B--2--5:R-:W-:-:S04]  /*05a0*/  FADD R13, R13, R0 ;  /* 0x000000000d0d7221 */ /* 0x024fc80000000000 */
[----:B---3--:R-:W-:-:S04]  /*05b0*/  FADD R13, R13, R10 ;  /* 0x0000000a0d0d7221 */ /* 0x008fc80000000000 */
[----:B----4-:R-:W-:-:S04]  /*05c0*/  FADD R12, R13, R12 ;  /* 0x0000000c0d0c7221 */ /* 0x010fc80000000000 */
[----:B------:R-:W-:-:S04]  /*05d0*/  FADD R17, R12, R17 ;  /* 0x000000110c117221 */ /* 0x000fc80000000000 */
        /* <DEDUP_REMOVED lines=11> */
[----:B------:R-:W-:Y:S01]  /*0690*/  FADD R0, R24, R27 ;  /* 0x0000001b18007221 */ /* 0x000fe20000000000 */
[----:B------:R-:W-:Y:S06]  /*06a0*/  @!P1 BRA `(.L_x_13) ;  /* 0xfffffffc00549947 */ /* 0x000fec000383ffff */
.L_x_12:
[----:B------:R-:W-:Y:S05]  /*06b0*/  BSYNC.RECONVERGENT B2 ;  /* 0x0000000000027941 */ /* 0x000fea0003800200 */
.L_x_11:
[----:B------:R-:W-:Y:S01]  /*06c0*/  IADD3 R2, PT, PT, -R11, R20, RZ ;  /* 0x000000140b027210 */ /* 0x000fe20007ffe1ff */
[----:B------:R-:W-:Y:S03]  /*06d0*/  BSSY.RECONVERGENT B2, `(.L_x_14) ;  /* 0x0000019000027945 */ /* 0x000fe60003800200 */
[----:B------:R-:W-:-:S13]  /*06e0*/  ISETP.GT.AND P1, PT, R2, 0x400, PT ;  /* 0x000004000200780c */ /* 0x000fda0003f24270 */
[----:B------:R-:W-:Y:S05]  /*06f0*/  @!P1 BRA `(.L_x_15) ;  /* 0x0000000000589947 */ /* 0x000fea0003800000 */
[----:B------:R-:W0:Y:S01]  /*0700*/  LDC.64 R4, c[0x0][0x380] ;  /* 0x0000e000ff047b82 */ /* 0x000e220000000a00 */
[C---:B------:R-:W-:Y:S02]  /*0710*/  VIADD R15, R11.reuse, 0x400 ;  /* 0x000004000b0f7836 */ /* 0x040fe40000000000 */
[----:B0-----:R-:W-:-:S05]  /*0720*/  IMAD.WIDE R2, R11, 0x4, R4 ;  /* 0x000000040b027825 */ /* 0x001fca00078e0204 */
[----:B------:R-:W2:Y:S04]  /*0730*/  LDG.E.CONSTANT R7, desc[UR6][R2.64] ;  /* 0x0000000602077981 */ /* 0x000ea8000c1e9900 */
[----:B------:R-:W3:Y:S01]  /*0740*/  LDG.E.CONSTANT R6, desc[UR6][R2.64+0x400] ;  /* 0x0004000602067981 */ /* 0x000ee2000c1e9900 */
[----:B------:R-:W-:-:S03]  /*0750*/  IMAD.WIDE R4, R15, 0x4, R4 ;  /* 0x000000040f047825 */ /* 0x000fc600078e0204 */
[----:B------:R-:W4:Y:S04]  /*0760*/  LDG.E.CONSTANT R13, desc[UR6][R2.64+0x800] ;  /* 0x00080006020d7981 */ /* 0x000f28000c1e9900 */
[----:B------:R-:W4:Y:S04]  /*0770*/  LDG.E.CONSTANT R15, desc[UR6][R2.64+0xc00] ;  /* 0x000c0006020f7981 */ /* 0x000f28000c1e9900 */
[----:B------:R-:W4:Y:S04]  /*0780*/  LDG.E.CONSTANT R17, desc[UR6][R4.64] ;  /* 0x0000000604117981 */ /* 0x000f28000c1e9900 */
[----:B------:R-:W4:Y:S04]  /*0790*/  LDG.E.CONSTANT R19, desc[UR6][R4.64+0x400] ;  /* 0x0004000604137981 */ /* 0x000f28000c1e9900 */
[----:B------:R-:W4:Y:S04]  /*07a0*/  LDG.E.CONSTANT R21, desc[UR6][R4.64+0x800] ;  /* 0x0008000604157981 */ /* 0x000f28000c1e9900 */
[----:B------:R-:W4:Y:S01]  /*07b0*/  LDG.E.CONSTANT R23, desc[UR6][R4.64+0xc00] ;  /* 0x000c000604177981 */ /* 0x000f22000c1e9900 */
[----:B------:R-:W-:-:S02]  /*07c0*/  PLOP3.LUT P0, PT, PT, PT, PT, 0x8, 0x80 ;  /* 0x000000000080781c */ /* 0x000fc40003f0e170 */
[----:B------:R-:W-:Y:S01]  /*07d0*/  IADD3 R11, PT, PT, R11, 0x800, RZ ;  /* 0x000008000b0b7810 */ /* 0x000fe20007ffe0ff */
[----:B--2--5:R-:W-:-:S04]  /*07e0*/  FADD R7, R0, R7 ;  /* 0x0000000700077221 */ /* 0x024fc80000000000 */
[----:B---3--:R-:W-:-:S04]  /*07f0*/  FADD R6, R7, R6 ;  /* 0x0000000607067221 */ /* 0x008fc80000000000 */
[----:B----4-:R-:W-:-:S04]  /*0800*/  FADD R6, R6, R13 ;  /* 0x0000000d06067221 */ /* 0x010fc80000000000 */
[----:B------:R-:W-:-:S04]  /*0810*/  FADD R6, R6, R15 ;  /* 0x0000000f06067221 */ /* 0x000fc80000000000 */
[----:B------:R-:W-:-:S04]  /*0820*/  FADD R6, R6, R17 ;  /* 0x0000001106067221 */ /* 0x000fc80000000000 */
[----:B------:R-:W-:-:S04]  /*0830*/  FADD R6, R6, R19 ;  /* 0x0000001306067221 */ /* 0x000fc80000000000 */
[----:B------:R-:W-:-:S04]  /*0840*/  FADD R6, R6, R21 ;  /* 0x0000001506067221 */ /* 0x000fc80000000000 */
[----:B------:R-:W-:-:S07]  /*0850*/  FADD R0, R6, R23 ;  /* 0x0000001706007221 */ /* 0x000fce0000000000 */
.L_x_15:
[----:B------:R-:W-:Y:S05]  /*0860*/  BSYNC.RECONVERGENT B2 ;  /* 0x0000000000027941 */ /* 0x000fea0003800200 */
.L_x_14:
[----:B------:R-:W-:-:S13]  /*0870*/  ISETP.LT.OR P0, PT, R11, R20, P0 ;  /* 0x000000140b00720c */ /* 0x000fda0000701670 */
[----:B------:R-:W-:Y:S05]  /*0880*/  @!P0 BRA `(.L_x_7) ;  /* 0x0000000000288947 */ /* 0x000fea0003800000 */
[----:B------:R-:W0:Y:S02]  /*0890*/  LDC.64 R2, c[0x0][0x380] ;  /* 0x0000e000ff027b82 */ /* 0x000e240000000a00 */
[----:B0-----:R-:W-:-:S05]  /*08a0*/  IMAD.WIDE R2, R11, 0x4, R2 ;  /* 0x000000040b027825 */ /* 0x001fca00078e0202 */
[----:B------:R-:W2:Y:S04]  /*08b0*/  LDG.E.CONSTANT R5, desc[UR6][R2.64] ;  /* 0x0000000602057981 */ /* 0x000ea8000c1e9900 */
[----:B------:R-:W3:Y:S04]  /*08c0*/  LDG.E.CONSTANT R4, desc[UR6][R2.64+0x400] ;  /* 0x0004000602047981 */ /* 0x000ee8000c1e9900 */
[----:B------:R-:W4:Y:S04]  /*08d0*/  LDG.E.CONSTANT R7, desc[UR6][R2.64+0x800] ;  /* 0x0008000602077981 */ /* 0x000f28000c1e9900 */
[----:B------:R-:W4:Y:S01]  /*08e0*/  LDG.E.CONSTANT R11, desc[UR6][R2.64+0xc00] ;  /* 0x000c0006020b7981 */ /* 0x000f22000c1e9900 */
[----:B--2--5:R-:W-:-:S04]  /*08f0*/  FADD R5, R0, R5 ;  /* 0x0000000500057221 */ /* 0x024fc80000000000 */
[----:B---3--:R-:W-:-:S04]  /*0900*/  FADD R4, R5, R4 ;  /* 0x0000000405047221 */ /* 0x008fc80000000000 */
[----:B----4-:R-:W-:-:S04]  /*0910*/  FADD R4, R4, R7 ;  /* 0x0000000704047221 */ /* 0x010fc80000000000 */
[----:B------:R-:W-:-:S07]  /*0920*/  FADD R0, R4, R11 ;  /* 0x0000000b04007221 */ /* 0x000fce0000000000 */
.L_x_7:
[----:B------:R-:W-:Y:S05]  /*0930*/  BSYNC.RECONVERGENT B1 ;  /* 0x0000000000017941 */ /* 0x000fea0003800200 */
.L_x_6:
[----:B------:R-:W-:Y:S02]  /*0940*/  ISETP.GE.AND P0, PT, R20, 0x100, PT ;  /* 0x000001001400780c */ /* 0x000fe40003f06270 */
[----:B-----5:R-:W-:-:S11]  /*0950*/  MOV R7, R0 ;  /* 0x0000000000077202 */ /* 0x020fd60000000f00 */
[----:B------:R-:W-:Y:S05]  /*0960*/  @!P0 BRA `(.L_x_16) ;  /* 0x0000000000ac8947 */ /* 0x000fea0003800000 */
[----:B------:R-:W1:Y:S01]  /*0970*/  S2R R6, SR_LANEID ;  /* 0x0000000000067919 */ /* 0x000e620000000000 */
[----:B------:R-:W2:Y:S02]  /*0980*/  SHFL.DOWN PT, R0, R7, 0x1, 0x1f ;  /* 0x08201f0007007f89 */ /* 0x000ea400000e0000 */
[----:B--2---:R-:W-:Y:S01]  /*0990*/  FADD R0, R0, R7 ;  /* 0x0000000700007221 */ /* 0x004fe20000000000 */
[C---:B-1----:R-:W-:Y:S02]  /*09a0*/  ISETP.GT.AND P0, PT, R6.reuse, 0x1e, PT ;  /* 0x0000001e0600780c */ /* 0x042fe40003f04270 */
[C---:B------:R-:W-:Y:S02]  /*09b0*/  ISETP.NE.AND P1, PT, R6.reuse, RZ, PT ;  /* 0x000000ff0600720c */ /* 0x040fe40003f25270 */
[----:B------:R-:W-:Y:S02]  /*09c0*/  FSEL R0, R7, R0, P0 ;  /* 0x0000000007007208 */ /* 0x000fe40000000000 */
[----:B------:R-:W-:-:S03]  /*09d0*/  ISETP.GT.AND P0, PT, R6, 0x1d, PT ;  /* 0x0000001d0600780c */ /* 0x000fc60003f04270 */
[----:B0-----:R-:W0:Y:S06]  /*09e0*/  SHFL.DOWN PT, R3, R0, 0x2, 0x1f ;  /* 0x08401f0000037f89 */ /* 0x001e2c00000e0000 */
[----:B------:R-:W1:Y:S01]  /*09f0*/  @!P1 S2R R5, SR_CgaCtaId ;  /* 0x0000000000059919 */ /* 0x000e620000008800 */
[----:B------:R-:W-:Y:S02]  /*0a00*/  @!P1 MOV R4, 0x400 ;  /* 0x0000040000049802 */ /* 0x000fe40000000f00 */
[----:B------:R-:W-:-:S04]  /*0a10*/  @!P1 SHF.R.U32.HI R2, RZ, 0x3, R9 ;  /* 0x00000003ff029819 */ /* 0x000fc80000011609 */
[----:B------:R-:W-:Y:S01]  /*0a20*/  @!P1 LOP3.LUT R2, R2, 0x7c, RZ, 0xc0, !PT ;  /* 0x0000007c02029812 */ /* 0x000fe200078ec0ff */
[----:B0-----:R-:W-:Y:S01]  /*0a30*/  @!P0 FADD R0, R0, R3 ;  /* 0x0000000300008221 */ /* 0x001fe20000000000 */
[----:B------:R-:W-:-:S04]  /*0a40*/  ISETP.GT.AND P0, PT, R6, 0x1b, PT ;  /* 0x0000001b0600780c */ /* 0x000fc80003f04270 */
[----:B------:R-:W0:Y:S01]  /*0a50*/  SHFL.DOWN PT, R3, R0, 0x4, 0x1f ;  /* 0x08801f0000037f89 */ /* 0x000e2200000e0000 */
[----:B-1----:R-:W-:-:S04]  /*0a60*/  @!P1 LEA R5, R5, R4, 0x18 ;  /* 0x0000000405059211 */ /* 0x002fc800078ec0ff */
[----:B------:R-:W-:-:S04]  /*0a70*/  @!P1 IADD3 R2, PT, PT, R2, R5, RZ ;  /* 0x0000000502029210 */ /* 0x000fc80007ffe0ff */
[----:B0-----:R-:W-:Y:S01]  /*0a80*/  @!P0 FADD R0, R0, R3 ;  /* 0x0000000300008221 */ /* 0x001fe20000000000 */
[----:B------:R-:W-:-:S04]  /*0a90*/  ISETP.GT.AND P0, PT, R6, 0x17, PT ;  /* 0x000000170600780c */ /* 0x000fc80003f04270 */
[----:B------:R-:W0:Y:S09]  /*0aa0*/  SHFL.DOWN PT, R3, R0, 0x8, 0x1f ;  /* 0x09001f0000037f89 */ /* 0x000e3200000e0000 */
[----:B0-----:R-:W-:Y:S01]  /*0ab0*/  @!P0 FADD R0, R0, R3 ;  /* 0x0000000300008221 */ /* 0x001fe20000000000 */
[----:B------:R-:W-:-:S04]  /*0ac0*/  ISETP.NE.AND P0, PT, R9, RZ, PT ;  /* 0x000000ff0900720c */ /* 0x000fc80003f05270 */
[----:B------:R-:W0:Y:S02]  /*0ad0*/  SHFL.DOWN PT, R3, R0, 0x10, 0x1f ;  /* 0x0a001f0000037f89 */ /* 0x000e2400000e0000 */
[----:B0-----:R-:W-:-:S05]  /*0ae0*/  FADD R3, R0, R3 ;  /* 0x0000000300037221 */ /* 0x001fca0000000000 */
[----:B------:R0:W-:Y:S01]  /*0af0*/  @!P1 STS [R2+0x8], R3 ;  /* 0x0000080302009388 */ /* 0x0001e20000000800 */
[----:B------:R-:W-:Y:S01]  /*0b00*/  BAR.SYNC.DEFER_BLOCKING 0x0 ;  /* 0x0000000000007b1d */ /* 0x000fe20000010000 */
[----:B------:R-:W-:-:S04]  /*0b10*/  ISETP.GT.AND P1, PT, R6, 0xf, PT ;  /* 0x0000000f0600780c */ /* 0x000fc80003f24270 */
[----:B------:R-:W-:Y:S01]  /*0b20*/  FSEL R0, R0, R3, P1 ;  /* 0x0000000300007208 */ /* 0x000fe20000800000 */
[----:B------:R-:W-:Y:S08]  /*0b30*/  @P0 BRA `(.L_x_17) ;  /* 0x0000003000900947 */ /* 0x000ff00003800000 */
[----:B------:R-:W1:Y:S01]  /*0b40*/  S2UR UR5, SR_CgaCtaId ;  /* 0x00000000000579c3 */ /* 0x000e620000008800 */
[----:B------:R-:W-:Y:S02]  /*0b50*/  UMOV UR4, 0x400 ;  /* 0x0000040000047882 */ /* 0x000fe40000000000 */
[----:B-1----:R-:W-:-:S09]  /*0b60*/  ULEA UR4, UR5, UR4, 0x18 ;  /* 0x0000000405047291 */ /* 0x002fd2000f8ec0ff */
[----:B0-----:R-:W0:Y:S04]  /*0b70*/  LDS R3, [UR4+0xc] ;  /* 0x00000c04ff037984 */ /* 0x001e280008000800 */
[----:B------:R-:W1:Y:S04]  /*0b80*/  LDS.128 R4, [UR4+0x10] ;  /* 0x00001004ff047984 */ /* 0x000e680008000c00 */
[----:B------:R-:W2:Y:S01]  /*0b90*/  LDS.64 R8, [UR4+0x20] ;  /* 0x00002004ff087984 */ /* 0x000ea20008000a00 */
[----:B0-----:R-:W-:-:S04]  /*0ba0*/  FADD R3, R0, R3 ;  /* 0x0000000300037221 */ /* 0x001fc80000000000 */
[----:B-1----:R-:W-:-:S04]  /*0bb0*/  FADD R4, R3, R4 ;  /* 0x0000000403047221 */ /* 0x002fc80000000000 */
[----:B------:R-:W-:-:S04]  /*0bc0*/  FADD R5, R4, R5 ;  /* 0x0000000504057221 */ /* 0x000fc80000000000 */
[----:B------:R-:W-:-:S04]  /*0bd0*/  FADD R6, R5, R6 ;  /* 0x0000000605067221 */ /* 0x000fc80000000000 */
[----:B------:R-:W-:-:S04]  /*0be0*/  FADD R7, R6, R7 ;  /* 0x0000000706077221 */ /* 0x000fc80000000000 */
[----:B--2---:R-:W-:-:S04]  /*0bf0*/  FADD R8, R7, R8 ;  /* 0x0000000807087221 */ /* 0x004fc80000000000 */
[----:B------:R-:W-:Y:S01]  /*0c00*/  FADD R0, R8, R9 ;  /* 0x0000000908007221 */ /* 0x000fe20000000000 */
[----:B------:R-:W-:Y:S06]  /*0c10*/  BRA `(.L_x_17) ;  /* 0x0000003000587947 */ /* 0x000fec0003800000 */
.L_x_16:
[----:B------:R-:W1:Y:S01]  /*0c20*/  S2R R4, SR_LANEID ;  /* 0x0000000000047919 */ /* 0x000e620000000000 */
[----:B------:R-:W-:-:S04]  /*0c30*/  LOP3.LUT R0, R9, 0x3e0, RZ, 0xc0, !PT ;  /* 0x000003e009007812 */ /* 0x000fc800078ec0ff */
[----:B0-----:R-:W-:Y:S02]  /*0c40*/  IADD3 R3, PT, PT, R0, 0x20, RZ ;  /* 0x0000002000037810 */ /* 0x001fe40007ffe0ff */
[----:B------:R-:W-:Y:S02]  /*0c50*/  LOP3.LUT R5, RZ, R0, RZ, 0x33, !PT ;  /* 0x00000000ff057212 */ /* 0x000fe400078e33ff */
[-C--:B------:R-:W-:Y:S02]  /*0c60*/  ISETP.GT.AND P0, PT, R3, R20.reuse, PT ;  /* 0x000000140300720c */ /* 0x080fe40003f04270 */
[----:B------:R-:W-:-:S04]  /*0c70*/  IADD3 R5, PT, PT, R5, R20, RZ ;  /* 0x0000001405057210 */ /* 0x000fc80007ffe0ff */
[----:B------:R-:W-:-:S05]  /*0c80*/  SEL R5, R5, 0x1f, P0 ;  /* 0x0000001f05057807 */ /* 0x000fca0000000000 */
[----:B------:R-:W0:Y:S01]  /*0c90*/  SHFL.DOWN PT, R0, R7, 0x1, R5 ;  /* 0x0820000007007989 */ /* 0x000e2200000e0005 */
[C---:B-1----:R-:W-:Y:S02]  /*0ca0*/  ISETP.GE.AND P0, PT, R4.reuse, R5, PT ;  /* 0x000000050400720c */ /* 0x042fe40003f06270 */
[C---:B------:R-:W-:Y:S02]  /*0cb0*/  IADD3 R2, PT, PT, R4.reuse, 0x2, RZ ;  /* 0x0000000204027810 */ /* 0x040fe40007ffe0ff */
[----:B------:R-:W-:-:S09]  /*0cc0*/  ISETP.NE.AND P1, PT, R4, RZ, PT ;  /* 0x000000ff0400720c */ /* 0x000fd20003f25270 */
[----:B0-----:R-:W-:Y:S01]  /*0cd0*/  @!P0 FADD R7, R0, R7 ;  /* 0x0000000700078221 */ /* 0x001fe20000000000 */
[-C--:B------:R-:W-:Y:S02]  /*0ce0*/  ISETP.GT.AND P0, PT, R2, R5.reuse, PT ;  /* 0x000000050200720c */ /* 0x080fe40003f04270 */
[----:B------:R-:W-:Y:S01]  /*0cf0*/  IADD3 R2, PT, PT, R4, 0x4, RZ ;  /* 0x0000000404027810 */ /* 0x000fe20007ffe0ff */
[----:B------:R-:W0:Y:S01]  /*0d00*/  @!P1 S2R R6, SR_CgaCtaId ;  /* 0x0000000000069919 */ /* 0x000e220000008800 */
[----:B------:R-:W-:Y:S01]  /*0d10*/  @!P1 MOV R3, 0x400 ;  /* 0x0000040000039802 */ /* 0x000fe20000000f00 */
[----:B------:R-:W1:Y:S08]  /*0d20*/  SHFL.DOWN PT, R0, R7, 0x2, R5 ;  /* 0x0840000007007989 */ /* 0x000e7000000e0005 */
[----:B-1----:R-:W-:Y:S01]  /*0d30*/  @!P0 FADD R7, R7, R0 ;  /* 0x0000000007078221 */ /* 0x002fe20000000000 */
[----:B------:R-:W-:-:S02]  /*0d40*/  ISETP.GT.AND P0, PT, R2, R5, PT ;  /* 0x000000050200720c */ /* 0x000fc40003f04270 */
[----:B------:R-:W-:Y:S02]  /*0d50*/  IADD3 R2, PT, PT, R4, 0x8, RZ ;  /* 0x0000000804027810 */ /* 0x000fe40007ffe0ff */
[----:B------:R-:W1:Y:S01]  /*0d60*/  SHFL.DOWN PT, R0, R7, 0x4, R5 ;  /* 0x0880000007007989 */ /* 0x000e6200000e0005 */
[----:B0-----:R-:W-:-:S08]  /*0d70*/  @!P1 LEA R3, R6, R3, 0x18 ;  /* 0x0000000306039211 */ /* 0x001fd000078ec0ff */
[----:B-1----:R-:W-:Y:S01]  /*0d80*/  @!P0 FADD R7, R7, R0 ;  /* 0x0000000007078221 */ /* 0x002fe20000000000 */
[----:B------:R-:W-:Y:S01]  /*0d90*/  ISETP.GT.AND P0, PT, R2, R5, PT ;  /* 0x000000050200720c */ /* 0x000fe20003f04270 */
[----:B------:R-:W-:-:S03]  /*0da0*/  VIADD R2, R4, 0x10 ;  /* 0x0000001004027836 */ /* 0x000fc60000000000 */
[----:B------:R-:W0:Y:S09]  /*0db0*/  SHFL.DOWN PT, R0, R7, 0x8, R5 ;  /* 0x0900000007007989 */ /* 0x000e3200000e0005 */
[----:B0-----:R-:W-:Y:S01]  /*0dc0*/  @!P0 FADD R7, R7, R0 ;  /* 0x0000000007078221 */ /* 0x001fe20000000000 */
[----:B------:R-:W-:-:S02]  /*0dd0*/  ISETP.GT.AND P0, PT, R2, R5, PT ;  /* 0x000000050200720c */ /* 0x000fc40003f04270 */
[----:B------:R-:W-:Y:S02]  /*0de0*/  @!P1 SHF.R.U32.HI R2, RZ, 0x3, R9 ;  /* 0x00000003ff029819 */ /* 0x000fe40000011609 */
[----:B------:R-:W0:Y:S02]  /*0df0*/  SHFL.DOWN PT, R0, R7, 0x10, R5 ;  /* 0x0a00000007007989 */ /* 0x000e2400000e0005 */
[----:B------:R-:W-:-:S04]  /*0e00*/  @!P1 LOP3.LUT R2, R2, 0x7c, RZ, 0xc0, !PT ;  /* 0x0000007c02029812 */ /* 0x000fc800078ec0ff */
[----:B------:R-:W-:-:S03]  /*0e10*/  @!P1 IADD3 R3, PT, PT, R2, R3, RZ ;  /* 0x0000000302039210 */ /* 0x000fc60007ffe0ff */
[----:B0-----:R-:W-:Y:S01]  /*0e20*/  @!P0 FADD R7, R7, R0 ;  /* 0x0000000007078221 */ /* 0x001fe20000000000 */
[----:B------:R-:W-:-:S04]  /*0e30*/  ISETP.NE.AND P0, PT, R9, RZ, PT ;  /* 0x000000ff0900720c */ /* 0x000fc80003f05270 */
[----:B------:R-:W-:-:S05]  /*0e40*/  MOV R0, R7 ;  /* 0x0000000700007202 */ /* 0x000fca0000000f00 */
[----:B------:R4:W-:Y:S01]  /*0e50*/  @!P1 STS [R3+0x8], R0 ;  /* 0x0000080003009388 */ /* 0x0009e20000000800 */
[----:B------:R-:W-:Y:S06]  /*0e60*/  BAR.SYNC.DEFER_BLOCKING 0x0 ;  /* 0x0000000000007b1d */ /* 0x000fec0000010000 */
[----:B------:R-:W-:Y:S05]  /*0e70*/  @P0 BRA `(.L_x_17) ;  /* 0x0000002c00c00947 */ /* 0x000fea0003800000 */
[----:B------:R-:W0:Y:S01]  /*0e80*/  S2UR UR5, SR_CgaCtaId ;  /* 0x00000000000579c3 */ /* 0x000e220000008800 */
[----:B------:R-:W-:Y:S01]  /*0e90*/  UMOV UR4, 0x400 ;  /* 0x0000040000047882 */ /* 0x000fe20000000000 */
[C---:B------:R-:W-:Y:S02]  /*0ea0*/  ISETP.GT.AND P2, PT, R20.reuse, 0x20, PT ;  /* 0x000000201400780c */ /* 0x040fe40003f44270 */
[C---:B------:R-:W-:Y:S02]  /*0eb0*/  ISETP.GT.AND P4, PT, R20.reuse, 0x40, PT ;  /* 0x000000401400780c */ /* 0x040fe40003f84270 */
[C---:B------:R-:W-:Y:S02]  /*0ec0*/  ISETP.GT.AND P3, PT, R20.reuse, 0x60, PT ;  /* 0x000000601400780c */ /* 0x040fe40003f64270 */
[----:B------:R-:W-:Y:S01]  /*0ed0*/  ISETP.GT.AND P1, PT, R20, 0x80, PT ;  /* 0x000000801400780c */ /* 0x000fe20003f24270 */
[----:B0-----:R-:W-:-:S09]  /*0ee0*/  ULEA UR4, UR5, UR4, 0x18 ;  /* 0x0000000405047291 */ /* 0x001fd2000f8ec0ff */
[----:B----4-:R-:W0:Y:S04]  /*0ef0*/  LDS R3, [UR4+0xc] ;  /* 0x00000c04ff037984 */ /* 0x010e280008000800 */
[----:B------:R-:W1:Y:S04]  /*0f00*/  LDS.128 R4, [UR4+0x10] ;  /* 0x00001004ff047984 */ /* 0x000e680008000c00 */
[----:B------:R-:W2:Y:S01]  /*0f10*/  LDS.64 R8, [UR4+0x20] ;  /* 0x00002004ff087984 */ /* 0x000ea20008000a00 */
[----:B0-----:R-:W-:Y:S01]  /*0f20*/  @P2 FADD R0, R0, R3 ;  /* 0x0000000300002221 */ /* 0x001fe20000000000 */
[----:B------:R-:W-:-:S03]  /*0f30*/  ISETP.GT.AND P2, PT, R20, 0xa0, PT ;  /* 0x000000a01400780c */ /* 0x000fc60003f44270 */
[----:B-1----:R-:W-:Y:S01]  /*0f40*/  @P4 FADD R0, R0, R4 ;  /* 0x0000000400004221 */ /* 0x002fe20000000000 */
[----:B------:R-:W-:-:S03]  /*0f50*/  ISETP.GT.AND P4, PT, R20, 0xc0, PT ;  /* 0x000000c01400780c */ /* 0x000fc60003f84270 */
[----:B------:R-:W-:Y:S01]  /*0f60*/  @P3 FADD R0, R0, R5 ;  /* 0x0000000500003221 */ /* 0x000fe20000000000 */
[----:B------:R-:W-:-:S03]  /*0f70*/  ISETP.GT.AND P3, PT, R20, 0xe0, PT ;  /* 0x000000e01400780c */ /* 0x000fc60003f64270 */
[----:B------:R-:W-:-:S04]  /*0f80*/  @P1 FADD R0, R0, R6 ;  /* 0x0000000600001221 */ /* 0x000fc80000000000 */
[----:B------:R-:W-:-:S04]  /*0f90*/  @P2 FADD R0, R0, R7 ;  /* 0x0000000700002221 */ /* 0x000fc80000000000 */
[----:B--2---:R-:W-:-:S04]  /*0fa0*/  @P4 FADD R0, R0, R8 ;  /* 0x0000000800004221 */ /* 0x004fc80000000000 */
[----:B------:R-:W-:Y:S01]  /*0fb0*/  @P3 FADD R0, R0, R9 ;  /* 0x0000000900003221 */ /* 0x000fe20000000000 */
[----:B------:R-:W-:Y:S06]  /*0fc0*/  BRA `(.L_x_17) ;  /* 0x0000002c006c7947 */ /* 0x000fec0003800000 */
.L_x_3:
[----:B------:R-:W0:Y:S01]  /*0fd0*/  S2R R0, SR_TID.X ;  /* 0x0000000000007919 */ /* 0x000e220000002100 */
[----:B------:R-:W1:Y:S01]  /*0fe0*/  LDC.64 R2, c[0x0][0x380] ;  /* 0x0000e000ff027b82 */ /* 0x000e620000000a00 */
[----:B0-----:R-:W-:-:S05]  /*0ff0*/  SHF.L.U32 R5, R0, 0x2, RZ ;  /* 0x0000000200057819 */ /* 0x001fca00000006ff */
[----:B-1----:R-:W-:-:S05]  /*1000*/  IMAD.WIDE.U32 R2, R5, 0x4, R2 ;  /* 0x0000000405027825 */ /* 0x002fca00078e0002 */
[----:B------:R-:W2:Y:S04]  /*1010*/  LDG.E.128.CONSTANT R4, desc[UR6][R2.64] ;  /* 0x0000000602047981 */ /* 0x000ea8000c1e9d00 */
[----:B------:R-:W3:Y:S04]  /*1020*/  LDG.E.128.CONSTANT R8, desc[UR6][R2.64+0x1000] ;  /* 0x0010000602087981 */ /* 0x000ee8000c1e9d00 */
[----:B------:R-:W4:Y:S04]  /*1030*/  LDG.E.128.CONSTANT R12, desc[UR6][R2.64+0x2000] ;  /* 0x00200006020c7981 */ /* 0x000f28000c1e9d00 */
[----:B------:R-:W5:Y:S01]  /*1040*/  LDG.E.128.CONSTANT R16, desc[UR6][R2.64+0x3000] ;  /* 0x0030000602107981 */ /* 0x000f62000c1e9d00 */
[----:B------:R-:W-:Y:S01]  /*1050*/  ISETP.GE.U32.AND P0, PT, R20, 0x2000, PT ;  /* 0x000020001400780c */ /* 0x000fe20003f06070 */
[----:B------:R-:W-:-:S02]  /*1060*/  HFMA2 R23, -RZ, RZ, 0, 0.00048828125 ;  /* 0x00001000ff177431 */ /* 0x000fc400000001ff */
[----:B--2---:R-:W-:Y:S01]  /*1070*/  FADD R4, R4, R5 ;  /* 0x0000000504047221 */ /* 0x004fe20000000000 */
[----:B------:R-:W-:Y:S01]  /*1080*/  FADD R7, R6, R7 ;  /* 0x0000000706077221 */ /* 0x000fe20000000000 */
[----:B---3--:R-:W-:Y:S01]  /*1090*/  FADD R8, R8, R9 ;  /* 0x0000000908087221 */ /* 0x008fe20000000000 */
[----:B------:R-:W-:Y:S02]  /*10a0*/  FADD R11, R10, R11 ;  /* 0x0000000b0a0b7221 */ /* 0x000fe40000000000 */
[----:B------:R-:W-:Y:S01]  /*10b0*/  FADD R4, R4, R7 ;  /* 0x0000000704047221 */ /* 0x000fe20000000000 */
[----:B----4-:R-:W-:Y:S01]  /*10c0*/  FADD R12, R12, R13 ;  /* 0x0000000d0c0c7221 */ /* 0x010fe20000000000 */
[----:B------:R-:W-:Y:S01]  /*10d0*/  FADD R15, R14, R15 ;  /* 0x0000000f0e0f7221 */ /* 0x000fe20000000000 */
[----:B------:R-:W-:Y:S01]  /*10e0*/  FADD R11, R8, R11 ;  /* 0x0000000b080b7221 */ /* 0x000fe20000000000 */
[----:B-----5:R-:W-:Y:S01]  /*10f0*/  FADD R16, R16, R17 ;  /* 0x0000001110107221 */ /* 0x020fe20000000000 */
[----:B------:R-:W-:Y:S01]  /*1100*/  FADD R19, R18, R19 ;  /* 0x0000001312137221 */ /* 0x000fe20000000000 */
[----:B------:R-:W-:Y:S01]  /*1110*/  FADD R12, R12, R15 ;  /* 0x0000000f0c0c7221 */ /* 0x000fe20000000000 */
[----:B------:R-:W-:-:S02]  /*1120*/  FADD R4, R4, R11 ;  /* 0x0000000b04047221 */ /* 0x000fc40000000000 */
[----:B------:R-:W-:-:S04]  /*1130*/  FADD R19, R16, R19 ;  /* 0x0000001310137221 */ /* 0x000fc80000000000 */
[----:B------:R-:W-:-:S04]  /*1140*/  FADD R19, R12, R19 ;  /* 0x000000130c137221 */ /* 0x000fc80000000000 */
[----:B------:R-:W-:Y:S01]  /*1150*/  FADD R21, R4, R19 ;  /* 0x0000001304157221 */ /* 0x000fe20000000000 */
[----:B------:R-:W-:Y:S06]  /*1160*/  @!P0 BRA `(.L_x_18) ;  /* 0x00000000007c8947 */ /* 0x000fec0003800000 */
[----:B------:R-:W0:Y:S01]  /*1170*/  LDC R24, c[0x0][0x390] ;  /* 0x0000e400ff187b82 */ /* 0x000e220000000800 */
[----:B------:R-:W-:Y:S02]  /*1180*/  IADD3 R22, PT, PT, R20, -0x1000, RZ ;  /* 0xfffff00014167810 */ /* 0x000fe40007ffe0ff */
[----:B------:R-:W-:-:S07]  /*1190*/  MOV R23, 0x1000 ;  /* 0x0000100000177802 */ /* 0x000fce0000000f00 */
.L_x_20:
[----:B------:R-:W-:-:S05]  /*11a0*/  IMAD.WIDE R26, R23, 0x4, R2 ;  /* 0x00000004171a7825 */ /* 0x000fca00078e0202 */
[----:B------:R-:W2:Y:S04]  /*11b0*/  LDG.E.128.CONSTANT R16, desc[UR6][R26.64+0x2000] ;  /* 0x002000061a107981 */ /* 0x000ea8000c1e9d00 */
[----:B------:R-:W3:Y:S04]  /*11c0*/  LDG.E.128.CONSTANT R4, desc[UR6][R26.64+0x3000] ;  /* 0x003000061a047981 */ /* 0x000ee8000c1e9d00 */
[----:B------:R-:W4:Y:S04]  /*11d0*/  LDG.E.128.CONSTANT R8, desc[UR6][R26.64] ;  /* 0x000000061a087981 */ /* 0x000f28000c1e9d00 */
[----:B------:R-:W5:Y:S01]  /*11e0*/  LDG.E.128.CONSTANT R12, desc[UR6][R26.64+0x1000] ;  /* 0x001000061a0c7981 */ /* 0x000f62000c1e9d00 */
[----:B0-----:R-:W-:Y:S01]  /*11f0*/  MOV R20, R24 ;  /* 0x0000001800147202 */ /* 0x001fe20000000f00 */
[----:B--2---:R-:W-:Y:S01]  /*1200*/  FADD R17, R17, R18 ;  /* 0x0000001211117221 */ /* 0x004fe20000000000 */
[----:B---3--:R-:W-:-:S02]  /*1210*/  FADD R18, R19, R4 ;  /* 0x0000000413127221 */ /* 0x008fc40000000000 */
[----:B------:R-:W-:Y:S01]  /*1220*/  IADD3 R4, PT, PT, -R23, R20, RZ ;  /* 0x0000001417047210 */ /* 0x000fe20007ffe1ff */
[----:B------:R-:W-:Y:S01]  /*1230*/  FADD R5, R5, R6 ;  /* 0x0000000605057221 */ /* 0x000fe20000000000 */
[----:B----4-:R-:W-:Y:S01]  /*1240*/  FADD R9, R9, R10 ;  /* 0x0000000a09097221 */ /* 0x010fe20000000000 */
[----:B------:R-:W-:Y:S01]  /*1250*/  FADD R8, R8, R21 ;  /* 0x0000001508087221 */ /* 0x000fe20000000000 */
[----:B------:R-:W-:Y:S01]  /*1260*/  ISETP.GE.AND P0, PT, R4, 0x1000, PT ;  /* 0x000010000400780c */ /* 0x000fe20003f06270 */
[----:B-----5:R-:W-:Y:S01]  /*1270*/  FADD R13, R13, R14 ;  /* 0x0000000e0d0d7221 */ /* 0x020fe20000000000 */
[----:B------:R-:W-:Y:S01]  /*1280*/  FADD R10, R11, R12 ;  /* 0x0000000c0b0a7221 */ /* 0x000fe20000000000 */
[----:B------:R-:W-:Y:S01]  /*1290*/  FADD R14, R15, R16 ;  /* 0x000000100f0e7221 */ /* 0x000fe20000000000 */
[----:B------:R-:W-:Y:S01]  /*12a0*/  FADD R8, R8, R9 ;  /* 0x0000000908087221 */ /* 0x000fe20000000000 */
[----:B------:R-:W-:Y:S01]  /*12b0*/  FADD R5, R18, R5 ;  /* 0x0000000512057221 */ /* 0x000fe20000000000 */
[----:B------:R-:W-:Y:S01]  /*12c0*/  FADD R13, R10, R13 ;  /* 0x0000000d0a0d7221 */ /* 0x000fe20000000000 */
[----:B------:R-:W-:-:S03]  /*12d0*/  FADD R14, R14, R17 ;  /* 0x000000110e0e7221 */ /* 0x000fc60000000000 */
[----:B------:R-:W-:Y:S01]  /*12e0*/  FADD R8, R8, R13 ;  /* 0x0000000d08087221 */ /* 0x000fe20000000000 */
[----:B------:R-:W-:-:S04]  /*12f0*/  FADD R5, R14, R5 ;  /* 0x000000050e057221 */ /* 0x000fc80000000000 */
[----:B------:R-:W-:-:S04]  /*1300*/  FADD R5, R8, R5 ;  /* 0x0000000508057221 */ /* 0x000fc80000000000 */
[----:B------:R-:W-:Y:S01]  /*1310*/  FADD R21, R7, R5 ;  /* 0x0000000507157221 */ /* 0x000fe20000000000 */
[----:B------:R-:W-:Y:S06]  /*1320*/  @!P0 BRA `(.L_x_19) ;  /* 0x0000000800308947 */ /* 0x000fec0003800000 */
[----:B------:R-:W-:-:S04]  /*1330*/  IADD3 R23, PT, PT, R23, 0x1000, RZ ;  /* 0x0000100017177810 */ /* 0x000fc80007ffe0ff */
[----:B------:R-:W-:-:S13]  /*1340*/  ISETP.GT.AND P0, PT, R23, R22, PT ;  /* 0x000000161700720c */ /* 0x000fda0003f04270 */
[----:B------:R-:W-:Y:S05]  /*1350*/  @!P0 BRA `(.L_x_20) ;  /* 0xfffffffc00908947 */ /* 0x000fea000383ffff */
.L_x_18:
[----:B------:R-:W-:-:S13]  /*1360*/  ISETP.GE.AND P0, PT, R23, R20, PT ;  /* 0x000000141700720c */ /* 0x000fda0003f06270 */
[----:B------:R-:W-:Y:S05]  /*1370*/  @P0 BRA `(.L_x_19) ;  /* 0x00000008001c0947 */ /* 0x000fea0003800000 */
[----:B------:R-:W-:Y:S01]  /*1380*/  IMAD.IADD R9, R20, 0x1, -R23 ;  /* 0x0000000114097824 */ /* 0x000fe200078e0a17 */
[----:B------:R-:W-:Y:S04]  /*1390*/  BSSY.RECONVERGENT B1, `(.L_x_19) ;  /* 0x0000085000017945 */ /* 0x000fe80003800200 */
[----:B------:R-:W-:-:S13]  /*13a0*/  ISETP.GE.AND P0, PT, R0, R9, PT ;  /* 0x000000090000720c */ /* 0x000fda0003f06270 */
[----:B------:R-:W-:Y:S05]  /*13b0*/  @P0 BRA `(.L_x_21) ;  /* 0x0000000800080947 */ /* 0x000fea0003800000 */
[-C--:B------:R-:W-:Y:S01]  /*13c0*/  LOP3.LUT R2, RZ, R0.reuse, RZ, 0x33, !PT ;  /* 0x00000000ff027212 */ /* 0x080fe200078e33ff */
[----:B------:R-:W-:Y:S01]  /*13d0*/  BSSY.RECONVERGENT B2, `(.L_x_22) ;  /* 0x0000015000027945 */ /* 0x000fe20003800200 */
[----:B------:R-:W-:Y:S02]  /*13e0*/  MOV R8, R0 ;  /* 0x0000000000087202 */ /* 0x000fe40000000f00 */
[----:B------:R-:W-:-:S04]  /*13f0*/  IADD3 R2, PT, PT, -R23, R20, R2 ;  /* 0x0000001417027210 */ /* 0x000fc80007ffe102 */
[C---:B------:R-:W-:Y:S02]  /*1400*/  LOP3.LUT R3, R2.reuse, 0x300, RZ, 0xc0, !PT ;  /* 0x0000030002037812 */ /* 0x040fe400078ec0ff */
[----:B------:R-:W-:Y:S02]  /*1410*/  ISETP.GE.U32.AND P1, PT, R2, 0x300, PT ;  /* 0x000003000200780c */ /* 0x000fe40003f26070 */
[----:B------:R-:W-:-:S13]  /*1420*/  ISETP.NE.AND P0, PT, R3, 0x300, PT ;  /* 0x000003000300780c */ /* 0x000fda0003f05270 */
[----:B------:R-:W-:Y:S05]  /*1430*/  @!P0 BRA `(.L_x_23) ;  /* 0x0000000000388947 */ /* 0x000fea0003800000 */
[----:B------:R-:W0:Y:S01]  /*1440*/  LDC.64 R4, c[0x0][0x380] ;  /* 0x0000e000ff047b82 */ /* 0x000e220000000a00 */
[----:B------:R-:W-:Y:S02]  /*1450*/  LEA.HI R2, R2, 0x1, RZ, 0x18 ;  /* 0x0000000102027811 */ /* 0x000fe400078fc0ff */
[----:B------:R-:W-:Y:S02]  /*1460*/  IADD3 R7, PT, PT, R0, R23, RZ ;  /* 0x0000001700077210 */ /* 0x000fe40007ffe0ff */
[----:B------:R-:W-:Y:S02]  /*1470*/  LOP3.LUT R2, R2, 0x3, RZ, 0xc0, !PT ;  /* 0x0000000302027812 */ /* 0x000fe400078ec0ff */
[----:B------:R-:W-:Y:S02]  /*1480*/  MOV R8, R0 ;  /* 0x0000000000087202 */ /* 0x000fe40000000f00 */
[----:B------:R-:W-:-:S07]  /*1490*/  IADD3 R6, PT, PT, -R2, RZ, RZ ;  /* 0x000000ff02067210 */ /* 0x000fce0007ffe1ff */
.L_x_24:
[----:B0-----:R-:W-:-:S06]  /*14a0*/  IMAD.WIDE.U32 R2, R7, 0x4, R4 ;  /* 0x0000000407027825 */ /* 0x001fcc00078e0004 */
[----:B------:R-:W2:Y:S01]  /*14b0*/  LDG.E.CONSTANT R2, desc[UR6][R2.64] ;  /* 0x0000000602027981 */ /* 0x000ea2000c1e9900 */
[----:B------:R-:W-:Y:S02]  /*14c0*/  IADD3 R6, PT, PT, R6, 0x1, RZ ;  /* 0x0000000106067810 */ /* 0x000fe40007ffe0ff */
[----:B------:R-:W-:Y:S02]  /*14d0*/  IADD3 R8, PT, PT, R8, 0x100, RZ ;  /* 0x0000010008087810 */ /* 0x000fe40007ffe0ff */
[----:B------:R-:W-:Y:S02]  /*14e0*/  ISETP.NE.AND P0, PT, R6, RZ, PT ;  /* 0x000000ff0600720c */ /* 0x000fe40003f05270 */
[----:B------:R-:W-:Y:S01]  /*14f0*/  IADD3 R7, PT, PT, R7, 0x100, RZ ;  /* 0x0000010007077810 */ /* 0x000fe20007ffe0ff */
[----:B--2---:R-:W-:-:S10]  /*1500*/  FADD R21, R2, R21 ;  /* 0x0000001502157221 */ /* 0x004fd40000000000 */
[----:B------:R-:W-:Y:S05]  /*1510*/  @P0 BRA `(.L_x_24) ;  /* 0xfffffffc00e00947 */ /* 0x000fea000383ffff */
.L_x_23:
[----:B------:R-:W-:Y:S05]  /*1520*/  BSYNC.RECONVERGENT B2 ;  /* 0x0000000000027941 */ /* 0x000fea0003800200 */
.L_x_22:
[----:B------:R-:W-:Y:S05]  /*1530*/  @!P1 BRA `(.L_x_21) ;  /* 0x0000000400a89947 */ /* 0x000fea0003800000 */
[----:B------:R-:W0:Y:S01]  /*1540*/  LDCU.64 UR4, c[0x0][0x380] ;  /* 0x00007000ff0477ac */ /* 0x000e220008000a00 */
[----:B------:R-:W-:Y:S01]  /*1550*/  IADD3 R5, PT, PT, R9, -R8, RZ ;  /* 0x8000000809057210 */ /* 0x000fe20007ffe0ff */
[----:B------:R-:W-:Y:S01]  /*1560*/  BSSY.RECONVERGENT B2, `(.L_x_25) ;  /* 0x000003b000027945 */ /* 0x000fe20003800200 */
[CC--:B------:R-:W-:Y:S02]  /*1570*/  IADD3 R3, P0, PT, R8.reuse, R23.reuse, RZ ;  /* 0x0000001708037210 */ /* 0x0c0fe40007f1e0ff */
[----:B------:R-:W-:Y:S02]  /*1580*/  ISETP.GT.AND P1, PT, R5, 0xc00, PT ;  /* 0x00000c000500780c */ /* 0x000fe40003f24270 */
[----:B------:R-:W-:Y:S02]  /*1590*/  IADD3.X R4, PT, PT, RZ, RZ, RZ, P0, !PT ;  /* 0x000000ffff047210 */ /* 0x000fe400007fe4ff */
[----:B------:R-:W-:Y:S02]  /*15a0*/  IADD3 R11, PT, PT, R8, R23, RZ ;  /* 0x00000017080b7210 */ /* 0x000fe40007ffe0ff */
[----:B0-----:R-:W-:-:S04]  /*15b0*/  LEA R2, P0, R3, UR4, 0x2 ;  /* 0x0000000403027c11 */ /* 0x001fc8000f8010ff */
[----:B------:R-:W-:Y:S02]  /*15c0*/  LEA.HI.X R3, R3, UR5, R4, 0x2, P0 ;  /* 0x0000000503037c11 */ /* 0x000fe400080f1404 */
[----:B------:R-:W-:-:S05]  /*15d0*/  IADD3 R2, P0, PT, R2, 0x800, RZ ;  /* 0x0000080002027810 */ /* 0x000fca0007f1e0ff */
[----:B------:R-:W-:Y:S01]  /*15e0*/  IMAD.X R3, RZ, RZ, R3, P0 ;  /* 0x000000ffff037224 */ /* 0x000fe200000e0603 */
[----:B------:R-:W-:Y:S01]  /*15f0*/  PLOP3.LUT P0, PT, PT, PT, PT, 0x80, 0x8 ;  /* 0x000000000008781c */ /* 0x000fe20003f0f070 */
[----:B------:R-:W-:-:S12]  /*1600*/  @!P1 BRA `(.L_x_26) ;  /* 0x0000000000c09947 */ /* 0x000fd80003800000 */
[----:B------:R-:W-:Y:S02]  /*1610*/  PLOP3.LUT P0, PT, PT, PT, PT, 0x8, 0x80 ;  /* 0x000000000080781c */ /* 0x000fe40003f0e170 */
[----:B------:R-:W-:-:S11]  /*1620*/  IADD3 R13, PT, PT, R9, -0xc00, RZ ;  /* 0xfffff400090d7810 */ /* 0x000fd60007ffe0ff */
.L_x_27:
[----:B------:R-:W0:Y:S01]  /*1630*/  LDC.64 R4, c[0x0][0x380] ;  /* 0x0000e000ff047b82 */ /* 0x000e220000000a00 */
[----:B------:R-:W2:Y:S01]  /*1640*/  LDG.E.CONSTANT R10, desc[UR6][R2.64+-0x400] ;  /* 0xfffc0006020a7981 */ /* 0x000ea2000c1e9900 */
[----:B------:R-:W-:-:S03]  /*1650*/  IADD3 R25, PT, PT, R11, 0x400, RZ ;  /* 0x000004000b197810 */ /* 0x000fc60007ffe0ff */
[----:B------:R-:W3:Y:S04]  /*1660*/  LDG.E.CONSTANT R19, desc[UR6][R2.64] ;  /* 0x0000000602137981 */ /* 0x000ee8000c1e9900 */
[----:B------:R-:W4:Y:S01]  /*1670*/  LDG.E.CONSTANT R18, desc[UR6][R2.64+0x400] ;  /* 0x0004000602127981 */ /* 0x000f22000c1e9900 */
[----:B------:R-:W-:-:S03]  /*1680*/  IADD3 R7, PT, PT, R11, 0x800, RZ ;  /* 0x000008000b077810 */ /* 0x000fc60007ffe0ff */
[----:B------:R-:W5:Y:S04]  /*1690*/  LDG.E.CONSTANT R16, desc[UR6][R2.64+0xc00] ;  /* 0x000c000602107981 */ /* 0x000f68000c1e9900 */
[----:B------:R-:W5:Y:S04]  /*16a0*/  LDG.E.CONSTANT R15, desc[UR6][R2.64+0x1000] ;  /* 0x00100006020f7981 */ /* 0x000f68000c1e9900 */
[----:B------:R-:W5:Y:S01]  /*16b0*/  LDG.E.CONSTANT R14, desc[UR6][R2.64+0x1400] ;  /* 0x00140006020e7981 */ /* 0x000f62000c1e9900 */
[----:B0-----:R-:W-:-:S03]  /*16c0*/  IMAD.WIDE.U32 R22, R11, 0x4, R4 ;  /* 0x000000040b167825 */ /* 0x001fc600078e0004 */
[----:B------:R-:W5:Y:S04]  /*16d0*/  LDG.E.CONSTANT R20, desc[UR6][R2.64+0x2000] ;  /* 0x0020000602147981 */ /* 0x000f68000c1e9900 */
[----:B------:R0:W2:Y:S01]  /*16e0*/  LDG.E.CONSTANT R12, desc[UR6][R22.64] ;  /* 0x00000006160c7981 */ /* 0x0000a2000c1e9900 */
[----:B------:R-:W-:-:S03]  /*16f0*/  IMAD.WIDE.U32 R24, R25, 0x4, R4 ;  /* 0x0000000419187825 */ /* 0x000fc600078e0004 */
[----:B------:R-:W5:Y:S04]  /*1700*/  LDG.E.CONSTANT R26, desc[UR6][R2.64+0x3000] ;  /* 0x00300006021a7981 */ /* 0x000f68000c1e9900 */
[----:B------:R-:W5:Y:S01]  /*1710*/  LDG.E.CONSTANT R17, desc[UR6][R24.64] ;  /* 0x0000000618117981 */ /* 0x000f62000c1e9900 */
[--C-:B------:R-:W-:Y:S01]  /*1720*/  IMAD.WIDE.U32 R6, R7, 0x4, R4.reuse ;  /* 0x0000000407067825 */ /* 0x100fe200078e0004 */
[----:B0-----:R-:W-:Y:S02]  /*1730*/  IADD3 R23, PT, PT, R11, 0xc00, RZ ;  /* 0x00000c000b177810 */ /* 0x001fe40007ffe0ff */
[----:B------:R-:W5:Y:S04]  /*1740*/  LDG.E.CONSTANT R22, desc[UR6][R2.64+0x1c00] ;  /* 0x001c000602167981 */ /* 0x000f68000c1e9900 */
[----:B------:R-:W5:Y:S01]  /*1750*/  LDG.E.CONSTANT R6, desc[UR6][R6.64] ;  /* 0x0000000606067981 */ /* 0x000f62000c1e9900 */
[----:B------:R-:W-:-:S03]  /*1760*/  IMAD.WIDE.U32 R4, R23, 0x4, R4 ;  /* 0x0000000417047825 */ /* 0x000fc600078e0004 */
[----:B------:R-:W5:Y:S04]  /*1770*/  LDG.E.CONSTANT R23, desc[UR6][R2.64+0x2400] ;  /* 0x0024000602177981 */ /* 0x000f68000c1e9900 */
[----:B------:R-:W5:Y:S04]  /*1780*/  LDG.E.CONSTANT R4, desc[UR6][R4.64] ;  /* 0x0000000604047981 */ /* 0x000f68000c1e9900 */
[----:B------:R-:W5:Y:S04]  /*1790*/  LDG.E.CONSTANT R24, desc[UR6][R2.64+0x2c00] ;  /* 0x002c000602187981 */ /* 0x000f68000c1e9900 */
[----:B------:R0:W5:Y:S01]  /*17a0*/  LDG.E.CONSTANT R25, desc[UR6][R2.64+0x3400] ;  /* 0x0034000602197981 */ /* 0x000162000c1e9900 */
[----:B------:R-:W-:-:S04]  /*17b0*/  IADD3 R8, PT, PT, R8, 0x1000, RZ ;  /* 0x0000100008087810 */ /* 0x000fc80007ffe0ff */
[----:B------:R-:W-:Y:S02]  /*17c0*/  ISETP.GE.AND P1, PT, R8, R13, PT ;  /* 0x0000000d0800720c */ /* 0x000fe40003f26270 */
[----:B0-----:R-:W-:Y:S02]  /*17d0*/  IADD3 R2, P2, PT, R2, 0x4000, RZ ;  /* 0x0000400002027810 */ /* 0x001fe40007f5e0ff */
[----:B------:R-:W-:Y:S02]  /*17e0*/  IADD3 R11, PT, PT, R11, 0x1000, RZ ;  /* 0x000010000b0b7810 */ /* 0x000fe40007ffe0ff */
[----:B------:R-:W-:Y:S01]  /*17f0*/  IADD3.X R3, PT, PT, RZ, R3, RZ, P2, !PT ;  /* 0x00000003ff037210 */ /* 0x000fe200017fe4ff */
[----:B--2---:R-:W-:-:S04]  /*1800*/  FADD R21, R12, R21 ;  /* 0x000000150c157221 */ /* 0x004fc80000000000 */
[----:B------:R-:W-:-:S04]  /*1810*/  FADD R10, R21, R10 ;  /* 0x0000000a150a7221 */ /* 0x000fc80000000000 */
[----:B---3--:R-:W-:-:S04]  /*1820*/  FADD R19, R10, R19 ;  /* 0x000000130a137221 */ /* 0x008fc80000000000 */
[----:B----4-:R-:W-:-:S04]  /*1830*/  FADD R18, R19, R18 ;  /* 0x0000001213127221 */ /* 0x010fc80000000000 */
[----:B-----5:R-:W-:-:S04]  /*1840*/  FADD R17, R18, R17 ;  /* 0x0000001112117221 */ /* 0x020fc80000000000 */
        /* <DEDUP_REMOVED lines=12> */
.L_x_26:
[----:B------:R-:W-:Y:S05]  /*1910*/  BSYNC.RECONVERGENT B2 ;  /* 0x0000000000027941 */ /* 0x000fea0003800200 */
.L_x_25:
[----:B------:R-:W-:Y:S01]  /*1920*/  IADD3 R4, PT, PT, R9, -R8, RZ ;  /* 0x8000000809047210 */ /* 0x000fe20007ffe0ff */
[----:B------:R-:W-:Y:S03]  /*1930*/  BSSY.RECONVERGENT B2, `(.L_x_28) ;  /* 0x000001e000027945 */ /* 0x000fe60003800200 */
[----:B------:R-:W-:-:S13]  /*1940*/  ISETP.GT.AND P1, PT, R4, 0x400, PT ;  /* 0x000004000400780c */ /* 0x000fda0003f24270 */
[----:B------:R-:W-:Y:S05]  /*1950*/  @!P1 BRA `(.L_x_29) ;  /* 0x00000000006c9947 */ /* 0x000fea0003800000 */
[----:B------:R-:W0:Y:S01]  /*1960*/  LDC.64 R6, c[0x0][0x380] ;  /* 0x0000e000ff067b82 */ /* 0x000e220000000a00 */
[----:B------:R-:W2:Y:S01]  /*1970*/  LDG.E.CONSTANT R10, desc[UR6][R2.64+-0x400] ;  /* 0xfffc0006020a7981 */ /* 0x000ea2000c1e9900 */
[----:B------:R-:W-:-:S03]  /*1980*/  VIADD R15, R11, 0x400 ;  /* 0x000004000b0f7836 */ /* 0x000fc60000000000 */
[----:B------:R-:W3:Y:S04]  /*1990*/  LDG.E.CONSTANT R13, desc[UR6][R2.64] ;  /* 0x00000006020d7981 */ /* 0x000ee8000c1e9900 */
[----:B------:R-:W4:Y:S04]  /*19a0*/  LDG.E.CONSTANT R17, desc[UR6][R2.64+0xc00] ;  /* 0x000c000602117981 */ /* 0x000f28000c1e9900 */
[----:B------:R-:W5:Y:S04]  /*19b0*/  LDG.E.CONSTANT R19, desc[UR6][R2.64+0x1000] ;  /* 0x0010000602137981 */ /* 0x000f68000c1e9900 */
[----:B------:R1:W5:Y:S01]  /*19c0*/  LDG.E.CONSTANT R23, desc[UR6][R2.64+0x1400] ;  /* 0x0014000602177981 */ /* 0x000362000c1e9900 */
[----:B0-----:R-:W-:-:S06]  /*19d0*/  IMAD.WIDE.U32 R4, R11, 0x4, R6 ;  /* 0x000000040b047825 */ /* 0x001fcc00078e0006 */
[----:B------:R-:W2:Y:S01]  /*19e0*/  LDG.E.CONSTANT R4, desc[UR6][R4.64] ;  /* 0x0000000604047981 */ /* 0x000ea2000c1e9900 */
[----:B------:R-:W-:-:S03]  /*19f0*/  IMAD.WIDE.U32 R6, R15, 0x4, R6 ;  /* 0x000000040f067825 */ /* 0x000fc600078e0006 */
[----:B------:R-:W4:Y:S04]  /*1a00*/  LDG.E.CONSTANT R15, desc[UR6][R2.64+0x400] ;  /* 0x00040006020f7981 */ /* 0x000f28000c1e9900 */
[----:B------:R-:W5:Y:S01]  /*1a10*/  LDG.E.CONSTANT R7, desc[UR6][R6.64] ;  /* 0x0000000606077981 */ /* 0x000f62000c1e9900 */
[----:B------:R-:W-:Y:S02]  /*1a20*/  PLOP3.LUT P0, PT, PT, PT, PT, 0x8, 0x80 ;  /* 0x000000000080781c */ /* 0x000fe40003f0e170 */
[----:B------:R-:W-:Y:S02]  /*1a30*/  IADD3 R8, PT, PT, R8, 0x800, RZ ;  /* 0x0000080008087810 */ /* 0x000fe40007ffe0ff */
[----:B------:R-:W-:Y:S01]  /*1a40*/  IADD3 R11, PT, PT, R11, 0x800, RZ ;  /* 0x000008000b0b7810 */ /* 0x000fe20007ffe0ff */
[----:B--2---:R-:W-:-:S04]  /*1a50*/  FADD R21, R21, R4 ;  /* 0x0000000415157221 */ /* 0x004fc80000000000 */
[----:B------:R-:W-:-:S04]  /*1a60*/  FADD R10, R21, R10 ;  /* 0x0000000a150a7221 */ /* 0x000fc80000000000 */
[----:B---3--:R-:W-:-:S04]  /*1a70*/  FADD R10, R10, R13 ;  /* 0x0000000d0a0a7221 */ /* 0x008fc80000000000 */
[----:B----4-:R-:W-:-:S04]  /*1a80*/  FADD R10, R10, R15 ;  /* 0x0000000f0a0a7221 */ /* 0x010fc80000000000 */
[----:B-----5:R-:W-:Y:S01]  /*1a90*/  FADD R10, R10, R7 ;  /* 0x000000070a0a7221 */ /* 0x020fe20000000000 */
[----:B------:R-:W-:-:S03]  /*1aa0*/  IADD3 R4, P1, PT, R2, 0x2000, RZ ;  /* 0x0000200002047810 */ /* 0x000fc60007f3e0ff */
[----:B------:R-:W-:Y:S01]  /*1ab0*/  FADD R10, R10, R17 ;  /* 0x000000110a0a7221 */ /* 0x000fe20000000000 */
[----:B------:R-:W-:-:S03]  /*1ac0*/  IADD3.X R5, PT, PT, RZ, R3, RZ, P1, !PT ;  /* 0x00000003ff057210 */ /* 0x000fc60000ffe4ff */
[----:B------:R-:W-:Y:S01]  /*1ad0*/  FADD R10, R10, R19 ;  /* 0x000000130a0a7221 */ /* 0x000fe20000000000 */
[----:B-1----:R-:W-:Y:S02]  /*1ae0*/  MOV R2, R4 ;  /* 0x0000000400027202 */ /* 0x002fe40000000f00 */
[----:B------:R-:W-:Y:S01]  /*1af0*/  MOV R3, R5 ;  /* 0x0000000500037202 */ /* 0x000fe20000000f00 */
[----:B------:R-:W-:-:S07]  /*1b00*/  FADD R21, R10, R23 ;  /* 0x000000170a157221 */ /* 0x000fce0000000000 */
.L_x_29:
[----:B------:R-:W-:Y:S05]  /*1b10*/  BSYNC.RECONVERGENT B2 ;  /* 0x0000000000027941 */ /* 0x000fea0003800200 */
.L_x_28:
[----:B------:R-:W-:-:S13]  /*1b20*/  ISETP.LT.OR P0, PT, R8, R9, P0 ;  /* 0x000000090800720c */ /* 0x000fda0000701670 */
[----:B------:R-:W-:Y:S05]  /*1b30*/  @!P0 BRA `(.L_x_21) ;  /* 0x0000000000288947 */ /* 0x000fea0003800000 */
[----:B------:R-:W0:Y:S01]  /*1b40*/  LDC.64 R4, c[0x0][0x380] ;  /* 0x0000e000ff047b82 */ /* 0x000e220000000a00 */
[----:B------:R-:W2:Y:S04]  /*1b50*/  LDG.E.CONSTANT R6, desc[UR6][R2.64+-0x400] ;  /* 0xfffc000602067981 */ /* 0x000ea8000c1e9900 */
[----:B------:R-:W3:Y:S04]  /*1b60*/  LDG.E.CONSTANT R7, desc[UR6][R2.64] ;  /* 0x0000000602077981 */ /* 0x000ee8000c1e9900 */
[----:B------:R-:W4:Y:S01]  /*1b70*/  LDG.E.CONSTANT R9, desc[UR6][R2.64+0x400] ;  /* 0x0004000602097981 */ /* 0x000f22000c1e9900 */
[----:B0-----:R-:W-:-:S06]  /*1b80*/  IMAD.WIDE.U32 R4, R11, 0x4, R4 ;  /* 0x000000040b047825 */ /* 0x001fcc00078e0004 */
[----:B------:R-:W5:Y:S02]  /*1b90*/  LDG.E.CONSTANT R4, desc[UR6][R4.64] ;  /* 0x0000000604047981 */ /* 0x000f64000c1e9900 */
[----:B-----5:R-:W-:-:S04]  /*1ba0*/  FADD R21, R21, R4 ;  /* 0x0000000415157221 */ /* 0x020fc80000000000 */
[----:B--2---:R-:W-:-:S04]  /*1bb0*/  FADD R6, R21, R6 ;  /* 0x0000000615067221 */ /* 0x004fc80000000000 */
[----:B---3--:R-:W-:-:S04]  /*1bc0*/  FADD R6, R6, R7 ;  /* 0x0000000706067221 */ /* 0x008fc80000000000 */
[----:B----4-:R-:W-:-:S07]  /*1bd0*/  FADD R21, R6, R9 ;  /* 0x0000000906157221 */ /* 0x010fce0000000000 */
.L_x_21:
[----:B------:R-:W-:Y:S05]  /*1be0*/  BSYNC.RECONVERGENT B1 ;  /* 0x0000000000017941 */ /* 0x000fea0003800200 */
.L_x_19:
[----:B------:R-:W0:Y:S01]  /*1bf0*/  S2R R6, SR_LANEID ;  /* 0x0000000000067919 */ /* 0x000e220000000000 */
[----:B------:R-:W1:Y:S01]  /*1c00*/  SHFL.DOWN PT, R2, R21, 0x1, 0x1f ;  /* 0x08201f0015027f89 */ /* 0x000e6200000e0000 */
[C---:B0-----:R-:W-:Y:S02]  /*1c10*/  ISETP.GT.AND P0, PT, R6.reuse, 0x1e, PT ;  /* 0x0000001e0600780c */ /* 0x041fe40003f04270 */
[----:B------:R-:W-:-:S11]  /*1c20*/  ISETP.NE.AND P1, PT, R6, RZ, PT ;  /* 0x000000ff0600720c */ /* 0x000fd60003f25270 */
[----:B-1----:R-:W-:Y:S01]  /*1c30*/  @!P0 FADD R21, R2, R21 ;  /* 0x0000001502158221 */ /* 0x002fe20000000000 */
[----:B------:R-:W-:Y:S01]  /*1c40*/  ISETP.GT.AND P0, PT, R6, 0x1d, PT ;  /* 0x0000001d0600780c */ /* 0x000fe20003f04270 */
[----:B------:R-:W0:Y:S01]  /*1c50*/  @!P1 S2R R5, SR_CgaCtaId ;  /* 0x0000000000059919 */ /* 0x000e220000008800 */
[----:B------:R-:W-:Y:S02]  /*1c60*/  @!P1 MOV R4, 0x400 ;  /* 0x0000040000049802 */ /* 0x000fe40000000f00 */
[----:B------:R-:W-:Y:S01]  /*1c70*/  @!P1 SHF.R.U32.HI R3, RZ, 0x3, R0 ;  /* 0x00000003ff039819 */ /* 0x000fe20000011600 */
[----:B------:R-:W1:Y:S03]  /*1c80*/  SHFL.DOWN PT, R2, R21, 0x2, 0x1f ;  /* 0x08401f0015027f89 */ /* 0x000e6600000e0000 */
[----:B------:R-:W-:-:S05]  /*1c90*/  @!P1 LOP3.LUT R3, R3, 0x7c, RZ, 0xc0, !PT ;  /* 0x0000007c03039812 */ /* 0x000fca00078ec0ff */
[----:B-1----:R-:W-:Y:S01]  /*1ca0*/  @!P0 FADD R21, R21, R2 ;  /* 0x0000000215158221 */ /* 0x002fe20000000000 */
[----:B------:R-:W-:Y:S02]  /*1cb0*/  ISETP.GT.AND P0, PT, R6, 0x1b, PT ;  /* 0x0000001b0600780c */ /* 0x000fe40003f04270 */
[----:B0-----:R-:W-:Y:S02]  /*1cc0*/  @!P1 LEA R4, R5, R4, 0x18 ;  /* 0x0000000405049211 */ /* 0x001fe400078ec0ff */
[----:B------:R-:W0:Y:S02]  /*1cd0*/  SHFL.DOWN PT, R2, R21, 0x4, 0x1f ;  /* 0x08801f0015027f89 */ /* 0x000e2400000e0000 */
[----:B------:R-:W-:-:S07]  /*1ce0*/  @!P1 IADD3 R3, PT, PT, R3, R4, RZ ;  /* 0x0000000403039210 */ /* 0x000fce0007ffe0ff */
        /* <DEDUP_REMOVED lines=12> */
[----:B------:R-:W0:Y:S01]  /*1db0*/  S2UR UR5, SR_CgaCtaId ;  /* 0x00000000000579c3 */ /* 0x000e220000008800 */
[----:B------:R-:W-:Y:S02]  /*1dc0*/  UMOV UR4, 0x400 ;  /* 0x0000040000047882 */ /* 0x000fe40000000000 */
[----:B0-----:R-:W-:-:S09]  /*1dd0*/  ULEA UR4, UR5, UR4, 0x18 ;  /* 0x0000000405047291 */ /* 0x001fd2000f8ec0ff */
[----:B---3--:R-:W0:Y:S04]  /*1de0*/  LDS R3, [UR4+0xc] ;  /* 0x00000c04ff037984 */ /* 0x008e280008000800 */
        /* <DEDUP_REMOVED lines=10> */
.L_x_2:
        /* <DEDUP_REMOVED lines=12> */
.L_x_32:
[----:B------:R-:W-:Y:S05]  /*1f50*/  BSYNC.RECONVERGENT B1 ;  /* 0x0000000000017941 */ /* 0x000fea0003800200 */
.L_x_31:
[----:B------:R-:W-:Y:S01]  /*1f60*/  ISETP.GE.AND P0, PT, R11, R20, PT ;  /* 0x000000140b00720c */ /* 0x000fe20003f06270 */
[----:B------:R-:W-:-:S12]  /*1f70*/  BSSY.RECONVERGENT B1, `(.L_x_33) ;  /* 0x0000074000017945 */ /* 0x000fd80003800200 */
[----:B------:R-:W-:Y:S05]  /*1f80*/  @P0 BRA `(.L_x_34) ;  /* 0x0000000400c80947 */ /* 0x000fea0003800000 */
[----:B0-----:R-:W-:Y:S01]  /*1f90*/  LOP3.LUT R3, RZ, R11, RZ, 0x33, !PT ;  /* 0x0000000bff037212 */ /* 0x001fe200078e33ff */
[----:B------:R-:W-:Y:S04]  /*1fa0*/  BSSY.RECONVERGENT B2, `(.L_x_35) ;  /* 0x0000015000027945 */ /* 0x000fe80003800200 */
[----:B------:R-:W-:-:S05]  /*1fb0*/  IMAD.IADD R4, R3, 0x1, R20 ;  /* 0x0000000103047824 */ /* 0x000fca00078e0214 */
        /* <DEDUP_REMOVED lines=10> */
.L_x_37:
[----:B------:R-:W-:-:S06]  /*2060*/  MOV R3, R5 ;  /* 0x0000000500037202 */ /* 0x000fcc0000000f00 */
[----:B------:R0:W2:Y:S01]  /*2070*/  LDG.E.CONSTANT R3, desc[UR6][R2.64] ;  /* 0x0000000602037981 */ /* 0x0000a2000c1e9900 */
[----:B------:R-:W-:Y:S02]  /*2080*/  IADD3 R4, PT, PT, R4, 0x1, RZ ;  /* 0x0000000104047810 */ /* 0x000fe40007ffe0ff */
[----:B------:R-:W-:Y:S02]  /*2090*/  IADD3 R11, PT, PT, R11, 0x100, RZ ;  /* 0x000001000b0b7810 */ /* 0x000fe40007ffe0ff */
[----:B------:R-:W-:Y:S02]  /*20a0*/  ISETP.NE.AND P0, PT, R4, RZ, PT ;  /* 0x000000ff0400720c */ /* 0x000fe40003f05270 */
[----:B0-----:R-:W-:-:S04]  /*20b0*/  IADD3 R2, P2, PT, R2, 0x400, RZ ;  /* 0x0000040002027810 */ /* 0x001fc80007f5e0ff */
[----:B------:R-:W-:Y:S01]  /*20c0*/  IADD3.X R5, PT, PT, RZ, R5, RZ, P2, !PT ;  /* 0x00000005ff057210 */ /* 0x000fe200017fe4ff */
[----:B--2--5:R-:W-:-:S06]  /*20d0*/  FADD R0, R3, R0 ;  /* 0x0000000003007221 */ /* 0x024fcc0000000000 */
[----:B------:R-:W-:Y:S05]  /*20e0*/  @P0 BRA `(.L_x_37) ;  /* 0xfffffffc00dc0947 */ /* 0x000fea000383ffff */
.L_x_36:
[----:B------:R-:W-:Y:S05]  /*20f0*/  BSYNC.RECONVERGENT B2 ;  /* 0x0000000000027941 */ /* 0x000fea0003800200 */
.L_x_35:
        /* <DEDUP_REMOVED lines=8> */
.L_x_40:
        /* <DEDUP_REMOVED lines=9> */
[----:B------:R-:W-:-:S03]  /*2210*/  VIADD R3, R11, 0x800 ;  /* 0x000008000b037836 */ /* 0x000fc60000000000 */
[----:B------:R-:W4:Y:S01]  /*2220*/  LDG.E.CONSTANT R15, desc[UR6][R4.64+0x400] ;  /* 0x00040006040f7981 */ /* 0x000f22000c1e9900 */
        /* <DEDUP_REMOVED lines=32> */
.L_x_39:
[----:B------:R-:W-:Y:S05]  /*2430*/  BSYNC.RECONVERGENT B2 ;  /* 0x0000000000027941 */ /* 0x000fea0003800200 */
.L_x_38:
[----:B------:R-:W-:Y:S01]  /*2440*/  IADD3 R2, PT, PT, -R11, R20, RZ ;  /* 0x000000140b027210 */ /* 0x000fe20007ffe1ff */
[----:B------:R-:W-:Y:S03]  /*2450*/  BSSY.RECONVERGENT B2, `(.L_x_41) ;  /* 0x0000019000027945 */ /* 0x000fe60003800200 */
[----:B------:R-:W-:-:S13]  /*2460*/  ISETP.GT.AND P1, PT, R2, 0x400, PT ;  /* 0x000004000200780c */ /* 0x000fda0003f24270 */
[----:B------:R-:W-:Y:S05]  /*2470*/  @!P1 BRA `(.L_x_42) ;  /* 0x0000000000589947 */ /* 0x000fea0003800000 */
        /* <DEDUP_REMOVED lines=22> */
.L_x_42:
[----:B------:R-:W-:Y:S05]  /*25e0*/  BSYNC.RECONVERGENT B2 ;  /* 0x0000000000027941 */ /* 0x000fea0003800200 */
.L_x_41:
        /* <DEDUP_REMOVED lines=12> */
.L_x_34:
[----:B------:R-:W-:Y:S05]  /*26b0*/  BSYNC.RECONVERGENT B1 ;  /* 0x0000000000017941 */ /* 0x000fea0003800200 */
.L_x_33:
        /* <DEDUP_REMOVED lines=35> */
[----:B--2---:R-:W0:Y:S04]  /*28f0*/  LDS R3, [UR4+0xc] ;  /* 0x00000c04ff037984 */ /* 0x004e280008000800 */
        /* <DEDUP_REMOVED lines=10> */
.L_x_43:
[----:B0-----:R-:W0:Y:S01]  /*29a0*/  S2R R2, SR_LANEID ;  /* 0x0000000000027919 */ /* 0x001e220000000000 */
[----:B------:R-:W-:-:S04]  /*29b0*/  LOP3.LUT R0, R9, 0x3e0, RZ, 0xc0, !PT ;  /* 0x000003e009007812 */ /* 0x000fc800078ec0ff */
[----:B------:R-:W-:Y:S02]  /*29c0*/  IADD3 R3, PT, PT, R0, 0x20, RZ ;  /* 0x0000002000037810 */ /* 0x000fe40007ffe0ff */
[----:B------:R-:W-:Y:S02]  /*29d0*/  LOP3.LUT R7, RZ, R0, RZ, 0x33, !PT ;  /* 0x00000000ff077212 */ /* 0x000fe400078e33ff */
[-C--:B------:R-:W-:Y:S02]  /*29e0*/  ISETP.GT.AND P0, PT, R3, R20.reuse, PT ;  /* 0x000000140300720c */ /* 0x080fe40003f04270 */
[----:B------:R-:W-:-:S04]  /*29f0*/  IADD3 R7, PT, PT, R7, R20, RZ ;  /* 0x0000001407077210 */ /* 0x000fc80007ffe0ff */
[----:B------:R-:W-:-:S05]  /*2a00*/  SEL R4, R7, 0x1f, P0 ;  /* 0x0000001f07047807 */ /* 0x000fca0000000000 */
[----:B------:R-:W1:Y:S01]  /*2a10*/  SHFL.DOWN PT, R0, R5, 0x1, R4 ;  /* 0x0820000005007989 */ /* 0x000e6200000e0004 */
[C---:B0-----:R-:W-:Y:S01]  /*2a20*/  ISETP.GE.AND P0, PT, R2.reuse, R4, PT ;  /* 0x000000040200720c */ /* 0x041fe20003f06270 */
[C---:B------:R-:W-:Y:S01]  /*2a30*/  VIADD R3, R2.reuse, 0x2 ;  /* 0x0000000202037836 */ /* 0x040fe20000000000 */
[----:B------:R-:W-:-:S11]  /*2a40*/  ISETP.NE.AND P1, PT, R2, RZ, PT ;  /* 0x000000ff0200720c */ /* 0x000fd60003f25270 */
[----:B-1----:R-:W-:Y:S01]  /*2a50*/  @!P0 FADD R5, R0, R5 ;  /* 0x0000000500058221 */ /* 0x002fe20000000000 */
[-C--:B------:R-:W-:Y:S01]  /*2a60*/  ISETP.GT.AND P0, PT, R3, R4.reuse, PT ;  /* 0x000000040300720c */ /* 0x080fe20003f04270 */
[----:B------:R-:W0:Y:S01]  /*2a70*/  @!P1 S2R R6, SR_CgaCtaId ;  /* 0x0000000000069919 */ /* 0x000e220000008800 */
[----:B------:R-:W-:Y:S02]  /*2a80*/  IADD3 R3, PT, PT, R2, 0x4, RZ ;  /* 0x0000000402037810 */ /* 0x000fe40007ffe0ff */
[----:B------:R-:W1:Y:S09]  /*2a90*/  SHFL.DOWN PT, R0, R5, 0x2, R4 ;  /* 0x0840000005007989 */ /* 0x000e7200000e0004 */
[----:B-1----:R-:W-:Y:S01]  /*2aa0*/  @!P0 FADD R5, R5, R0 ;  /* 0x0000000005058221 */ /* 0x002fe20000000000 */
[----:B------:R-:W-:-:S02]  /*2ab0*/  ISETP.GT.AND P0, PT, R3, R4, PT ;  /* 0x000000040300720c */ /* 0x000fc40003f04270 */
[----:B------:R-:W-:Y:S02]  /*2ac0*/  IADD3 R3, PT, PT, R2, 0x8, RZ ;  /* 0x0000000802037810 */ /* 0x000fe40007ffe0ff */
[----:B------:R-:W1:Y:S09]  /*2ad0*/  SHFL.DOWN PT, R0, R5, 0x4, R4 ;  /* 0x0880000005007989 */ /* 0x000e7200000e0004 */
[----:B-1----:R-:W-:Y:S01]  /*2ae0*/  @!P0 FADD R5, R5, R0 ;  /* 0x0000000005058221 */ /* 0x002fe20000000000 */
[----:B------:R-:W-:-:S02]  /*2af0*/  ISETP.GT.AND P0, PT, R3, R4, PT ;  /* 0x000000040300720c */ /* 0x000fc40003f04270 */
[----:B------:R-:W-:Y:S02]  /*2b00*/  IADD3 R3, PT, PT, R2, 0x10, RZ ;  /* 0x0000001002037810 */ /* 0x000fe40007ffe0ff */
[----:B------:R-:W1:Y:S01]  /*2b10*/  SHFL.DOWN PT, R0, R5, 0x8, R4 ;  /* 0x0900000005007989 */ /* 0x000e6200000e0004 */
[----:B------:R-:W-:-:S04]  /*2b20*/  @!P1 SHF.R.U32.HI R2, RZ, 0x3, R9 ;  /* 0x00000003ff029819 */ /* 0x000fc80000011609 */
[----:B------:R-:W-:-:S04]  /*2b30*/  @!P1 LOP3.LUT R2, R2, 0x7c, RZ, 0xc0, !PT ;  /* 0x0000007c02029812 */ /* 0x000fc800078ec0ff */
[----:B-1----:R-:W-:Y:S01]  /*2b40*/  @!P0 FADD R5, R5, R0 ;  /* 0x0000000005058221 */ /* 0x002fe20000000000 */
[----:B------:R-:W-:Y:S02]  /*2b50*/  ISETP.GT.AND P0, PT, R3, R4, PT ;  /* 0x000000040300720c */ /* 0x000fe40003f04270 */
[----:B------:R-:W-:Y:S02]  /*2b60*/  @!P1 MOV R3, 0x400 ;  /* 0x0000040000039802 */ /* 0x000fe40000000f00 */
[----:B------:R-:W1:Y:S02]  /*2b70*/  SHFL.DOWN PT, R0, R5, 0x10, R4 ;  /* 0x0a00000005007989 */ /* 0x000e6400000e0004 */
[----:B0-----:R-:W-:-:S04]  /*2b80*/  @!P1 LEA R3, R6, R3, 0x18 ;  /* 0x0000000306039211 */ /* 0x001fc800078ec0ff */
[----:B------:R-:W-:-:S03]  /*2b90*/  @!P1 IADD3 R3, PT, PT, R2, R3, RZ ;  /* 0x0000000302039210 */ /* 0x000fc60007ffe0ff */
[----:B-1----:R-:W-:Y:S01]  /*2ba0*/  @!P0 FADD R5, R5, R0 ;  /* 0x0000000005058221 */ /* 0x002fe20000000000 */
        /* <DEDUP_REMOVED lines=12> */
[----:B-1----:R-:W0:Y:S04]  /*2c70*/  LDS R3, [UR4+0xc] ;  /* 0x00000c04ff037984 */ /* 0x002e280008000800 */
        /* <DEDUP_REMOVED lines=13> */
.L_x_30:
[----:B------:R-:W0:Y:S01]  /*2d50*/  S2R R8, SR_TID.X ;  /* 0x0000000000087919 */ /* 0x000e220000002100 */
[----:B------:R-:W0:Y:S02]  /*2d60*/  LDC.64 R2, c[0x0][0x380] ;  /* 0x0000e000ff027b82 */ /* 0x000e240000000a00 */
[----:B0-----:R-:W-:-:S05]  /*2d70*/  IMAD.WIDE.U32 R2, R8, 0x4, R2 ;  /* 0x0000000408027825 */ /* 0x001fca00078e0002 */
[----:B------:R-:W2:Y:S04]  /*2d80*/  LDG.E.CONSTANT R19, desc[UR6][R2.64] ;  /* 0x0000000602137981 */ /* 0x000ea8000c1e9900 */
[----:B------:R-:W2:Y:S04]  /*2d90*/  LDG.E.CONSTANT R0, desc[UR6][R2.64+0x400] ;  /* 0x0004000602007981 */ /* 0x000ea8000c1e9900 */
[----:B------:R-:W3:Y:S04]  /*2da0*/  LDG.E.CONSTANT R4, desc[UR6][R2.64+0x800] ;  /* 0x0008000602047981 */ /* 0x000ee8000c1e9900 */
[----:B------:R-:W3:Y:S04]  /*2db0*/  LDG.E.CONSTANT R5, desc[UR6][R2.64+0xc00] ;  /* 0x000c000602057981 */ /* 0x000ee8000c1e9900 */
[----:B------:R-:W4:Y:S04]  /*2dc0*/  LDG.E.CONSTANT R6, desc[UR6][R2.64+0x1000] ;  /* 0x0010000602067981 */ /* 0x000f28000c1e9900 */
[----:B------:R-:W4:Y:S04]  /*2dd0*/  LDG.E.CONSTANT R7, desc[UR6][R2.64+0x1400] ;  /* 0x0014000602077981 */ /* 0x000f28000c1e9900 */
[----:B------:R-:W5:Y:S04]  /*2de0*/  LDG.E.CONSTANT R9, desc[UR6][R2.64+0x1800] ;  /* 0x0018000602097981 */ /* 0x000f68000c1e9900 */
        /* <DEDUP_REMOVED lines=8> */
[----:B------:R-:W5:Y:S01]  /*2e70*/  LDG.E.CONSTANT R18, desc[UR6][R2.64+0x3c00] ;  /* 0x003c000602127981 */ /* 0x000f62000c1e9900 */
[----:B------:R-:W-:Y:S01]  /*2e80*/  ISETP.GE.U32.AND P0, PT, R20, 0x2000, PT ;  /* 0x000020001400780c */ /* 0x000fe20003f06070 */
[----:B--2---:R-:W-:Y:S01]  /*2e90*/  FADD R0, R19, R0 ;  /* 0x0000000013007221 */ /* 0x004fe20000000000 */
[----:B---3--:R-:W-:-:S04]  /*2ea0*/  FADD R5, R4, R5 ;  /* 0x0000000504057221 */ /* 0x008fc80000000000 */
[----:B------:R-:W-:Y:S01]  /*2eb0*/  FADD R0, R0, R5 ;  /* 0x0000000500007221 */ /* 0x000fe20000000000 */
[----:B----4-:R-:W-:Y:S01]  /*2ec0*/  FADD R6, R6, R7 ;  /* 0x0000000706067221 */ /* 0x010fe20000000000 */
[----:B-----5:R-:W-:-:S04]  /*2ed0*/  FADD R9, R9, R10 ;  /* 0x0000000a09097221 */ /* 0x020fc80000000000 */
[----:B------:R-:W-:Y:S01]  /*2ee0*/  FADD R9, R6, R9 ;  /* 0x0000000906097221 */ /* 0x000fe20000000000 */
[----:B------:R-:W-:-:S03]  /*2ef0*/  FADD R11, R11, R12 ;  /* 0x0000000c0b0b7221 */ /* 0x000fc60000000000 */
[----:B------:R-:W-:Y:S01]  /*2f00*/  FADD R0, R0, R9 ;  /* 0x0000000900007221 */ /* 0x000fe20000000000 */
[----:B------:R-:W-:-:S04]  /*2f10*/  FADD R14, R13, R14 ;  /* 0x0000000e0d0e7221 */ /* 0x000fc80000000000 */
[----:B------:R-:W-:Y:S01]  /*2f20*/  FADD R11, R11, R14 ;  /* 0x0000000e0b0b7221 */ /* 0x000fe20000000000 */
[----:B------:R-:W-:Y:S01]  /*2f30*/  FADD R15, R15, R16 ;  /* 0x000000100f0f7221 */ /* 0x000fe20000000000 */
[----:B------:R-:W-:-:S04]  /*2f40*/  FADD R18, R17, R18 ;  /* 0x0000001211127221 */ /* 0x000fc80000000000 */
[----:B------:R-:W-:-:S04]  /*2f50*/  FADD R18, R15, R18 ;  /* 0x000000120f127221 */ /* 0x000fc80000000000 */
[----:B------:R-:W-:Y:S01]  /*2f60*/  FADD R5, R11, R18 ;  /* 0x000000120b057221 */ /* 0x000fe20000000000 */
[----:B------:R-:W-:-:S03]  /*2f70*/  HFMA2 R11, -RZ, RZ, 0, 0.00048828125 ;  /* 0x00001000ff0b7431 */ /* 0x000fc600000001ff */
[----:B------:R-:W-:Y:S01]  /*2f80*/  FADD R0, R0, R5 ;  /* 0x0000000500007221 */ /* 0x000fe20000000000 */
[----:B------:R-:W-:Y:S06]  /*2f90*/  @!P0 BRA `(.L_x_44) ;  /* 0x0000000000ac8947 */ /* 0x000fec0003800000 */
[----:B------:R-:W0:Y:S01]  /*2fa0*/  LDC R7, c[0x0][0x390] ;  /* 0x0000e400ff077b82 */ /* 0x000e220000000800 */
[----:B------:R-:W-:Y:S02]  /*2fb0*/  IADD3 R6, PT, PT, R20, -0x1000, RZ ;  /* 0xfffff00014067810 */ /* 0x000fe40007ffe0ff */
[----:B------:R-:W-:-:S07]  /*2fc0*/  MOV R11, 0x1000 ;  /* 0x00001000000b7802 */ /* 0x000fce0000000f00 */
.L_x_46:
[----:B------:R-:W-:-:S05]  /*2fd0*/  IMAD.WIDE R4, R11, 0x4, R2 ;  /* 0x000000040b047825 */ /* 0x000fca00078e0202 */
[----:B------:R-:W2:Y:S04]  /*2fe0*/  LDG.E.CONSTANT R20, desc[UR6][R4.64+0x400] ;  /* 0x0004000604147981 */ /* 0x000ea8000c1e9900 */
[----:B------:R-:W2:Y:S04]  /*2ff0*/  LDG.E.CONSTANT R21, desc[UR6][R4.64+0x800] ;  /* 0x0008000604157981 */ /* 0x000ea8000c1e9900 */
        /* <DEDUP_REMOVED lines=13> */
[----:B------:R1:W5:Y:S01]  /*30d0*/  LDG.E.CONSTANT R18, desc[UR6][R4.64+0x3c00] ;  /* 0x003c000604127981 */ /* 0x000362000c1e9900 */
[----:B--2---:R-:W-:Y:S01]  /*30e0*/  FADD R21, R20, R21 ;  /* 0x0000001514157221 */ /* 0x004fe20000000000 */
[----:B0-----:R-:W-:-:S05]  /*30f0*/  MOV R20, R7 ;  /* 0x0000000700147202 */ /* 0x001fca0000000f00 */
[----:B-1----:R-:W-:Y:S02]  /*3100*/  IMAD.IADD R4, R20, 0x1, -R11 ;  /* 0x0000000114047824 */ /* 0x002fe400078e0a0b */
[----:B---3--:R-:W-:-:S03]  /*3110*/  FADD R0, R19, R0 ;  /* 0x0000000013007221 */ /* 0x008fc60000000000 */
[----:B------:R-:W-:Y:S01]  /*3120*/  ISETP.GE.AND P0, PT, R4, 0x1000, PT ;  /* 0x000010000400780c */ /* 0x000fe20003f06270 */
[----:B----4-:R-:W-:Y:S01]  /*3130*/  FADD R22, R22, R23 ;  /* 0x0000001716167221 */ /* 0x010fe20000000000 */
[----:B------:R-:W-:Y:S01]  /*3140*/  FADD R0, R0, R21 ;  /* 0x0000001500007221 */ /* 0x000fe20000000000 */
[----:B-----5:R-:W-:-:S04]  /*3150*/  FADD R25, R24, R25 ;  /* 0x0000001918197221 */ /* 0x020fc80000000000 */
[----:B------:R-:W-:Y:S01]  /*3160*/  FADD R25, R22, R25 ;  /* 0x0000001916197221 */ /* 0x000fe20000000000 */
[----:B------:R-:W-:Y:S01]  /*3170*/  FADD R16, R16, R17 ;  /* 0x0000001110107221 */ /* 0x000fe20000000000 */
[----:B------:R-:W-:-:S04]  /*3180*/  FADD R15, R15, R10 ;  /* 0x0000000a0f0f7221 */ /* 0x000fc80000000000 */
[----:B------:R-:W-:Y:S01]  /*3190*/  FADD R15, R16, R15 ;  /* 0x0000000f100f7221 */ /* 0x000fe20000000000 */
[----:B------:R-:W-:Y:S01]  /*31a0*/  FADD R9, R14, R9 ;  /* 0x000000090e097221 */ /* 0x000fe20000000000 */
[----:B------:R-:W-:-:S04]  /*31b0*/  FADD R12, R13, R12 ;  /* 0x0000000c0d0c7221 */ /* 0x000fc80000000000 */
[----:B------:R-:W-:Y:S01]  /*31c0*/  FADD R12, R9, R12 ;  /* 0x0000000c090c7221 */ /* 0x000fe20000000000 */
[----:B------:R-:W-:-:S03]  /*31d0*/  FADD R0, R0, R25 ;  /* 0x0000001900007221 */ /* 0x000fc60000000000 */
[----:B------:R-:W-:-:S04]  /*31e0*/  FADD R15, R15, R12 ;  /* 0x0000000c0f0f7221 */ /* 0x000fc80000000000 */
[----:B------:R-:W-:-:S04]  /*31f0*/  FADD R15, R0, R15 ;  /* 0x0000000f000f7221 */ /* 0x000fc80000000000 */
[----:B------:R-:W-:Y:S01]  /*3200*/  FADD R0, R18, R15 ;  /* 0x0000000f12007221 */ /* 0x000fe20000000000 */
[----:B------:R-:W-:Y:S06]  /*3210*/  @!P0 BRA `(.L_x_45) ;  /* 0x0000000800308947 */ /* 0x000fec0003800000 */
[----:B------:R-:W-:-:S04]  /*3220*/  IADD3 R11, PT, PT, R11, 0x1000, RZ ;  /* 0x000010000b0b7810 */ /* 0x000fc80007ffe0ff */
[----:B------:R-:W-:-:S13]  /*3230*/  ISETP.GT.AND P0, PT, R11, R6, PT ;  /* 0x000000060b00720c */ /* 0x000fda0003f04270 */
[----:B------:R-:W-:Y:S05]  /*3240*/  @!P0 BRA `(.L_x_46) ;  /* 0xfffffffc00608947 */ /* 0x000fea000383ffff */
.L_x_44:
[----:B------:R-:W-:-:S13]  /*3250*/  ISETP.GE.AND P0, PT, R11, R20, PT ;  /* 0x000000140b00720c */ /* 0x000fda0003f06270 */
[----:B------:R-:W-:Y:S05]  /*3260*/  @P0 BRA `(.L_x_45) ;  /* 0x00000008001c0947 */ /* 0x000fea0003800000 */
[----:B------:R-:W-:Y:S01]  /*3270*/  IADD3 R9, PT, PT, -R11, R20, RZ ;  /* 0x000000140b097210 */ /* 0x000fe20007ffe1ff */
[----:B------:R-:W-:Y:S03]  /*3280*/  BSSY.RECONVERGENT B1, `(.L_x_45) ;  /* 0x0000085000017945 */ /* 0x000fe60003800200 */
        /* <DEDUP_REMOVED lines=16> */
.L_x_50:
        /* <DEDUP_REMOVED lines=8> */
.L_x_49:
[----:B------:R-:W-:Y:S05]  /*3410*/  BSYNC.RECONVERGENT B2 ;  /* 0x0000000000027941 */ /* 0x000fea0003800200 */
.L_x_48:
[----:B------:R-:W-:Y:S05]  /*3420*/  @!P1 BRA `(.L_x_47) ;  /* 0x0000000400a89947 */ /* 0x000fea0003800000 */
[----:B------:R-:W0:Y:S01]  /*3430*/  LDCU.64 UR4, c[0x0][0x380] ;  /* 0x00007000ff0477ac */ /* 0x000e220008000a00 */
[----:B------:R-:W-:Y:S01]  /*3440*/  IADD3 R5, PT, PT, R9, -R10, RZ ;  /* 0x8000000a09057210 */ /* 0x000fe20007ffe0ff */
[----:B------:R-:W-:Y:S01]  /*3450*/  BSSY.RECONVERGENT B2, `(.L_x_51) ;  /* 0x000003b000027945 */ /* 0x000fe20003800200 */
[CC--:B------:R-:W-:Y:S02]  /*3460*/  IADD3 R3, P0, PT, R10.reuse, R11.reuse, RZ ;  /* 0x0000000b0a037210 */ /* 0x0c0fe40007f1e0ff */
[----:B------:R-:W-:Y:S02]  /*3470*/  ISETP.GT.AND P1, PT, R5, 0xc00, PT ;  /* 0x00000c000500780c */ /* 0x000fe40003f24270 */
[----:B------:R-:W-:Y:S01]  /*3480*/  IADD3 R11, PT, PT, R10, R11, RZ ;  /* 0x0000000b0a0b7210 */ /* 0x000fe20007ffe0ff */
[----:B------:R-:W-:Y:S01]  /*3490*/  IMAD.X R4, RZ, RZ, RZ, P0 ;  /* 0x000000ffff047224 */ /* 0x000fe200000e06ff */
[----:B0-----:R-:W-:-:S04]  /*34a0*/  LEA R2, P0, R3, UR4, 0x2 ;  /* 0x0000000403027c11 */ /* 0x001fc8000f8010ff */
[----:B------:R-:W-:Y:S02]  /*34b0*/  LEA.HI.X R3, R3, UR5, R4, 0x2, P0 ;  /* 0x0000000503037c11 */ /* 0x000fe400080f1404 */
[----:B------:R-:W-:-:S04]  /*34c0*/  IADD3 R2, P0, PT, R2, 0x800, RZ ;  /* 0x0000080002027810 */ /* 0x000fc80007f1e0ff */
[----:B------:R-:W-:Y:S02]  /*34d0*/  IADD3.X R3, PT, PT, RZ, R3, RZ, P0, !PT ;  /* 0x00000003ff037210 */ /* 0x000fe400007fe4ff */
[----:B------:R-:W-:Y:S01]  /*34e0*/  PLOP3.LUT P0, PT, PT, PT, PT, 0x80, 0x8 ;  /* 0x000000000008781c */ /* 0x000fe20003f0f070 */
[----:B------:R-:W-:-:S12]  /*34f0*/  @!P1 BRA `(.L_x_52) ;  /* 0x0000000000c09947 */ /* 0x000fd80003800000 */
[----:B------:R-:W-:Y:S02]  /*3500*/  PLOP3.LUT P0, PT, PT, PT, PT, 0x8, 0x80 ;  /* 0x000000000080781c */ /* 0x000fe40003f0e170 */
[----:B------:R-:W-:-:S11]  /*3510*/  IADD3 R13, PT, PT, R9, -0xc00, RZ ;  /* 0xfffff400090d7810 */ /* 0x000fd60007ffe0ff */
.L_x_53:
[----:B------:R-:W0:Y:S01]  /*3520*/  LDC.64 R4, c[0x0][0x380] ;  /* 0x0000e000ff047b82 */ /* 0x000e220000000a00 */
[----:B------:R-:W2:Y:S01]  /*3530*/  LDG.E.CONSTANT R12, desc[UR6][R2.64+-0x400] ;  /* 0xfffc0006020c7981 */ /* 0x000ea2000c1e9900 */
[----:B------:R-:W-:-:S03]  /*3540*/  IADD3 R25, PT, PT, R11, 0x400, RZ ;  /* 0x000004000b197810 */ /* 0x000fc60007ffe0ff */
[----:B------:R-:W3:Y:S04]  /*3550*/  LDG.E.CONSTANT R20, desc[UR6][R2.64] ;  /* 0x0000000602147981 */ /* 0x000ee8000c1e9900 */
[----:B------:R-:W4:Y:S01]  /*3560*/  LDG.E.CONSTANT R19, desc[UR6][R2.64+0x400] ;  /* 0x0004000602137981 */ /* 0x000f22000c1e9900 */
[----:B------:R-:W-:-:S03]  /*3570*/  IADD3 R7, PT, PT, R11, 0x800, RZ ;  /* 0x000008000b077810 */ /* 0x000fc60007ffe0ff */
[----:B------:R-:W5:Y:S04]  /*3580*/  LDG.E.CONSTANT R17, desc[UR6][R2.64+0xc00] ;  /* 0x000c000602117981 */ /* 0x000f68000c1e9900 */
[----:B------:R-:W5:Y:S01]  /*3590*/  LDG.E.CONSTANT R16, desc[UR6][R2.64+0x1000] ;  /* 0x0010000602107981 */ /* 0x000f62000c1e9900 */
[----:B------:R-:W-:-:S03]  /*35a0*/  IADD3 R23, PT, PT, R11, 0xc00, RZ ;  /* 0x00000c000b177810 */ /* 0x000fc60007ffe0ff */
[----:B------:R-:W5:Y:S01]  /*35b0*/  LDG.E.CONSTANT R22, desc[UR6][R2.64+0x1c00] ;  /* 0x001c000602167981 */ /* 0x000f62000c1e9900 */
[----:B0-----:R-:W-:-:S03]  /*35c0*/  IMAD.WIDE.U32 R14, R11, 0x4, R4 ;  /* 0x000000040b0e7825 */ /* 0x001fc600078e0004 */
[----:B------:R-:W5:Y:S04]  /*35d0*/  LDG.E.CONSTANT R21, desc[UR6][R2.64+0x2000] ;  /* 0x0020000602157981 */ /* 0x000f68000c1e9900 */
[----:B------:R-:W5:Y:S04]  /*35e0*/  LDG.E.CONSTANT R26, desc[UR6][R2.64+0x3000] ;  /* 0x00300006021a7981 */ /* 0x000f68000c1e9900 */
[----:B------:R-:W2:Y:S01]  /*35f0*/  LDG.E.CONSTANT R15, desc[UR6][R14.64] ;  /* 0x000000060e0f7981 */ /* 0x000ea2000c1e9900 */
[----:B------:R-:W-:-:S05]  /*3600*/  IMAD.WIDE.U32 R24, R25, 0x4, R4 ;  /* 0x0000000419187825 */ /* 0x000fca00078e0004 */
[----:B------:R-:W5:Y:S01]  /*3610*/  LDG.E.CONSTANT R18, desc[UR6][R24.64] ;  /* 0x0000000618127981 */ /* 0x000f62000c1e9900 */
[----:B------:R-:W-:-:S03]  /*3620*/  IMAD.WIDE.U32 R6, R7, 0x4, R4 ;  /* 0x0000000407067825 */ /* 0x000fc600078e0004 */
        /* <DEDUP_REMOVED lines=8> */
[----:B------:R-:W-:Y:S01]  /*36b0*/  ISETP.GE.AND P1, PT, R10, R13, PT ;  /* 0x0000000d0a00720c */ /* 0x000fe20003f26270 */
[----:B------:R-:W-:Y:S01]  /*36c0*/  VIADD R11, R11, 0x1000 ;  /* 0x000010000b0b7836 */ /* 0x000fe20000000000 */
[----:B0-----:R-:W-:-:S04]  /*36d0*/  IADD3 R2, P2, PT, R2, 0x4000, RZ ;  /* 0x0000400002027810 */ /* 0x001fc80007f5e0ff */
        /* <DEDUP_REMOVED lines=18> */
.L_x_52:
[----:B------:R-:W-:Y:S05]  /*3800*/  BSYNC.RECONVERGENT B2 ;  /* 0x0000000000027941 */ /* 0x000fea0003800200 */
.L_x_51:
[----:B------:R-:W-:Y:S01]  /*3810*/  IADD3 R4, PT, PT, R9, -R10, RZ ;  /* 0x8000000a09047210 */ /* 0x000fe20007ffe0ff */
[----:B------:R-:W-:Y:S03]  /*3820*/  BSSY.RECONVERGENT B2, `(.L_x_54) ;  /* 0x000001e000027945 */ /* 0x000fe60003800200 */
[----:B------:R-:W-:-:S13]  /*3830*/  ISETP.GT.AND P1, PT, R4, 0x400, PT ;  /* 0x000004000400780c */ /* 0x000fda0003f24270 */
[----:B------:R-:W-:Y:S05]  /*3840*/  @!P1 BRA `(.L_x_55) ;  /* 0x00000000006c9947 */ /* 0x000fea0003800000 */
[----:B------:R-:W0:Y:S01]  /*3850*/  LDC.64 R6, c[0x0][0x380] ;  /* 0x0000e000ff067b82 */ /* 0x000e220000000a00 */
[----:B------:R-:W2:Y:S01]  /*3860*/  LDG.E.CONSTANT R13, desc[UR6][R2.64+-0x400] ;  /* 0xfffc0006020d7981 */ /* 0x000ea2000c1e9900 */
[----:B------:R-:W-:-:S03]  /*3870*/  IADD3 R17, PT, PT, R11, 0x400, RZ ;  /* 0x000004000b117810 */ /* 0x000fc60007ffe0ff */
[----:B------:R-:W3:Y:S04]  /*3880*/  LDG.E.CONSTANT R15, desc[UR6][R2.64] ;  /* 0x00000006020f7981 */ /* 0x000ee8000c1e9900 */
[----:B------:R-:W4:Y:S04]  /*3890*/  LDG.E.CONSTANT R19, desc[UR6][R2.64+0xc00] ;  /* 0x000c000602137981 */ /* 0x000f28000c1e9900 */
[----:B------:R-:W5:Y:S04]  /*38a0*/  LDG.E.CONSTANT R21, desc[UR6][R2.64+0x1000] ;  /* 0x0010000602157981 */ /* 0x000f68000c1e9900 */
[----:B------:R-:W5:Y:S01]  /*38b0*/  LDG.E.CONSTANT R23, desc[UR6][R2.64+0x1400] ;  /* 0x0014000602177981 */ /* 0x000f62000c1e9900 */
[----:B0-----:R-:W-:-:S06]  /*38c0*/  IMAD.WIDE.U32 R4, R11, 0x4, R6 ;  /* 0x000000040b047825 */ /* 0x001fcc00078e0006 */
[----:B------:R0:W2:Y:S01]  /*38d0*/  LDG.E.CONSTANT R5, desc[UR6][R4.64] ;  /* 0x0000000604057981 */ /* 0x0000a2000c1e9900 */
[----:B------:R-:W-:-:S03]  /*38e0*/  IMAD.WIDE.U32 R6, R17, 0x4, R6 ;  /* 0x0000000411067825 */ /* 0x000fc600078e0006 */
[----:B------:R1:W4:Y:S04]  /*38f0*/  LDG.E.CONSTANT R17, desc[UR6][R2.64+0x400] ;  /* 0x0004000602117981 */ /* 0x000328000c1e9900 */
[----:B------:R-:W5:Y:S01]  /*3900*/  LDG.E.CONSTANT R7, desc[UR6][R6.64] ;  /* 0x0000000606077981 */ /* 0x000f62000c1e9900 */
[----:B0-----:R-:W-:Y:S02]  /*3910*/  IADD3 R4, P1, PT, R2, 0x2000, RZ ;  /* 0x0000200002047810 */ /* 0x001fe40007f3e0ff */
[----:B------:R-:W-:Y:S02]  /*3920*/  PLOP3.LUT P0, PT, PT, PT, PT, 0x8, 0x80 ;  /* 0x000000000080781c */ /* 0x000fe40003f0e170 */
[----:B------:R-:W-:Y:S02]  /*3930*/  IADD3 R10, PT, PT, R10, 0x800, RZ ;  /* 0x000008000a0a7810 */ /* 0x000fe40007ffe0ff */
[----:B------:R-:W-:-:S02]  /*3940*/  IADD3 R11, PT, PT, R11, 0x800, RZ ;  /* 0x000008000b0b7810 */ /* 0x000fc40007ffe0ff */
[----:B-1----:R-:W-:Y:S01]  /*3950*/  MOV R2, R4 ;  /* 0x0000000400027202 */ /* 0x002fe20000000f00 */
[----:B--2---:R-:W-:-:S04]  /*3960*/  FADD R0, R0, R5 ;  /* 0x0000000500007221 */ /* 0x004fc80000000000 */
[----:B------:R-:W-:-:S04]  /*3970*/  FADD R0, R0, R13 ;  /* 0x0000000d00007221 */ /* 0x000fc80000000000 */
[----:B---3--:R-:W-:-:S04]  /*3980*/  FADD R0, R0, R15 ;  /* 0x0000000f00007221 */ /* 0x008fc80000000000 */
[----:B----4-:R-:W-:-:S04]  /*3990*/  FADD R0, R0, R17 ;  /* 0x0000001100007221 */ /* 0x010fc80000000000 */
[----:B-----5:R-:W-:-:S04]  /*39a0*/  FADD R0, R0, R7 ;  /* 0x0000000700007221 */ /* 0x020fc80000000000 */
[----:B------:R-:W-:Y:S01]  /*39b0*/  FADD R0, R0, R19 ;  /* 0x0000001300007221 */ /* 0x000fe20000000000 */
[----:B------:R-:W-:-:S03]  /*39c0*/  IADD3.X R5, PT, PT, RZ, R3, RZ, P1, !PT ;  /* 0x00000003ff057210 */ /* 0x000fc60000ffe4ff */
[----:B------:R-:W-:Y:S01]  /*39d0*/  FADD R0, R0, R21 ;  /* 0x0000001500007221 */ /* 0x000fe20000000000 */
[----:B------:R-:W-:-:S03]  /*39e0*/  MOV R3, R5 ;  /* 0x0000000500037202 */ /* 0x000fc60000000f00 */
[----:B------:R-:W-:-:S07]  /*39f0*/  FADD R0, R0, R23 ;  /* 0x0000001700007221 */ /* 0x000fce0000000000 */
.L_x_55:
[----:B------:R-:W-:Y:S05]  /*3a00*/  BSYNC.RECONVERGENT B2 ;  /* 0x0000000000027941 */ /* 0x000fea0003800200 */
.L_x_54:
[----:B------:R-:W-:-:S13]  /*3a10*/  ISETP.LT.OR P0, PT, R10, R9, P0 ;  /* 0x000000090a00720c */ /* 0x000fda0000701670 */
[----:B------:R-:W-:Y:S05]  /*3a20*/  @!P0 BRA `(.L_x_47) ;  /* 0x0000000000288947 */ /* 0x000fea0003800000 */
[----:B------:R-:W0:Y:S01]  /*3a30*/  LDC.64 R4, c[0x0][0x380] ;  /* 0x0000e000ff047b82 */ /* 0x000e220000000a00 */
[----:B------:R-:W2:Y:S04]  /*3a40*/  LDG.E.CONSTANT R7, desc[UR6][R2.64+-0x400] ;  /* 0xfffc000602077981 */ /* 0x000ea8000c1e9900 */
[----:B------:R-:W3:Y:S01]  /*3a50*/  LDG.E.CONSTANT R9, desc[UR6][R2.64] ;  /* 0x0000000602097981 */ /* 0x000ee2000c1e9900 */
[----:B0-----:R-:W-:-:S03]  /*3a60*/  IMAD.WIDE.U32 R4, R11, 0x4, R4 ;  /* 0x000000040b047825 */ /* 0x001fc600078e0004 */
[----:B------:R-:W4:Y:S04]  /*3a70*/  LDG.E.CONSTANT R11, desc[UR6][R2.64+0x400] ;  /* 0x00040006020b7981 */ /* 0x000f28000c1e9900 */
[----:B------:R-:W5:Y:S02]  /*3a80*/  LDG.E.CONSTANT R5, desc[UR6][R4.64] ;  /* 0x0000000604057981 */ /* 0x000f64000c1e9900 */
[----:B-----5:R-:W-:-:S04]  /*3a90*/  FADD R0, R0, R5 ;  /* 0x0000000500007221 */ /* 0x020fc80000000000 */
[----:B--2---:R-:W-:-:S04]  /*3aa0*/  FADD R0, R0, R7 ;  /* 0x0000000700007221 */ /* 0x004fc80000000000 */
[----:B---3--:R-:W-:-:S04]  /*3ab0*/  FADD R0, R0, R9 ;  /* 0x0000000900007221 */ /* 0x008fc80000000000 */
[----:B----4-:R-:W-:-:S07]  /*3ac0*/  FADD R0, R0, R11 ;  /* 0x0000000b00007221 */ /* 0x010fce0000000000 */
.L_x_47:
[----:B------:R-:W-:Y:S05]  /*3ad0*/  BSYNC.RECONVERGENT B1 ;  /* 0x0000000000017941 */ /* 0x000fea0003800200 */
.L_x_45:
[----:B------:R-:W0:Y:S01]  /*3ae0*/  S2R R6, SR_LANEID ;  /* 0x0000000000067919 */ /* 0x000e220000000000 */
[----:B------:R-:W-:-:S05]  /*3af0*/  MOV R3, R0 ;  /* 0x0000000000037202 */ /* 0x000fca0000000f00 */
        /* <DEDUP_REMOVED lines=30> */
[----:B------:R-:W1:Y:S04]  /*3ce0*/  LDS R3, [UR4+0xc] ;  /* 0x00000c04ff037984 */ /* 0x000e680008000800 */
[----:B0-----:R-:W0:Y:S04]  /*3cf0*/  LDS.128 R4, [UR4+0x10] ;  /* 0x00001004ff047984 */ /* 0x001e280008000c00 */
[----:B------:R-:W2:Y:S01]  /*3d00*/  LDS.64 R8, [UR4+0x20] ;  /* 0x00002004ff087984 */ /* 0x000ea20008000a00 */
[----:B-1----:R-:W-:-:S04]  /*3d10*/  FADD R3, R0, R3 ;  /* 0x0000000300037221 */ /* 0x002fc80000000000 */
[----:B0-----:R-:W-:-:S04]  /*3d20*/  FADD R4, R3, R4 ;  /* 0x0000000403047221 */ /* 0x001fc80000000000 */
[----:B------:R-:W-:-:S04]  /*3d30*/  FADD R5, R4, R5 ;  /* 0x0000000504057221 */ /* 0x000fc80000000000 */
[----:B------:R-:W-:-:S04]  /*3d40*/  FADD R6, R5, R6 ;  /* 0x0000000605067221 */ /* 0x000fc80000000000 */
[----:B------:R-:W-:-:S04]  /*3d50*/  FADD R7, R6, R7 ;  /* 0x0000000706077221 */ /* 0x000fc80000000000 */
[----:B--2---:R-:W-:-:S04]  /*3d60*/  FADD R8, R7, R8 ;  /* 0x0000000807087221 */ /* 0x004fc80000000000 */
[----:B------:R-:W-:-:S07]  /*3d70*/  FADD R0, R8, R9 ;  /* 0x0000000908007221 */ /* 0x000fce0000000000 */
.L_x_17:
[----:B------:R-:W-:Y:S05]  /*3d80*/  BSYNC.RECONVERGENT B0 ;  /* 0x0000000000007941 */ /* 0x000fea0003800200 */
.L_x_1:
[----:B------:R-:W-:Y:S05]  /*3d90*/  @P0 EXIT ;  /* 0x000000000000094d */ /* 0x000fea0003800000 */
[----:B01234-:R-:W0:Y:S01]  /*3da0*/  LDC.64 R2, c[0x0][0x388] ;  /* 0x0000e200ff027b82 */ /* 0x01fe220000000a00 */
[----:B------:R-:W1:Y:S02]  /*3db0*/  LDCU UR4, c[0x0][0x398] ;  /* 0x00007300ff0477ac */ /* 0x000e640008000800 */
[----:B-1----:R-:W-:-:S05]  /*3dc0*/  FADD R5, R0, UR4 ;  /* 0x0000000400057e21 */ /* 0x002fca0008000000 */
[----:B0-----:R-:W-:Y:S01]  /*3dd0*/  STG.E desc[UR6][R2.64], R5 ;  /* 0x0000000502007986 */ /* 0x001fe2000c101906 */
[----:B------:R-:W-:Y:S05]  /*3de0*/  EXIT ;  /* 0x000000000000794d */ /* 0x000fea0003800000 */
.L_x_56:
[----:B------:R-:W-:-:S00]  /*3df0*/  BRA `(.L_x_56) ;  /* 0xfffffffc00fc7947 */ /* 0x000fc0000383ffff */
[----:B------:R-:W-:-:S00]  /*3e00*/  NOP ;  /* 0x0000000000007918 */ /* 0x000fc00000000000 */
[----:B------:R-:W-:-:S00]  /*3e10*/  NOP ;  /* 0x0000000000007918 */ /* 0x000fc00000000000 */
[----:B------:R-:W-:-:S00]  /*3e20*/  NOP ;  /* 0x0000000000007918 */ /* 0x000fc00000000000 */
[----:B------:R-:W-:-:S00]  /*3e30*/  NOP ;  /* 0x0000000000007918 */ /* 0x000fc00000000000 */
[----:B------:R-:W-:-:S00]  /*3e40*/  NOP ;  /* 0x0000000000007918 */ /* 0x000fc00000000000 */
[----:B------:R-:W-:-:S00]  /*3e50*/  NOP ;  /* 0x0000000000007918 */ /* 0x000fc00000000000 */
[----:B------:R-:W-:-:S00]  /*3e60*/  NOP ;  /* 0x0000000000007918 */ /* 0x000fc00000000000 */
[----:B------:R-:W-:-:S00]  /*3e70*/  NOP ;  /* 0x0000000000007918 */ /* 0x000fc00000000000 */
.L_x_4148:


//--------------------- .text._ZN3cub18CUB_300001_SM_10006detail6reduce18DeviceReduceKernelINS2_10policy_hubIfyN4cuda3std3__44plusIfEEE10Policy1000EN6thrust24THRUST_300001_SM_1000_NS6detail15normal_iteratorINSD_10device_ptrIfEEEEyS9_fNS7_10__identityEEEvT0_PT3_T1_NS0_13GridEvenShareISN_EET2_T4_ --------------------------
	.section	.text._ZN3cub18CUB_300001_SM_10006detail6reduce18DeviceReduceKernelINS2_10policy_hubIfyN4cuda3std3__44plusIfEEE10Policy1000EN6thrust24THRUST_300001_SM_1000_NS6detail15normal_iteratorINSD_10device_ptrIfEEEEyS9_fNS7_10__identityEEEvT0_PT3_T1_NS0_13GridEvenShareISN_EET2_T4_,"ax",@progbits
	.align	128
        .global         _ZN3cub18CUB_300001_SM_10006detail6reduce18DeviceReduceKernelINS2_10policy_hubIfyN4cuda3std3__44plusIfEEE10Policy1000EN6thrust24THRUST_300001_SM_1000_NS6detail15normal_iteratorINSD_10device_ptrIfEEEEyS9_fNS7_10__identityEEEvT0_PT3_T1_NS0_13GridEvenShareISN_EET2_T4_
        .type           _ZN3cub18CUB_300001_SM_10006detail6reduce18DeviceReduceKernelINS2_10policy_hubIfyN4cuda3std3__44plusIfEEE10Policy1000EN6thrust24THRUST_300001_SM_1000_NS6detail15normal_iteratorINSD_10device_ptrIfEEEEyS9_fNS7_10__identityEEEvT0_PT3_T1_NS0_13GridEvenShareISN_EET2_T4_,@function
        .size           _ZN3cub18CUB_300001_SM_10006detail6reduce18DeviceReduceKernelINS2_10policy_hubIfyN4cuda3std3__44plusIfEEE10Policy1000EN6thrust24THRUST_300001_SM_1000_NS6detail15normal_iteratorINSD_10device_ptrIfEEEEyS9_fNS7_10__identityEEEvT0_PT3_T1_NS0_13GridEvenShareISN_EET2_T4_,(.L_x_4149 - _ZN3cub18CUB_300001_SM_10006detail6reduce18DeviceReduceKernelINS2_10policy_hubIfyN4cuda3std3__44plusIfEEE10Policy1000EN6thrust24THRUST_300001_SM_1000_NS6detail15normal_iteratorINSD_10device_ptrIfEEEEyS9_fNS7_10__identityEEEvT0_PT3_T1_NS0_13GridEvenShareISN_EET2_T4_)
        .other          _ZN3cub18CUB_300001_SM_10006detail6reduce18DeviceReduceKernelINS2_10policy_hubIfyN4cuda3std3__44plusIfEEE10Policy1000EN6thrust24THRUST_300001_SM_1000_NS6detail15normal_iteratorINSD_10device_ptrIfEEEEyS9_fNS7_10__identityEEEvT0_PT3_T1_NS0_13GridEvenShareISN_EET2_T4_,@"STO_CUDA_ENTRY STV_DEFAULT"
_ZN3cub18CUB_300001_SM_10006detail6reduce18DeviceReduceKernelINS2_10policy_hubIfyN4cuda3std3__44plusIfEEE10Policy1000EN6thrust24THRUST_300001_SM_1000_NS6detail15normal_iteratorINSD_10device_ptrIfEEEEyS9_fNS7_10__identityEEEvT0_PT3_T1_NS0_13GridEvenShareISN_EET2_T4_:
.text._ZN3cub18CUB_300001_SM_10006detail6reduce18DeviceReduceKernelINS2_10policy_hubIfyN4cuda3std3__44plusIfEEE10Policy1000EN6thrust24THRUST_300001_SM_1000_NS6detail15normal_iteratorINSD_10device_ptrIfEEEEyS9_fNS7_10__identityEEEvT0_PT3_T1_NS0_13GridEvenShareISN_EET2_T4_:
[----:B------:R-:W-:Y:S08]  /*0000*/  LDC R1, c[0x0][0x37c] ;  /* 0x0000df00ff017b82 */ /* 0x000ff00000000800 */
[----:B------:R-:W0:Y:S01]  /*0010*/  S2UR UR16, SR_CTAID.X ;  /* 0x00000000001079c3 */ /* 0x000e220000002500 */
[----:B------:R-:W1:Y:S01]  /*0020*/  LDCU.64 UR8, c[0x0][0x3b8] ;  /* 0x00007700ff0877ac */ /* 0x000e620008000a00 */
[----:B------:R-:W-:Y:S01]  /*0030*/  BSSY.RECONVERGENT B0, `(.L_x_57) ;  /* 0x0000229000007945 */ /* 0x000fe20003800200 */
[----:B------:R-:W2:Y:S01]  /*0040*/  LDCU UR5, c[0x0][0x3c0] ;  /* 0x00007800ff0577ac */ /* 0x000ea20008000800 */
[----:B------:R-:W3:Y:S01]  /*0050*/  LDCU.64 UR14, c[0x0][0x358] ;  /* 0x00006b00ff0e77ac */ /* 0x000ee20008000a00 */
[----:B-1----:R-:W-:-:S02]  /*0060*/  IMAD.U32 R2, RZ, RZ, UR8 ;  /* 0x00000008ff027e24 */ /* 0x002fc4000f8e00ff */
[----:B------:R-:W-:Y:S01]  /*0070*/  IMAD.U32 R3, RZ, RZ, UR9 ;  /* 0x00000009ff037e24 */ /* 0x000fe2000f8e00ff */
[----:B--2---:R-:W-:Y:S02]  /*0080*/  USHF.L.U32 UR5, UR5, 0xc, URZ ;  /* 0x0000000c05057899 */ /* 0x004fe400080006ff */
[----:B0-----:R-:W-:Y:S02]  /*0090*/  USHF.L.U32 UR7, UR16, 0xc, URZ ;  /* 0x0000000c10077899 */ /* 0x001fe400080006ff */
[----:B------:R-:W-:-:S04]  /*00a0*/  USHF.R.S32.HI UR4, URZ, 0x1f, UR5 ;  /* 0x0000001fff047899 */ /* 0x000fc80008011405 */
[----:B------:R-:W-:-:S04]  /*00b0*/  IADD3 R23, P1, PT, R2, -UR7, RZ ;  /* 0x8000000702177c10 */ /* 0x000fc8000ff3e0ff */
[----:B------:R-:W-:Y:S02]  /*00c0*/  ISETP.GT.U32.AND P0, PT, R23, 0xfff, PT ;  /* 0x00000fff1700780c */ /* 0x000fe40003f04070 */
[----:B------:R-:W-:-:S04]  /*00d0*/  IADD3.X R22, PT, PT, R3, -0x1, RZ, P1, !PT ;  /* 0xffffffff03167810 */ /* 0x000fc80000ffe4ff */
[----:B------:R-:W-:-:S13]  /*00e0*/  ISETP.GT.U32.AND.EX P0, PT, R22, RZ, PT, P0 ;  /* 0x000000ff1600720c */ /* 0x000fda0003f04100 */
[----:B---3--:R-:W-:Y:S05]  /*00f0*/  @P0 BRA `(.L_x_58) ;  /* 0x0000000c00c40947 */ /* 0x008fea0003800000 */
[----:B------:R-:W0:Y:S01]  /*0100*/  S2R R0, SR_TID.X ;  /* 0x0000000000007919 */ /* 0x000e220000002100 */
[----:B------:R-:W-:Y:S01]  /*0110*/  IADD3 R5, PT, PT, R2, -UR7, RZ ;  /* 0x8000000702057c10 */ /* 0x000fe2000fffe0ff */
[----:B------:R-:W-:Y:S01]  /*0120*/  BSSY.RECONVERGENT B1, `(.L_x_59) ;  /* 0x000000a000017945 */ /* 0x000fe20003800200 */
[----:B------:R-:W-:Y:S02]  /*0130*/  IMAD.MOV.U32 R4, RZ, RZ, RZ ;  /* 0x000000ffff047224 */ /* 0x000fe400078e00ff */
[----:B0-----:R-:W-:Y:S02]  /*0140*/  ISETP.GE.AND P0, PT, R0, R5, PT ;  /* 0x000000050000720c */ /* 0x001fe40003f06270 */
[----:B------:R-:W-:-:S11]  /*0150*/  MOV R6, R0 ;  /* 0x0000000000067202 */ /* 0x000fd60000000f00 */
[----:B------:R-:W-:Y:S05]  /*0160*/  @P0 BRA `(.L_x_60) ;  /* 0x0000000000140947 */ /* 0x000fea0003800000 */
[----:B------:R-:W0:Y:S01]  /*0170*/  LDC.64 R8, c[0x0][0x380] ;  /* 0x0000e000ff087b82 */ /* 0x000e220000000a00 */
[----:B------:R-:W-:-:S04]  /*0180*/  VIADD R3, R0, UR7 ;  /* 0x0000000700037c36 */ /* 0x000fc80008000000 */
[----:B0-----:R-:W-:-:S05]  /*0190*/  IMAD.WIDE.U32 R8, R3, 0x4, R8 ;  /* 0x0000000403087825 */ /* 0x001fca00078e0008 */
[----:B------:R0:W5:Y:S01]  /*01a0*/  LDG.E R4, desc[UR14][R8.64] ;  /* 0x0000000e08047981 */ /* 0x000162000c1e1900 */
[----:B------:R-:W-:-:S07]  /*01b0*/  IADD3 R6, PT, PT, R0, 0x100, RZ ;  /* 0x0000010000067810 */ /* 0x000fce0007ffe0ff */
.L_x_60:
[----:B------:R-:W-:Y:S05]  /*01c0*/  BSYNC.RECONVERGENT B1 ;  /* 0x0000000000017941 */ /* 0x000fea0003800200 */
.L_x_59:
[----:B------:R-:W-:Y:S01]  /*01d0*/  ISETP.GE.AND P0, PT, R6, R5, PT ;  /* 0x000000050600720c */ /* 0x000fe20003f06270 */
[----:B------:R-:W-:-:S12]  /*01e0*/  BSSY.RECONVERGENT B1, `(.L_x_61) ;  /* 0x0000079000017945 */ /* 0x000fd80003800200 */
[----:B------:R-:W-:Y:S05]  /*01f0*/  @P0 BRA `(.L_x_62) ;  /* 0x0000000400dc0947 */ /* 0x000fea0003800000 */
[----:B------:R-:W-:Y:S01]  /*0200*/  LOP3.LUT R3, RZ, R6, RZ, 0x33, !PT ;  /* 0x00000006ff037212 */ /* 0x000fe200078e33ff */
[----:B------:R-:W-:Y:S03]  /*0210*/  BSSY.RECONVERGENT B2, `(.L_x_63) ;  /* 0x0000037000027945 */ /* 0x000fe60003800200 */
[----:B------:R-:W-:-:S04]  /*0220*/  IADD3 R3, PT, PT, R2, -UR7, R3 ;  /* 0x8000000702037c10 */ /* 0x000fc8000fffe003 */
[C---:B------:R-:W-:Y:S02]  /*0230*/  ISETP.GE.U32.AND P1, PT, R3.reuse, 0xf00, PT ;  /* 0x00000f000300780c */ /* 0x040fe40003f26070 */
[----:B------:R-:W-:-:S04]  /*0240*/  LEA.HI R7, R3, 0x1, RZ, 0x18 ;  /* 0x0000000103077811 */ /* 0x000fc800078fc0ff */
[----:B------:R-:W-:-:S04]  /*0250*/  LOP3.LUT R22, R7, 0xf, RZ, 0xc0, !PT ;  /* 0x0000000f07167812 */ /* 0x000fc800078ec0ff */
[----:B------:R-:W-:-:S03]  /*0260*/  ISETP.NE.AND P0, PT, R22, RZ, PT ;  /* 0x000000ff1600720c */ /* 0x000fc60003f05270 */
[----:B------:R-:W-:Y:S10]  /*0270*/  @!P1 BRA `(.L_x_64) ;  /* 0x0000000000c09947 */ /* 0x000ff40003800000 */
[----:B------:R-:W1:Y:S01]  /*0280*/  LDCU.64 UR8, c[0x0][0x380] ;  /* 0x00007000ff0877ac */ /* 0x000e620008000a00 */
[----:B------:R-:W-:Y:S01]  /*0290*/  IMAD.WIDE.U32 R2, R6, 0x4, RZ ;  /* 0x0000000406027825 */ /* 0x000fe200078e00ff */
[----:B------:R-:W-:Y:S01]  /*02a0*/  LOP3.LUT R11, R7, 0x1fffff0, RZ, 0xc0, !PT ;  /* 0x01fffff0070b7812 */ /* 0x000fe200078ec0ff */
[----:B------:R-:W-:-:S04]  /*02b0*/  UIMAD.WIDE.U32 UR4, UR16, 0x4000, URZ ;  /* 0x00004000100478a5 */ /* 0x000fc8000f8e00ff */
[----:B------:R-:W-:Y:S02]  /*02c0*/  IMAD.MOV R11, RZ, RZ, -R11 ;  /* 0x000000ffff0b7224 */ /* 0x000fe400078e0a0b */
[----:B------:R-:W-:Y:S02]  /*02d0*/  LOP3.LUT R2, R2, UR4, RZ, 0xfc, !PT ;  /* 0x0000000402027c12 */ /* 0x000fe4000f8efcff */
[----:B------:R-:W-:Y:S02]  /*02e0*/  LOP3.LUT R3, R3, UR5, RZ, 0xfc, !PT ;  /* 0x0000000503037c12 */ /* 0x000fe4000f8efcff */
[----:B-1----:R-:W-:-:S04]  /*02f0*/  IADD3 R2, P1, PT, R2, UR8, RZ ;  /* 0x0000000802027c10 */ /* 0x002fc8000ff3e0ff */
[----:B------:R-:W-:-:S04]  /*0300*/  IADD3 R2, P2, PT, R2, 0x2000, RZ ;  /* 0x0000200002027810 */ /* 0x000fc80007f5e0ff */
[----:B------:R-:W-:-:S09]  /*0310*/  IADD3.X R3, PT, PT, RZ, UR9, R3, P2, P1 ;  /* 0x00000009ff037c10 */ /* 0x000fd200097e2403 */
.L_x_65:
[----:B------:R-:W2:Y:S04]  /*0320*/  LDG.E R21, desc[UR14][R2.64+-0x2000] ;  /* 0xffe0000e02157981 */ /* 0x000ea8000c1e1900 */
[----:B------:R-:W3:Y:S04]  /*0330*/  LDG.E R20, desc[UR14][R2.64+-0x1c00] ;  /* 0xffe4000e02147981 */ /* 0x000ee8000c1e1900 */
[----:B------:R-:W4:Y:S04]  /*0340*/  LDG.E R23, desc[UR14][R2.64+-0x1800] ;  /* 0xffe8000e02177981 */ /* 0x000f28000c1e1900 */
        /* <DEDUP_REMOVED lines=11> */
[----:B0-----:R-:W4:Y:S04]  /*0400*/  LDG.E R9, desc[UR14][R2.64+0x1800] ;  /* 0x0018000e02097981 */ /* 0x001f28000c1e1900 */
[----:B------:R0:W4:Y:S01]  /*0410*/  LDG.E R8, desc[UR14][R2.64+0x1c00] ;  /* 0x001c000e02087981 */ /* 0x000122000c1e1900 */
[----:B------:R-:W-:-:S02]  /*0420*/  IADD3 R11, PT, PT, R11, 0x10, RZ ;  /* 0x000000100b0b7810 */ /* 0x000fc40007ffe0ff */
[----:B------:R-:W-:Y:S02]  /*0430*/  IADD3 R6, PT, PT, R6, 0x1000, RZ ;  /* 0x0000100006067810 */ /* 0x000fe40007ffe0ff */
[----:B------:R-:W-:Y:S02]  /*0440*/  ISETP.NE.AND P1, PT, R11, RZ, PT ;  /* 0x000000ff0b00720c */ /* 0x000fe40003f25270 */
[----:B0-----:R-:W-:-:S05]  /*0450*/  IADD3 R2, P2, PT, R2, 0x4000, RZ ;  /* 0x0000400002027810 */ /* 0x001fca0007f5e0ff */
[----:B------:R-:W-:Y:S02]  /*0460*/  IMAD.X R3, RZ, RZ, R3, P2 ;  /* 0x000000ffff037224 */ /* 0x000fe400010e0603 */
        /* <DEDUP_REMOVED lines=16> */
[----:B------:R-:W-:Y:S06]  /*0570*/  @P1 BRA `(.L_x_65) ;  /* 0xfffffffc00681947 */ /* 0x000fec000383ffff */
.L_x_64:
[----:B------:R-:W-:Y:S05]  /*0580*/  BSYNC.RECONVERGENT B2 ;  /* 0x0000000000027941 */ /* 0x000fea0003800200 */
.L_x_63:
[----:B------:R-:W-:Y:S05]  /*0590*/  @!P0 BRA `(.L_x_62) ;  /* 0x0000000000f48947 */ /* 0x000fea0003800000 */
[----:B------:R-:W-:Y:S01]  /*05a0*/  ISETP.GE.U32.AND P0, PT, R22, 0x8, PT ;  /* 0x000000081600780c */ /* 0x000fe20003f06070 */
[----:B------:R-:W-:Y:S01]  /*05b0*/  BSSY.RECONVERGENT B2, `(.L_x_66) ;  /* 0x000001a000027945 */ /* 0x000fe20003800200 */
[----:B------:R-:W-:-:S04]  /*05c0*/  LOP3.LUT R10, R7, 0x7, RZ, 0xc0, !PT ;  /* 0x00000007070a7812 */ /* 0x000fc800078ec0ff */
[----:B------:R-:W-:-:S07]  /*05d0*/  ISETP.NE.AND P1, PT, R10, RZ, PT ;  /* 0x000000ff0a00720c */ /* 0x000fce0003f25270 */
[----:B------:R-:W-:Y:S06]  /*05e0*/  @!P0 BRA `(.L_x_67) ;  /* 0x0000000000588947 */ /* 0x000fec0003800000 */
[----:B------:R-:W1:Y:S01]  /*05f0*/  LDCU.64 UR4, c[0x0][0x380] ;  /* 0x00007000ff0477ac */ /* 0x000e620008000a00 */
[----:B------:R-:W-:-:S04]  /*0600*/  IADD3 R3, P0, PT, R6, UR7, RZ ;  /* 0x0000000706037c10 */ /* 0x000fc8000ff1e0ff */
[----:B0-----:R-:W-:Y:S02]  /*0610*/  LEA.HI.X.SX32 R8, R6, RZ, 0x1, P0 ;  /* 0x000000ff06087211 */ /* 0x001fe400000f0eff */
[----:B-1----:R-:W-:-:S04]  /*0620*/  LEA R2, P0, R3, UR4, 0x2 ;  /* 0x0000000403027c11 */ /* 0x002fc8000f8010ff */
[----:B------:R-:W-:-:S05]  /*0630*/  LEA.HI.X R3, R3, UR5, R8, 0x2, P0 ;  /* 0x0000000503037c11 */ /* 0x000fca00080f1408 */
[----:B------:R-:W2:Y:S04]  /*0640*/  LDG.E R9, desc[UR14][R2.64] ;  /* 0x0000000e02097981 */ /* 0x000ea8000c1e1900 */
[----:B------:R-:W3:Y:S04]  /*0650*/  LDG.E R8, desc[UR14][R2.64+0x400] ;  /* 0x0004000e02087981 */ /* 0x000ee8000c1e1900 */
[----:B------:R-:W4:Y:S04]  /*0660*/  LDG.E R11, desc[UR14][R2.64+0x800] ;  /* 0x0008000e020b7981 */ /* 0x000f28000c1e1900 */
[----:B------:R-:W4:Y:S04]  /*0670*/  LDG.E R13, desc[UR14][R2.64+0xc00] ;  /* 0x000c000e020d7981 */ /* 0x000f28000c1e1900 */
[----:B------:R-:W4:Y:S04]  /*0680*/  LDG.E R15, desc[UR14][R2.64+0x1000] ;  /* 0x0010000e020f7981 */ /* 0x000f28000c1e1900 */
[----:B------:R-:W4:Y:S04]  /*0690*/  LDG.E R17, desc[UR14][R2.64+0x1400] ;  /* 0x0014000e02117981 */ /* 0x000f28000c1e1900 */
[----:B------:R-:W4:Y:S04]  /*06a0*/  LDG.E R19, desc[UR14][R2.64+0x1800] ;  /* 0x0018000e02137981 */ /* 0x000f28000c1e1900 */
[----:B------:R-:W4:Y:S01]  /*06b0*/  LDG.E R21, desc[UR14][R2.64+0x1c00] ;  /* 0x001c000e02157981 */ /* 0x000f22000c1e1900 */
[----:B------:R-:W-:-:S02]  /*06c0*/  VIADD R6, R6, 0x800 ;  /* 0x0000080006067836 */ /* 0x000fc40000000000 */
        /* <DEDUP_REMOVED lines=8> */
.L_x_67:
[----:B------:R-:W-:Y:S05]  /*0750*/  BSYNC.RECONVERGENT B2 ;  /* 0x0000000000027941 */ /* 0x000fea0003800200 */
.L_x_66:
        /* <DEDUP_REMOVED lines=14> */
[----:B------:R-:W4:Y:S01]  /*0840*/  LDG.E R13, desc[UR14][R2.64+0xc00] ;  /* 0x000c000e020d7981 */ /* 0x000f22000c1e1900 */
[----:B------:R-:W-:Y:S01]  /*0850*/  IADD3 R6, PT, PT, R6, 0x400, RZ ;  /* 0x0000040006067810 */ /* 0x000fe20007ffe0ff */
[----:B--2--5:R-:W-:-:S04]  /*0860*/  FADD R9, R4, R9 ;  /* 0x0000000904097221 */ /* 0x024fc80000000000 */
[----:B---3--:R-:W-:-:S04]  /*0870*/  FADD R8, R9, R8 ;  /* 0x0000000809087221 */ /* 0x008fc80000000000 */
[----:B----4-:R-:W-:-:S04]  /*0880*/  FADD R8, R8, R11 ;  /* 0x0000000b08087221 */ /* 0x010fc80000000000 */
[----:B------:R-:W-:-:S07]  /*0890*/  FADD R4, R8, R13 ;  /* 0x0000000d08047221 */ /* 0x000fce0000000000 */
.L_x_69:
[----:B------:R-:W-:Y:S05]  /*08a0*/  BSYNC.RECONVERGENT B2 ;  /* 0x0000000000027941 */ /* 0x000fea0003800200 */
.L_x_68:
[----:B------:R-:W-:Y:S05]  /*08b0*/  @!P1 BRA `(.L_x_62) ;  /* 0x00000000002c9947 */ /* 0x000fea0003800000 */
[----:B------:R-:W1:Y:S01]  /*08c0*/  LDC.64 R2, c[0x0][0x380] ;  /* 0x0000e000ff027b82 */ /* 0x000e620000000a00 */
[----:B0-----:R-:W-:Y:S01]  /*08d0*/  IMAD.U32 R9, RZ, RZ, UR16 ;  /* 0x00000010ff097e24 */ /* 0x001fe2000f8e00ff */
[----:B------:R-:W-:-:S03]  /*08e0*/  IADD3 R7, PT, PT, -R7, RZ, RZ ;  /* 0x000000ff07077210 */ /* 0x000fc60007ffe1ff */
[----:B-1----:R-:W-:-:S07]  /*08f0*/  IMAD.WIDE.U32 R2, R9, 0x4000, R2 ;  /* 0x0000400009027825 */ /* 0x002fce00078e0002 */
.L_x_70:
[----:B------:R-:W-:-:S06]  /*0900*/  IMAD.WIDE R8, R6, 0x4, R2 ;  /* 0x0000000406087825 */ /* 0x000fcc00078e0202 */
[----:B------:R-:W2:Y:S01]  /*0910*/  LDG.E R9, desc[UR14][R8.64] ;  /* 0x0000000e08097981 */ /* 0x000ea2000c1e1900 */
[----:B------:R-:W-:Y:S01]  /*0920*/  VIADD R7, R7, 0x1 ;  /* 0x0000000107077836 */ /* 0x000fe20000000000 */
[----:B------:R-:W-:-:S04]  /*0930*/  IADD3 R6, PT, PT, R6, 0x100, RZ ;  /* 0x0000010006067810 */ /* 0x000fc80007ffe0ff */
[----:B------:R-:W-:Y:S01]  /*0940*/  ISETP.NE.AND P0, PT, R7, RZ, PT ;  /* 0x000000ff0700720c */ /* 0x000fe20003f05270 */
[----:B--2--5:R-:W-:-:S12]  /*0950*/  FADD R4, R9, R4 ;  /* 0x0000000409047221 */ /* 0x024fd80000000000 */
[----:B------:R-:W-:Y:S05]  /*0960*/  @P0 BRA `(.L_x_70) ;  /* 0xfffffffc00e40947 */ /* 0x000fea000383ffff */
.L_x_62:
[----:B------:R-:W-:Y:S05]  /*0970*/  BSYNC.RECONVERGENT B1 ;  /* 0x0000000000017941 */ /* 0x000fea0003800200 */
.L_x_61:
[----:B------:R-:W-:Y:S01]  /*0980*/  ISETP.GE.AND P0, PT, R5, 0x100, PT ;  /* 0x000001000500780c */ /* 0x000fe20003f06270 */
[----:B-----5:R-:W-:-:S12]  /*0990*/  IMAD.MOV.U32 R11, RZ, RZ, R4 ;  /* 0x000000ffff0b7224 */ /* 0x020fd800078e0004 */
[----:B------:R-:W-:Y:S05]  /*09a0*/  @!P0 BRA `(.L_x_71) ;  /* 0x0000000000ac8947 */ /* 0x000fea0003800000 */
[----:B------:R-:W1:Y:S01]  /*09b0*/  S2R R7, SR_LANEID ;  /* 0x0000000000077919 */ /* 0x000e620000000000 */
[----:B------:R-:W2:Y:S02]  /*09c0*/  SHFL.DOWN PT, R2, R11, 0x1, 0x1f ;  /* 0x08201f000b027f89 */ /* 0x000ea400000e0000 */
[----:B--2---:R-:W-:Y:S01]  /*09d0*/  FADD R2, R2, R11 ;  /* 0x0000000b02027221 */ /* 0x004fe20000000000 */
[C---:B-1----:R-:W-:Y:S02]  /*09e0*/  ISETP.GT.AND P0, PT, R7.reuse, 0x1e, PT ;  /* 0x0000001e0700780c */ /* 0x042fe40003f04270 */
[----:B------:R-:W-:Y:S02]  /*09f0*/  ISETP.NE.AND P1, PT, R7, RZ, PT ;  /* 0x000000ff0700720c */ /* 0x000fe40003f25270 */
[----:B------:R-:W-:Y:S02]  /*0a00*/  FSEL R2, R11, R2, P0 ;  /* 0x000000020b027208 */ /* 0x000fe40000000000 */
[----:B------:R-:W-:-:S03]  /*0a10*/  ISETP.GT.AND P0, PT, R7, 0x1d, PT ;  /* 0x0000001d0700780c */ /* 0x000fc60003f04270 */
[----:B------:R-:W1:Y:S06]  /*0a20*/  SHFL.DOWN PT, R3, R2, 0x2, 0x1f ;  /* 0x08401f0002037f89 */ /* 0x000e6c00000e0000 */
[----:B------:R-:W2:Y:S01]  /*0a30*/  @!P1 S2R R6, SR_CgaCtaId ;  /* 0x0000000000069919 */ /* 0x000ea20000008800 */
[----:B------:R-:W-:Y:S02]  /*0a40*/  @!P1 MOV R5, 0x400 ;  /* 0x0000040000059802 */ /* 0x000fe40000000f00 */
[----:B------:R-:W-:-:S04]  /*0a50*/  @!P1 SHF.R.U32.HI R4, RZ, 0x3, R0 ;  /* 0x00000003ff049819 */ /* 0x000fc80000011600 */
[----:B------:R-:W-:Y:S01]  /*0a60*/  @!P1 LOP3.LUT R4, R4, 0x7c, RZ, 0xc0, !PT ;  /* 0x0000007c04049812 */ /* 0x000fe200078ec0ff */
[----:B-1----:R-:W-:Y:S01]  /*0a70*/  @!P0 FADD R2, R2, R3 ;  /* 0x0000000302028221 */ /* 0x002fe20000000000 */
[----:B------:R-:W-:-:S04]  /*0a80*/  ISETP.GT.AND P0, PT, R7, 0x1b, PT ;  /* 0x0000001b0700780c */ /* 0x000fc80003f04270 */
[----:B------:R-:W1:Y:S01]  /*0a90*/  SHFL.DOWN PT, R3, R2, 0x4, 0x1f ;  /* 0x08801f0002037f89 */ /* 0x000e6200000e0000 */
[----:B--2---:R-:W-:-:S04]  /*0aa0*/  @!P1 LEA R5, R6, R5, 0x18 ;  /* 0x0000000506059211 */ /* 0x004fc800078ec0ff */
[----:B------:R-:W-:-:S04]  /*0ab0*/  @!P1 IADD3 R4, PT, PT, R4, R5, RZ ;  /* 0x0000000504049210 */ /* 0x000fc80007ffe0ff */
[----:B-1----:R-:W-:Y:S01]  /*0ac0*/  @!P0 FADD R2, R2, R3 ;  /* 0x0000000302028221 */ /* 0x002fe20000000000 */
[----:B------:R-:W-:-:S04]  /*0ad0*/  ISETP.GT.AND P0, PT, R7, 0x17, PT ;  /* 0x000000170700780c */ /* 0x000fc80003f04270 */
[----:B------:R-:W1:Y:S09]  /*0ae0*/  SHFL.DOWN PT, R3, R2, 0x8, 0x1f ;  /* 0x09001f0002037f89 */ /* 0x000e7200000e0000 */
[----:B-1----:R-:W-:Y:S01]  /*0af0*/  @!P0 FADD R2, R2, R3 ;  /* 0x0000000302028221 */ /* 0x002fe20000000000 */
[----:B------:R-:W-:-:S04]  /*0b00*/  ISETP.NE.AND P0, PT, R0, RZ, PT ;  /* 0x000000ff0000720c */ /* 0x000fc80003f05270 */
[----:B------:R-:W1:Y:S02]  /*0b10*/  SHFL.DOWN PT, R3, R2, 0x10, 0x1f ;  /* 0x0a001f0002037f89 */ /* 0x000e6400000e0000 */
[----:B-1----:R-:W-:-:S05]  /*0b20*/  FADD R3, R2, R3 ;  /* 0x0000000302037221 */ /* 0x002fca0000000000 */
[----:B------:R2:W-:Y:S01]  /*0b30*/  @!P1 STS [R4+0x8], R3 ;  /* 0x0000080304009388 */ /* 0x0005e20000000800 */
[----:B------:R-:W-:Y:S01]  /*0b40*/  BAR.SYNC.DEFER_BLOCKING 0x0 ;  /* 0x0000000000007b1d */ /* 0x000fe20000010000 */
[----:B------:R-:W-:-:S04]  /*0b50*/  ISETP.GT.AND P1, PT, R7, 0xf, PT ;  /* 0x0000000f0700780c */ /* 0x000fc80003f24270 */
[----:B0-----:R-:W-:Y:S01]  /*0b60*/  FSEL R9, R2, R3, P1 ;  /* 0x0000000302097208 */ /* 0x001fe20000800000 */
[----:B------:R-:W-:Y:S08]  /*0b70*/  @P0 BRA `(.L_x_72) ;  /* 0x0000001400d00947 */ /* 0x000ff00003800000 */
[----:B------:R-:W0:Y:S01]  /*0b80*/  S2UR UR5, SR_CgaCtaId ;  /* 0x00000000000579c3 */ /* 0x000e220000008800 */
[----:B------:R-:W-:Y:S02]  /*0b90*/  UMOV UR4, 0x400 ;  /* 0x0000040000047882 */ /* 0x000fe40000000000 */
[----:B0-----:R-:W-:-:S09]  /*0ba0*/  ULEA UR4, UR5, UR4, 0x18 ;  /* 0x0000000405047291 */ /* 0x001fd2000f8ec0ff */
[----:B------:R-:W0:Y:S04]  /*0bb0*/  LDS R0, [UR4+0xc] ;  /* 0x00000c04ff007984 */ /* 0x000e280008000800 */
[----:B--2---:R-:W1:Y:S04]  /*0bc0*/  LDS.128 R4, [UR4+0x10] ;  /* 0x00001004ff047984 */ /* 0x004e680008000c00 */
        /* <DEDUP_REMOVED lines=9> */
.L_x_71:
[----:B0-----:R-:W0:Y:S01]  /*0c60*/  S2R R9, SR_LANEID ;  /* 0x0000000000097919 */ /* 0x001e220000000000 */
[----:B------:R-:W-:-:S05]  /*0c70*/  LOP3.LUT R2, R0, 0x3e0, RZ, 0xc0, !PT ;  /* 0x000003e000027812 */ /* 0x000fca00078ec0ff */
[----:B------:R-:W-:Y:S01]  /*0c80*/  VIADD R4, R2, 0x20 ;  /* 0x0000002002047836 */ /* 0x000fe20000000000 */
[----:B------:R-:W-:-:S04]  /*0c90*/  LOP3.LUT R2, RZ, R2, RZ, 0x33, !PT ;  /* 0x00000002ff027212 */ /* 0x000fc800078e33ff */
[----:B------:R-:W-:Y:S02]  /*0ca0*/  ISETP.GT.AND P0, PT, R4, R5, PT ;  /* 0x000000050400720c */ /* 0x000fe40003f04270 */
[----:B------:R-:W-:-:S04]  /*0cb0*/  IADD3 R2, PT, PT, R5, R2, RZ ;  /* 0x0000000205027210 */ /* 0x000fc80007ffe0ff */
[----:B------:R-:W-:-:S05]  /*0cc0*/  SEL R2, R2, 0x1f, P0 ;  /* 0x0000001f02027807 */ /* 0x000fca0000000000 */
[----:B------:R-:W1:Y:S01]  /*0cd0*/  SHFL.DOWN PT, R3, R11, 0x1, R2 ;  /* 0x082000000b037989 */ /* 0x000e6200000e0002 */
[C---:B0-----:R-:W-:Y:S01]  /*0ce0*/  ISETP.GE.AND P0, PT, R9.reuse, R2, PT ;  /* 0x000000020900720c */ /* 0x041fe20003f06270 */
[C---:B------:R-:W-:Y:S01]  /*0cf0*/  VIADD R7, R9.reuse, 0x2 ;  /* 0x0000000209077836 */ /* 0x040fe20000000000 */
[----:B------:R-:W-:-:S11]  /*0d00*/  ISETP.NE.AND P1, PT, R9, RZ, PT ;  /* 0x000000ff0900720c */ /* 0x000fd60003f25270 */
[----:B-1----:R-:W-:Y:S01]  /*0d10*/  @!P0 FADD R11, R3, R11 ;  /* 0x0000000b030b8221 */ /* 0x002fe20000000000 */
[----:B------:R-:W-:Y:S01]  /*0d20*/  ISETP.GT.AND P0, PT, R7, R2, PT ;  /* 0x000000020700720c */ /* 0x000fe20003f04270 */
[----:B------:R-:W0:Y:S01]  /*0d30*/  @!P1 S2R R13, SR_CgaCtaId ;  /* 0x00000000000d9919 */ /* 0x000e220000008800 */
[----:B------:R-:W-:Y:S02]  /*0d40*/  IADD3 R7, PT, PT, R9, 0x4, RZ ;  /* 0x0000000409077810 */ /* 0x000fe40007ffe0ff */
[----:B------:R-:W-:Y:S01]  /*0d50*/  @!P1 MOV R6, 0x400 ;  /* 0x0000040000069802 */ /* 0x000fe20000000f00 */
[----:B------:R-:W1:Y:S01]  /*0d60*/  SHFL.DOWN PT, R3, R11, 0x2, R2 ;  /* 0x084000000b037989 */ /* 0x000e6200000e0002 */
[----:B------:R-:W-:-:S04]  /*0d70*/  @!P1 SHF.R.U32.HI R4, RZ, 0x3, R0 ;  /* 0x00000003ff049819 */ /* 0x000fc80000011600 */
[----:B------:R-:W-:-:S03]  /*0d80*/  @!P1 LOP3.LUT R4, R4, 0x7c, RZ, 0xc0, !PT ;  /* 0x0000007c04049812 */ /* 0x000fc600078ec0ff */
[----:B-1----:R-:W-:Y:S01]  /*0d90*/  @!P0 FADD R11, R11, R3 ;  /* 0x000000030b0b8221 */ /* 0x002fe20000000000 */
[----:B------:R-:W-:Y:S01]  /*0da0*/  ISETP.GT.AND P0, PT, R7, R2, PT ;  /* 0x000000020700720c */ /* 0x000fe20003f04270 */
[----:B------:R-:W-:Y:S01]  /*0db0*/  VIADD R7, R9, 0x8 ;  /* 0x0000000809077836 */ /* 0x000fe20000000000 */
[----:B0-----:R-:W-:Y:S02]  /*0dc0*/  @!P1 LEA R13, R13, R6, 0x18 ;  /* 0x000000060d0d9211 */ /* 0x001fe400078ec0ff */
[----:B------:R-:W0:Y:S03]  /*0dd0*/  SHFL.DOWN PT, R3, R11, 0x4, R2 ;  /* 0x088000000b037989 */ /* 0x000e2600000e0002 */
[----:B------:R-:W-:-:S06]  /*0de0*/  @!P1 IMAD.IADD R4, R4, 0x1, R13 ;  /* 0x0000000104049824 */ /* 0x000fcc00078e020d */
[----:B0-----:R-:W-:Y:S01]  /*0df0*/  @!P0 FADD R11, R11, R3 ;  /* 0x000000030b0b8221 */ /* 0x001fe20000000000 */
[-C--:B------:R-:W-:Y:S02]  /*0e00*/  ISETP.GT.AND P0, PT, R7, R2.reuse, PT ;  /* 0x000000020700720c */ /* 0x080fe40003f04270 */
[----:B------:R-:W-:Y:S02]  /*0e10*/  IADD3 R7, PT, PT, R9, 0x10, RZ ;  /* 0x0000001009077810 */ /* 0x000fe40007ffe0ff */
[----:B------:R-:W0:Y:S09]  /*0e20*/  SHFL.DOWN PT, R3, R11, 0x8, R2 ;  /* 0x090000000b037989 */ /* 0x000e3200000e0002 */
[----:B0-----:R-:W-:Y:S01]  /*0e30*/  @!P0 FADD R11, R11, R3 ;  /* 0x000000030b0b8221 */ /* 0x001fe20000000000 */
[----:B------:R-:W-:-:S04]  /*0e40*/  ISETP.GT.AND P0, PT, R7, R2, PT ;  /* 0x000000020700720c */ /* 0x000fc80003f04270 */
[----:B------:R-:W0:Y:S09]  /*0e50*/  SHFL.DOWN PT, R3, R11, 0x10, R2 ;  /* 0x0a0000000b037989 */ /* 0x000e3200000e0002 */
        /* <DEDUP_REMOVED lines=13> */
[----:B------:R-:W1:Y:S04]  /*0f30*/  LDS R0, [UR4+0xc] ;  /* 0x00000c04ff007984 */ /* 0x000e680008000800 */
[----:B------:R-:W0:Y:S04]  /*0f40*/  LDS.128 R12, [UR4+0x10] ;  /* 0x00001004ff0c7984 */ /* 0x000e280008000c00 */
[----:B------:R-:W2:Y:S01]  /*0f50*/  LDS.64 R2, [UR4+0x20] ;  /* 0x00002004ff027984 */ /* 0x000ea20008000a00 */
[----:B-1----:R-:W-:Y:S01]  /*0f60*/  @P2 FADD R9, R9, R0 ;  /* 0x0000000009092221 */ /* 0x002fe20000000000 */
[----:B------:R-:W-:-:S03]  /*0f70*/  ISETP.GT.AND P2, PT, R5, 0xa0, PT ;  /* 0x000000a00500780c */ /* 0x000fc60003f44270 */
[----:B0-----:R-:W-:Y:S01]  /*0f80*/  @P4 FADD R9, R9, R12 ;  /* 0x0000000c09094221 */ /* 0x001fe20000000000 */
        /* <DEDUP_REMOVED lines=8> */
.L_x_58:
[----:B------:R-:W0:Y:S01]  /*1010*/  S2R R0, SR_TID.X ;  /* 0x0000000000007919 */ /* 0x000e220000002100 */
[----:B------:R-:W1:Y:S01]  /*1020*/  LDC.64 R4, c[0x0][0x380] ;  /* 0x0000e000ff047b82 */ /* 0x000e620000000a00 */
[----:B0-----:R-:W-:-:S04]  /*1030*/  VIADD R7, R0, UR7 ;  /* 0x0000000700077c36 */ /* 0x001fc80008000000 */
[----:B-1----:R-:W-:-:S05]  /*1040*/  IMAD.WIDE.U32 R4, R7, 0x4, R4 ;  /* 0x0000000407047825 */ /* 0x002fca00078e0004 */
[----:B------:R-:W2:Y:S04]  /*1050*/  LDG.E R7, desc[UR14][R4.64] ;  /* 0x0000000e04077981 */ /* 0x000ea8000c1e1900 */
[----:B------:R-:W2:Y:S04]  /*1060*/  LDG.E R8, desc[UR14][R4.64+0x400] ;  /* 0x0004000e04087981 */ /* 0x000ea8000c1e1900 */
[----:B------:R-:W3:Y:S04]  /*1070*/  LDG.E R9, desc[UR14][R4.64+0x800] ;  /* 0x0008000e04097981 */ /* 0x000ee8000c1e1900 */
[----:B------:R-:W3:Y:S04]  /*1080*/  LDG.E R10, desc[UR14][R4.64+0xc00] ;  /* 0x000c000e040a7981 */ /* 0x000ee8000c1e1900 */
[----:B------:R-:W4:Y:S04]  /*1090*/  LDG.E R11, desc[UR14][R4.64+0x1000] ;  /* 0x0010000e040b7981 */ /* 0x000f28000c1e1900 */
[----:B------:R-:W4:Y:S04]  /*10a0*/  LDG.E R12, desc[UR14][R4.64+0x1400] ;  /* 0x0014000e040c7981 */ /* 0x000f28000c1e1900 */
[----:B------:R-:W5:Y:S04]  /*10b0*/  LDG.E R13, desc[UR14][R4.64+0x1800] ;  /* 0x0018000e040d7981 */ /* 0x000f68000c1e1900 */
        /* <DEDUP_REMOVED lines=8> */
[----:B------:R-:W5:Y:S01]  /*1140*/  LDG.E R21, desc[UR14][R4.64+0x3c00] ;  /* 0x003c000e04157981 */ /* 0x000f62000c1e1900 */
[----:B------:R-:W-:-:S04]  /*1150*/  ISETP.GE.U32.AND P0, PT, R23, UR5, PT ;  /* 0x0000000517007c0c */ /* 0x000fc8000bf06070 */
[----:B------:R-:W-:Y:S01]  /*1160*/  ISETP.GE.U32.AND.EX P0, PT, R22, UR4, PT, P0 ;  /* 0x0000000416007c0c */ /* 0x000fe2000bf06100 */
        /* <DEDUP_REMOVED lines=13> */
[----:B------:R-:W-:-:S04]  /*1240*/  FADD R6, R15, R6 ;  /* 0x000000060f067221 */ /* 0x000fc80000000000 */
[----:B------:R-:W-:Y:S01]  /*1250*/  FADD R7, R7, R6 ;  /* 0x0000000607077221 */ /* 0x000fe20000000000 */
[----:B------:R-:W-:Y:S06]  /*1260*/  @!P0 BRA `(.L_x_73) ;  /* 0x0000000c006c8947 */ /* 0x000fec0003800000 */
[----:B------:R-:W-:Y:S01]  /*1270*/  UIADD3 UR8, UP0, UPT, UR5, UR7, URZ ;  /* 0x0000000705087290 */ /* 0x000fe2000ff1e0ff */
[----:B------:R-:W-:Y:S01]  /*1280*/  IADD3 R23, P2, PT, R2, -0x1000, RZ ;  /* 0xfffff00002177810 */ /* 0x000fe20007f5e0ff */
[----:B------:R-:W0:Y:S01]  /*1290*/  LDCU.64 UR12, c[0x0][0x380] ;  /* 0x00007000ff0c77ac */ /* 0x000e220008000a00 */
[----:B------:R-:W-:Y:S02]  /*12a0*/  LOP3.LUT R5, RZ, R0, RZ, 0x33, !PT ;  /* 0x00000000ff057212 */ /* 0x000fe400078e33ff */
[----:B------:R-:W-:Y:S01]  /*12b0*/  IADD3.X R8, PT, PT, R3, -0x1, RZ, P2, !PT ;  /* 0xffffffff03087810 */ /* 0x000fe200017fe4ff */
[----:B------:R-:W-:Y:S01]  /*12c0*/  UIADD3.X UR9, UPT, UPT, URZ, UR4, URZ, UP0, !UPT ;  /* 0x00000004ff097290 */ /* 0x000fe200087fe4ff */
[----:B------:R-:W-:Y:S01]  /*12d0*/  ISETP.LT.U32.AND P0, PT, R23, UR8, PT ;  /* 0x0000000817007c0c */ /* 0x000fe2000bf01070 */
[----:B------:R-:W-:Y:S01]  /*12e0*/  UMOV UR6, UR5 ;  /* 0x0000000500067c82 */ /* 0x000fe20008000000 */
[----:B------:R-:W-:Y:S01]  /*12f0*/  IADD3 R9, P1, PT, R0, UR8, RZ ;  /* 0x0000000800097c10 */ /* 0x000fe2000ff3e0ff */
[----:B------:R-:W-:Y:S01]  /*1300*/  UMOV UR4, URZ ;  /* 0x000000ff00047c82 */ /* 0x000fe20008000000 */
[----:B------:R-:W-:Y:S01]  /*1310*/  IADD3 R5, PT, PT, R2, -UR5, R5 ;  /* 0x8000000502057c10 */ /* 0x000fe2000fffe005 */
[----:B------:R-:W-:Y:S01]  /*1320*/  UMOV UR10, UR8 ;  /* 0x00000008000a7c82 */ /* 0x000fe20008000000 */
[----:B------:R-:W-:Y:S01]  /*1330*/  MOV R11, UR9 ;  /* 0x00000009000b7c02 */ /* 0x000fe20008000f00 */
[----:B------:R-:W-:-:S03]  /*1340*/  IMAD.X R0, RZ, RZ, UR9, P1 ;  /* 0x00000009ff007e24 */ /* 0x000fc600088e06ff */
[----:B------:R-:W-:Y:S02]  /*1350*/  ISETP.GT.U32.AND.EX P0, PT, R11, R8, PT, P0 ;  /* 0x000000080b00720c */ /* 0x000fe40003f04100 */
[----:B0-----:R-:W-:-:S04]  /*1360*/  LEA R6, P2, R9, UR12, 0x2 ;  /* 0x0000000c09067c11 */ /* 0x001fc8000f8410ff */
[----:B------:R-:W-:Y:S02]  /*1370*/  IADD3 R6, P1, PT, R6, 0x2000, RZ ;  /* 0x0000200006067810 */ /* 0x000fe40007f3e0ff */
[----:B------:R-:W-:Y:S02]  /*1380*/  LEA.HI.X R9, R9, UR13, R0, 0x2, P2 ;  /* 0x0000000d09097c11 */ /* 0x000fe400090f1400 */
[----:B------:R-:W-:Y:S01]  /*1390*/  IADD3 R0, PT, PT, R5, -UR7, RZ ;  /* 0x8000000705007c10 */ /* 0x000fe2000fffe0ff */
[----:B------:R-:W-:Y:S02]  /*13a0*/  UMOV UR7, UR9 ;  /* 0x0000000900077c82 */ /* 0x000fe40008000000 */
[----:B------:R-:W-:Y:S01]  /*13b0*/  IMAD.X R9, RZ, RZ, R9, P1 ;  /* 0x000000ffff097224 */ /* 0x000fe200008e0609 */
[----:B------:R-:W-:Y:S06]  /*13c0*/  @P0 BRA `(.L_x_74) ;  /* 0x0000000400000947 */ /* 0x000fec0003800000 */
[----:B------:R-:W0:Y:S01]  /*13d0*/  LDC.64 R2, c[0x0][0x3b8] ;  /* 0x0000ee00ff027b82 */ /* 0x000e220000000a00 */
[----:B------:R-:W1:Y:S01]  /*13e0*/  LDCU.64 UR12, c[0x0][0x380] ;  /* 0x00007000ff0c77ac */ /* 0x000e620008000a00 */
[----:B------:R-:W-:Y:S01]  /*13f0*/  NOP ;  /* 0x0000000000007918 */ /* 0x000fe20000000000 */
.L_x_75:
[----:B------:R-:W2:Y:S02]  /*1400*/  S2R R5, SR_TID.X ;  /* 0x0000000000057919 */ /* 0x000ea40000002100 */
[----:B--2---:R-:W-:-:S04]  /*1410*/  IADD3 R5, P0, PT, R5, UR8, RZ ;  /* 0x0000000805057c10 */ /* 0x004fc8000ff1e0ff */
[----:B------:R-:W-:Y:S02]  /*1420*/  IADD3.X R10, PT, PT, RZ, UR9, RZ, P0, !PT ;  /* 0x00000009ff0a7c10 */ /* 0x000fe400087fe4ff */
[----:B-1----:R-:W-:-:S04]  /*1430*/  LEA R4, P0, R5, UR12, 0x2 ;  /* 0x0000000c05047c11 */ /* 0x002fc8000f8010ff */
[----:B------:R-:W-:-:S05]  /*1440*/  LEA.HI.X R5, R5, UR13, R10, 0x2, P0 ;  /* 0x0000000d05057c11 */ /* 0x000fca00080f140a */
        /* <DEDUP_REMOVED lines=15> */
[----:B------:R1:W5:Y:S01]  /*1540*/  LDG.E R22, desc[UR14][R4.64+0x3c00] ;  /* 0x003c000e04167981 */ /* 0x000362000c1e1900 */
[----:B------:R-:W-:-:S02]  /*1550*/  USHF.R.S32.HI UR11, URZ, 0x1f, UR5 ;  /* 0x0000001fff0b7899 */ /* 0x000fc40008011405 */
[----:B------:R-:W-:-:S04]  /*1560*/  UIADD3 UR6, UP0, UPT, UR5, UR10, URZ ;  /* 0x0000000a05067290 */ /* 0x000fc8000ff1e0ff */
[----:B------:R-:W-:Y:S01]  /*1570*/  UIADD3.X UR7, UPT, UPT, UR11, UR7, URZ, UP0, !UPT ;  /* 0x000000070b077290 */ /* 0x000fe200087fe4ff */
[----:B--2---:R-:W-:Y:S01]  /*1580*/  FADD R7, R24, R7 ;  /* 0x0000000718077221 */ /* 0x004fe20000000000 */
[----:B0-----:R-:W-:-:S04]  /*1590*/  IADD3 R24, P1, PT, R2, -UR8, RZ ;  /* 0x8000000802187c10 */ /* 0x001fc8000ff3e0ff */
[----:B------:R-:W-:Y:S02]  /*15a0*/  ISETP.GE.U32.AND P0, PT, R24, UR5, PT ;  /* 0x0000000518007c0c */ /* 0x000fe4000bf06070 */
[----:B-1----:R-:W-:Y:S01]  /*15b0*/  IADD3.X R4, PT, PT, R3, ~UR9, RZ, P1, !PT ;  /* 0x8000000903047c10 */ /* 0x002fe20008ffe4ff */
[----:B---3--:R-:W-:-:S03]  /*15c0*/  FADD R26, R25, R26 ;  /* 0x0000001a191a7221 */ /* 0x008fc60000000000 */
[----:B------:R-:W-:Y:S01]  /*15d0*/  ISETP.GE.U32.AND.EX P0, PT, R4, UR11, PT, P0 ;  /* 0x0000000b04007c0c */ /* 0x000fe2000bf06100 */
        /* <DEDUP_REMOVED lines=12> */
[----:B------:R-:W-:-:S04]  /*16a0*/  FADD R7, R7, R10 ;  /* 0x0000000a07077221 */ /* 0x000fc80000000000 */
[----:B------:R-:W-:Y:S01]  /*16b0*/  FADD R7, R22, R7 ;  /* 0x0000000716077221 */ /* 0x000fe20000000000 */
[----:B------:R-:W-:Y:S06]  /*16c0*/  @!P0 BRA `(.L_x_73) ;  /* 0x0000000800548947 */ /* 0x000fec0003800000 */
[----:B------:R-:W-:Y:S01]  /*16d0*/  UIADD3 UR8, UP0, UPT, UR5, UR8, URZ ;  /* 0x0000000805087290 */ /* 0x000fe2000ff1e0ff */
[----:B------:R-:W-:Y:S01]  /*16e0*/  MOV R5, R9 ;  /* 0x0000000900057202 */ /* 0x000fe20000000f00 */
[----:B------:R-:W-:Y:S01]  /*16f0*/  IMAD.U32 R11, RZ, RZ, UR5 ;  /* 0x00000005ff0b7e24 */ /* 0x000fe2000f8e00ff */
[----:B------:R-:W-:Y:S01]  /*1700*/  UIADD3 UR4, UPT, UPT, UR4, 0x1, URZ ;  /* 0x0000000104047890 */ /* 0x000fe2000fffe0ff */
[----:B------:R-:W-:Y:S01]  /*1710*/  IMAD.MOV.U32 R4, RZ, RZ, R6 ;  /* 0x000000ffff047224 */ /* 0x000fe200078e0006 */
[----:B------:R-:W-:Y:S01]  /*1720*/  UIADD3.X UR9, UPT, UPT, UR11, UR9, URZ, UP0, !UPT ;  /* 0x000000090b097290 */ /* 0x000fe200087fe4ff */
[----:B------:R-:W-:Y:S01]  /*1730*/  ISETP.LT.U32.AND P0, PT, R23, UR8, PT ;  /* 0x0000000817007c0c */ /* 0x000fe2000bf01070 */
[----:B------:R-:W-:Y:S01]  /*1740*/  VIADD R0, R0, -UR5 ;  /* 0x8000000500007c36 */ /* 0x000fe20008000000 */
[----:B------:R-:W-:Y:S01]  /*1750*/  UMOV UR10, UR6 ;  /* 0x00000006000a7c82 */ /* 0x000fe20008000000 */
[----:B------:R-:W-:Y:S02]  /*1760*/  IMAD.WIDE R4, R11, 0x4, R4 ;  /* 0x000000040b047825 */ /* 0x000fe400078e0204 */
[----:B------:R-:W-:-:S02]  /*1770*/  MOV R13, UR9 ;  /* 0x00000009000d7c02 */ /* 0x000fc40008000f00 */
[----:B------:R-:W-:Y:S01]  /*1780*/  IMAD.MOV.U32 R6, RZ, RZ, R4 ;  /* 0x000000ffff067224 */ /* 0x000fe200078e0004 */
[----:B------:R-:W-:Y:S02]  /*1790*/  MOV R9, R5 ;  /* 0x0000000500097202 */ /* 0x000fe40000000f00 */
[----:B------:R-:W-:-:S13]  /*17a0*/  ISETP.GT.U32.AND.EX P0, PT, R13, R8, PT, P0 ;  /* 0x000000080d00720c */ /* 0x000fda0003f04100 */
[----:B------:R-:W-:Y:S05]  /*17b0*/  @!P0 BRA `(.L_x_75) ;  /* 0xfffffffc00108947 */ /* 0x000fea000383ffff */
[----:B------:R-:W-:-:S05]  /*17c0*/  UMOV UR6, UR5 ;  /* 0x0000000500067c82 */ /* 0x000fca0008000000 */
.L_x_74:
[----:B------:R-:W0:Y:S01]  /*17d0*/  S2R R5, SR_TID.X ;  /* 0x0000000000057919 */ /* 0x000e220000002100 */
[C---:B------:R-:W-:Y:S01]  /*17e0*/  IADD3 R4, PT, PT, R2.reuse, -UR8, RZ ;  /* 0x8000000802047c10 */ /* 0x040fe2000fffe0ff */
[----:B------:R-:W-:Y:S01]  /*17f0*/  IMAD.U32 R8, RZ, RZ, UR9 ;  /* 0x00000009ff087e24 */ /* 0x000fe2000f8e00ff */
[----:B------:R-:W-:Y:S01]  /*1800*/  ISETP.LE.U32.AND P1, PT, R2, UR8, PT ;  /* 0x0000000802007c0c */ /* 0x000fe2000bf23070 */
[----:B------:R-:W-:Y:S01]  /*1810*/  BSSY.RECONVERGENT B1, `(.L_x_73) ;  /* 0x0000080000017945 */ /* 0x000fe20003800200 */
[----:B0-----:R-:W-:-:S04]  /*1820*/  ISETP.GE.AND P0, PT, R5, R4, PT ;  /* 0x000000040500720c */ /* 0x001fc80003f06270 */
[----:B------:R-:W-:-:S13]  /*1830*/  ISETP.GE.U32.OR.EX P0, PT, R8, R3, P0, P1 ;  /* 0x000000030800720c */ /* 0x000fda0000706510 */
[----:B------:R-:W-:Y:S05]  /*1840*/  @P0 BRA `(.L_x_76) ;  /* 0x0000000400f00947 */ /* 0x000fea0003800000 */
[----:B------:R-:W0:Y:S01]  /*1850*/  LDC R4, c[0x0][0x3c0] ;  /* 0x0000f000ff047b82 */ /* 0x000e220000000800 */
[----:B------:R-:W-:Y:S01]  /*1860*/  USHF.L.U32 UR5, UR16, 0xc, URZ ;  /* 0x0000000c10057899 */ /* 0x000fe200080006ff */
[----:B------:R-:W-:Y:S01]  /*1870*/  LOP3.LUT R3, RZ, R5, RZ, 0x33, !PT ;  /* 0x00000005ff037212 */ /* 0x000fe200078e33ff */
[----:B------:R-:W-:Y:S02]  /*1880*/  BSSY.RECONVERGENT B2, `(.L_x_77) ;  /* 0x0000037000027945 */ /* 0x000fe40003800200 */
[----:B------:R-:W-:-:S06]  /*1890*/  UIADD3 UR5, UPT, UPT, UR5, UR6, URZ ;  /* 0x0000000605057290 */ /* 0x000fcc000fffe0ff */
[----:B------:R-:W-:Y:S01]  /*18a0*/  IADD3 R2, PT, PT, R2, -UR5, R3 ;  /* 0x8000000502027c10 */ /* 0x000fe2000fffe003 */
[----:B0-----:R-:W-:Y:S01]  /*18b0*/  IMAD R3, R4, UR4, RZ ;  /* 0x0000000404037c24 */ /* 0x001fe2000f8e02ff */
[----:B------:R-:W-:-:S03]  /*18c0*/  MOV R4, R5 ;  /* 0x0000000500047202 */ /* 0x000fc60000000f00 */
[----:B------:R-:W-:-:S05]  /*18d0*/  IMAD R2, R3, -0x1000, R2 ;  /* 0xfffff00003027824 */ /* 0x000fca00078e0202 */
[C---:B------:R-:W-:Y:S02]  /*18e0*/  ISETP.GE.U32.AND P0, PT, R2.reuse, 0xf00, PT ;  /* 0x00000f000200780c */ /* 0x040fe40003f06070 */
[----:B------:R-:W-:-:S04]  /*18f0*/  LEA.HI R19, R2, 0x1, RZ, 0x18 ;  /* 0x0000000102137811 */ /* 0x000fc800078fc0ff */
[----:B------:R-:W-:-:S04]  /*1900*/  LOP3.LUT R21, R19, 0xf, RZ, 0xc0, !PT ;  /* 0x0000000f13157812 */ /* 0x000fc800078ec0ff */
[----:B------:R-:W-:-:S03]  /*1910*/  ISETP.NE.AND P1, PT, R21, RZ, PT ;  /* 0x000000ff1500720c */ /* 0x000fc60003f25270 */
[----:B------:R-:W-:Y:S10]  /*1920*/  @!P0 BRA `(.L_x_78) ;  /* 0x0000000000b08947 */ /* 0x000ff40003800000 */
[----:B------:R-:W-:Y:S01]  /*1930*/  LEA.HI R2, R0, 0x1, RZ, 0x18 ;  /* 0x0000000100027811 */ /* 0x000fe200078fc0ff */
[----:B------:R-:W-:-:S03]  /*1940*/  IMAD.MOV.U32 R4, RZ, RZ, R5 ;  /* 0x000000ffff047224 */ /* 0x000fc600078e0005 */
[----:B------:R-:W-:-:S04]  /*1950*/  LOP3.LUT R2, R2, 0x1fffff0, RZ, 0xc0, !PT ;  /* 0x01fffff002027812 */ /* 0x000fc800078ec0ff */
[----:B------:R-:W-:-:S07]  /*1960*/  IADD3 R8, PT, PT, -R2, RZ, RZ ;  /* 0x000000ff02087210 */ /* 0x000fce0007ffe1ff */
.L_x_79:
[----:B------:R-:W-:Y:S01]  /*1970*/  IMAD.MOV.U32 R2, RZ, RZ, R6 ;  /* 0x000000ffff027224 */ /* 0x000fe200078e0006 */
[----:B------:R-:W-:-:S05]  /*1980*/  MOV R3, R9 ;  /* 0x0000000900037202 */ /* 0x000fca0000000f00 */
[----:B------:R-:W2:Y:S04]  /*1990*/  LDG.E R18, desc[UR14][R2.64+-0x2000] ;  /* 0xffe0000e02127981 */ /* 0x000ea8000c1e1900 */
[----:B------:R-:W3:Y:S04]  /*19a0*/  LDG.E R17, desc[UR14][R2.64+-0x1c00] ;  /* 0xffe4000e02117981 */ /* 0x000ee8000c1e1900 */
        /* <DEDUP_REMOVED lines=14> */
[----:B------:R-:W-:-:S02]  /*1a90*/  VIADD R8, R8, 0x10 ;  /* 0x0000001008087836 */ /* 0x000fc40000000000 */
[----:B------:R-:W-:-:S03]  /*1aa0*/  VIADD R4, R4, 0x1000 ;  /* 0x0000100004047836 */ /* 0x000fc60000000000 */
[----:B------:R-:W-:Y:S01]  /*1ab0*/  ISETP.NE.AND P0, PT, R8, RZ, PT ;  /* 0x000000ff0800720c */ /* 0x000fe20003f05270 */
[----:B--2---:R-:W-:-:S04]  /*1ac0*/  FADD R18, R18, R7 ;  /* 0x0000000712127221 */ /* 0x004fc80000000000 */
        /* <DEDUP_REMOVED lines=13> */
[----:B------:R-:W-:-:S03]  /*1ba0*/  IADD3 R6, P2, PT, R2, 0x4000, RZ ;  /* 0x0000400002067810 */ /* 0x000fc60007f5e0ff */
[----:B------:R-:W-:Y:S01]  /*1bb0*/  FADD R10, R10, R9 ;  /* 0x000000090a0a7221 */ /* 0x000fe20000000000 */
[----:B------:R-:W-:-:S03]  /*1bc0*/  IADD3.X R9, PT, PT, RZ, R3, RZ, P2, !PT ;  /* 0x00000003ff097210 */ /* 0x000fc600017fe4ff */
[----:B------:R-:W-:Y:S01]  /*1bd0*/  FADD R7, R10, R5 ;  /* 0x000000050a077221 */ /* 0x000fe20000000000 */
[----:B------:R-:W-:Y:S06]  /*1be0*/  @P0 BRA `(.L_x_79) ;  /* 0xfffffffc00600947 */ /* 0x000fec000383ffff */
.L_x_78:
[----:B------:R-:W-:Y:S05]  /*1bf0*/  BSYNC.RECONVERGENT B2 ;  /* 0x0000000000027941 */ /* 0x000fea0003800200 */
.L_x_77:
[----:B------:R-:W-:Y:S05]  /*1c00*/  @!P1 BRA `(.L_x_76) ;  /* 0x0000000400009947 */ /* 0x000fea0003800000 */
[----:B------:R-:W-:Y:S01]  /*1c10*/  ISETP.GE.U32.AND P0, PT, R21, 0x8, PT ;  /* 0x000000081500780c */ /* 0x000fe20003f06070 */
[----:B------:R-:W-:Y:S01]  /*1c20*/  BSSY.RECONVERGENT B2, `(.L_x_80) ;  /* 0x0000019000027945 */ /* 0x000fe20003800200 */
[----:B------:R-:W-:-:S04]  /*1c30*/  LOP3.LUT R9, R19, 0x7, RZ, 0xc0, !PT ;  /* 0x0000000713097812 */ /* 0x000fc800078ec0ff */
[----:B------:R-:W-:-:S07]  /*1c40*/  ISETP.NE.AND P1, PT, R9, RZ, PT ;  /* 0x000000ff0900720c */ /* 0x000fce0003f25270 */
[----:B------:R-:W-:Y:S06]  /*1c50*/  @!P0 BRA `(.L_x_81) ;  /* 0x0000000000548947 */ /* 0x000fec0003800000 */
[----:B------:R-:W-:-:S04]  /*1c60*/  IADD3 R3, P0, PT, R4, UR8, RZ ;  /* 0x0000000804037c10 */ /* 0x000fc8000ff1e0ff */
[----:B------:R-:W-:Y:S02]  /*1c70*/  IADD3.X R6, PT, PT, RZ, UR9, RZ, P0, !PT ;  /* 0x00000009ff067c10 */ /* 0x000fe400087fe4ff */
[----:B------:R-:W-:-:S04]  /*1c80*/  LEA R2, P0, R3, UR12, 0x2 ;  /* 0x0000000c03027c11 */ /* 0x000fc8000f8010ff */
[----:B------:R-:W-:-:S05]  /*1c90*/  LEA.HI.X R3, R3, UR13, R6, 0x2, P0 ;  /* 0x0000000d03037c11 */ /* 0x000fca00080f1406 */
[----:B------:R-:W2:Y:S04]  /*1ca0*/  LDG.E R6, desc[UR14][R2.64] ;  /* 0x0000000e02067981 */ /* 0x000ea8000c1e1900 */
[----:B------:R-:W3:Y:S04]  /*1cb0*/  LDG.E R5, desc[UR14][R2.64+0x400] ;  /* 0x0004000e02057981 */ /* 0x000ee8000c1e1900 */
[----:B------:R-:W4:Y:S04]  /*1cc0*/  LDG.E R8, desc[UR14][R2.64+0x800] ;  /* 0x0008000e02087981 */ /* 0x000f28000c1e1900 */
[----:B------:R-:W5:Y:S04]  /*1cd0*/  LDG.E R10, desc[UR14][R2.64+0xc00] ;  /* 0x000c000e020a7981 */ /* 0x000f68000c1e1900 */
[----:B------:R-:W5:Y:S04]  /*1ce0*/  LDG.E R12, desc[UR14][R2.64+0x1000] ;  /* 0x0010000e020c7981 */ /* 0x000f68000c1e1900 */
[----:B------:R-:W5:Y:S04]  /*1cf0*/  LDG.E R14, desc[UR14][R2.64+0x1400] ;  /* 0x0014000e020e7981 */ /* 0x000f68000c1e1900 */
[----:B------:R-:W5:Y:S04]  /*1d00*/  LDG.E R16, desc[UR14][R2.64+0x1800] ;  /* 0x0018000e02107981 */ /* 0x000f68000c1e1900 */
[----:B------:R-:W5:Y:S01]  /*1d10*/  LDG.E R18, desc[UR14][R2.64+0x1c00] ;  /* 0x001c000e02127981 */ /* 0x000f62000c1e1900 */
[----:B------:R-:W-:-:S02]  /*1d20*/  VIADD R4, R4, 0x800 ;  /* 0x0000080004047836 */ /* 0x000fc40000000000 */
[----:B--2---:R-:W-:-:S04]  /*1d30*/  FADD R6, R7, R6 ;  /* 0x0000000607067221 */ /* 0x004fc80000000000 */
[----:B---3--:R-:W-:-:S04]  /*1d40*/  FADD R5, R6, R5 ;  /* 0x0000000506057221 */ /* 0x008fc80000000000 */
[----:B----4-:R-:W-:-:S04]  /*1d50*/  FADD R5, R5, R8 ;  /* 0x0000000805057221 */ /* 0x010fc80000000000 */
[----:B-----5:R-:W-:-:S04]  /*1d60*/  FADD R5, R5, R10 ;  /* 0x0000000a05057221 */ /* 0x020fc80000000000 */
[----:B------:R-:W-:-:S04]  /*1d70*/  FADD R5, R5, R12 ;  /* 0x0000000c05057221 */ /* 0x000fc80000000000 */
[----:B------:R-:W-:-:S04]  /*1d80*/  FADD R5, R5, R14 ;  /* 0x0000000e05057221 */ /* 0x000fc80000000000 */
[----:B------:R-:W-:-:S04]  /*1d90*/  FADD R5, R5, R16 ;  /* 0x0000001005057221 */ /* 0x000fc80000000000 */
[----:B------:R-:W-:-:S07]  /*1da0*/  FADD R7, R5, R18 ;  /* 0x0000001205077221 */ /* 0x000fce0000000000 */
.L_x_81:
[----:B------:R-:W-:Y:S05]  /*1db0*/  BSYNC.RECONVERGENT B2 ;  /* 0x0000000000027941 */ /* 0x000fea0003800200 */
.L_x_80:
[----:B------:R-:W-:Y:S05]  /*1dc0*/  @!P1 BRA `(.L_x_76) ;  /* 0x0000000000909947 */ /* 0x000fea0003800000 */
[----:B------:R-:W-:Y:S01]  /*1dd0*/  ISETP.GE.U32.AND P0, PT, R9, 0x4, PT ;  /* 0x000000040900780c */ /* 0x000fe20003f06070 */
[----:B------:R-:W-:Y:S01]  /*1de0*/  BSSY.RECONVERGENT B2, `(.L_x_82) ;  /* 0x0000010000027945 */ /* 0x000fe20003800200 */
[----:B------:R-:W-:-:S11]  /*1df0*/  LOP3.LUT P1, RZ, R19, 0x3, RZ, 0xc0, !PT ;  /* 0x0000000313ff7812 */ /* 0x000fd6000782c0ff */
[----:B------:R-:W-:Y:S05]  /*1e00*/  @!P0 BRA `(.L_x_83) ;  /* 0x0000000000348947 */ /* 0x000fea0003800000 */
[----:B------:R-:W-:-:S04]  /*1e10*/  IADD3 R3, P0, PT, R4, UR8, RZ ;  /* 0x0000000804037c10 */ /* 0x000fc8000ff1e0ff */
[----:B------:R-:W-:Y:S02]  /*1e20*/  IADD3.X R6, PT, PT, RZ, UR9, RZ, P0, !PT ;  /* 0x00000009ff067c10 */ /* 0x000fe400087fe4ff */
[----:B------:R-:W-:-:S04]  /*1e30*/  LEA R2, P0, R3, UR12, 0x2 ;  /* 0x0000000c03027c11 */ /* 0x000fc8000f8010ff */
[----:B------:R-:W-:-:S05]  /*1e40*/  LEA.HI.X R3, R3, UR13, R6, 0x2, P0 ;  /* 0x0000000d03037c11 */ /* 0x000fca00080f1406 */
[----:B------:R-:W2:Y:S04]  /*1e50*/  LDG.E R6, desc[UR14][R2.64] ;  /* 0x0000000e02067981 */ /* 0x000ea8000c1e1900 */
[----:B------:R-:W3:Y:S04]  /*1e60*/  LDG.E R5, desc[UR14][R2.64+0x400] ;  /* 0x0004000e02057981 */ /* 0x000ee8000c1e1900 */
[----:B------:R-:W4:Y:S04]  /*1e70*/  LDG.E R8, desc[UR14][R2.64+0x800] ;  /* 0x0008000e02087981 */ /* 0x000f28000c1e1900 */
[----:B------:R-:W5:Y:S01]  /*1e80*/  LDG.E R10, desc[UR14][R2.64+0xc00] ;  /* 0x000c000e020a7981 */ /* 0x000f62000c1e1900 */
[----:B------:R-:W-:-:S02]  /*1e90*/  VIADD R4, R4, 0x400 ;  /* 0x0000040004047836 */ /* 0x000fc40000000000 */
[----:B--2---:R-:W-:-:S04]  /*1ea0*/  FADD R6, R7, R6 ;  /* 0x0000000607067221 */ /* 0x004fc80000000000 */
[----:B---3--:R-:W-:-:S04]  /*1eb0*/  FADD R5, R6, R5 ;  /* 0x0000000506057221 */ /* 0x008fc80000000000 */
[----:B----4-:R-:W-:-:S04]  /*1ec0*/  FADD R5, R5, R8 ;  /* 0x0000000805057221 */ /* 0x010fc80000000000 */
[----:B-----5:R-:W-:-:S07]  /*1ed0*/  FADD R7, R5, R10 ;  /* 0x0000000a05077221 */ /* 0x020fce0000000000 */
.L_x_83:
[----:B------:R-:W-:Y:S05]  /*1ee0*/  BSYNC.RECONVERGENT B2 ;  /* 0x0000000000027941 */ /* 0x000fea0003800200 */
.L_x_82:
[----:B------:R-:W-:Y:S05]  /*1ef0*/  @!P1 BRA `(.L_x_76) ;  /* 0x0000000000449947 */ /* 0x000fea0003800000 */
[----:B------:R-:W-:Y:S02]  /*1f00*/  LOP3.LUT R0, R0, 0xffff, RZ, 0xc0, !PT ;  /* 0x0000ffff00007812 */ /* 0x000fe400078ec0ff */
[----:B------:R-:W-:Y:S02]  /*1f10*/  IADD3 R5, P0, PT, R4, UR10, RZ ;  /* 0x0000000a04057c10 */ /* 0x000fe4000ff1e0ff */
[----:B------:R-:W-:Y:S02]  /*1f20*/  LEA.HI R0, R0, 0x1, RZ, 0x18 ;  /* 0x0000000100007811 */ /* 0x000fe400078fc0ff */
[----:B------:R-:W-:Y:S02]  /*1f30*/  LEA R4, P1, R5, UR12, 0x2 ;  /* 0x0000000c05047c11 */ /* 0x000fe4000f8210ff */
[----:B------:R-:W-:Y:S02]  /*1f40*/  LOP3.LUT R0, R0, 0x3, RZ, 0xc0, !PT ;  /* 0x0000000300007812 */ /* 0x000fe400078ec0ff */
[----:B------:R-:W-:-:S03]  /*1f50*/  IADD3.X R2, PT, PT, RZ, UR7, RZ, P0, !PT ;  /* 0x00000007ff027c10 */ /* 0x000fc600087fe4ff */
[----:B------:R-:W-:Y:S01]  /*1f60*/  IMAD.MOV R0, RZ, RZ, -R0 ;  /* 0x000000ffff007224 */ /* 0x000fe200078e0a00 */
[----:B------:R-:W-:-:S07]  /*1f70*/  LEA.HI.X R5, R5, UR13, R2, 0x2, P1 ;  /* 0x0000000d05057c11 */ /* 0x000fce00088f1402 */
.L_x_84:
[----:B------:R-:W-:Y:S01]  /*1f80*/  MOV R2, R4 ;  /* 0x0000000400027202 */ /* 0x000fe20000000f00 */
[----:B------:R-:W-:-:S05]  /*1f90*/  IMAD.MOV.U32 R3, RZ, RZ, R5 ;  /* 0x000000ffff037224 */ /* 0x000fca00078e0005 */
[----:B------:R-:W2:Y:S01]  /*1fa0*/  LDG.E R2, desc[UR14][R2.64] ;  /* 0x0000000e02027981 */ /* 0x000ea2000c1e1900 */
[----:B------:R-:W-:Y:S02]  /*1fb0*/  IADD3 R0, PT, PT, R0, 0x1, RZ ;  /* 0x0000000100007810 */ /* 0x000fe40007ffe0ff */
[----:B------:R-:W-:Y:S02]  /*1fc0*/  IADD3 R4, P1, PT, R4, 0x400, RZ ;  /* 0x0000040004047810 */ /* 0x000fe40007f3e0ff */
[----:B------:R-:W-:-:S03]  /*1fd0*/  ISETP.NE.AND P0, PT, R0, RZ, PT ;  /* 0x000000ff0000720c */ /* 0x000fc60003f05270 */
[----:B------:R-:W-:Y:S02]  /*1fe0*/  IMAD.X R5, RZ, RZ, R5, P1 ;  /* 0x000000ffff057224 */ /* 0x000fe400008e0605 */
[----:B--2---:R-:W-:-:S08]  /*1ff0*/  FADD R7, R2, R7 ;  /* 0x0000000702077221 */ /* 0x004fd00000000000 */
[----:B------:R-:W-:Y:S05]  /*2000*/  @P0 BRA `(.L_x_84) ;  /* 0xfffffffc00dc0947 */ /* 0x000fea000383ffff */
.L_x_76:
[----:B------:R-:W-:Y:S05]  /*2010*/  BSYNC.RECONVERGENT B1 ;  /* 0x0000000000017941 */ /* 0x000fea0003800200 */
.L_x_73:
[----:B------:R-:W0:Y:S01]  /*2020*/  S2R R6, SR_LANEID ;  /* 0x0000000000067919 */ /* 0x000e220000000000 */
[----:B------:R-:W1:Y:S01]  /*2030*/  SHFL.DOWN PT, R0, R7, 0x1, 0x1f ;  /* 0x08201f0007007f89 */ /* 0x000e6200000e0000 */
[----:B------:R-:W2:Y:S01]  /*2040*/  S2R R5, SR_TID.X ;  /* 0x0000000000057919 */ /* 0x000ea20000002100 */
[C---:B0-----:R-:W-:Y:S02]  /*2050*/  ISETP.GT.AND P0, PT, R6.reuse, 0x1e, PT ;  /* 0x0000001e0600780c */ /* 0x041fe40003f04270 */
[----:B------:R-:W-:-:S11]  /*2060*/  ISETP.NE.AND P1, PT, R6, RZ, PT ;  /* 0x000000ff0600720c */ /* 0x000fd60003f25270 */
[----:B-1----:R-:W-:Y:S01]  /*2070*/  @!P0 FADD R7, R0, R7 ;  /* 0x0000000700078221 */ /* 0x002fe20000000000 */
[----:B------:R-:W-:Y:S01]  /*2080*/  ISETP.GT.AND P0, PT, R6, 0x1d, PT ;  /* 0x0000001d0600780c */ /* 0x000fe20003f04270 */
[----:B------:R-:W0:Y:S01]  /*2090*/  @!P1 S2R R4, SR_CgaCtaId ;  /* 0x0000000000049919 */ /* 0x000e220000008800 */
[----:B------:R-:W-:Y:S02]  /*20a0*/  @!P1 MOV R3, 0x400 ;  /* 0x0000040000039802 */ /* 0x000fe40000000f00 */
[----:B--2---:R-:W-:Y:S01]  /*20b0*/  @!P1 SHF.R.U32.HI R2, RZ, 0x3, R5 ;  /* 0x00000003ff029819 */ /* 0x004fe20000011605 */
        /* <DEDUP_REMOVED lines=31> */
[----:B------:R-:W-:-:S07]  /*22b0*/  FADD R9, R2, R3 ;  /* 0x0000000302097221 */ /* 0x000fce0000000000 */
.L_x_72:
[----:B------:R-:W-:Y:S05]  /*22c0*/  BSYNC.RECONVERGENT B0 ;  /* 0x0000000000007941 */ /* 0x000fea0003800200 */
.L_x_57:
[----:B------:R-:W-:Y:S05]  /*22d0*/  @P0 EXIT ;  /* 0x000000000000094d */ /* 0x000fea0003800000 */
[----:B------:R-:W3:Y:S02]  /*22e0*/  LDCU.64 UR4, c[0x0][0x388] ;  /* 0x00007100ff0477ac */ /* 0x000ee40008000a00 */
[----:B---3--:R-:W-:-:S06]  /*22f0*/  UIMAD.WIDE.U32 UR4, UR16, 0x4, UR4 ;  /* 0x00000004100478a5 */ /* 0x008fcc000f8e0004 */
[----:B------:R-:W-:Y:S01]  /*2300*/  IMAD.U32 R2, RZ, RZ, UR4 ;  /* 0x00000004ff027e24 */ /* 0x000fe2000f8e00ff */
[----:B0-2---:R-:W-:-:S05]  /*2310*/  MOV R3, UR5 ;  /* 0x0000000500037c02 */ /* 0x005fca0008000f00 */
[----:B------:R-:W-:Y:S01]  /*2320*/  STG.E desc[UR14][R2.64], R9 ;  /* 0x0000000902007986 */ /* 0x000fe2000c10190e */
[----:B------:R-:W-:Y:S05]  /*2330*/  EXIT ;  /* 0x000000000000794d */ /* 0x000fea0003800000 */
.L_x_85:
        /* <DEDUP_REMOVED lines=12> */
.L_x_4149:


//--------------------- .text._ZN3cub18CUB_300001_SM_10006detail6reduce28DeviceReduceSingleTileKernelINS2_10policy_hubIfyN4cuda3std3__44plusIfEEE10Policy1000EN6thrust24THRUST_300001_SM_1000_NS6detail15normal_iteratorINSD_10device_ptrIfEEEEPfyS9_ffNS7_10__identityEEEvT0_T1_T2_T3_T4_T6_ --------------------------
	.section	.text._ZN3cub18CUB_300001_SM_10006detail6reduce28DeviceReduceSingleTileKernelINS2_10policy_hubIfyN4cuda3std3__44plusIfEEE10Policy1000EN6thrust24THRUST_300001_SM_1000_NS6detail15normal_iteratorINSD_10device_ptrIfEEEEPfyS9_ffNS7_10__identityEEEvT0_T1_T2_T3_T4_T6_,"ax",@progbits
	.align	128
        .global         _ZN3cub18CUB_300001_SM_10006detail6reduce28DeviceReduceSingleTileKernelINS2_10policy_hubIfyN4cuda3std3__44plusIfEEE10Policy1000EN6thrust24THRUST_300001_SM_1000_NS6detail15normal_iteratorINSD_10device_ptrIfEEEEPfyS9_ffNS7_10__identityEEEvT0_T1_T2_T3_T4_T6_
        .type           _ZN3cub18CUB_300001_SM_10006detail6reduce28DeviceReduceSingleTileKernelINS2_10policy_hubIfyN4cuda3std3__44plusIfEEE10Policy1000EN6thrust24THRUST_300001_SM_1000_NS6detail15normal_iteratorINSD_10device_ptrIfEEEEPfyS9_ffNS7_10__identityEEEvT0_T1_T2_T3_T4_T6_,@function
        .size           _ZN3cub18CUB_300001_SM_10006detail6reduce28DeviceReduceSingleTileKernelINS2_10policy_hubIfyN4cuda3std3__44plusIfEEE10Policy1000EN6thrust24THRUST_300001_SM_1000_NS6detail15normal_iteratorINSD_10device_ptrIfEEEEPfyS9_ffNS7_10__identityEEEvT0_T1_T2_T3_T4_T6_,(.L_x_4150 - _ZN3cub18CUB_300001_SM_10006detail6reduce28DeviceReduceSingleTileKernelINS2_10policy_hubIfyN4cuda3std3__44plusIfEEE10Policy1000EN6thrust24THRUST_300001_SM_1000_NS6detail15normal_iteratorINSD_10device_ptrIfEEEEPfyS9_ffNS7_10__identityEEEvT0_T1_T2_T3_T4_T6_)
        .other          _ZN3cub18CUB_300001_SM_10006detail6reduce28DeviceReduceSingleTileKernelINS2_10policy_hubIfyN4cuda3std3__44plusIfEEE10Policy1000EN6thrust24THRUST_300001_SM_1000_NS6detail15normal_iteratorINSD_10device_ptrIfEEEEPfyS9_ffNS7_10__identityEEEvT0_T1_T2_T3_T4_T6_,@"STO_CUDA_ENTRY STV_DEFAULT"
_ZN3cub18CUB_300001_SM_10006detail6reduce28DeviceReduceSingleTileKernelINS2_10policy_hubIfyN4cuda3std3__44plusIfEEE10Policy1000EN6thrust24THRUST_300001_SM_1000_NS6detail15normal_iteratorINSD_10device_ptrIfEEEEPfyS9_ffNS7_10__identityEEEvT0_T1_T2_T3_T4_T6_:
.text._ZN3cub18CUB_300001_SM_10006detail6reduce28DeviceReduceSingleTileKernelINS2_10policy_hubIfyN4cuda3std3__44plusIfEEE10Policy1000EN6thrust24THRUST_300001_SM_1000_NS6detail15normal_iteratorINSD_10device_ptrIfEEEEPfyS9_ffNS7_10__identityEEEvT0_T1_T2_T3_T4_T6_:
[----:B------:R-:W-:Y:S01]  /*0000*/  LDC R1, c[0x0][0x37c] ;  /* 0x0000df00ff017b82 */ /* 0x000fe20000000800 */
[----:B------:R-:W0:Y:S01]  /*0010*/  LDCU.64 UR4, c[0x0][0x390] ;  /* 0x00007200ff0477ac */ /* 0x000e220008000a00 */
[----:B------:R-:W1:Y:S01]  /*0020*/  LDCU.64 UR6, c[0x0][0x358] ;  /* 0x00006b00ff0677ac */ /* 0x000e620008000a00 */
[----:B0-----:R-:W-:Y:S01]  /*0030*/  MOV R4, UR4 ;  /* 0x0000000400047c02 */ /* 0x001fe20008000f00 */
[----:B------:R-:W-:-:S03]  /*0040*/  IMAD.U32 R0, RZ, RZ, UR5 ;  /* 0x00000005ff007e24 */ /* 0x000fc6000f8e00ff */
[----:B------:R-:W-:-:S04]  /*0050*/  ISETP.NE.U32.AND P0, PT, R4, RZ, PT ;  /* 0x000000ff0400720c */ /* 0x000fc80003f05070 */
[----:B------:R-:W-:-:S13]  /*0060*/  ISETP.NE.AND.EX P0, PT, R0, RZ, PT, P0 ;  /* 0x000000ff0000720c */ /* 0x000fda0003f05300 */
        /* <DEDUP_REMOVED lines=8> */
.L_x_86:
[----:B------:R-:W-:Y:S01]  /*00f0*/  ISETP.GT.U32.AND P0, PT, R4, 0xfff, PT ;  /* 0x00000fff0400780c */ /* 0x000fe20003f04070 */
[----:B------:R-:W-:Y:S03]  /*0100*/  BSSY.RECONVERGENT B0, `(.L_x_87) ;  /* 0x00001f3000007945 */ /* 0x000fe60003800200 */
[----:B------:R-:W-:-:S13]  /*0110*/  ISETP.GT.U32.AND.EX P0, PT, R0, RZ, PT, P0 ;  /* 0x000000ff0000720c */ /* 0x000fda0003f04100 */
[----:B------:R-:W-:Y:S05]  /*0120*/  @P0 BRA `(.L_x_88) ;  /* 0x0000000c00ac0947 */ /* 0x000fea0003800000 */
[----:B------:R-:W0:Y:S01]  /*0130*/  S2R R5, SR_TID.X ;  /* 0x0000000000057919 */ /* 0x000e220000002100 */
[----:B------:R-:W-:Y:S01]  /*0140*/  BSSY.RECONVERGENT B1, `(.L_x_89) ;  /* 0x0000009000017945 */ /* 0x000fe20003800200 */
[----:B------:R-:W-:Y:S01]  /*0150*/  HFMA2 R6, -RZ, RZ, 0, 0 ;  /* 0x00000000ff067431 */ /* 0x000fe200000001ff */
[----:B0-----:R-:W-:Y:S01]  /*0160*/  ISETP.GE.U32.AND P0, PT, R5, R4, PT ;  /* 0x000000040500720c */ /* 0x001fe20003f06070 */
[----:B------:R-:W-:-:S12]  /*0170*/  IMAD.MOV.U32 R7, RZ, RZ, R5 ;  /* 0x000000ffff077224 */ /* 0x000fd800078e0005 */
[----:B------:R-:W-:Y:S05]  /*0180*/  @P0 BRA `(.L_x_90) ;  /* 0x0000000000100947 */ /* 0x000fea0003800000 */
[----:B------:R-:W0:Y:S02]  /*0190*/  LDC.64 R2, c[0x0][0x380] ;  /* 0x0000e000ff027b82 */ /* 0x000e240000000a00 */
[----:B0-----:R-:W-:-:S05]  /*01a0*/  IMAD.WIDE.U32 R2, R5, 0x4, R2 ;  /* 0x0000000405027825 */ /* 0x001fca00078e0002 */
[----:B------:R0:W5:Y:S01]  /*01b0*/  LDG.E R6, desc[UR6][R2.64] ;  /* 0x0000000602067981 */ /* 0x000162000c1e1900 */
[----:B------:R-:W-:-:S07]  /*01c0*/  IADD3 R7, PT, PT, R5, 0x100, RZ ;  /* 0x0000010005077810 */ /* 0x000fce0007ffe0ff */
.L_x_90:
[----:B------:R-:W-:Y:S05]  /*01d0*/  BSYNC.RECONVERGENT B1 ;  /* 0x0000000000017941 */ /* 0x000fea0003800200 */
.L_x_89:
[----:B------:R-:W-:Y:S01]  /*01e0*/  ISETP.GE.U32.AND P0, PT, R7, R4, PT ;  /* 0x000000040700720c */ /* 0x000fe20003f06070 */
[----:B------:R-:W-:-:S12]  /*01f0*/  BSSY.RECONVERGENT B1, `(.L_x_91) ;  /* 0x000006d000017945 */ /* 0x000fd80003800200 */
[----:B------:R-:W-:Y:S05]  /*0200*/  @P0 BRA `(.L_x_92) ;  /* 0x0000000400ac0947 */ /* 0x000fea0003800000 */
[----:B0-----:R-:W-:Y:S01]  /*0210*/  LOP3.LUT R3, RZ, R7, RZ, 0x33, !PT ;  /* 0x00000007ff037212 */ /* 0x001fe200078e33ff */
[----:B------:R-:W-:Y:S04]  /*0220*/  BSSY.RECONVERGENT B2, `(.L_x_93) ;  /* 0x0000033000027945 */ /* 0x000fe80003800200 */
[----:B------:R-:W-:-:S05]  /*0230*/  IMAD.IADD R3, R3, 0x1, R4 ;  /* 0x0000000103037824 */ /* 0x000fca00078e0204 */
[C---:B------:R-:W-:Y:S02]  /*0240*/  ISETP.GE.U32.AND P0, PT, R3.reuse, 0xf00, PT ;  /* 0x00000f000300780c */ /* 0x040fe40003f06070 */
[----:B------:R-:W-:-:S04]  /*0250*/  LEA.HI R8, R3, 0x1, RZ, 0x18 ;  /* 0x0000000103087811 */ /* 0x000fc800078fc0ff */
[----:B------:R-:W-:-:S04]  /*0260*/  LOP3.LUT R22, R8, 0xf, RZ, 0xc0, !PT ;  /* 0x0000000f08167812 */ /* 0x000fc800078ec0ff */
[----:B------:R-:W-:-:S03]  /*0270*/  ISETP.NE.AND P1, PT, R22, RZ, PT ;  /* 0x000000ff1600720c */ /* 0x000fc60003f25270 */
[----:B------:R-:W-:Y:S10]  /*0280*/  @!P0 BRA `(.L_x_94) ;  /* 0x0000000000b08947 */ /* 0x000ff40003800000 */
[----:B------:R-:W0:Y:S01]  /*0290*/  LDC.64 R2, c[0x0][0x380] ;  /* 0x0000e000ff027b82 */ /* 0x000e220000000a00 */
[----:B------:R-:W-:-:S04]  /*02a0*/  LOP3.LUT R9, R8, 0x1fffff0, RZ, 0xc0, !PT ;  /* 0x01fffff008097812 */ /* 0x000fc800078ec0ff */
[----:B------:R-:W-:Y:S01]  /*02b0*/  IADD3 R9, PT, PT, -R9, RZ, RZ ;  /* 0x000000ff09097210 */ /* 0x000fe20007ffe1ff */
[----:B0-----:R-:W-:-:S03]  /*02c0*/  IMAD.WIDE.U32 R2, R7, 0x4, R2 ;  /* 0x0000000407027825 */ /* 0x001fc600078e0002 */
[----:B------:R-:W-:-:S05]  /*02d0*/  IADD3 R2, P0, PT, R2, 0x2000, RZ ;  /* 0x0000200002027810 */ /* 0x000fca0007f1e0ff */
[----:B------:R-:W-:-:S08]  /*02e0*/  IMAD.X R3, RZ, RZ, R3, P0 ;  /* 0x000000ffff037224 */ /* 0x000fd000000e0603 */
.L_x_95:
        /* <DEDUP_REMOVED lines=38> */
.L_x_94:
[----:B------:R-:W-:Y:S05]  /*0550*/  BSYNC.RECONVERGENT B2 ;  /* 0x0000000000027941 */ /* 0x000fea0003800200 */
.L_x_93:
[----:B------:R-:W-:Y:S05]  /*0560*/  @!P1 BRA `(.L_x_92) ;  /* 0x0000000000d49947 */ /* 0x000fea0003800000 */
[----:B------:R-:W-:Y:S01]  /*0570*/  ISETP.GE.U32.AND P0, PT, R22, 0x8, PT ;  /* 0x000000081600780c */ /* 0x000fe20003f06070 */
[----:B------:R-:W-:Y:S01]  /*0580*/  BSSY.RECONVERGENT B2, `(.L_x_96) ;  /* 0x0000017000027945 */ /* 0x000fe20003800200 */
[----:B------:R-:W-:-:S04]  /*0590*/  LOP3.LUT R11, R8, 0x7, RZ, 0xc0, !PT ;  /* 0x00000007080b7812 */ /* 0x000fc800078ec0ff */
[----:B------:R-:W-:-:S07]  /*05a0*/  ISETP.NE.AND P1, PT, R11, RZ, PT ;  /* 0x000000ff0b00720c */ /* 0x000fce0003f25270 */
[----:B------:R-:W-:Y:S06]  /*05b0*/  @!P0 BRA `(.L_x_97) ;  /* 0x00000000004c8947 */ /* 0x000fec0003800000 */
[----:B------:R-:W0:Y:S02]  /*05c0*/  LDC.64 R2, c[0x0][0x380] ;  /* 0x0000e000ff027b82 */ /* 0x000e240000000a00 */
[----:B0-----:R-:W-:-:S05]  /*05d0*/  IMAD.WIDE R2, R7, 0x4, R2 ;  /* 0x0000000407027825 */ /* 0x001fca00078e0202 */
        /* <DEDUP_REMOVED lines=17> */
.L_x_97:
[----:B------:R-:W-:Y:S05]  /*06f0*/  BSYNC.RECONVERGENT B2 ;  /* 0x0000000000027941 */ /* 0x000fea0003800200 */
.L_x_96:
        /* <DEDUP_REMOVED lines=17> */
.L_x_99:
[----:B------:R-:W-:Y:S05]  /*0810*/  BSYNC.RECONVERGENT B2 ;  /* 0x0000000000027941 */ /* 0x000fea0003800200 */
.L_x_98:
[----:B------:R-:W-:Y:S05]  /*0820*/  @!P1 BRA `(.L_x_92) ;  /* 0x0000000000249947 */ /* 0x000fea0003800000 */
[----:B------:R-:W0:Y:S01]  /*0830*/  LDC.64 R8, c[0x0][0x380] ;  /* 0x0000e000ff087b82 */ /* 0x000e220000000a00 */
[----:B------:R-:W-:-:S07]  /*0840*/  IMAD.MOV R10, RZ, RZ, -R10 ;  /* 0x000000ffff0a7224 */ /* 0x000fce00078e0a0a */
.L_x_100:
[----:B0-----:R-:W-:-:S06]  /*0850*/  IMAD.WIDE R2, R7, 0x4, R8 ;  /* 0x0000000407027825 */ /* 0x001fcc00078e0208 */
[----:B------:R-:W2:Y:S01]  /*0860*/  LDG.E R3, desc[UR6][R2.64] ;  /* 0x0000000602037981 */ /* 0x000ea2000c1e1900 */
[----:B------:R-:W-:Y:S01]  /*0870*/  IADD3 R10, PT, PT, R10, 0x1, RZ ;  /* 0x000000010a0a7810 */ /* 0x000fe20007ffe0ff */
[----:B------:R-:W-:-:S03]  /*0880*/  VIADD R7, R7, 0x100 ;  /* 0x0000010007077836 */ /* 0x000fc60000000000 */
[----:B------:R-:W-:Y:S01]  /*0890*/  ISETP.NE.AND P0, PT, R10, RZ, PT ;  /* 0x000000ff0a00720c */ /* 0x000fe20003f05270 */
[----:B--2--5:R-:W-:-:S12]  /*08a0*/  FADD R6, R3, R6 ;  /* 0x0000000603067221 */ /* 0x024fd80000000000 */
[----:B------:R-:W-:Y:S05]  /*08b0*/  @P0 BRA `(.L_x_100) ;  /* 0xfffffffc00e40947 */ /* 0x000fea000383ffff */
.L_x_92:
[----:B------:R-:W-:Y:S05]  /*08c0*/  BSYNC.RECONVERGENT B1 ;  /* 0x0000000000017941 */ /* 0x000fea0003800200 */
.L_x_91:
[----:B------:R-:W-:Y:S02]  /*08d0*/  ISETP.GE.U32.AND P0, PT, R4, 0x100, PT ;  /* 0x000001000400780c */ /* 0x000fe40003f06070 */
[----:B-----5:R-:W-:Y:S02]  /*08e0*/  MOV R9, R6 ;  /* 0x0000000600097202 */ /* 0x020fe40000000f00 */
[----:B------:R-:W-:-:S13]  /*08f0*/  ISETP.GE.U32.AND.EX P0, PT, R0, RZ, PT, P0 ;  /* 0x000000ff0000720c */ /* 0x000fda0003f06100 */
[----:B------:R-:W-:Y:S05]  /*0900*/  @!P0 BRA `(.L_x_101) ;  /* 0x0000000000ac8947 */ /* 0x000fea0003800000 */
[----:B------:R-:W1:Y:S01]  /*0910*/  S2R R6, SR_LANEID ;  /* 0x0000000000067919 */ /* 0x000e620000000000 */
[----:B------:R-:W-:Y:S01]  /*0920*/  ISETP.NE.AND P5, PT, R5, RZ, PT ;  /* 0x000000ff0500720c */ /* 0x000fe20003fa5270 */
        /* <DEDUP_REMOVED lines=14> */
[----:B-1----:R-:W-:-:S05]  /*0a10*/  @!P1 LEA R7, R7, R4, 0x18 ;  /* 0x0000000407079211 */ /* 0x002fca00078ec0ff */
[----:B------:R-:W-:-:S03]  /*0a20*/  @!P1 IMAD.IADD R2, R2, 0x1, R7 ;  /* 0x0000000102029824 */ /* 0x000fc600078e0207 */
[----:B0-----:R-:W-:Y:S01]  /*0a30*/  @!P0 FADD R0, R0, R3 ;  /* 0x0000000300008221 */ /* 0x001fe20000000000 */
[----:B------:R-:W-:-:S04]  /*0a40*/  ISETP.GT.AND P0, PT, R6, 0x17, PT ;  /* 0x000000170600780c */ /* 0x000fc80003f04270 */
[----:B------:R-:W0:Y:S09]  /*0a50*/  SHFL.DOWN PT, R3, R0, 0x8, 0x1f ;  /* 0x09001f0000037f89 */ /* 0x000e3200000e0000 */
[----:B0-----:R-:W-:Y:S01]  /*0a60*/  @!P0 FADD R0, R0, R3 ;  /* 0x0000000300008221 */ /* 0x001fe20000000000 */
[----:B------:R-:W-:-:S04]  /*0a70*/  ISETP.GT.AND P0, PT, R6, 0xf, PT ;  /* 0x0000000f0600780c */ /* 0x000fc80003f04270 */
[----:B------:R-:W0:Y:S02]  /*0a80*/  SHFL.DOWN PT, R3, R0, 0x10, 0x1f ;  /* 0x0a001f0000037f89 */ /* 0x000e2400000e0000 */
[----:B0-----:R-:W-:-:S05]  /*0a90*/  FADD R3, R0, R3 ;  /* 0x0000000300037221 */ /* 0x001fca0000000000 */
[----:B------:R1:W-:Y:S01]  /*0aa0*/  @!P1 STS [R2+0x8], R3 ;  /* 0x0000080302009388 */ /* 0x0003e20000000800 */
[----:B------:R-:W-:Y:S01]  /*0ab0*/  FSEL R8, R0, R3, P0 ;  /* 0x0000000300087208 */ /* 0x000fe20000000000 */
[----:B------:R-:W-:Y:S06]  /*0ac0*/  BAR.SYNC.DEFER_BLOCKING 0x0 ;  /* 0x0000000000007b1d */ /* 0x000fec0000010000 */
[----:B------:R-:W-:Y:S05]  /*0ad0*/  @P5 BRA `(.L_x_102) ;  /* 0x0000001400545947 */ /* 0x000fea0003800000 */
[----:B------:R-:W0:Y:S01]  /*0ae0*/  S2UR UR5, SR_CgaCtaId ;  /* 0x00000000000579c3 */ /* 0x000e220000008800 */
[----:B------:R-:W-:Y:S02]  /*0af0*/  UMOV UR4, 0x400 ;  /* 0x0000040000047882 */ /* 0x000fe40000000000 */
[----:B0-----:R-:W-:-:S09]  /*0b00*/  ULEA UR4, UR5, UR4, 0x18 ;  /* 0x0000000405047291 */ /* 0x001fd2000f8ec0ff */
[----:B-1----:R-:W0:Y:S04]  /*0b10*/  LDS R3, [UR4+0xc] ;  /* 0x00000c04ff037984 */ /* 0x002e280008000800 */
        /* <DEDUP_REMOVED lines=10> */
.L_x_101:
[----:B------:R-:W1:Y:S01]  /*0bc0*/  S2R R8, SR_LANEID ;  /* 0x0000000000087919 */ /* 0x000e620000000000 */
[C---:B0-----:R-:W-:Y:S02]  /*0bd0*/  LOP3.LUT R2, R5.reuse, 0x3e0, RZ, 0xc0, !PT ;  /* 0x000003e005027812 */ /* 0x041fe400078ec0ff */
[----:B------:R-:W-:Y:S02]  /*0be0*/  ISETP.NE.AND P5, PT, R5, RZ, PT ;  /* 0x000000ff0500720c */ /* 0x000fe40003fa5270 */
[----:B------:R-:W-:Y:S02]  /*0bf0*/  LOP3.LUT R7, RZ, R2, RZ, 0x33, !PT ;  /* 0x00000002ff077212 */ /* 0x000fe400078e33ff */
[----:B------:R-:W-:-:S03]  /*0c00*/  IADD3 R3, PT, PT, R2, 0x20, RZ ;  /* 0x0000002002037810 */ /* 0x000fc60007ffe0ff */
[----:B------:R-:W-:Y:S01]  /*0c10*/  IMAD.IADD R7, R7, 0x1, R4 ;  /* 0x0000000107077824 */ /* 0x000fe200078e0204 */
[----:B------:R-:W-:-:S04]  /*0c20*/  ISETP.GT.U32.AND P0, PT, R3, R4, PT ;  /* 0x000000040300720c */ /* 0x000fc80003f04070 */
[----:B------:R-:W-:-:S05]  /*0c30*/  SEL R7, R7, 0x1f, P0 ;  /* 0x0000001f07077807 */ /* 0x000fca0000000000 */
[----:B------:R-:W0:Y:S01]  /*0c40*/  SHFL.DOWN PT, R2, R9, 0x1, R7 ;  /* 0x0820000009027989 */ /* 0x000e2200000e0007 */
[C---:B-1----:R-:W-:Y:S02]  /*0c50*/  ISETP.GE.AND P0, PT, R8.reuse, R7, PT ;  /* 0x000000070800720c */ /* 0x042fe40003f06270 */
[C---:B------:R-:W-:Y:S02]  /*0c60*/  IADD3 R6, PT, PT, R8.reuse, 0x2, RZ ;  /* 0x0000000208067810 */ /* 0x040fe40007ffe0ff */
[----:B------:R-:W-:-:S09]  /*0c70*/  ISETP.NE.AND P1, PT, R8, RZ, PT ;  /* 0x000000ff0800720c */ /* 0x000fd20003f25270 */
[----:B0-----:R-:W-:Y:S01]  /*0c80*/  @!P0 FADD R9, R2, R9 ;  /* 0x0000000902098221 */ /* 0x001fe20000000000 */
[----:B------:R-:W-:Y:S01]  /*0c90*/  ISETP.GT.AND P0, PT, R6, R7, PT ;  /* 0x000000070600720c */ /* 0x000fe20003f04270 */
[----:B------:R-:W-:Y:S02]  /*0ca0*/  VIADD R6, R8, 0x4 ;  /* 0x0000000408067836 */ /* 0x000fe40000000000 */
[----:B------:R-:W0:Y:S01]  /*0cb0*/  @!P1 S2R R11, SR_CgaCtaId ;  /* 0x00000000000b9919 */ /* 0x000e220000008800 */
[----:B------:R-:W-:Y:S01]  /*0cc0*/  @!P1 SHF.R.U32.HI R3, RZ, 0x3, R5 ;  /* 0x00000003ff039819 */ /* 0x000fe20000011605 */
[----:B------:R-:W1:Y:S03]  /*0cd0*/  SHFL.DOWN PT, R2, R9, 0x2, R7 ;  /* 0x0840000009027989 */ /* 0x000e6600000e0007 */
[----:B------:R-:W-:-:S05]  /*0ce0*/  @!P1 LOP3.LUT R3, R3, 0x7c, RZ, 0xc0, !PT ;  /* 0x0000007c03039812 */ /* 0x000fca00078ec0ff */
[----:B-1----:R-:W-:Y:S01]  /*0cf0*/  @!P0 FADD R9, R9, R2 ;  /* 0x0000000209098221 */ /* 0x002fe20000000000 */
[-C--:B------:R-:W-:Y:S02]  /*0d00*/  ISETP.GT.AND P0, PT, R6, R7.reuse, PT ;  /* 0x000000070600720c */ /* 0x080fe40003f04270 */
[----:B------:R-:W-:Y:S02]  /*0d10*/  IADD3 R6, PT, PT, R8, 0x8, RZ ;  /* 0x0000000808067810 */ /* 0x000fe40007ffe0ff */
[----:B------:R-:W1:Y:S09]  /*0d20*/  SHFL.DOWN PT, R2, R9, 0x4, R7 ;  /* 0x0880000009027989 */ /* 0x000e7200000e0007 */
[----:B-1----:R-:W-:Y:S01]  /*0d30*/  @!P0 FADD R9, R9, R2 ;  /* 0x0000000209098221 */ /* 0x002fe20000000000 */
[----:B------:R-:W-:Y:S01]  /*0d40*/  ISETP.GT.AND P0, PT, R6, R7, PT ;  /* 0x000000070600720c */ /* 0x000fe20003f04270 */
[----:B------:R-:W-:-:S03]  /*0d50*/  VIADD R6, R8, 0x10 ;  /* 0x0000001008067836 */ /* 0x000fc60000000000 */
[----:B------:R-:W1:Y:S09]  /*0d60*/  SHFL.DOWN PT, R2, R9, 0x8, R7 ;  /* 0x0900000009027989 */ /* 0x000e7200000e0007 */
[----:B-1----:R-:W-:Y:S01]  /*0d70*/  @!P0 FADD R9, R9, R2 ;  /* 0x0000000209098221 */ /* 0x002fe20000000000 */
[----:B------:R-:W-:-:S02]  /*0d80*/  ISETP.GT.AND P0, PT, R6, R7, PT ;  /* 0x000000070600720c */ /* 0x000fc40003f04270 */
[----:B------:R-:W-:Y:S02]  /*0d90*/  @!P1 MOV R6, 0x400 ;  /* 0x0000040000069802 */ /* 0x000fe40000000f00 */
[----:B------:R-:W1:Y:S02]  /*0da0*/  SHFL.DOWN PT, R2, R9, 0x10, R7 ;  /* 0x0a00000009027989 */ /* 0x000e6400000e0007 */
[----:B0-----:R-:W-:-:S04]  /*0db0*/  @!P1 LEA R6, R11, R6, 0x18 ;  /* 0x000000060b069211 */ /* 0x001fc800078ec0ff */
[----:B------:R-:W-:-:S03]  /*0dc0*/  @!P1 IADD3 R3, PT, PT, R3, R6, RZ ;  /* 0x0000000603039210 */ /* 0x000fc60007ffe0ff */
[----:B-1----:R-:W-:-:S04]  /*0dd0*/  @!P0 FADD R9, R9, R2 ;  /* 0x0000000209098221 */ /* 0x002fc80000000000 */
[----:B------:R-:W-:-:S05]  /*0de0*/  IMAD.MOV.U32 R8, RZ, RZ, R9 ;  /* 0x000000ffff087224 */ /* 0x000fca00078e0009 */
[----:B------:R0:W-:Y:S01]  /*0df0*/  @!P1 STS [R3+0x8], R8 ;  /* 0x0000080803009388 */ /* 0x0001e20000000800 */
[----:B------:R-:W-:Y:S06]  /*0e00*/  BAR.SYNC.DEFER_BLOCKING 0x0 ;  /* 0x0000000000007b1d */ /* 0x000fec0000010000 */
[----:B------:R-:W-:Y:S05]  /*0e10*/  @P5 BRA `(.L_x_102) ;  /* 0x0000001000845947 */ /* 0x000fea0003800000 */
[----:B------:R-:W1:Y:S01]  /*0e20*/  S2UR UR5, SR_CgaCtaId ;  /* 0x00000000000579c3 */ /* 0x000e620000008800 */
[----:B------:R-:W-:Y:S01]  /*0e30*/  UMOV UR4, 0x400 ;  /* 0x0000040000047882 */ /* 0x000fe20000000000 */
[C---:B------:R-:W-:Y:S02]  /*0e40*/  ISETP.GT.U32.AND P3, PT, R4.reuse, 0x20, PT ;  /* 0x000000200400780c */ /* 0x040fe40003f64070 */
[----:B------:R-:W-:Y:S02]  /*0e50*/  ISETP.GT.U32.AND P1, PT, R4, 0x40, PT ;  /* 0x000000400400780c */ /* 0x000fe40003f24070 */
[----:B------:R-:W-:Y:S02]  /*0e60*/  ISETP.GT.U32.AND.EX P3, PT, R0, RZ, PT, P3 ;  /* 0x000000ff0000720c */ /* 0x000fe40003f64130 */
[----:B------:R-:W-:Y:S02]  /*0e70*/  ISETP.GT.U32.AND P0, PT, R4, 0x60, PT ;  /* 0x000000600400780c */ /* 0x000fe40003f04070 */
[----:B------:R-:W-:-:S02]  /*0e80*/  ISETP.GT.U32.AND.EX P1, PT, R0, RZ, PT, P1 ;  /* 0x000000ff0000720c */ /* 0x000fc40003f24110 */
[----:B------:R-:W-:Y:S02]  /*0e90*/  ISETP.GT.U32.AND P2, PT, R4, 0x80, PT ;  /* 0x000000800400780c */ /* 0x000fe40003f44070 */
[----:B------:R-:W-:Y:S02]  /*0ea0*/  ISETP.GT.U32.AND.EX P0, PT, R0, RZ, PT, P0 ;  /* 0x000000ff0000720c */ /* 0x000fe40003f04100 */
[----:B------:R-:W-:Y:S02]  /*0eb0*/  ISETP.GT.U32.AND P4, PT, R4, 0xa0, PT ;  /* 0x000000a00400780c */ /* 0x000fe40003f84070 */
[C---:B------:R-:W-:Y:S02]  /*0ec0*/  ISETP.GT.U32.AND.EX P2, PT, R0.reuse, RZ, PT, P2 ;  /* 0x000000ff0000720c */ /* 0x040fe40003f44120 */
[----:B------:R-:W-:Y:S01]  /*0ed0*/  ISETP.GT.U32.AND.EX P4, PT, R0, RZ, PT, P4 ;  /* 0x000000ff0000720c */ /* 0x000fe20003f84140 */
[----:B-1----:R-:W-:-:S09]  /*0ee0*/  ULEA UR4, UR5, UR4, 0x18 ;  /* 0x0000000405047291 */ /* 0x002fd2000f8ec0ff */
[----:B0-----:R-:W0:Y:S04]  /*0ef0*/  LDS R3, [UR4+0xc] ;  /* 0x00000c04ff037984 */ /* 0x001e280008000800 */
[----:B------:R-:W1:Y:S04]  /*0f00*/  LDS.128 R12, [UR4+0x10] ;  /* 0x00001004ff0c7984 */ /* 0x000e680008000c00 */
[----:B------:R-:W2:Y:S01]  /*0f10*/  LDS.64 R6, [UR4+0x20] ;  /* 0x00002004ff067984 */ /* 0x000ea20008000a00 */
[----:B0-----:R-:W-:Y:S01]  /*0f20*/  @P3 FADD R8, R8, R3 ;  /* 0x0000000308083221 */ /* 0x001fe20000000000 */
[----:B------:R-:W-:-:S03]  /*0f30*/  ISETP.GT.U32.AND P3, PT, R4, 0xc0, PT ;  /* 0x000000c00400780c */ /* 0x000fc60003f64070 */
[----:B-1----:R-:W-:Y:S01]  /*0f40*/  @P1 FADD R8, R8, R12 ;  /* 0x0000000c08081221 */ /* 0x002fe20000000000 */
[----:B------:R-:W-:Y:S02]  /*0f50*/  ISETP.GT.U32.AND P1, PT, R4, 0xe0, PT ;  /* 0x000000e00400780c */ /* 0x000fe40003f24070 */
[----:B------:R-:W-:Y:S01]  /*0f60*/  ISETP.GT.U32.AND.EX P3, PT, R0, RZ, PT, P3 ;  /* 0x000000ff0000720c */ /* 0x000fe20003f64130 */
[----:B------:R-:W-:Y:S01]  /*0f70*/  @P0 FADD R8, R8, R13 ;  /* 0x0000000d08080221 */ /* 0x000fe20000000000 */
[----:B------:R-:W-:-:S03]  /*0f80*/  ISETP.GT.U32.AND.EX P1, PT, R0, RZ, PT, P1 ;  /* 0x000000ff0000720c */ /* 0x000fc60003f24110 */
[----:B------:R-:W-:-:S04]  /*0f90*/  @P2 FADD R8, R8, R14 ;  /* 0x0000000e08082221 */ /* 0x000fc80000000000 */
[----:B------:R-:W-:-:S04]  /*0fa0*/  @P4 FADD R8, R8, R15 ;  /* 0x0000000f08084221 */ /* 0x000fc80000000000 */
[----:B--2---:R-:W-:-:S04]  /*0fb0*/  @P3 FADD R8, R8, R6 ;  /* 0x0000000608083221 */ /* 0x004fc80000000000 */
[----:B------:R-:W-:Y:S01]  /*0fc0*/  @P1 FADD R8, R8, R7 ;  /* 0x0000000708081221 */ /* 0x000fe20000000000 */
[----:B------:R-:W-:Y:S06]  /*0fd0*/  BRA `(.L_x_102) ;  /* 0x0000001000147947 */ /* 0x000fec0003800000 */
.L_x_88:
[----:B------:R-:W0:Y:S01]  /*0fe0*/  S2R R8, SR_TID.X ;  /* 0x0000000000087919 */ /* 0x000e220000002100 */
[----:B------:R-:W0:Y:S02]  /*0ff0*/  LDC.64 R2, c[0x0][0x380] ;  /* 0x0000e000ff027b82 */ /* 0x000e240000000a00 */
[----:B0-----:R-:W-:-:S05]  /*1000*/  IMAD.WIDE.U32 R2, R8, 0x4, R2 ;  /* 0x0000000408027825 */ /* 0x001fca00078e0002 */
        /* <DEDUP_REMOVED lines=16> */
[----:B--2---:R-:W-:Y:S01]  /*1110*/  FADD R9, R9, R12 ;  /* 0x0000000c09097221 */ /* 0x004fe20000000000 */
[----:B---3--:R-:W-:Y:S01]  /*1120*/  FADD R14, R11, R14 ;  /* 0x0000000e0b0e7221 */ /* 0x008fe20000000000 */
[----:B------:R-:W-:-:S03]  /*1130*/  HFMA2 R11, -RZ, RZ, 0, 0.00048828125 ;  /* 0x00001000ff0b7431 */ /* 0x000fc600000001ff */
[----:B------:R-:W-:Y:S01]  /*1140*/  FADD R14, R9, R14 ;  /* 0x0000000e090e7221 */ /* 0x000fe20000000000 */
[----:B------:R-:W-:Y:S01]  /*1150*/  IADD3 R9, P1, PT, R4, -0x1000, RZ ;  /* 0xfffff00004097810 */ /* 0x000fe20007f3e0ff */
[----:B----4-:R-:W-:-:S03]  /*1160*/  FADD R13, R13, R16 ;  /* 0x000000100d0d7221 */ /* 0x010fc60000000000 */
[----:B------:R-:W-:Y:S02]  /*1170*/  ISETP.GE.U32.AND P0, PT, R9, 0x1000, PT ;  /* 0x000010000900780c */ /* 0x000fe40003f06070 */
[----:B------:R-:W-:-:S04]  /*1180*/  IADD3.X R12, PT, PT, R0, -0x1, RZ, P1, !PT ;  /* 0xffffffff000c7810 */ /* 0x000fc80000ffe4ff */
[----:B------:R-:W-:Y:S01]  /*1190*/  ISETP.GE.U32.AND.EX P0, PT, R12, RZ, PT, P0 ;  /* 0x000000ff0c00720c */ /* 0x000fe20003f06100 */
        /* <DEDUP_REMOVED lines=11> */
[----:B------:R-:W-:Y:S01]  /*1250*/  IMAD.MOV.U32 R13, RZ, RZ, RZ ;  /* 0x000000ffff0d7224 */ /* 0x000fe200078e00ff */
[----:B------:R-:W-:Y:S06]  /*1260*/  @!P0 BRA `(.L_x_103) ;  /* 0x0000000000c08947 */ /* 0x000fec0003800000 */
[----:B------:R-:W0:Y:S01]  /*1270*/  LDC.64 R4, c[0x0][0x390] ;  /* 0x0000e400ff047b82 */ /* 0x000e220000000a00 */
[----:B------:R-:W-:Y:S01]  /*1280*/  MOV R11, 0x1000 ;  /* 0x00001000000b7802 */ /* 0x000fe20000000f00 */
[----:B------:R-:W-:-:S07]  /*1290*/  IMAD.MOV.U32 R13, RZ, RZ, RZ ;  /* 0x000000ffff0d7224 */ /* 0x000fce00078e00ff */
.L_x_105:
[----:B------:R-:W-:-:S04]  /*12a0*/  LEA R6, P0, R11, R2, 0x2 ;  /* 0x000000020b067211 */ /* 0x000fc800078010ff */
[----:B------:R-:W-:-:S05]  /*12b0*/  LEA.HI.X R7, R11, R3, R13, 0x2, P0 ;  /* 0x000000030b077211 */ /* 0x000fca00000f140d */
[----:B------:R-:W2:Y:S04]  /*12c0*/  LDG.E R0, desc[UR6][R6.64+0x2400] ;  /* 0x0024000606007981 */ /* 0x000ea8000c1e1900 */
[----:B------:R-:W2:Y:S04]  /*12d0*/  LDG.E R15, desc[UR6][R6.64+0x2800] ;  /* 0x00280006060f7981 */ /* 0x000ea8000c1e1900 */
        /* <DEDUP_REMOVED lines=13> */
[----:B------:R0:W5:Y:S02]  /*13b0*/  LDG.E R20, desc[UR6][R6.64+0x3c00] ;  /* 0x003c000606147981 */ /* 0x000164000c1e1900 */
[----:B0-----:R-:W-:-:S04]  /*13c0*/  IADD3 R6, P1, PT, -R11, R4, RZ ;  /* 0x000000040b067210 */ /* 0x001fc80007f3e1ff */
[----:B------:R-:W-:Y:S01]  /*13d0*/  ISETP.GE.U32.AND P0, PT, R6, 0x1000, PT ;  /* 0x000010000600780c */ /* 0x000fe20003f06070 */
[----:B--2---:R-:W-:Y:S01]  /*13e0*/  FADD R15, R0, R15 ;  /* 0x0000000f000f7221 */ /* 0x004fe20000000000 */
[----:B------:R-:W-:-:S04]  /*13f0*/  MOV R0, R5 ;  /* 0x0000000500007202 */ /* 0x000fc80000000f00 */
[----:B------:R-:W-:Y:S01]  /*1400*/  IADD3.X R6, PT, PT, ~R13, R0, RZ, P1, !PT ;  /* 0x000000000d067210 */ /* 0x000fe20000ffe5ff */
[----:B---3--:R-:W-:-:S03]  /*1410*/  FADD R10, R27, R10 ;  /* 0x0000000a1b0a7221 */ /* 0x008fc60000000000 */
[----:B------:R-:W-:Y:S01]  /*1420*/  ISETP.GE.U32.AND.EX P0, PT, R6, RZ, PT, P0 ;  /* 0x000000ff0600720c */ /* 0x000fe20003f06100 */
[----:B----4-:R-:W-:-:S04]  /*1430*/  FADD R29, R26, R29 ;  /* 0x0000001d1a1d7221 */ /* 0x010fc80000000000 */
[----:B------:R-:W-:Y:S01]  /*1440*/  FADD R10, R10, R29 ;  /* 0x0000001d0a0a7221 */ /* 0x000fe20000000000 */
[----:B-----5:R-:W-:Y:S01]  /*1450*/  FADD R24, R24, R25 ;  /* 0x0000001918187221 */ /* 0x020fe20000000000 */
[----:B------:R-:W-:-:S04]  /*1460*/  FADD R23, R23, R22 ;  /* 0x0000001617177221 */ /* 0x000fc80000000000 */
        /* <DEDUP_REMOVED lines=11> */
[----:B------:R-:W-:-:S05]  /*1520*/  IADD3 R11, P0, PT, R11, 0x1000, RZ ;  /* 0x000010000b0b7810 */ /* 0x000fca0007f1e0ff */
[----:B------:R-:W-:Y:S01]  /*1530*/  IMAD.X R13, RZ, RZ, R13, P0 ;  /* 0x000000ffff0d7224 */ /* 0x000fe200000e060d */
[----:B------:R-:W-:-:S04]  /*1540*/  ISETP.GT.U32.AND P0, PT, R11, R9, PT ;  /* 0x000000090b00720c */ /* 0x000fc80003f04070 */
[----:B------:R-:W-:-:S13]  /*1550*/  ISETP.GT.U32.AND.EX P0, PT, R13, R12, PT, P0 ;  /* 0x0000000c0d00720c */ /* 0x000fda0003f04100 */
[----:B------:R-:W-:Y:S05]  /*1560*/  @!P0 BRA `(.L_x_105) ;  /* 0xfffffffc004c8947 */ /* 0x000fea000383ffff */
.L_x_103:
[CC--:B------:R-:W-:Y:S01]  /*1570*/  IADD3 R3, PT, PT, -R11.reuse, R4.reuse, RZ ;  /* 0x000000040b037210 */ /* 0x0c0fe20007ffe1ff */
[----:B------:R-:W-:Y:S01]  /*1580*/  BSSY.RECONVERGENT B1, `(.L_x_104) ;  /* 0x0000080000017945 */ /* 0x000fe20003800200 */
[----:B------:R-:W-:Y:S02]  /*1590*/  ISETP.GE.U32.AND P1, PT, R11, R4, PT ;  /* 0x000000040b00720c */ /* 0x000fe40003f26070 */
[----:B------:R-:W-:-:S04]  /*15a0*/  ISETP.GE.AND P0, PT, R8, R3, PT ;  /* 0x000000030800720c */ /* 0x000fc80003f06270 */
[----:B------:R-:W-:-:S13]  /*15b0*/  ISETP.GE.U32.OR.EX P0, PT, R13, R0, P0, P1 ;  /* 0x000000000d00720c */ /* 0x000fda0000706510 */
[----:B------:R-:W-:Y:S05]  /*15c0*/  @P0 BRA `(.L_x_106) ;  /* 0x0000000400ec0947 */ /* 0x000fea0003800000 */
[----:B------:R-:W-:Y:S01]  /*15d0*/  LOP3.LUT R0, RZ, R8, RZ, 0x33, !PT ;  /* 0x00000008ff007212 */ /* 0x000fe200078e33ff */
[----:B------:R-:W-:Y:S03]  /*15e0*/  BSSY.RECONVERGENT B2, `(.L_x_107) ;  /* 0x0000038000027945 */ /* 0x000fe60003800200 */
[----:B------:R-:W-:-:S04]  /*15f0*/  IADD3 R0, PT, PT, -R11, R4, R0 ;  /* 0x000000040b007210 */ /* 0x000fc80007ffe100 */
[C---:B------:R-:W-:Y:S02]  /*1600*/  ISETP.GE.U32.AND P1, PT, R0.reuse, 0xf00, PT ;  /* 0x00000f000000780c */ /* 0x040fe40003f26070 */
[----:B------:R-:W-:Y:S02]  /*1610*/  LEA.HI R4, R0, 0x1, RZ, 0x18 ;  /* 0x0000000100047811 */ /* 0x000fe400078fc0ff */
[----:B------:R-:W-:Y:S02]  /*1620*/  MOV R0, R8 ;  /* 0x0000000800007202 */ /* 0x000fe40000000f00 */
[----:B------:R-:W-:-:S04]  /*1630*/  LOP3.LUT R24, R4, 0xf, RZ, 0xc0, !PT ;  /* 0x0000000f04187812 */ /* 0x000fc800078ec0ff */
[----:B------:R-:W-:-:S03]  /*1640*/  ISETP.NE.AND P0, PT, R24, RZ, PT ;  /* 0x000000ff1800720c */ /* 0x000fc60003f05270 */
[----:B------:R-:W-:Y:S10]  /*1650*/  @!P1 BRA `(.L_x_108) ;  /* 0x0000000000c09947 */ /* 0x000ff40003800000 */
[----:B------:R-:W0:Y:S01]  /*1660*/  LDCU.64 UR4, c[0x0][0x380] ;  /* 0x00007000ff0477ac */ /* 0x000e220008000a00 */
[----:B------:R-:W-:Y:S02]  /*1670*/  IADD3 R3, P1, PT, R8, R11, RZ ;  /* 0x0000000b08037210 */ /* 0x000fe40007f3e0ff */
[----:B------:R-:W-:-:S03]  /*1680*/  LOP3.LUT R9, R4, 0x1fffff0, RZ, 0xc0, !PT ;  /* 0x01fffff004097812 */ /* 0x000fc600078ec0ff */
[----:B------:R-:W-:Y:S01]  /*1690*/  IMAD.X R0, RZ, RZ, R13, P1 ;  /* 0x000000ffff007224 */ /* 0x000fe200008e060d */
[----:B------:R-:W-:Y:S02]  /*16a0*/  IADD3 R9, PT, PT, -R9, RZ, RZ ;  /* 0x000000ff09097210 */ /* 0x000fe40007ffe1ff */
[----:B0-----:R-:W-:-:S04]  /*16b0*/  LEA R2, P2, R3, UR4, 0x2 ;  /* 0x0000000403027c11 */ /* 0x001fc8000f8410ff */
[----:B------:R-:W-:Y:S02]  /*16c0*/  IADD3 R2, P1, PT, R2, 0x2000, RZ ;  /* 0x0000200002027810 */ /* 0x000fe40007f3e0ff */
[----:B------:R-:W-:Y:S02]  /*16d0*/  LEA.HI.X R3, R3, UR5, R0, 0x2, P2 ;  /* 0x0000000503037c11 */ /* 0x000fe400090f1400 */
[----:B------:R-:W-:-:S03]  /*16e0*/  MOV R0, R8 ;  /* 0x0000000800007202 */ /* 0x000fc60000000f00 */
[----:B------:R-:W-:-:S07]  /*16f0*/  IMAD.X R3, RZ, RZ, R3, P1 ;  /* 0x000000ffff037224 */ /* 0x000fce00008e0603 */
.L_x_109:
        /* <DEDUP_REMOVED lines=16> */
[----:B------:R-:W-:Y:S01]  /*1800*/  IADD3 R9, PT, PT, R9, 0x10, RZ ;  /* 0x0000001009097810 */ /* 0x000fe20007ffe0ff */
[----:B------:R-:W-:-:S03]  /*1810*/  VIADD R0, R0, 0x1000 ;  /* 0x0000100000007836 */ /* 0x000fc60000000000 */
[----:B------:R-:W-:Y:S02]  /*1820*/  ISETP.NE.AND P1, PT, R9, RZ, PT ;  /* 0x000000ff0900720c */ /* 0x000fe40003f25270 */
[----:B0-----:R-:W-:-:S04]  /*1830*/  IADD3 R2, P2, PT, R2, 0x4000, RZ ;  /* 0x0000400002027810 */ /* 0x001fc80007f5e0ff */
[----:B------:R-:W-:Y:S01]  /*1840*/  IADD3.X R3, PT, PT, RZ, R3, RZ, P2, !PT ;  /* 0x00000003ff037210 */ /* 0x000fe200017fe4ff */
        /* <DEDUP_REMOVED lines=17> */
.L_x_108:
[----:B------:R-:W-:Y:S05]  /*1960*/  BSYNC.RECONVERGENT B2 ;  /* 0x0000000000027941 */ /* 0x000fea0003800200 */
.L_x_107:
[----:B------:R-:W-:Y:S05]  /*1970*/  @!P0 BRA `(.L_x_106) ;  /* 0x0000000400008947 */ /* 0x000fea0003800000 */
[----:B------:R-:W-:Y:S01]  /*1980*/  ISETP.GE.U32.AND P0, PT, R24, 0x8, PT ;  /* 0x000000081800780c */ /* 0x000fe20003f06070 */
[----:B------:R-:W-:Y:S01]  /*1990*/  BSSY.RECONVERGENT B2, `(.L_x_110) ;  /* 0x000001a000027945 */ /* 0x000fe20003800200 */
[----:B------:R-:W-:-:S04]  /*19a0*/  LOP3.LUT R7, R4, 0x7, RZ, 0xc0, !PT ;  /* 0x0000000704077812 */ /* 0x000fc800078ec0ff */
[----:B------:R-:W-:-:S07]  /*19b0*/  ISETP.NE.AND P1, PT, R7, RZ, PT ;  /* 0x000000ff0700720c */ /* 0x000fce0003f25270 */
[----:B------:R-:W-:Y:S06]  /*19c0*/  @!P0 BRA `(.L_x_111) ;  /* 0x0000000000588947 */ /* 0x000fec0003800000 */
[----:B------:R-:W0:Y:S01]  /*19d0*/  LDCU.64 UR4, c[0x0][0x380] ;  /* 0x00007000ff0477ac */ /* 0x000e220008000a00 */
[----:B------:R-:W-:-:S04]  /*19e0*/  IADD3 R3, P0, PT, R0, R11, RZ ;  /* 0x0000000b00037210 */ /* 0x000fc80007f1e0ff */
[----:B------:R-:W-:Y:S02]  /*19f0*/  IADD3.X R6, PT, PT, RZ, R13, RZ, P0, !PT ;  /* 0x0000000dff067210 */ /* 0x000fe400007fe4ff */
[----:B0-----:R-:W-:-:S04]  /*1a00*/  LEA R2, P0, R3, UR4, 0x2 ;  /* 0x0000000403027c11 */ /* 0x001fc8000f8010ff */
        /* <DEDUP_REMOVED lines=9> */
[----:B------:R-:W-:Y:S01]  /*1aa0*/  IADD3 R0, PT, PT, R0, 0x800, RZ ;  /* 0x0000080000007810 */ /* 0x000fe20007ffe0ff */
        /* <DEDUP_REMOVED lines=8> */
.L_x_111:
[----:B------:R-:W-:Y:S05]  /*1b30*/  BSYNC.RECONVERGENT B2 ;  /* 0x0000000000027941 */ /* 0x000fea0003800200 */
.L_x_110:
[----:B------:R-:W-:Y:S05]  /*1b40*/  @!P1 BRA `(.L_x_106) ;  /* 0x00000000008c9947 */ /* 0x000fea0003800000 */
[----:B------:R-:W-:Y:S01]  /*1b50*/  ISETP.GE.U32.AND P0, PT, R7, 0x4, PT ;  /* 0x000000040700780c */ /* 0x000fe20003f06070 */
[----:B------:R-:W-:Y:S01]  /*1b60*/  BSSY.RECONVERGENT B2, `(.L_x_112) ;  /* 0x0000012000027945 */ /* 0x000fe20003800200 */
[----:B------:R-:W-:-:S04]  /*1b70*/  LOP3.LUT R6, R4, 0x3, RZ, 0xc0, !PT ;  /* 0x0000000304067812 */ /* 0x000fc800078ec0ff */
[----:B------:R-:W-:-:S07]  /*1b80*/  ISETP.NE.AND P1, PT, R6, RZ, PT ;  /* 0x000000ff0600720c */ /* 0x000fce0003f25270 */
[----:B------:R-:W-:Y:S06]  /*1b90*/  @!P0 BRA `(.L_x_113) ;  /* 0x0000000000388947 */ /* 0x000fec0003800000 */
[----:B------:R-:W0:Y:S01]  /*1ba0*/  LDCU.64 UR4, c[0x0][0x380] ;  /* 0x00007000ff0477ac */ /* 0x000e220008000a00 */
[----:B------:R-:W-:-:S05]  /*1bb0*/  IADD3 R3, P0, PT, R0, R11, RZ ;  /* 0x0000000b00037210 */ /* 0x000fca0007f1e0ff */
[----:B------:R-:W-:Y:S01]  /*1bc0*/  IMAD.X R4, RZ, RZ, R13, P0 ;  /* 0x000000ffff047224 */ /* 0x000fe200000e060d */
[----:B0-----:R-:W-:-:S04]  /*1bd0*/  LEA R2, P0, R3, UR4, 0x2 ;  /* 0x0000000403027c11 */ /* 0x001fc8000f8010ff */
[----:B------:R-:W-:-:S05]  /*1be0*/  LEA.HI.X R3, R3, UR5, R4, 0x2, P0 ;  /* 0x0000000503037c11 */ /* 0x000fca00080f1404 */
[----:B------:R-:W2:Y:S04]  /*1bf0*/  LDG.E R5, desc[UR6][R2.64] ;  /* 0x0000000602057981 */ /* 0x000ea8000c1e1900 */
[----:B------:R-:W3:Y:S04]  /*1c00*/  LDG.E R4, desc[UR6][R2.64+0x400] ;  /* 0x0004000602047981 */ /* 0x000ee8000c1e1900 */
[----:B------:R-:W4:Y:S04]  /*1c10*/  LDG.E R7, desc[UR6][R2.64+0x800] ;  /* 0x0008000602077981 */ /* 0x000f28000c1e1900 */
[----:B------:R-:W5:Y:S01]  /*1c20*/  LDG.E R9, desc[UR6][R2.64+0xc00] ;  /* 0x000c000602097981 */ /* 0x000f62000c1e1900 */
[----:B------:R-:W-:Y:S01]  /*1c30*/  IADD3 R0, PT, PT, R0, 0x400, RZ ;  /* 0x0000040000007810 */ /* 0x000fe20007ffe0ff */
[----:B--2---:R-:W-:-:S04]  /*1c40*/  FADD R5, R10, R5 ;  /* 0x000000050a057221 */ /* 0x004fc80000000000 */
[----:B---3--:R-:W-:-:S04]  /*1c50*/  FADD R4, R5, R4 ;  /* 0x0000000405047221 */ /* 0x008fc80000000000 */
[----:B----4-:R-:W-:-:S04]  /*1c60*/  FADD R4, R4, R7 ;  /* 0x0000000704047221 */ /* 0x010fc80000000000 */
[----:B-----5:R-:W-:-:S07]  /*1c70*/  FADD R10, R4, R9 ;  /* 0x00000009040a7221 */ /* 0x020fce0000000000 */
.L_x_113:
[----:B------:R-:W-:Y:S05]  /*1c80*/  BSYNC.RECONVERGENT B2 ;  /* 0x0000000000027941 */ /* 0x000fea0003800200 */
.L_x_112:
[----:B------:R-:W-:Y:S05]  /*1c90*/  @!P1 BRA `(.L_x_106) ;  /* 0x0000000000389947 */ /* 0x000fea0003800000 */
[----:B------:R-:W0:Y:S01]  /*1ca0*/  LDCU.64 UR4, c[0x0][0x380] ;  /* 0x00007000ff0477ac */ /* 0x000e220008000a00 */
[----:B------:R-:W-:Y:S01]  /*1cb0*/  IADD3 R5, P0, PT, R0, R11, RZ ;  /* 0x0000000b00057210 */ /* 0x000fe20007f1e0ff */
[----:B------:R-:W-:-:S03]  /*1cc0*/  IMAD.MOV R0, RZ, RZ, -R6 ;  /* 0x000000ffff007224 */ /* 0x000fc600078e0a06 */
[----:B------:R-:W-:Y:S02]  /*1cd0*/  IADD3.X R4, PT, PT, RZ, R13, RZ, P0, !PT ;  /* 0x0000000dff047210 */ /* 0x000fe400007fe4ff */
[----:B0-----:R-:W-:-:S04]  /*1ce0*/  LEA R2, P1, R5, UR4, 0x2 ;  /* 0x0000000405027c11 */ /* 0x001fc8000f8210ff */
[----:B------:R-:W-:-:S09]  /*1cf0*/  LEA.HI.X R5, R5, UR5, R4, 0x2, P1 ;  /* 0x0000000505057c11 */ /* 0x000fd200088f1404 */
.L_x_114:
[----:B------:R-:W-:-:S06]  /*1d00*/  MOV R3, R5 ;  /* 0x0000000500037202 */ /* 0x000fcc0000000f00 */
[----:B------:R0:W2:Y:S01]  /*1d10*/  LDG.E R3, desc[UR6][R2.64] ;  /* 0x0000000602037981 */ /* 0x0000a2000c1e1900 */
[----:B------:R-:W-:-:S04]  /*1d20*/  IADD3 R0, PT, PT, R0, 0x1, RZ ;  /* 0x0000000100007810 */ /* 0x000fc80007ffe0ff */
[----:B------:R-:W-:Y:S02]  /*1d30*/  ISETP.NE.AND P0, PT, R0, RZ, PT ;  /* 0x000000ff0000720c */ /* 0x000fe40003f05270 */
[----:B0-----:R-:W-:-:S05]  /*1d40*/  IADD3 R2, P1, PT, R2, 0x400, RZ ;  /* 0x0000040002027810 */ /* 0x001fca0007f3e0ff */
[----:B------:R-:W-:Y:S02]  /*1d50*/  IMAD.X R5, RZ, RZ, R5, P1 ;  /* 0x000000ffff057224 */ /* 0x000fe400008e0605 */
[----:B--2---:R-:W-:-:S04]  /*1d60*/  FADD R10, R3, R10 ;  /* 0x0000000a030a7221 */ /* 0x004fc80000000000 */
[----:B------:R-:W-:Y:S05]  /*1d70*/  @P0 BRA `(.L_x_114) ;  /* 0xfffffffc00e00947 */ /* 0x000fea000383ffff */
.L_x_106:
[----:B------:R-:W-:Y:S05]  /*1d80*/  BSYNC.RECONVERGENT B1 ;  /* 0x0000000000017941 */ /* 0x000fea0003800200 */
.L_x_104:
[----:B------:R-:W0:Y:S01]  /*1d90*/  S2R R6, SR_LANEID ;  /* 0x0000000000067919 */ /* 0x000e220000000000 */
[----:B------:R-:W-:Y:S02]  /*1da0*/  MOV R3, R10 ;  /* 0x0000000a00037202 */ /* 0x000fe40000000f00 */
[----:B------:R-:W-:-:S03]  /*1db0*/  ISETP.NE.AND P5, PT, R8, RZ, PT ;  /* 0x000000ff0800720c */ /* 0x000fc60003fa5270 */
        /* <DEDUP_REMOVED lines=39> */
.L_x_102:
[----:B------:R-:W-:Y:S05]  /*2030*/  BSYNC.RECONVERGENT B0 ;  /* 0x0000000000007941 */ /* 0x000fea0003800200 */
.L_x_87:
[----:B------:R-:W-:Y:S05]  /*2040*/  @P5 EXIT ;  /* 0x000000000000594d */ /* 0x000fea0003800000 */
[----:B01----:R-:W0:Y:S01]  /*2050*/  LDC.64 R2, c[0x0][0x388] ;  /* 0x0000e200ff027b82 */ /* 0x003e220000000a00 */
[----:B------:R-:W2:Y:S02]  /*2060*/  LDCU UR4, c[0x0][0x39c] ;  /* 0x00007380ff0477ac */ /* 0x000ea40008000800 */
[----:B--2---:R-:W-:-:S05]  /*2070*/  FADD R5, R8, UR4 ;  /* 0x0000000408057e21 */ /* 0x004fca0008000000 */
[----:B0-----:R-:W-:Y:S01]  /*2080*/  STG.E desc[UR6][R2.64], R5 ;  /* 0x0000000502007986 */ /* 0x001fe2000c101906 */
[----:B------:R-:W-:Y:S05]  /*2090*/  EXIT ;  /* 0x000000000000794d */ /* 0x000fea0003800000 */
.L_x_115:
        /* <DEDUP_REMOVED lines=14> */
.L_x_4150:


//--------------------- .text._ZN3cub18CUB_300001_SM_10006detail6reduce28DeviceReduceSingleTileKernelINS2_10policy_hubIfjN4cuda3std3__44plusIfEEE10Policy1000EPfSC_iS9_ffNS7_10__identityEEEvT0_T1_T2_T3_T4_T6_ --------------------------
	.section	.text._ZN3cub18CUB_300001_SM_10006detail6reduce28DeviceReduceSingleTileKernelINS2_10policy_hubIfjN4cuda3std3__44plusIfEEE10Policy1000EPfSC_iS9_ffNS7_10__identityEEEvT0_T1_T2_T3_T4_T6_,"ax",@progbits
	.align	128
        .global         _ZN3cub18CUB_300001_SM_10006detail6reduce28DeviceReduceSingleTileKernelINS2_10policy_hubIfjN4cuda3std3__44plusIfEEE10Policy1000EPfSC_iS9_ffNS7_10__identityEEEvT0_T1_T2_T3_T4_T6_
        .type           _ZN3cub18CUB_300001_SM_10006detail6reduce28DeviceReduceSingleTileKernelINS2_10policy_hubIfjN4cuda3std3__44plusIfEEE10Policy1000EPfSC_iS9_ffNS7_10__identityEEEvT0_T1_T2_T3_T4_T6_,@function
        .size           _ZN3cub18CUB_300001_SM_10006detail6reduce28DeviceReduceSingleTileKernelINS2_10policy_hubIfjN4cuda3std3__44plusIfEEE10Policy1000EPfSC_iS9_ffNS7_10__identityEEEvT0_T1_T2_T3_T4_T6_,(.L_x_4151 - _ZN3cub18CUB_300001_SM_10006detail6reduce28DeviceReduceSingleTileKernelINS2_10policy_hubIfjN4cuda3std3__44plusIfEEE10Policy1000EPfSC_iS9_ffNS7_10__identityEEEvT0_T1_T2_T3_T4_T6_)
        .other          _ZN3cub18CUB_300001_SM_10006detail6reduce28DeviceReduceSingleTileKernelINS2_10policy_hubIfjN4cuda3std3__44plusIfEEE10Policy1000EPfSC_iS9_ffNS7_10__identityEEEvT0_T1_T2_T3_T4_T6_,@"STO_CUDA_ENTRY STV_DEFAULT"
_ZN3cub18CUB_300001_SM_10006detail6reduce28DeviceReduceSingleTileKernelINS2_10policy_hubIfjN4cuda3std3__44plusIfEEE10Policy1000EPfSC_iS9_ffNS7_10__identityEEEvT0_T1_T2_T3_T4_T6_:
.text._ZN3cub18CUB_300001_SM_10006detail6reduce28DeviceReduceSingleTileKernelINS2_10policy_hubIfjN4cuda3std3__44plusIfEEE10Policy1000EPfSC_iS9_ffNS7_10__identityEEEvT0_T1_T2_T3_T4_T6_:
        /* <DEDUP_REMOVED lines=13> */
.L_x_116:
        /* <DEDUP_REMOVED lines=16> */
.L_x_121:
[----:B------:R-:W-:Y:S05]  /*01d0*/  BSYNC.RECONVERGENT B1 ;  /* 0x0000000000017941 */ /* 0x000fea0003800200 */
.L_x_120:
        /* <DEDUP_REMOVED lines=16> */
.L_x_126:
        /* <DEDUP_REMOVED lines=9> */
.L_x_125:
[----:B------:R-:W-:Y:S05]  /*0370*/  BSYNC.RECONVERGENT B2 ;  /* 0x0000000000027941 */ /* 0x000fea0003800200 */
.L_x_124:
        /* <DEDUP_REMOVED lines=8> */
.L_x_129:
        /* <DEDUP_REMOVED lines=43> */
.L_x_128:
[----:B------:R-:W-:Y:S05]  /*06b0*/  BSYNC.RECONVERGENT B2 ;  /* 0x0000000000027941 */ /* 0x000fea0003800200 */
.L_x_127:
        /* <DEDUP_REMOVED lines=26> */
.L_x_131:
[----:B------:R-:W-:Y:S05]  /*0860*/  BSYNC.RECONVERGENT B2 ;  /* 0x0000000000027941 */ /* 0x000fea0003800200 */
.L_x_130:
        /* <DEDUP_REMOVED lines=12> */
.L_x_123:
[----:B------:R-:W-:Y:S05]  /*0930*/  BSYNC.RECONVERGENT B1 ;  /* 0x0000000000017941 */ /* 0x000fea0003800200 */
.L_x_122:
        /* <DEDUP_REMOVED lines=10> */
[----:B------:R-:W1:Y:S06]  /*09e0*/  SHFL.DOWN PT, R3, R0, 0x2, 0x1f ;  /* 0x08401f0000037f89 */ /* 0x000e6c00000e0000 */
[----:B------:R-:W2:Y:S01]  /*09f0*/  @!P1 S2R R6, SR_CgaCtaId ;  /* 0x0000000000069919 */ /* 0x000ea20000008800 */
[----:B0-----:R-:W-:Y:S02]  /*0a00*/  @!P1 MOV R5, 0x400 ;  /* 0x0000040000059802 */ /* 0x001fe40000000f00 */
[----:B------:R-:W-:-:S04]  /*0a10*/  @!P1 SHF.R.U32.HI R4, RZ, 0x3, R2 ;  /* 0x00000003ff049819 */ /* 0x000fc80000011602 */
[----:B------:R-:W-:Y:S01]  /*0a20*/  @!P1 LOP3.LUT R4, R4, 0x7c, RZ, 0xc0, !PT ;  /* 0x0000007c04049812 */ /* 0x000fe200078ec0ff */
[----:B-1----:R-:W-:Y:S01]  /*0a30*/  @!P0 FADD R0, R0, R3 ;  /* 0x0000000300008221 */ /* 0x002fe20000000000 */
[----:B------:R-:W-:-:S04]  /*0a40*/  ISETP.GT.AND P0, PT, R8, 0x1b, PT ;  /* 0x0000001b0800780c */ /* 0x000fc80003f04270 */
[----:B------:R-:W0:Y:S01]  /*0a50*/  SHFL.DOWN PT, R3, R0, 0x4, 0x1f ;  /* 0x08801f0000037f89 */ /* 0x000e2200000e0000 */
[----:B--2---:R-:W-:-:S04]  /*0a60*/  @!P1 LEA R5, R6, R5, 0x18 ;  /* 0x0000000506059211 */ /* 0x004fc800078ec0ff */
        /* <DEDUP_REMOVED lines=16> */
[----:B0-----:R-:W0:Y:S04]  /*0b70*/  LDS.128 R4, [UR4+0x10] ;  /* 0x00001004ff047984 */ /* 0x001e280008000c00 */
[----:B------:R-:W1:Y:S04]  /*0b80*/  LDS.128 R12, [UR4+0x20] ;  /* 0x00002004ff0c7984 */ /* 0x000e680008000c00 */
[----:B------:R-:W2:Y:S04]  /*0b90*/  LDS.128 R8, [UR4+0x30] ;  /* 0x00003004ff087984 */ /* 0x000ea80008000c00 */
[----:B------:R-:W3:Y:S01]  /*0ba0*/  LDS.128 R16, [UR4+0x40] ;  /* 0x00004004ff107984 */ /* 0x000ee20008000c00 */
[----:B0-----:R-:W-:-:S04]  /*0bb0*/  FADD R5, R0, R5 ;  /* 0x0000000500057221 */ /* 0x001fc80000000000 */
[----:B------:R-:W-:-:S04]  /*0bc0*/  FADD R6, R5, R6 ;  /* 0x0000000605067221 */ /* 0x000fc80000000000 */
[----:B------:R-:W-:-:S04]  /*0bd0*/  FADD R7, R6, R7 ;  /* 0x0000000706077221 */ /* 0x000fc80000000000 */
[----:B-1----:R-:W-:-:S04]  /*0be0*/  FADD R12, R7, R12 ;  /* 0x0000000c070c7221 */ /* 0x002fc80000000000 */
[----:B------:R-:W-:-:S04]  /*0bf0*/  FADD R13, R12, R13 ;  /* 0x0000000d0c0d7221 */ /* 0x000fc80000000000 */
[----:B------:R-:W-:-:S04]  /*0c00*/  FADD R14, R13, R14 ;  /* 0x0000000e0d0e7221 */ /* 0x000fc80000000000 */
[----:B------:R-:W-:-:S04]  /*0c10*/  FADD R15, R14, R15 ;  /* 0x0000000f0e0f7221 */ /* 0x000fc80000000000 */
[----:B--2---:R-:W-:-:S04]  /*0c20*/  FADD R8, R15, R8 ;  /* 0x000000080f087221 */ /* 0x004fc80000000000 */
[----:B------:R-:W-:-:S04]  /*0c30*/  FADD R9, R8, R9 ;  /* 0x0000000908097221 */ /* 0x000fc80000000000 */
[----:B------:R-:W-:-:S04]  /*0c40*/  FADD R10, R9, R10 ;  /* 0x0000000a090a7221 */ /* 0x000fc80000000000 */
[----:B------:R-:W-:-:S04]  /*0c50*/  FADD R11, R10, R11 ;  /* 0x0000000b0a0b7221 */ /* 0x000fc80000000000 */
[----:B---3--:R-:W-:-:S04]  /*0c60*/  FADD R16, R11, R16 ;  /* 0x000000100b107221 */ /* 0x008fc80000000000 */
[----:B------:R-:W-:-:S04]  /*0c70*/  FADD R17, R16, R17 ;  /* 0x0000001110117221 */ /* 0x000fc80000000000 */
[----:B------:R-:W-:-:S04]  /*0c80*/  FADD R18, R17, R18 ;  /* 0x0000001211127221 */ /* 0x000fc80000000000 */
[----:B------:R-:W-:Y:S01]  /*0c90*/  FADD R0, R18, R19 ;  /* 0x0000001312007221 */ /* 0x000fe20000000000 */
[----:B------:R-:W-:Y:S06]  /*0ca0*/  BRA `(.L_x_133) ;  /* 0x0000003400707947 */ /* 0x000fec0003800000 */
.L_x_132:
        /* <DEDUP_REMOVED lines=23> */
[-C--:B------:R-:W-:Y:S02]  /*0e20*/  ISETP.GT.AND P0, PT, R5, R4.reuse, PT ;  /* 0x000000040500720c */ /* 0x080fe40003f04270 */
[----:B------:R-:W-:Y:S02]  /*0e30*/  IADD3 R5, PT, PT, R9, 0x10, RZ ;  /* 0x0000001009057810 */ /* 0x000fe40007ffe0ff */
        /* <DEDUP_REMOVED lines=20> */
[----:B------:R-:W0:Y:S04]  /*0f80*/  LDS.128 R16, [UR4+0x10] ;  /* 0x00001004ff107984 */ /* 0x000e280008000c00 */
[----:B----4-:R-:W1:Y:S04]  /*0f90*/  LDS.128 R4, [UR4+0x20] ;  /* 0x00002004ff047984 */ /* 0x010e680008000c00 */
[----:B------:R-:W2:Y:S04]  /*0fa0*/  LDS.128 R8, [UR4+0x30] ;  /* 0x00003004ff087984 */ /* 0x000ea80008000c00 */
[----:B------:R-:W3:Y:S01]  /*0fb0*/  LDS.128 R12, [UR4+0x40] ;  /* 0x00004004ff0c7984 */ /* 0x000ee20008000c00 */
[----:B0-----:R-:W-:Y:S01]  /*0fc0*/  @P2 FADD R0, R0, R17 ;  /* 0x0000001100002221 */ /* 0x001fe20000000000 */
[----:B------:R-:W-:-:S03]  /*0fd0*/  ISETP.GT.AND P2, PT, R3, 0x80, PT ;  /* 0x000000800300780c */ /* 0x000fc60003f44270 */
[----:B------:R-:W-:Y:S01]  /*0fe0*/  @P3 FADD R0, R0, R18 ;  /* 0x0000001200003221 */ /* 0x000fe20000000000 */
[----:B------:R-:W-:-:S03]  /*0ff0*/  ISETP.GT.AND P3, PT, R3, 0xa0, PT ;  /* 0x000000a00300780c */ /* 0x000fc60003f64270 */
[----:B------:R-:W-:Y:S01]  /*1000*/  @P1 FADD R0, R0, R19 ;  /* 0x0000001300001221 */ /* 0x000fe20000000000 */
[----:B------:R-:W-:-:S05]  /*1010*/  ISETP.GT.AND P1, PT, R3, 0xe0, PT ;  /* 0x000000e00300780c */ /* 0x000fca0003f24270 */
[----:B-1----:R-:W-:Y:S01]  /*1020*/  @P2 FADD R0, R0, R4 ;  /* 0x0000000400002221 */ /* 0x002fe20000000000 */
[----:B------:R-:W-:-:S03]  /*1030*/  ISETP.GT.AND P2, PT, R3, 0x100, PT ;  /* 0x000001000300780c */ /* 0x000fc60003f44270 */
[----:B------:R-:W-:Y:S01]  /*1040*/  @P3 FADD R0, R0, R5 ;  /* 0x0000000500003221 */ /* 0x000fe20000000000 */
[----:B------:R-:W-:-:S03]  /*1050*/  ISETP.GT.AND P3, PT, R3, 0x120, PT ;  /* 0x000001200300780c */ /* 0x000fc60003f64270 */
[----:B------:R-:W-:Y:S01]  /*1060*/  @P4 FADD R0, R0, R6 ;  /* 0x0000000600004221 */ /* 0x000fe20000000000 */
[----:B------:R-:W-:-:S03]  /*1070*/  ISETP.GT.AND P4, PT, R3, 0x140, PT ;  /* 0x000001400300780c */ /* 0x000fc60003f84270 */
[----:B------:R-:W-:Y:S01]  /*1080*/  @P1 FADD R0, R0, R7 ;  /* 0x0000000700001221 */ /* 0x000fe20000000000 */
[----:B------:R-:W-:-:S03]  /*1090*/  ISETP.GT.AND P1, PT, R3, 0x160, PT ;  /* 0x000001600300780c */ /* 0x000fc60003f24270 */
[----:B--2---:R-:W-:Y:S01]  /*10a0*/  @P2 FADD R0, R0, R8 ;  /* 0x0000000800002221 */ /* 0x004fe20000000000 */
[----:B------:R-:W-:-:S03]  /*10b0*/  ISETP.GT.AND P2, PT, R3, 0x180, PT ;  /* 0x000001800300780c */ /* 0x000fc60003f44270 */
[----:B------:R-:W-:Y:S01]  /*10c0*/  @P3 FADD R0, R0, R9 ;  /* 0x0000000900003221 */ /* 0x000fe20000000000 */
[----:B------:R-:W-:-:S03]  /*10d0*/  ISETP.GT.AND P3, PT, R3, 0x1a0, PT ;  /* 0x000001a00300780c */ /* 0x000fc60003f64270 */
[----:B------:R-:W-:Y:S01]  /*10e0*/  @P4 FADD R0, R0, R10 ;  /* 0x0000000a00004221 */ /* 0x000fe20000000000 */
[----:B------:R-:W-:-:S03]  /*10f0*/  ISETP.GT.AND P4, PT, R3, 0x1c0, PT ;  /* 0x000001c00300780c */ /* 0x000fc60003f84270 */
[----:B------:R-:W-:Y:S01]  /*1100*/  @P1 FADD R0, R0, R11 ;  /* 0x0000000b00001221 */ /* 0x000fe20000000000 */
[----:B------:R-:W-:-:S03]  /*1110*/  ISETP.GT.AND P1, PT, R3, 0x1e0, PT ;  /* 0x000001e00300780c */ /* 0x000fc60003f24270 */
[----:B---3--:R-:W-:-:S04]  /*1120*/  @P2 FADD R0, R0, R12 ;  /* 0x0000000c00002221 */ /* 0x008fc80000000000 */
[----:B------:R-:W-:-:S04]  /*1130*/  @P3 FADD R0, R0, R13 ;  /* 0x0000000d00003221 */ /* 0x000fc80000000000 */
[----:B------:R-:W-:-:S04]  /*1140*/  @P4 FADD R0, R0, R14 ;  /* 0x0000000e00004221 */ /* 0x000fc80000000000 */
[----:B------:R-:W-:Y:S01]  /*1150*/  @P1 FADD R0, R0, R15 ;  /* 0x0000000f00001221 */ /* 0x000fe20000000000 */
[----:B------:R-:W-:Y:S06]  /*1160*/  BRA `(.L_x_133) ;  /* 0x0000003000407947 */ /* 0x000fec0003800000 */
.L_x_119:
[----:B------:R-:W0:Y:S01]  /*1170*/  S2R R2, SR_TID.X ;  /* 0x0000000000027919 */ /* 0x000e220000002100 */
[----:B------:R-:W1:Y:S01]  /*1180*/  LDC.64 R4, c[0x0][0x380] ;  /* 0x0000e000ff047b82 */ /* 0x000e620000000a00 */
[----:B0-----:R-:W-:-:S05]  /*1190*/  SHF.L.U32 R7, R2, 0x1, RZ ;  /* 0x0000000102077819 */ /* 0x001fca00000006ff */
[----:B-1----:R-:W-:-:S05]  /*11a0*/  IMAD.WIDE.U32 R4, R7, 0x4, R4 ;  /* 0x0000000407047825 */ /* 0x002fca00078e0004 */
[----:B------:R-:W2:Y:S04]  /*11b0*/  LDG.E.64.CONSTANT R14, desc[UR6][R4.64] ;  /* 0x00000006040e7981 */ /* 0x000ea8000c1e9b00 */
[----:B------:R-:W3:Y:S04]  /*11c0*/  LDG.E.64.CONSTANT R16, desc[UR6][R4.64+0x1000] ;  /* 0x0010000604107981 */ /* 0x000ee8000c1e9b00 */
[----:B------:R-:W4:Y:S04]  /*11d0*/  LDG.E.64.CONSTANT R18, desc[UR6][R4.64+0x2000] ;  /* 0x0020000604127981 */ /* 0x000f28000c1e9b00 */
[----:B------:R-:W5:Y:S04]  /*11e0*/  LDG.E.64.CONSTANT R20, desc[UR6][R4.64+0x3000] ;  /* 0x0030000604147981 */ /* 0x000f68000c1e9b00 */
[----:B------:R-:W5:Y:S04]  /*11f0*/  LDG.E.64.CONSTANT R12, desc[UR6][R4.64+0x4000] ;  /* 0x00400006040c7981 */ /* 0x000f68000c1e9b00 */
[----:B------:R-:W5:Y:S04]  /*1200*/  LDG.E.64.CONSTANT R10, desc[UR6][R4.64+0x5000] ;  /* 0x00500006040a7981 */ /* 0x000f68000c1e9b00 */
[----:B------:R-:W5:Y:S04]  /*1210*/  LDG.E.64.CONSTANT R6, desc[UR6][R4.64+0x6000] ;  /* 0x0060000604067981 */ /* 0x000f68000c1e9b00 */
[----:B------:R-:W5:Y:S01]  /*1220*/  LDG.E.64.CONSTANT R8, desc[UR6][R4.64+0x7000] ;  /* 0x0070000604087981 */ /* 0x000f62000c1e9b00 */
[----:B------:R-:W-:Y:S01]  /*1230*/  ISETP.GE.U32.AND P0, PT, R3, 0x4000, PT ;  /* 0x000040000300780c */ /* 0x000fe20003f06070 */
[----:B--2---:R-:W-:Y:S01]  /*1240*/  FADD R14, R14, R15 ;  /* 0x0000000f0e0e7221 */ /* 0x004fe20000000000 */
[----:B---3--:R-:W-:Y:S01]  /*1250*/  FADD R17, R16, R17 ;  /* 0x0000001110117221 */ /* 0x008fe20000000000 */
[----:B----4-:R-:W-:-:S03]  /*1260*/  FADD R18, R18, R19 ;  /* 0x0000001312127221 */ /* 0x010fc60000000000 */
[----:B------:R-:W-:Y:S01]  /*1270*/  FADD R14, R14, R17 ;  /* 0x000000110e0e7221 */ /* 0x000fe20000000000 */
[----:B-----5:R-:W-:Y:S01]  /*1280*/  FADD R21, R20, R21 ;  /* 0x0000001514157221 */ /* 0x020fe20000000000 */
[----:B------:R-:W-:Y:S02]  /*1290*/  HFMA2 R20, -RZ, RZ, 0, 0.0078125 ;  /* 0x00002000ff147431 */ /* 0x000fe400000001ff */
[----:B------:R-:W-:Y:S01]  /*12a0*/  FADD R12, R12, R13 ;  /* 0x0000000d0c0c7221 */ /* 0x000fe20000000000 */
[----:B------:R-:W-:Y:S01]  /*12b0*/  FADD R21, R18, R21 ;  /* 0x0000001512157221 */ /* 0x000fe20000000000 */
[----:B------:R-:W-:-:S03]  /*12c0*/  FADD R11, R10, R11 ;  /* 0x0000000b0a0b7221 */ /* 0x000fc60000000000 */
[----:B------:R-:W-:Y:S01]  /*12d0*/  FADD R14, R14, R21 ;  /* 0x000000150e0e7221 */ /* 0x000fe20000000000 */
[----:B------:R-:W-:Y:S01]  /*12e0*/  FADD R6, R6, R7 ;  /* 0x0000000706067221 */ /* 0x000fe20000000000 */
[----:B------:R-:W-:Y:S01]  /*12f0*/  FADD R11, R12, R11 ;  /* 0x0000000b0c0b7221 */ /* 0x000fe20000000000 */
[----:B------:R-:W-:-:S04]  /*1300*/  FADD R9, R8, R9 ;  /* 0x0000000908097221 */ /* 0x000fc80000000000 */
[----:B------:R-:W-:-:S04]  /*1310*/  FADD R6, R6, R9 ;  /* 0x0000000906067221 */ /* 0x000fc80000000000 */
[----:B------:R-:W-:-:S04]  /*1320*/  FADD R11, R11, R6 ;  /* 0x000000060b0b7221 */ /* 0x000fc80000000000 */
[----:B------:R-:W-:Y:S01]  /*1330*/  FADD R0, R14, R11 ;  /* 0x0000000b0e007221 */ /* 0x000fe20000000000 */
[----:B------:R-:W-:Y:S06]  /*1340*/  @!P0 BRA `(.L_x_134) ;  /* 0x00000000008c8947 */ /* 0x000fec0003800000 */
[----:B------:R-:W0:Y:S01]  /*1350*/  LDC R24, c[0x0][0x390] ;  /* 0x0000e400ff187b82 */ /* 0x000e220000000800 */
[----:B------:R-:W-:Y:S02]  /*1360*/  IADD3 R21, PT, PT, R3, -0x2000, RZ ;  /* 0xffffe00003157810 */ /* 0x000fe40007ffe0ff */
[----:B------:R-:W-:-:S07]  /*1370*/  MOV R20, 0x2000 ;  /* 0x0000200000147802 */ /* 0x000fce0000000f00 */
.L_x_136:
[----:B------:R-:W-:-:S05]  /*1380*/  IMAD.WIDE R26, R20, 0x4, R4 ;  /* 0x00000004141a7825 */ /* 0x000fca00078e0204 */
[----:B------:R-:W2:Y:S04]  /*1390*/  LDG.E.64.CONSTANT R14, desc[UR6][R26.64+0x6000] ;  /* 0x006000061a0e7981 */ /* 0x000ea8000c1e9b00 */
[----:B------:R-:W2:Y:S04]  /*13a0*/  LDG.E.64.CONSTANT R6, desc[UR6][R26.64+0x7000] ;  /* 0x007000061a067981 */ /* 0x000ea8000c1e9b00 */
[----:B------:R-:W3:Y:S04]  /*13b0*/  LDG.E.64.CONSTANT R22, desc[UR6][R26.64] ;  /* 0x000000061a167981 */ /* 0x000ee8000c1e9b00 */
[----:B------:R-:W4:Y:S04]  /*13c0*/  LDG.E.64.CONSTANT R18, desc[UR6][R26.64+0x1000] ;  /* 0x001000061a127981 */ /* 0x000f28000c1e9b00 */
[----:B------:R-:W5:Y:S04]  /*13d0*/  LDG.E.64.CONSTANT R16, desc[UR6][R26.64+0x2000] ;  /* 0x002000061a107981 */ /* 0x000f68000c1e9b00 */
[----:B------:R-:W5:Y:S04]  /*13e0*/  LDG.E.64.CONSTANT R12, desc[UR6][R26.64+0x3000] ;  /* 0x003000061a0c7981 */ /* 0x000f68000c1e9b00 */
[----:B------:R-:W5:Y:S04]  /*13f0*/  LDG.E.64.CONSTANT R10, desc[UR6][R26.64+0x4000] ;  /* 0x004000061a0a7981 */ /* 0x000f68000c1e9b00 */
[----:B------:R-:W5:Y:S01]  /*1400*/  LDG.E.64.CONSTANT R8, desc[UR6][R26.64+0x5000] ;  /* 0x005000061a087981 */ /* 0x000f62000c1e9b00 */
[----:B0-----:R-:W-:Y:S01]  /*1410*/  MOV R3, R24 ;  /* 0x0000001800037202 */ /* 0x001fe20000000f00 */
[----:B--2---:R-:W-:-:S03]  /*1420*/  FADD R15, R15, R6 ;  /* 0x000000060f0f7221 */ /* 0x004fc60000000000 */
[----:B------:R-:W-:Y:S01]  /*1430*/  IADD3 R6, PT, PT, -R20, R3, RZ ;  /* 0x0000000314067210 */ /* 0x000fe20007ffe1ff */
[----:B---3--:R-:W-:-:S03]  /*1440*/  FADD R0, R22, R0 ;  /* 0x0000000016007221 */ /* 0x008fc60000000000 */
[----:B------:R-:W-:Y:S01]  /*1450*/  ISETP.GE.AND P0, PT, R6, 0x2000, PT ;  /* 0x000020000600780c */ /* 0x000fe20003f06270 */
[----:B----4-:R-:W-:Y:S01]  /*1460*/  FADD R23, R23, R18 ;  /* 0x0000001217177221 */ /* 0x010fe20000000000 */
[----:B-----5:R-:W-:Y:S01]  /*1470*/  FADD R18, R19, R16 ;  /* 0x0000001013127221 */ /* 0x020fe20000000000 */
[----:B------:R-:W-:Y:S01]  /*1480*/  FADD R17, R17, R12 ;  /* 0x0000000c11117221 */ /* 0x000fe20000000000 */
[----:B------:R-:W-:Y:S01]  /*1490*/  FADD R12, R13, R10 ;  /* 0x0000000a0d0c7221 */ /* 0x000fe20000000000 */
[----:B------:R-:W-:Y:S01]  /*14a0*/  FADD R11, R11, R8 ;  /* 0x000000080b0b7221 */ /* 0x000fe20000000000 */
[----:B------:R-:W-:Y:S01]  /*14b0*/  FADD R8, R9, R14 ;  /* 0x0000000e09087221 */ /* 0x000fe20000000000 */
[----:B------:R-:W-:Y:S01]  /*14c0*/  FADD R0, R0, R23 ;  /* 0x0000001700007221 */ /* 0x000fe20000000000 */
[----:B------:R-:W-:Y:S01]  /*14d0*/  FADD R17, R18, R17 ;  /* 0x0000001112117221 */ /* 0x000fe20000000000 */
[----:B------:R-:W-:Y:S01]  /*14e0*/  FADD R11, R12, R11 ;  /* 0x0000000b0c0b7221 */ /* 0x000fe20000000000 */
[----:B------:R-:W-:-:S02]  /*14f0*/  FADD R8, R8, R15 ;  /* 0x0000000f08087221 */ /* 0x000fc40000000000 */
[----:B------:R-:W-:Y:S02]  /*1500*/  FADD R0, R0, R17 ;  /* 0x0000001100007221 */ /* 0x000fe40000000000 */
[----:B------:R-:W-:-:S04]  /*1510*/  FADD R11, R11, R8 ;  /* 0x000000080b0b7221 */ /* 0x000fc80000000000 */
[----:B------:R-:W-:-:S04]  /*1520*/  FADD R11, R0, R11 ;  /* 0x0000000b000b7221 */ /* 0x000fc80000000000 */
[----:B------:R-:W-:Y:S01]  /*1530*/  FADD R0, R7, R11 ;  /* 0x0000000b07007221 */ /* 0x000fe20000000000 */
[----:B------:R-:W-:Y:S06]  /*1540*/  @!P0 BRA `(.L_x_135) ;  /* 0x0000000800308947 */ /* 0x000fec0003800000 */
[----:B------:R-:W-:-:S04]  /*1550*/  IADD3 R20, PT, PT, R20, 0x2000, RZ ;  /* 0x0000200014147810 */ /* 0x000fc80007ffe0ff */
[----:B------:R-:W-:-:S13]  /*1560*/  ISETP.GT.AND P0, PT, R20, R21, PT ;  /* 0x000000151400720c */ /* 0x000fda0003f04270 */
[----:B------:R-:W-:Y:S05]  /*1570*/  @!P0 BRA `(.L_x_136) ;  /* 0xfffffffc00808947 */ /* 0x000fea000383ffff */
.L_x_134:
        /* <DEDUP_REMOVED lines=20> */
.L_x_140:
        /* <DEDUP_REMOVED lines=8> */
.L_x_139:
[----:B------:R-:W-:Y:S05]  /*1740*/  BSYNC.RECONVERGENT B2 ;  /* 0x0000000000027941 */ /* 0x000fea0003800200 */
.L_x_138:
[----:B------:R-:W-:Y:S05]  /*1750*/  @!P1 BRA `(.L_x_137) ;  /* 0x0000000400a89947 */ /* 0x000fea0003800000 */
[----:B------:R-:W0:Y:S01]  /*1760*/  LDCU.64 UR4, c[0x0][0x380] ;  /* 0x00007000ff0477ac */ /* 0x000e220008000a00 */
[----:B------:R-:W-:Y:S01]  /*1770*/  IADD3 R5, PT, PT, R11, -R10, RZ ;  /* 0x8000000a0b057210 */ /* 0x000fe20007ffe0ff */
[----:B------:R-:W-:Y:S01]  /*1780*/  BSSY.RECONVERGENT B2, `(.L_x_141) ;  /* 0x000003b000027945 */ /* 0x000fe20003800200 */
[----:B------:R-:W-:Y:S02]  /*1790*/  IADD3 R3, P0, PT, R10, R20, RZ ;  /* 0x000000140a037210 */ /* 0x000fe40007f1e0ff */
[----:B------:R-:W-:Y:S02]  /*17a0*/  ISETP.GT.AND P1, PT, R5, 0x1800, PT ;  /* 0x000018000500780c */ /* 0x000fe40003f24270 */
[----:B------:R-:W-:Y:S02]  /*17b0*/  IADD3.X R6, PT, PT, RZ, RZ, RZ, P0, !PT ;  /* 0x000000ffff067210 */ /* 0x000fe400007fe4ff */
[----:B0-----:R-:W-:-:S04]  /*17c0*/  LEA R4, P0, R3, UR4, 0x2 ;  /* 0x0000000403047c11 */ /* 0x001fc8000f8010ff */
[----:B------:R-:W-:Y:S02]  /*17d0*/  LEA.HI.X R3, R3, UR5, R6, 0x2, P0 ;  /* 0x0000000503037c11 */ /* 0x000fe400080f1406 */
[----:B------:R-:W-:-:S04]  /*17e0*/  IADD3 R4, P0, PT, R4, 0x1000, RZ ;  /* 0x0000100004047810 */ /* 0x000fc80007f1e0ff */
[----:B------:R-:W-:Y:S02]  /*17f0*/  IADD3.X R5, PT, PT, RZ, R3, RZ, P0, !PT ;  /* 0x00000003ff057210 */ /* 0x000fe400007fe4ff */
[----:B------:R-:W-:Y:S02]  /*1800*/  PLOP3.LUT P0, PT, PT, PT, PT, 0x80, 0x8 ;  /* 0x000000000008781c */ /* 0x000fe40003f0f070 */
[----:B------:R-:W-:Y:S01]  /*1810*/  IADD3 R3, PT, PT, R10, R20, RZ ;  /* 0x000000140a037210 */ /* 0x000fe20007ffe0ff */
[----:B------:R-:W-:Y:S10]  /*1820*/  @!P1 BRA `(.L_x_142) ;  /* 0x0000000000c09947 */ /* 0x000ff40003800000 */
[----:B------:R-:W-:Y:S02]  /*1830*/  PLOP3.LUT P0, PT, PT, PT, PT, 0x8, 0x80 ;  /* 0x000000000080781c */ /* 0x000fe40003f0e170 */
[----:B------:R-:W-:-:S11]  /*1840*/  IADD3 R13, PT, PT, R11, -0x1800, RZ ;  /* 0xffffe8000b0d7810 */ /* 0x000fd60007ffe0ff */
.L_x_143:
        /* <DEDUP_REMOVED lines=46> */
.L_x_142:
[----:B------:R-:W-:Y:S05]  /*1b30*/  BSYNC.RECONVERGENT B2 ;  /* 0x0000000000027941 */ /* 0x000fea0003800200 */
.L_x_141:
        /* <DEDUP_REMOVED lines=31> */
.L_x_145:
[----:B------:R-:W-:Y:S05]  /*1d30*/  BSYNC.RECONVERGENT B2 ;  /* 0x0000000000027941 */ /* 0x000fea0003800200 */
.L_x_144:
        /* <DEDUP_REMOVED lines=9> */
[----:B----4-:R-:W-:-:S04]  /*1dd0*/  FADD R0, R0, R3 ;  /* 0x0000000300007221 */ /* 0x010fc80000000000 */
[----:B--2---:R-:W-:-:S04]  /*1de0*/  FADD R0, R0, R9 ;  /* 0x0000000900007221 */ /* 0x004fc80000000000 */
[----:B---3--:R-:W-:-:S07]  /*1df0*/  FADD R0, R0, R11 ;  /* 0x0000000b00007221 */ /* 0x008fce0000000000 */
.L_x_137:
[----:B------:R-:W-:Y:S05]  /*1e00*/  BSYNC.RECONVERGENT B1 ;  /* 0x0000000000017941 */ /* 0x000fea0003800200 */
.L_x_135:
        /* <DEDUP_REMOVED lines=32> */
[----:B---3--:R-:W0:Y:S04]  /*2010*/  LDS.128 R4, [UR4+0x10] ;  /* 0x00001004ff047984 */ /* 0x008e280008000c00 */
        /* <DEDUP_REMOVED lines=19> */
.L_x_118:
        /* <DEDUP_REMOVED lines=12> */
.L_x_148:
[----:B------:R-:W-:Y:S05]  /*2210*/  BSYNC.RECONVERGENT B1 ;  /* 0x0000000000017941 */ /* 0x000fea0003800200 */
.L_x_147:
        /* <DEDUP_REMOVED lines=16> */
.L_x_153:
        /* <DEDUP_REMOVED lines=9> */
.L_x_152:
[----:B------:R-:W-:Y:S05]  /*23b0*/  BSYNC.RECONVERGENT B2 ;  /* 0x0000000000027941 */ /* 0x000fea0003800200 */
.L_x_151:
        /* <DEDUP_REMOVED lines=8> */
.L_x_156:
        /* <DEDUP_REMOVED lines=43> */
.L_x_155:
[----:B------:R-:W-:Y:S05]  /*26f0*/  BSYNC.RECONVERGENT B2 ;  /* 0x0000000000027941 */ /* 0x000fea0003800200 */
.L_x_154:
        /* <DEDUP_REMOVED lines=26> */
.L_x_158:
[----:B------:R-:W-:Y:S05]  /*28a0*/  BSYNC.RECONVERGENT B2 ;  /* 0x0000000000027941 */ /* 0x000fea0003800200 */
.L_x_157:
        /* <DEDUP_REMOVED lines=12> */
.L_x_150:
[----:B------:R-:W-:Y:S05]  /*2970*/  BSYNC.RECONVERGENT B1 ;  /* 0x0000000000017941 */ /* 0x000fea0003800200 */
.L_x_149:
[----:B------:R-:W-:Y:S02]  /*2980*/  ISETP.GE.AND P0, PT, R3, 0x200, PT ;  /* 0x000002000300780c */ /* 0x000fe40003f06270 */
[----:B0----5:R-:W-:-:S11]  /*2990*/  MOV R5, R0 ;  /* 0x0000000000057202 */ /* 0x021fd60000000f00 */
[----:B------:R-:W-:Y:S05]  /*29a0*/  @!P0 BRA `(.L_x_159) ;  /* 0x0000000000d08947 */ /* 0x000fea0003800000 */
[----:B------:R-:W0:Y:S01]  /*29b0*/  S2R R7, SR_LANEID ;  /* 0x0000000000077919 */ /* 0x000e220000000000 */
[----:B------:R-:W1:Y:S02]  /*29c0*/  SHFL.DOWN PT, R0, R5, 0x1, 0x1f ;  /* 0x08201f0005007f89 */ /* 0x000e6400000e0000 */
[----:B-1----:R-:W-:Y:S01]  /*29d0*/  FADD R0, R0, R5 ;  /* 0x0000000500007221 */ /* 0x002fe20000000000 */
[C---:B0-----:R-:W-:Y:S02]  /*29e0*/  ISETP.GT.AND P0, PT, R7.reuse, 0x1e, PT ;  /* 0x0000001e0700780c */ /* 0x041fe40003f04270 */
[----:B------:R-:W-:Y:S02]  /*29f0*/  ISETP.NE.AND P1, PT, R7, RZ, PT ;  /* 0x000000ff0700720c */ /* 0x000fe40003f25270 */
[----:B------:R-:W-:Y:S02]  /*2a00*/  FSEL R0, R5, R0, P0 ;  /* 0x0000000005007208 */ /* 0x000fe40000000000 */
[----:B------:R-:W-:-:S03]  /*2a10*/  ISETP.GT.AND P0, PT, R7, 0x1d, PT ;  /* 0x0000001d0700780c */ /* 0x000fc60003f04270 */
[----:B------:R-:W0:Y:S06]  /*2a20*/  SHFL.DOWN PT, R3, R0, 0x2, 0x1f ;  /* 0x08401f0000037f89 */ /* 0x000e2c00000e0000 */
        /* <DEDUP_REMOVED lines=24> */
[----:B--2---:R-:W0:Y:S04]  /*2bb0*/  LDS.128 R4, [UR4+0x10] ;  /* 0x00001004ff047984 */ /* 0x004e280008000c00 */
        /* <DEDUP_REMOVED lines=19> */
.L_x_159:
[----:B------:R-:W0:Y:S01]  /*2cf0*/  S2R R4, SR_LANEID ;  /* 0x0000000000047919 */ /* 0x000e220000000000 */
[----:B------:R-:W-:-:S04]  /*2d00*/  LOP3.LUT R0, R2, 0x3e0, RZ, 0xc0, !PT ;  /* 0x000003e002007812 */ /* 0x000fc800078ec0ff */
[----:B------:R-:W-:Y:S02]  /*2d10*/  IADD3 R6, PT, PT, R0, 0x20, RZ ;  /* 0x0000002000067810 */ /* 0x000fe40007ffe0ff */
[----:B------:R-:W-:Y:S02]  /*2d20*/  LOP3.LUT R0, RZ, R0, RZ, 0x33, !PT ;  /* 0x00000000ff007212 */ /* 0x000fe400078e33ff */
[-C--:B------:R-:W-:Y:S02]  /*2d30*/  ISETP.GT.AND P0, PT, R6, R3.reuse, PT ;  /* 0x000000030600720c */ /* 0x080fe40003f04270 */
[----:B------:R-:W-:-:S04]  /*2d40*/  IADD3 R0, PT, PT, R0, R3, RZ ;  /* 0x0000000300007210 */ /* 0x000fc80007ffe0ff */
[----:B------:R-:W-:-:S05]  /*2d50*/  SEL R6, R0, 0x1f, P0 ;  /* 0x0000001f00067807 */ /* 0x000fca0000000000 */
[----:B------:R-:W1:Y:S01]  /*2d60*/  SHFL.DOWN PT, R0, R5, 0x1, R6 ;  /* 0x0820000005007989 */ /* 0x000e6200000e0006 */
[C---:B0-----:R-:W-:Y:S02]  /*2d70*/  ISETP.GE.AND P0, PT, R4.reuse, R6, PT ;  /* 0x000000060400720c */ /* 0x041fe40003f06270 */
[C---:B------:R-:W-:Y:S02]  /*2d80*/  IADD3 R7, PT, PT, R4.reuse, 0x2, RZ ;  /* 0x0000000204077810 */ /* 0x040fe40007ffe0ff */
[----:B------:R-:W-:-:S09]  /*2d90*/  ISETP.NE.AND P1, PT, R4, RZ, PT ;  /* 0x000000ff0400720c */ /* 0x000fd20003f25270 */
[----:B-1----:R-:W-:Y:S01]  /*2da0*/  @!P0 FADD R5, R0, R5 ;  /* 0x0000000500058221 */ /* 0x002fe20000000000 */
[-C--:B------:R-:W-:Y:S02]  /*2db0*/  ISETP.GT.AND P0, PT, R7, R6.reuse, PT ;  /* 0x000000060700720c */ /* 0x080fe40003f04270 */
[----:B------:R-:W-:Y:S01]  /*2dc0*/  IADD3 R7, PT, PT, R4, 0x4, RZ ;  /* 0x0000000404077810 */ /* 0x000fe20007ffe0ff */
[----:B------:R-:W0:Y:S01]  /*2dd0*/  @!P1 S2R R8, SR_CgaCtaId ;  /* 0x0000000000089919 */ /* 0x000e220000008800 */
        /* <DEDUP_REMOVED lines=31> */
[----:B-1----:R-:W1:Y:S04]  /*2fd0*/  LDS.128 R4, [UR4+0x20] ;  /* 0x00002004ff047984 */ /* 0x002e680008000c00 */
        /* <DEDUP_REMOVED lines=29> */
.L_x_146:
        /* <DEDUP_REMOVED lines=28> */
[----:B------:R-:W-:Y:S02]  /*3370*/  HFMA2 R11, -RZ, RZ, 0, 0.0078125 ;  /* 0x00002000ff0b7431 */ /* 0x000fe400000001ff */
        /* <DEDUP_REMOVED lines=11> */
.L_x_162:
[----:B------:R-:W-:-:S05]  /*3430*/  IMAD.WIDE R2, R11, 0x4, R4 ;  /* 0x000000040b027825 */ /* 0x000fca00078e0204 */
        /* <DEDUP_REMOVED lines=15> */
[----:B------:R0:W5:Y:S02]  /*3530*/  LDG.E.CONSTANT R18, desc[UR6][R2.64+0x7800] ;  /* 0x0078000602127981 */ /* 0x000164000c1e9900 */
[----:B0-----:R-:W-:-:S04]  /*3540*/  MOV R3, R7 ;  /* 0x0000000700037202 */ /* 0x001fc80000000f00 */
[----:B------:R-:W-:-:S04]  /*3550*/  IADD3 R2, PT, PT, -R11, R3, RZ ;  /* 0x000000030b027210 */ /* 0x000fc80007ffe1ff */
[----:B------:R-:W-:Y:S01]  /*3560*/  ISETP.GE.AND P0, PT, R2, 0x2000, PT ;  /* 0x000020000200780c */ /* 0x000fe20003f06270 */
        /* <DEDUP_REMOVED lines=17> */
[----:B------:R-:W-:-:S04]  /*3680*/  IADD3 R11, PT, PT, R11, 0x2000, RZ ;  /* 0x000020000b0b7810 */ /* 0x000fc80007ffe0ff */
[----:B------:R-:W-:-:S13]  /*3690*/  ISETP.GT.AND P0, PT, R11, R6, PT ;  /* 0x000000060b00720c */ /* 0x000fda0003f04270 */
[----:B------:R-:W-:Y:S05]  /*36a0*/  @!P0 BRA `(.L_x_162) ;  /* 0xfffffffc00608947 */ /* 0x000fea000383ffff */
.L_x_160:
        /* <DEDUP_REMOVED lines=20> */
.L_x_166:
        /* <DEDUP_REMOVED lines=8> */
.L_x_165:
[----:B------:R-:W-:Y:S05]  /*3870*/  BSYNC.RECONVERGENT B2 ;  /* 0x0000000000027941 */ /* 0x000fea0003800200 */
.L_x_164:
        /* <DEDUP_REMOVED lines=16> */
.L_x_169:
        /* <DEDUP_REMOVED lines=46> */
.L_x_168:
[----:B------:R-:W-:Y:S05]  /*3c60*/  BSYNC.RECONVERGENT B2 ;  /* 0x0000000000027941 */ /* 0x000fea0003800200 */
.L_x_167:
        /* <DEDUP_REMOVED lines=31> */
.L_x_171:
[----:B------:R-:W-:Y:S05]  /*3e60*/  BSYNC.RECONVERGENT B2 ;  /* 0x0000000000027941 */ /* 0x000fea0003800200 */
.L_x_170:
        /* <DEDUP_REMOVED lines=12> */
.L_x_163:
[----:B------:R-:W-:Y:S05]  /*3f30*/  BSYNC.RECONVERGENT B1 ;  /* 0x0000000000017941 */ /* 0x000fea0003800200 */
.L_x_161:
        /* <DEDUP_REMOVED lines=50> */
[----:B------:R-:W-:-:S07]  /*4260*/  FADD R0, R18, R19 ;  /* 0x0000001312007221 */ /* 0x000fce0000000000 */
.L_x_133:
[----:B------:R-:W-:Y:S05]  /*4270*/  BSYNC.RECONVERGENT B0 ;  /* 0x0000000000007941 */ /* 0x000fea0003800200 */
.L_x_117:
[----:B------:R-:W-:Y:S05]  /*4280*/  @P0 EXIT ;  /* 0x000000000000094d */ /* 0x000fea0003800000 */
[----:B0-23--:R-:W0:Y:S01]  /*4290*/  LDC.64 R2, c[0x0][0x388] ;  /* 0x0000e200ff027b82 */ /* 0x00de220000000a00 */
[----:B------:R-:W4:Y:S02]  /*42a0*/  LDCU UR4, c[0x0][0x398] ;  /* 0x00007300ff0477ac */ /* 0x000f240008000800 */
[----:B----4-:R-:W-:-:S05]  /*42b0*/  FADD R5, R0, UR4 ;  /* 0x0000000400057e21 */ /* 0x010fca0008000000 */
[----:B0-----:R-:W-:Y:S01]  /*42c0*/  STG.E desc[UR6][R2.64], R5 ;  /* 0x0000000502007986 */ /* 0x001fe2000c101906 */
[----:B------:R-:W-:Y:S05]  /*42d0*/  EXIT ;  /* 0x000000000000794d */ /* 0x000fea0003800000 */
.L_x_172:
        /* <DEDUP_REMOVED lines=10> */
.L_x_4151:


//--------------------- .text._ZN3cub18CUB_300001_SM_10006detail6reduce18DeviceReduceKernelINS2_10policy_hubIfjN4cuda3std3__44plusIfEEE10Policy1000EN6thrust24THRUST_300001_SM_1000_NS6detail15normal_iteratorINSD_10device_ptrIfEEEEjS9_fNS7_10__identityEEEvT0_PT3_T1_NS0_13GridEvenShareISN_EET2_T4_ --------------------------
	.section	.text._ZN3cub18CUB_300001_SM_10006detail6reduce18DeviceReduceKernelINS2_10policy_hubIfjN4cuda3std3__44plusIfEEE10Policy1000EN6thrust24THRUST_300001_SM_1000_NS6detail15normal_iteratorINSD_10device_ptrIfEEEEjS9_fNS7_10__identityEEEvT0_PT3_T1_NS0_13GridEvenShareISN_EET2_T4_,"ax",@progbits
	.align	128
        .global         _ZN3cub18CUB_300001_SM_10006detail6reduce18DeviceReduceKernelINS2_10policy_hubIfjN4cuda3std3__44plusIfEEE10Policy1000EN6thrust24THRUST_300001_SM_1000_NS6detail15normal_iteratorINSD_10device_ptrIfEEEEjS9_fNS7_10__identityEEEvT0_PT3_T1_NS0_13GridEvenShareISN_EET2_T4_
        .type           _ZN3cub18CUB_300001_SM_10006detail6reduce18DeviceReduceKernelINS2_10policy_hubIfjN4cuda3std3__44plusIfEEE10Policy1000EN6thrust24THRUST_300001_SM_1000_NS6detail15normal_iteratorINSD_10device_ptrIfEEEEjS9_fNS7_10__identityEEEvT0_PT3_T1_NS0_13GridEvenShareISN_EET2_T4_,@function
        .size           _ZN3cub18CUB_300001_SM_10006detail6reduce18DeviceReduceKernelINS2_10policy_hubIfjN4cuda3std3__44plusIfEEE10Policy1000EN6thrust24THRUST_300001_SM_1000_NS6detail15normal_iteratorINSD_10device_ptrIfEEEEjS9_fNS7_10__identityEEEvT0_PT3_T1_NS0_13GridEvenShareISN_EET2_T4_,(.L_x_4152 - _ZN3cub18CUB_300001_SM_10006detail6reduce18DeviceReduceKernelINS2_10policy_hubIfjN4cuda3std3__44plusIfEEE10Policy1000EN6thrust24THRUST_300001_SM_1000_NS6detail15normal_iteratorINSD_10device_ptrIfEEEEjS9_fNS7_10__identityEEEvT0_PT3_T1_NS0_13GridEvenShareISN_EET2_T4_)
        .other          _ZN3cub18CUB_300001_SM_10006detail6reduce18DeviceReduceKernelINS2_10policy_hubIfjN4cuda3std3__44plusIfEEE10Policy1000EN6thrust24THRUST_300001_SM_1000_NS6detail15normal_iteratorINSD_10device_ptrIfEEEEjS9_fNS7_10__identityEEEvT0_PT3_T1_NS0_13GridEvenShareISN_EET2_T4_,@"STO_CUDA_ENTRY STV_DEFAULT"
_ZN3cub18CUB_300001_SM_10006detail6reduce18DeviceReduceKernelINS2_10policy_hubIfjN4cuda3std3__44plusIfEEE10Policy1000EN6thrust24THRUST_300001_SM_1000_NS6detail15normal_iteratorINSD_10device_ptrIfEEEEjS9_fNS7_10__identityEEEvT0_PT3_T1_NS0_13GridEvenShareISN_EET2_T4_:
.text._ZN3cub18CUB_300001_SM_10006detail6reduce18DeviceReduceKernelINS2_10policy_hubIfjN4cuda3std3__44plusIfEEE10Policy1000EN6thrust24THRUST_300001_SM_1000_NS6detail15normal_iteratorINSD_10device_ptrIfEEEEjS9_fNS7_10__identityEEEvT0_PT3_T1_NS0_13GridEvenShareISN_EET2_T4_:
[----:B------:R-:W-:Y:S01]  /*0000*/  LDC R1, c[0x0][0x37c] ;  /* 0x0000df00ff017b82 */ /* 0x000fe20000000800 */
[----:B------:R-:W0:Y:S07]  /*0010*/  S2R R3, SR_CTAID.X ;  /* 0x0000000000037919 */ /* 0x000e2e0000002500 */
[----:B------:R-:W1:Y:S01]  /*0020*/  LDC.64 R6, c[0x0][0x3a8] ;  /* 0x0000ea00ff067b82 */ /* 0x000e620000000a00 */
[----:B------:R-:W2:Y:S01]  /*0030*/  LDCU.64 UR6, c[0x0][0x358] ;  /* 0x00006b00ff0677ac */ /* 0x000ea20008000a00 */
[----:B------:R-:W-:Y:S01]  /*0040*/  BSSY.RECONVERGENT B0, `(.L_x_173) ;  /* 0x000027a000007945 */ /* 0x000fe20003800200 */
[----:B-1----:R-:W-:Y:S01]  /*0050*/  SHF.L.U32 R13, R7, 0xd, RZ ;  /* 0x0000000d070d7819 */ /* 0x002fe200000006ff */
[----:B0-----:R-:W-:-:S05]  /*0060*/  IMAD R0, R3, -0x2000, R6 ;  /* 0xffffe00003007824 */ /* 0x001fca00078e0206 */
[----:B------:R-:W-:-:S13]  /*0070*/  ISETP.GT.U32.AND P0, PT, R0, 0x1fff, PT ;  /* 0x00001fff0000780c */ /* 0x000fda0003f04070 */
[----:B--2---:R-:W-:Y:S05]  /*0080*/  @P0 BRA `(.L_x_174) ;  /* 0x0000001000d40947 */ /* 0x004fea0003800000 */
[----:B------:R-:W0:Y:S01]  /*0090*/  S2R R2, SR_TID.X ;  /* 0x0000000000027919 */ /* 0x000e220000002100 */
[----:B------:R-:W-:Y:S01]  /*00a0*/  BSSY.RECONVERGENT B1, `(.L_x_175) ;  /* 0x000000a000017945 */ /* 0x000fe20003800200 */
[----:B------:R-:W-:Y:S01]  /*00b0*/  HFMA2 R15, -RZ, RZ, 0, 0 ;  /* 0x00000000ff0f7431 */ /* 0x000fe200000001ff */
[----:B0-----:R-:W-:Y:S02]  /*00c0*/  ISETP.GE.U32.AND P0, PT, R2, R0, PT ;  /* 0x000000000200720c */ /* 0x001fe40003f06070 */
[----:B------:R-:W-:-:S11]  /*00d0*/  MOV R4, R2 ;  /* 0x0000000200047202 */ /* 0x000fd60000000f00 */
[----:B------:R-:W-:Y:S05]  /*00e0*/  @P0 BRA `(.L_x_176) ;  /* 0x0000000000140947 */ /* 0x000fea0003800000 */
[----:B------:R-:W0:Y:S01]  /*00f0*/  LDC.64 R8, c[0x0][0x380] ;  /* 0x0000e000ff087b82 */ /* 0x000e220000000a00 */
[----:B------:R-:W-:-:S05]  /*0100*/  LEA R5, R3, R2, 0xd ;  /* 0x0000000203057211 */ /* 0x000fca00078e68ff */
[----:B0-----:R-:W-:-:S05]  /*0110*/  IMAD.WIDE.U32 R8, R5, 0x4, R8 ;  /* 0x0000000405087825 */ /* 0x001fca00078e0008 */
[----:B------:R0:W5:Y:S01]  /*0120*/  LDG.E R15, desc[UR6][R8.64] ;  /* 0x00000006080f7981 */ /* 0x000162000c1e1900 */
[----:B------:R-:W-:-:S07]  /*0130*/  IADD3 R4, PT, PT, R2, 0x200, RZ ;  /* 0x0000020002047810 */ /* 0x000fce0007ffe0ff */
.L_x_176:
[----:B------:R-:W-:Y:S05]  /*0140*/  BSYNC.RECONVERGENT B1 ;  /* 0x0000000000017941 */ /* 0x000fea0003800200 */
.L_x_175:
[----:B------:R-:W-:Y:S01]  /*0150*/  ISETP.GE.U32.AND P0, PT, R4, R0, PT ;  /* 0x000000000400720c */ /* 0x000fe20003f06070 */
[----:B------:R-:W-:-:S12]  /*0160*/  BSSY.RECONVERGENT B1, `(.L_x_177) ;  /* 0x00000a5000017945 */ /* 0x000fd80003800200 */
[----:B------:R-:W-:Y:S05]  /*0170*/  @P0 BRA `(.L_x_178) ;  /* 0x00000008008c0947 */ /* 0x000fea0003800000 */
[----:B------:R-:W-:Y:S01]  /*0180*/  LOP3.LUT R5, RZ, R4, RZ, 0x33, !PT ;  /* 0x00000004ff057212 */ /* 0x000fe200078e33ff */
[----:B------:R-:W-:Y:S03]  /*0190*/  BSSY.RECONVERGENT B2, `(.L_x_179) ;  /* 0x0000053000027945 */ /* 0x000fe60003800200 */
[----:B------:R-:W-:-:S05]  /*01a0*/  IADD3 R6, PT, PT, R5, R6, RZ ;  /* 0x0000000605067210 */ /* 0x000fca0007ffe0ff */
[----:B------:R-:W-:-:S05]  /*01b0*/  IMAD R6, R3, -0x2000, R6 ;  /* 0xffffe00003067824 */ /* 0x000fca00078e0206 */
[C---:B------:R-:W-:Y:S02]  /*01c0*/  ISETP.GE.U32.AND P0, PT, R6.reuse, 0x1e00, PT ;  /* 0x00001e000600780c */ /* 0x040fe40003f06070 */
[----:B------:R-:W-:-:S04]  /*01d0*/  LEA.HI R5, R6, 0x1, RZ, 0x17 ;  /* 0x0000000106057811 */ /* 0x000fc800078fb8ff */
[----:B------:R-:W-:-:S07]  /*01e0*/  LOP3.LUT R6, R5, 0xf, RZ, 0xc0, !PT ;  /* 0x0000000f05067812 */ /* 0x000fce00078ec0ff */
[----:B------:R-:W-:Y:S05]  /*01f0*/  @!P0 BRA `(.L_x_180) ;  /* 0x0000000400308947 */ /* 0x000fea0003800000 */
[----:B------:R-:W-:Y:S01]  /*0200*/  LOP3.LUT R10, R5, 0xfffff0, RZ, 0xc0, !PT ;  /* 0x00fffff0050a7812 */ /* 0x000fe200078ec0ff */
[----:B------:R-:W-:Y:S01]  /*0210*/  BSSY.RECONVERGENT B3, `(.L_x_181) ;  /* 0x0000049000037945 */ /* 0x000fe20003800200 */
[----:B0-----:R-:W-:Y:S02]  /*0220*/  LOP3.LUT R9, R4, 0x1000, RZ, 0xfc, !PT ;  /* 0x0000100004097812 */ /* 0x001fe400078efcff */
[----:B------:R-:W-:Y:S02]  /*0230*/  LEA R4, R3, R4, 0xd ;  /* 0x0000000403047211 */ /* 0x000fe400078e68ff */
[----:B------:R-:W-:-:S07]  /*0240*/  IADD3 R10, PT, PT, -R10, RZ, RZ ;  /* 0x000000ff0a0a7210 */ /* 0x000fce0007ffe1ff */
.L_x_182:
[----:B------:R-:W0:Y:S02]  /*0250*/  LDC.64 R12, c[0x0][0x380] ;  /* 0x0000e000ff0c7b82 */ /* 0x000e240000000a00 */
[----:B0-----:R-:W-:-:S05]  /*0260*/  IMAD.WIDE.U32 R22, R4, 0x4, R12 ;  /* 0x0000000404167825 */ /* 0x001fca00078e000c */
[----:B------:R0:W2:Y:S01]  /*0270*/  LDG.E R8, desc[UR6][R22.64] ;  /* 0x0000000616087981 */ /* 0x0000a2000c1e1900 */
[C---:B------:R-:W-:Y:S02]  /*0280*/  IADD3 R25, PT, PT, R4.reuse, 0x200, RZ ;  /* 0x0000020004197810 */ /* 0x040fe40007ffe0ff */
[C---:B------:R-:W-:Y:S02]  /*0290*/  IADD3 R21, PT, PT, R4.reuse, 0x400, RZ ;  /* 0x0000040004157810 */ /* 0x040fe40007ffe0ff */
[C---:B------:R-:W-:Y:S01]  /*02a0*/  IADD3 R17, PT, PT, R4.reuse, 0x600, RZ ;  /* 0x0000060004117810 */ /* 0x040fe20007ffe0ff */
[----:B------:R-:W-:Y:S01]  /*02b0*/  IMAD.WIDE.U32 R24, R25, 0x4, R12 ;  /* 0x0000000419187825 */ /* 0x000fe200078e000c */
[----:B------:R-:W-:-:S03]  /*02c0*/  IADD3 R19, PT, PT, R4, 0x800, RZ ;  /* 0x0000080004137810 */ /* 0x000fc60007ffe0ff */
[--C-:B------:R-:W-:Y:S01]  /*02d0*/  IMAD.WIDE.U32 R20, R21, 0x4, R12.reuse ;  /* 0x0000000415147825 */ /* 0x100fe200078e000c */
[----:B------:R-:W3:Y:S01]  /*02e0*/  LDG.E R7, desc[UR6][R24.64] ;  /* 0x0000000618077981 */ /* 0x000ee2000c1e1900 */
[C---:B------:R-:W-:Y:S02]  /*02f0*/  IADD3 R11, PT, PT, R4.reuse, 0xa00, RZ ;  /* 0x00000a00040b7810 */ /* 0x040fe40007ffe0ff */
[--C-:B------:R-:W-:Y:S01]  /*0300*/  IMAD.WIDE.U32 R16, R17, 0x4, R12.reuse ;  /* 0x0000000411107825 */ /* 0x100fe200078e000c */
[----:B------:R1:W4:Y:S01]  /*0310*/  LDG.E R29, desc[UR6][R20.64] ;  /* 0x00000006141d7981 */ /* 0x000322000c1e1900 */
[C---:B------:R-:W-:Y:S02]  /*0320*/  IADD3 R14, PT, PT, R4.reuse, 0xc00, RZ ;  /* 0x00000c00040e7810 */ /* 0x040fe40007ffe0ff */
[--C-:B------:R-:W-:Y:S01]  /*0330*/  IMAD.WIDE.U32 R18, R19, 0x4, R12.reuse ;  /* 0x0000000413127825 */ /* 0x100fe200078e000c */
[----:B------:R1:W4:Y:S03]  /*0340*/  LDG.E R28, desc[UR6][R16.64] ;  /* 0x00000006101c7981 */ /* 0x000326000c1e1900 */
[----:B0-----:R-:W-:Y:S01]  /*0350*/  IMAD.WIDE.U32 R22, R11, 0x4, R12 ;  /* 0x000000040b167825 */ /* 0x001fe200078e000c */
[----:B------:R-:W4:Y:S01]  /*0360*/  LDG.E R27, desc[UR6][R18.64] ;  /* 0x00000006121b7981 */ /* 0x000f22000c1e1900 */
[----:B------:R-:W-:-:S02]  /*0370*/  IADD3 R11, PT, PT, R4, 0xe00, RZ ;  /* 0x00000e00040b7810 */ /* 0x000fc40007ffe0ff */
[--C-:B-1----:R-:W-:Y:S01]  /*0380*/  IMAD.WIDE.U32 R20, R14, 0x4, R12.reuse ;  /* 0x000000040e147825 */ /* 0x102fe200078e000c */
[----:B------:R0:W4:Y:S01]  /*0390*/  LDG.E R26, desc[UR6][R22.64] ;  /* 0x00000006161a7981 */ /* 0x000122000c1e1900 */
[C---:B------:R-:W-:Y:S02]  /*03a0*/  IADD3 R14, PT, PT, R4.reuse, 0x1000, RZ ;  /* 0x00001000040e7810 */ /* 0x040fe40007ffe0ff */
[C---:B------:R-:W-:Y:S01]  /*03b0*/  IADD3 R24, PT, PT, R4.reuse, 0x1200, RZ ;  /* 0x0000120004187810 */ /* 0x040fe20007ffe0ff */
[--C-:B------:R-:W-:Y:S01]  /*03c0*/  IMAD.WIDE.U32 R16, R11, 0x4, R12.reuse ;  /* 0x000000040b107825 */ /* 0x100fe200078e000c */
[----:B------:R1:W4:Y:S01]  /*03d0*/  LDG.E R25, desc[UR6][R20.64] ;  /* 0x0000000614197981 */ /* 0x000322000c1e1900 */
[----:B------:R-:W-:Y:S02]  /*03e0*/  IADD3 R11, PT, PT, R4, 0x1400, RZ ;  /* 0x00001400040b7810 */ /* 0x000fe40007ffe0ff */
[--C-:B0-----:R-:W-:Y:S02]  /*03f0*/  IMAD.WIDE.U32 R22, R24, 0x4, R12.reuse ;  /* 0x0000000418167825 */ /* 0x101fe400078e000c */
[----:B------:R0:W4:Y:S02]  /*0400*/  LDG.E R24, desc[UR6][R16.64] ;  /* 0x0000000610187981 */ /* 0x000124000c1e1900 */
[--C-:B-1----:R-:W-:Y:S01]  /*0410*/  IMAD.WIDE.U32 R20, R14, 0x4, R12.reuse ;  /* 0x000000040e147825 */ /* 0x102fe200078e000c */
[C---:B------:R-:W-:Y:S01]  /*0420*/  IADD3 R14, PT, PT, R4.reuse, 0x1600, RZ ;  /* 0x00001600040e7810 */ /* 0x040fe20007ffe0ff */
[----:B------:R1:W4:Y:S04]  /*0430*/  LDG.E R18, desc[UR6][R22.64] ;  /* 0x0000000616127981 */ /* 0x000328000c1e1900 */
[----:B------:R1:W4:Y:S01]  /*0440*/  LDG.E R19, desc[UR6][R20.64] ;  /* 0x0000000614137981 */ /* 0x000322000c1e1900 */
[----:B0-----:R-:W-:Y:S01]  /*0450*/  IMAD.WIDE.U32 R16, R11, 0x4, R12 ;  /* 0x000000040b107825 */ /* 0x001fe200078e000c */
[----:B-1----:R-:W-:-:S04]  /*0460*/  IADD3 R23, PT, PT, R4, 0x1800, RZ ;  /* 0x0000180004177810 */ /* 0x002fc80007ffe0ff */
[----:B------:R0:W4:Y:S01]  /*0470*/  LDG.E R11, desc[UR6][R16.64] ;  /* 0x00000006100b7981 */ /* 0x000122000c1e1900 */
[C---:B------:R-:W-:Y:S01]  /*0480*/  IADD3 R21, PT, PT, R4.reuse, 0x1a00, RZ ;  /* 0x00001a0004157810 */ /* 0x040fe20007ffe0ff */
[----:B0-----:R-:W-:Y:S01]  /*0490*/  IMAD.WIDE.U32 R16, R23, 0x4, R12 ;  /* 0x0000000417107825 */ /* 0x001fe200078e000c */
[----:B------:R-:W-:-:S03]  /*04a0*/  IADD3 R23, PT, PT, R4, 0x1c00, RZ ;  /* 0x00001c0004177810 */ /* 0x000fc60007ffe0ff */
[--C-:B------:R-:W-:Y:S02]  /*04b0*/  IMAD.WIDE.U32 R20, R21, 0x4, R12.reuse ;  /* 0x0000000415147825 */ /* 0x100fe400078e000c */
[----:B------:R-:W4:Y:S02]  /*04c0*/  LDG.E R16, desc[UR6][R16.64] ;  /* 0x0000000610107981 */ /* 0x000f24000c1e1900 */
[----:B------:R-:W-:Y:S02]  /*04d0*/  IMAD.WIDE.U32 R22, R23, 0x4, R12 ;  /* 0x0000000417167825 */ /* 0x000fe400078e000c */
[----:B------:R-:W4:Y:S04]  /*04e0*/  LDG.E R20, desc[UR6][R20.64] ;  /* 0x0000000614147981 */ /* 0x000f28000c1e1900 */
[----:B------:R-:W4:Y:S01]  /*04f0*/  LDG.E R22, desc[UR6][R22.64] ;  /* 0x0000000616167981 */ /* 0x000f22000c1e1900 */
[----:B--2--5:R-:W-:Y:S01]  /*0500*/  FADD R8, R8, R15 ;  /* 0x0000000f08087221 */ /* 0x024fe20000000000 */
[----:B------:R-:W-:-:S06]  /*0510*/  IMAD.WIDE.U32 R14, R14, 0x4, R12 ;  /* 0x000000040e0e7825 */ /* 0x000fcc00078e000c */
[----:B------:R0:W2:Y:S02]  /*0520*/  LDG.E R14, desc[UR6][R14.64] ;  /* 0x000000060e0e7981 */ /* 0x0000a4000c1e1900 */
[----:B0-----:R-:W-:-:S05]  /*0530*/  IADD3 R15, PT, PT, R4, 0x1e00, RZ ;  /* 0x00001e00040f7810 */ /* 0x001fca0007ffe0ff */
[----:B------:R-:W-:-:S06]  /*0540*/  IMAD.WIDE.U32 R12, R15, 0x4, R12 ;  /* 0x000000040f0c7825 */ /* 0x000fcc00078e000c */
[----:B------:R-:W2:Y:S01]  /*0550*/  LDG.E R12, desc[UR6][R12.64] ;  /* 0x000000060c0c7981 */ /* 0x000ea2000c1e1900 */
        /* <DEDUP_REMOVED lines=8> */
[----:B------:R-:W-:Y:S01]  /*05e0*/  FADD R18, R19, R18 ;  /* 0x0000001213127221 */ /* 0x000fe20000000000 */
[----:B------:R-:W-:-:S03]  /*05f0*/  IADD3 R10, PT, PT, R10, 0x10, RZ ;  /* 0x000000100a0a7810 */ /* 0x000fc60007ffe0ff */
[----:B------:R-:W-:Y:S01]  /*0600*/  FADD R11, R18, R11 ;  /* 0x0000000b120b7221 */ /* 0x000fe20000000000 */
[----:B------:R-:W-:Y:S02]  /*0610*/  ISETP.NE.AND P0, PT, R10, RZ, PT ;  /* 0x000000ff0a00720c */ /* 0x000fe40003f05270 */
[----:B------:R-:W-:Y:S02]  /*0620*/  IADD3 R9, PT, PT, R9, 0x2000, RZ ;  /* 0x0000200009097810 */ /* 0x000fe40007ffe0ff */
[----:B------:R-:W-:Y:S01]  /*0630*/  IADD3 R4, PT, PT, R4, 0x2000, RZ ;  /* 0x0000200004047810 */ /* 0x000fe20007ffe0ff */
[----:B--2---:R-:W-:-:S04]  /*0640*/  FADD R11, R11, R14 ;  /* 0x0000000e0b0b7221 */ /* 0x004fc80000000000 */
[----:B------:R-:W-:-:S04]  /*0650*/  FADD R11, R11, R16 ;  /* 0x000000100b0b7221 */ /* 0x000fc80000000000 */
[----:B------:R-:W-:-:S04]  /*0660*/  FADD R11, R11, R20 ;  /* 0x000000140b0b7221 */ /* 0x000fc80000000000 */
[----:B------:R-:W-:-:S04]  /*0670*/  FADD R11, R11, R22 ;  /* 0x000000160b0b7221 */ /* 0x000fc80000000000 */
[----:B------:R-:W-:Y:S01]  /*0680*/  FADD R15, R11, R12 ;  /* 0x0000000c0b0f7221 */ /* 0x000fe20000000000 */
[----:B------:R-:W-:Y:S06]  /*0690*/  @P0 BRA `(.L_x_182) ;  /* 0xfffffff800ec0947 */ /* 0x000fec000383ffff */
[----:B------:R-:W-:Y:S05]  /*06a0*/  BSYNC.RECONVERGENT B3 ;  /* 0x0000000000037941 */ /* 0x000fea0003800200 */
.L_x_181:
[----:B------:R-:W-:-:S07]  /*06b0*/  IADD3 R4, PT, PT, R9, -0x1000, RZ ;  /* 0xfffff00009047810 */ /* 0x000fce0007ffe0ff */
.L_x_180:
[----:B------:R-:W-:Y:S05]  /*06c0*/  BSYNC.RECONVERGENT B2 ;  /* 0x0000000000027941 */ /* 0x000fea0003800200 */
.L_x_179:
[----:B------:R-:W-:-:S13]  /*06d0*/  ISETP.NE.AND P0, PT, R6, RZ, PT ;  /* 0x000000ff0600720c */ /* 0x000fda0003f05270 */
[----:B------:R-:W-:Y:S05]  /*06e0*/  @!P0 BRA `(.L_x_178) ;  /* 0x0000000400308947 */ /* 0x000fea0003800000 */
[----:B------:R-:W-:Y:S01]  /*06f0*/  ISETP.GE.U32.AND P0, PT, R6, 0x8, PT ;  /* 0x000000080600780c */ /* 0x000fe20003f06070 */
[----:B------:R-:W-:Y:S01]  /*0700*/  BSSY.RECONVERGENT B2, `(.L_x_183) ;  /* 0x0000026000027945 */ /* 0x000fe20003800200 */
[----:B------:R-:W-:-:S04]  /*0710*/  LOP3.LUT R22, R5, 0x7, RZ, 0xc0, !PT ;  /* 0x0000000705167812 */ /* 0x000fc800078ec0ff */
[----:B------:R-:W-:-:S07]  /*0720*/  ISETP.NE.AND P1, PT, R22, RZ, PT ;  /* 0x000000ff1600720c */ /* 0x000fce0003f25270 */
[----:B------:R-:W-:Y:S06]  /*0730*/  @!P0 BRA `(.L_x_184) ;  /* 0x0000000000888947 */ /* 0x000fec0003800000 */
[----:B------:R-:W1:Y:S01]  /*0740*/  LDC.64 R6, c[0x0][0x380] ;  /* 0x0000e000ff067b82 */ /* 0x000e620000000a00 */
[----:B------:R-:W-:-:S04]  /*0750*/  LEA R19, R3, R4, 0xd ;  /* 0x0000000403137211 */ /* 0x000fc800078e68ff */
[C---:B------:R-:W-:Y:S02]  /*0760*/  IADD3 R17, PT, PT, R19.reuse, 0x200, RZ ;  /* 0x0000020013117810 */ /* 0x040fe40007ffe0ff */
[C---:B------:R-:W-:Y:S02]  /*0770*/  IADD3 R21, PT, PT, R19.reuse, 0x400, RZ ;  /* 0x0000040013157810 */ /* 0x040fe40007ffe0ff */
[C---:B------:R-:W-:Y:S02]  /*0780*/  IADD3 R13, PT, PT, R19.reuse, 0x600, RZ ;  /* 0x00000600130d7810 */ /* 0x040fe40007ffe0ff */
[C---:B0-----:R-:W-:Y:S01]  /*0790*/  IADD3 R9, PT, PT, R19.reuse, 0x800, RZ ;  /* 0x0000080013097810 */ /* 0x041fe20007ffe0ff */
[----:B-1----:R-:W-:-:S04]  /*07a0*/  IMAD.WIDE.U32 R10, R19, 0x4, R6 ;  /* 0x00000004130a7825 */ /* 0x002fc800078e0006 */
[--C-:B------:R-:W-:Y:S01]  /*07b0*/  IMAD.WIDE.U32 R16, R17, 0x4, R6.reuse ;  /* 0x0000000411107825 */ /* 0x100fe200078e0006 */
[----:B------:R0:W2:Y:S03]  /*07c0*/  LDG.E R14, desc[UR6][R10.64] ;  /* 0x000000060a0e7981 */ /* 0x0000a6000c1e1900 */
[--C-:B------:R-:W-:Y:S01]  /*07d0*/  IMAD.WIDE.U32 R20, R21, 0x4, R6.reuse ;  /* 0x0000000415147825 */ /* 0x100fe200078e0006 */
[----:B------:R1:W3:Y:S03]  /*07e0*/  LDG.E R18, desc[UR6][R16.64] ;  /* 0x0000000610127981 */ /* 0x0002e6000c1e1900 */
[--C-:B------:R-:W-:Y:S01]  /*07f0*/  IMAD.WIDE.U32 R12, R13, 0x4, R6.reuse ;  /* 0x000000040d0c7825 */ /* 0x100fe200078e0006 */
[----:B------:R-:W-:Y:S01]  /*0800*/  IADD3 R23, PT, PT, R19, 0xa00, RZ ;  /* 0x00000a0013177810 */ /* 0x000fe20007ffe0ff */
[----:B------:R-:W4:Y:S02]  /*0810*/  LDG.E R20, desc[UR6][R20.64] ;  /* 0x0000000614147981 */ /* 0x000f24000c1e1900 */
[--C-:B------:R-:W-:Y:S01]  /*0820*/  IMAD.WIDE.U32 R8, R9, 0x4, R6.reuse ;  /* 0x0000000409087825 */ /* 0x100fe200078e0006 */
[----:B------:R-:W-:Y:S01]  /*0830*/  IADD3 R25, PT, PT, R19, 0xc00, RZ ;  /* 0x00000c0013197810 */ /* 0x000fe20007ffe0ff */
[----:B------:R-:W4:Y:S02]  /*0840*/  LDG.E R12, desc[UR6][R12.64] ;  /* 0x000000060c0c7981 */ /* 0x000f24000c1e1900 */
[--C-:B0-----:R-:W-:Y:S01]  /*0850*/  IMAD.WIDE.U32 R10, R23, 0x4, R6.reuse ;  /* 0x00000004170a7825 */ /* 0x101fe200078e0006 */
[----:B------:R-:W-:Y:S01]  /*0860*/  IADD3 R19, PT, PT, R19, 0xe00, RZ ;  /* 0x00000e0013137810 */ /* 0x000fe20007ffe0ff */
[----:B------:R-:W4:Y:S02]  /*0870*/  LDG.E R8, desc[UR6][R8.64] ;  /* 0x0000000608087981 */ /* 0x000f24000c1e1900 */
[----:B-1----:R-:W-:-:S02]  /*0880*/  IMAD.WIDE.U32 R16, R25, 0x4, R6 ;  /* 0x0000000419107825 */ /* 0x002fc400078e0006 */
[----:B------:R-:W4:Y:S02]  /*0890*/  LDG.E R11, desc[UR6][R10.64] ;  /* 0x000000060a0b7981 */ /* 0x000f24000c1e1900 */
[----:B------:R-:W-:Y:S02]  /*08a0*/  IMAD.WIDE.U32 R6, R19, 0x4, R6 ;  /* 0x0000000413067825 */ /* 0x000fe400078e0006 */
[----:B------:R-:W4:Y:S04]  /*08b0*/  LDG.E R17, desc[UR6][R16.64] ;  /* 0x0000000610117981 */ /* 0x000f28000c1e1900 */
[----:B------:R-:W4:Y:S01]  /*08c0*/  LDG.E R7, desc[UR6][R6.64] ;  /* 0x0000000606077981 */ /* 0x000f22000c1e1900 */
        /* <DEDUP_REMOVED lines=9> */
.L_x_184:
[----:B------:R-:W-:Y:S05]  /*0960*/  BSYNC.RECONVERGENT B2 ;  /* 0x0000000000027941 */ /* 0x000fea0003800200 */
.L_x_183:
[----:B------:R-:W-:Y:S05]  /*0970*/  @!P1 BRA `(.L_x_178) ;  /* 0x00000000008c9947 */ /* 0x000fea0003800000 */
[----:B------:R-:W-:Y:S01]  /*0980*/  ISETP.GE.U32.AND P0, PT, R22, 0x4, PT ;  /* 0x000000041600780c */ /* 0x000fe20003f06070 */
[----:B------:R-:W-:Y:S01]  /*0990*/  BSSY.RECONVERGENT B2, `(.L_x_185) ;  /* 0x0000016000027945 */ /* 0x000fe20003800200 */
[----:B------:R-:W-:-:S04]  /*09a0*/  LOP3.LUT R5, R5, 0x3, RZ, 0xc0, !PT ;  /* 0x0000000305057812 */ /* 0x000fc800078ec0ff */
[----:B------:R-:W-:-:S07]  /*09b0*/  ISETP.NE.AND P1, PT, R5, RZ, PT ;  /* 0x000000ff0500720c */ /* 0x000fce0003f25270 */
[----:B------:R-:W-:Y:S06]  /*09c0*/  @!P0 BRA `(.L_x_186) ;  /* 0x0000000000488947 */ /* 0x000fec0003800000 */
[----:B------:R-:W0:Y:S01]  /*09d0*/  LDC.64 R6, c[0x0][0x380] ;  /* 0x0000e000ff067b82 */ /* 0x000e220000000a00 */
[----:B------:R-:W-:-:S04]  /*09e0*/  LEA R13, R3, R4, 0xd ;  /* 0x00000004030d7211 */ /* 0x000fc800078e68ff */
[C---:B------:R-:W-:Y:S02]  /*09f0*/  IADD3 R11, PT, PT, R13.reuse, 0x200, RZ ;  /* 0x000002000d0b7810 */ /* 0x040fe40007ffe0ff */
[C---:B------:R-:W-:Y:S02]  /*0a00*/  IADD3 R17, PT, PT, R13.reuse, 0x400, RZ ;  /* 0x000004000d117810 */ /* 0x040fe40007ffe0ff */
[C---:B------:R-:W-:Y:S01]  /*0a10*/  IADD3 R19, PT, PT, R13.reuse, 0x600, RZ ;  /* 0x000006000d137810 */ /* 0x040fe20007ffe0ff */
[----:B0-----:R-:W-:-:S04]  /*0a20*/  IMAD.WIDE.U32 R8, R13, 0x4, R6 ;  /* 0x000000040d087825 */ /* 0x001fc800078e0006 */
[--C-:B------:R-:W-:Y:S02]  /*0a30*/  IMAD.WIDE.U32 R10, R11, 0x4, R6.reuse ;  /* 0x000000040b0a7825 */ /* 0x100fe400078e0006 */
[----:B------:R-:W2:Y:S02]  /*0a40*/  LDG.E R8, desc[UR6][R8.64] ;  /* 0x0000000608087981 */ /* 0x000ea4000c1e1900 */
[--C-:B------:R-:W-:Y:S02]  /*0a50*/  IMAD.WIDE.U32 R12, R17, 0x4, R6.reuse ;  /* 0x00000004110c7825 */ /* 0x100fe400078e0006 */
[----:B------:R-:W3:Y:S02]  /*0a60*/  LDG.E R10, desc[UR6][R10.64] ;  /* 0x000000060a0a7981 */ /* 0x000ee4000c1e1900 */
[----:B------:R-:W-:Y:S02]  /*0a70*/  IMAD.WIDE.U32 R6, R19, 0x4, R6 ;  /* 0x0000000413067825 */ /* 0x000fe400078e0006 */
[----:B------:R-:W4:Y:S04]  /*0a80*/  LDG.E R12, desc[UR6][R12.64] ;  /* 0x000000060c0c7981 */ /* 0x000f28000c1e1900 */
[----:B------:R-:W4:Y:S01]  /*0a90*/  LDG.E R6, desc[UR6][R6.64] ;  /* 0x0000000606067981 */ /* 0x000f22000c1e1900 */
[----:B------:R-:W-:Y:S01]  /*0aa0*/  IADD3 R4, PT, PT, R4, 0x800, RZ ;  /* 0x0000080004047810 */ /* 0x000fe20007ffe0ff */
[----:B--2--5:R-:W-:-:S04]  /*0ab0*/  FADD R15, R15, R8 ;  /* 0x000000080f0f7221 */ /* 0x024fc80000000000 */
[----:B---3--:R-:W-:-:S04]  /*0ac0*/  FADD R15, R15, R10 ;  /* 0x0000000a0f0f7221 */ /* 0x008fc80000000000 */
[----:B----4-:R-:W-:-:S04]  /*0ad0*/  FADD R15, R15, R12 ;  /* 0x0000000c0f0f7221 */ /* 0x010fc80000000000 */
[----:B------:R-:W-:-:S07]  /*0ae0*/  FADD R15, R15, R6 ;  /* 0x000000060f0f7221 */ /* 0x000fce0000000000 */
.L_x_186:
[----:B------:R-:W-:Y:S05]  /*0af0*/  BSYNC.RECONVERGENT B2 ;  /* 0x0000000000027941 */ /* 0x000fea0003800200 */
.L_x_185:
[----:B------:R-:W-:Y:S05]  /*0b00*/  @!P1 BRA `(.L_x_178) ;  /* 0x0000000000289947 */ /* 0x000fea0003800000 */
[----:B------:R-:W1:Y:S01]  /*0b10*/  LDC.64 R6, c[0x0][0x380] ;  /* 0x0000e000ff067b82 */ /* 0x000e620000000a00 */
[----:B0-----:R-:W-:Y:S02]  /*0b20*/  LEA R9, R3, R4, 0xd ;  /* 0x0000000403097211 */ /* 0x001fe400078e68ff */
[----:B------:R-:W-:-:S07]  /*0b30*/  IADD3 R8, PT, PT, -R5, RZ, RZ ;  /* 0x000000ff05087210 */ /* 0x000fce0007ffe1ff */
.L_x_187:
[----:B-1----:R-:W-:-:S06]  /*0b40*/  IMAD.WIDE.U32 R4, R9, 0x4, R6 ;  /* 0x0000000409047825 */ /* 0x002fcc00078e0006 */
[----:B------:R-:W2:Y:S01]  /*0b50*/  LDG.E R4, desc[UR6][R4.64] ;  /* 0x0000000604047981 */ /* 0x000ea2000c1e1900 */
[----:B------:R-:W-:Y:S02]  /*0b60*/  IADD3 R8, PT, PT, R8, 0x1, RZ ;  /* 0x0000000108087810 */ /* 0x000fe40007ffe0ff */
[----:B------:R-:W-:Y:S02]  /*0b70*/  IADD3 R9, PT, PT, R9, 0x200, RZ ;  /* 0x0000020009097810 */ /* 0x000fe40007ffe0ff */
[----:B------:R-:W-:Y:S01]  /*0b80*/  ISETP.NE.AND P0, PT, R8, RZ, PT ;  /* 0x000000ff0800720c */ /* 0x000fe20003f05270 */
[----:B--2--5:R-:W-:-:S12]  /*0b90*/  FADD R15, R4, R15 ;  /* 0x0000000f040f7221 */ /* 0x024fd80000000000 */
[----:B------:R-:W-:Y:S05]  /*0ba0*/  @P0 BRA `(.L_x_187) ;  /* 0xfffffffc00e40947 */ /* 0x000fea000383ffff */
.L_x_178:
[----:B------:R-:W-:Y:S05]  /*0bb0*/  BSYNC.RECONVERGENT B1 ;  /* 0x0000000000017941 */ /* 0x000fea0003800200 */
.L_x_177:
[----:B------:R-:W-:-:S13]  /*0bc0*/  ISETP.GE.U32.AND P0, PT, R0, 0x200, PT ;  /* 0x000002000000780c */ /* 0x000fda0003f06070 */
[----:B------:R-:W-:Y:S05]  /*0bd0*/  @!P0 BRA `(.L_x_188) ;  /* 0x0000000000d08947 */ /* 0x000fea0003800000 */
[----:B0-----:R-:W0:Y:S01]  /*0be0*/  S2R R8, SR_LANEID ;  /* 0x0000000000087919 */ /* 0x001e220000000000 */
[----:B-----5:R-:W1:Y:S02]  /*0bf0*/  SHFL.DOWN PT, R0, R15, 0x1, 0x1f ;  /* 0x08201f000f007f89 */ /* 0x020e6400000e0000 */
[----:B-1----:R-:W-:Y:S01]  /*0c00*/  FADD R0, R0, R15 ;  /* 0x0000000f00007221 */ /* 0x002fe20000000000 */
[C---:B0-----:R-:W-:Y:S02]  /*0c10*/  ISETP.GT.AND P0, PT, R8.reuse, 0x1e, PT ;  /* 0x0000001e0800780c */ /* 0x041fe40003f04270 */
[C---:B------:R-:W-:Y:S02]  /*0c20*/  ISETP.NE.AND P1, PT, R8.reuse, RZ, PT ;  /* 0x000000ff0800720c */ /* 0x040fe40003f25270 */
        /* <DEDUP_REMOVED lines=27> */
[----:B------:R-:W0:Y:S04]  /*0de0*/  LDS.128 R12, [UR4+0x10] ;  /* 0x00001004ff0c7984 */ /* 0x000e280008000c00 */
[----:B------:R-:W2:Y:S04]  /*0df0*/  LDS.128 R8, [UR4+0x20] ;  /* 0x00002004ff087984 */ /* 0x000ea80008000c00 */
[----:B-1----:R-:W1:Y:S04]  /*0e00*/  LDS.128 R4, [UR4+0x30] ;  /* 0x00003004ff047984 */ /* 0x002e680008000c00 */
[----:B------:R-:W3:Y:S01]  /*0e10*/  LDS.128 R16, [UR4+0x40] ;  /* 0x00004004ff107984 */ /* 0x000ee20008000c00 */
[----:B0-----:R-:W-:-:S04]  /*0e20*/  FADD R13, R20, R13 ;  /* 0x0000000d140d7221 */ /* 0x001fc80000000000 */
[----:B------:R-:W-:-:S04]  /*0e30*/  FADD R14, R13, R14 ;  /* 0x0000000e0d0e7221 */ /* 0x000fc80000000000 */
[----:B------:R-:W-:-:S04]  /*0e40*/  FADD R15, R14, R15 ;  /* 0x0000000f0e0f7221 */ /* 0x000fc80000000000 */
[----:B--2---:R-:W-:-:S04]  /*0e50*/  FADD R8, R15, R8 ;  /* 0x000000080f087221 */ /* 0x004fc80000000000 */
[----:B------:R-:W-:-:S04]  /*0e60*/  FADD R9, R8, R9 ;  /* 0x0000000908097221 */ /* 0x000fc80000000000 */
[----:B------:R-:W-:-:S04]  /*0e70*/  FADD R10, R9, R10 ;  /* 0x0000000a090a7221 */ /* 0x000fc80000000000 */
[----:B------:R-:W-:-:S04]  /*0e80*/  FADD R11, R10, R11 ;  /* 0x0000000b0a0b7221 */ /* 0x000fc80000000000 */
[----:B-1----:R-:W-:-:S04]  /*0e90*/  FADD R4, R11, R4 ;  /* 0x000000040b047221 */ /* 0x002fc80000000000 */
        /* <DEDUP_REMOVED lines=8> */
.L_x_188:
[----:B0-----:R-:W0:Y:S01]  /*0f20*/  S2R R8, SR_LANEID ;  /* 0x0000000000087919 */ /* 0x001e220000000000 */
[----:B------:R-:W-:-:S04]  /*0f30*/  LOP3.LUT R4, R2, 0x3e0, RZ, 0xc0, !PT ;  /* 0x000003e002047812 */ /* 0x000fc800078ec0ff */
[----:B------:R-:W-:Y:S02]  /*0f40*/  IADD3 R5, PT, PT, R4, 0x20, RZ ;  /* 0x0000002004057810 */ /* 0x000fe40007ffe0ff */
[----:B------:R-:W-:Y:S02]  /*0f50*/  LOP3.LUT R7, RZ, R4, RZ, 0x33, !PT ;  /* 0x00000004ff077212 */ /* 0x000fe400078e33ff */
[----:B------:R-:W-:Y:S02]  /*0f60*/  ISETP.GT.U32.AND P0, PT, R5, R0, PT ;  /* 0x000000000500720c */ /* 0x000fe40003f04070 */
[----:B------:R-:W-:-:S04]  /*0f70*/  IADD3 R7, PT, PT, R0, R7, RZ ;  /* 0x0000000700077210 */ /* 0x000fc80007ffe0ff */
[----:B------:R-:W-:-:S05]  /*0f80*/  SEL R7, R7, 0x1f, P0 ;  /* 0x0000001f07077807 */ /* 0x000fca0000000000 */
[----:B-----5:R-:W1:Y:S01]  /*0f90*/  SHFL.DOWN PT, R4, R15, 0x1, R7 ;  /* 0x082000000f047989 */ /* 0x020e6200000e0007 */
[C---:B0-----:R-:W-:Y:S02]  /*0fa0*/  ISETP.GE.AND P0, PT, R8.reuse, R7, PT ;  /* 0x000000070800720c */ /* 0x041fe40003f06270 */
[C---:B------:R-:W-:Y:S02]  /*0fb0*/  IADD3 R6, PT, PT, R8.reuse, 0x2, RZ ;  /* 0x0000000208067810 */ /* 0x040fe40007ffe0ff */
[----:B------:R-:W-:-:S09]  /*0fc0*/  ISETP.NE.AND P1, PT, R8, RZ, PT ;  /* 0x000000ff0800720c */ /* 0x000fd20003f25270 */
[----:B-1----:R-:W-:Y:S01]  /*0fd0*/  @!P0 FADD R15, R4, R15 ;  /* 0x0000000f040f8221 */ /* 0x002fe20000000000 */
[----:B------:R-:W-:Y:S02]  /*0fe0*/  ISETP.GT.AND P0, PT, R6, R7, PT ;  /* 0x000000070600720c */ /* 0x000fe40003f04270 */
[----:B------:R-:W-:Y:S01]  /*0ff0*/  IADD3 R6, PT, PT, R8, 0x4, RZ ;  /* 0x0000000408067810 */ /* 0x000fe20007ffe0ff */
        /* <DEDUP_REMOVED lines=24> */
[----:B------:R-:W1:Y:S01]  /*1180*/  S2UR UR5, SR_CgaCtaId ;  /* 0x00000000000579c3 */ /* 0x000e620000008800 */
[----:B------:R-:W-:Y:S01]  /*1190*/  UMOV UR4, 0x400 ;  /* 0x0000040000047882 */ /* 0x000fe20000000000 */
[C---:B------:R-:W-:Y:S02]  /*11a0*/  ISETP.GT.U32.AND P2, PT, R0.reuse, 0x20, PT ;  /* 0x000000200000780c */ /* 0x040fe40003f44070 */
[C---:B------:R-:W-:Y:S02]  /*11b0*/  ISETP.GT.U32.AND P3, PT, R0.reuse, 0x40, PT ;  /* 0x000000400000780c */ /* 0x040fe40003f64070 */
[C---:B------:R-:W-:Y:S02]  /*11c0*/  ISETP.GT.U32.AND P1, PT, R0.reuse, 0x60, PT ;  /* 0x000000600000780c */ /* 0x040fe40003f24070 */
[----:B------:R-:W-:Y:S01]  /*11d0*/  ISETP.GT.U32.AND P4, PT, R0, 0xc0, PT ;  /* 0x000000c00000780c */ /* 0x000fe20003f84070 */
[----:B-1----:R-:W-:-:S09]  /*11e0*/  ULEA UR4, UR5, UR4, 0x18 ;  /* 0x0000000405047291 */ /* 0x002fd2000f8ec0ff */
[----:B0-----:R-:W0:Y:S04]  /*11f0*/  LDS.128 R4, [UR4+0x10] ;  /* 0x00001004ff047984 */ /* 0x001e280008000c00 */
[----:B------:R-:W1:Y:S04]  /*1200*/  LDS.128 R8, [UR4+0x20] ;  /* 0x00002004ff087984 */ /* 0x000e680008000c00 */
[----:B------:R-:W2:Y:S04]  /*1210*/  LDS.128 R12, [UR4+0x30] ;  /* 0x00003004ff0c7984 */ /* 0x000ea80008000c00 */
[----:B------:R-:W3:Y:S01]  /*1220*/  LDS.128 R16, [UR4+0x40] ;  /* 0x00004004ff107984 */ /* 0x000ee20008000c00 */
[----:B0-----:R-:W-:Y:S01]  /*1230*/  @P2 FADD R20, R20, R5 ;  /* 0x0000000514142221 */ /* 0x001fe20000000000 */
[----:B------:R-:W-:-:S03]  /*1240*/  ISETP.GT.U32.AND P2, PT, R0, 0x80, PT ;  /* 0x000000800000780c */ /* 0x000fc60003f44070 */
[----:B------:R-:W-:Y:S01]  /*1250*/  @P3 FADD R20, R20, R6 ;  /* 0x0000000614143221 */ /* 0x000fe20000000000 */
[----:B------:R-:W-:-:S03]  /*1260*/  ISETP.GT.U32.AND P3, PT, R0, 0xa0, PT ;  /* 0x000000a00000780c */ /* 0x000fc60003f64070 */
[----:B------:R-:W-:Y:S01]  /*1270*/  @P1 FADD R20, R20, R7 ;  /* 0x0000000714141221 */ /* 0x000fe20000000000 */
[----:B------:R-:W-:-:S05]  /*1280*/  ISETP.GT.U32.AND P1, PT, R0, 0xe0, PT ;  /* 0x000000e00000780c */ /* 0x000fca0003f24070 */
[----:B-1----:R-:W-:Y:S01]  /*1290*/  @P2 FADD R20, R20, R8 ;  /* 0x0000000814142221 */ /* 0x002fe20000000000 */
[----:B------:R-:W-:-:S03]  /*12a0*/  ISETP.GT.U32.AND P2, PT, R0, 0x100, PT ;  /* 0x000001000000780c */ /* 0x000fc60003f44070 */
[----:B------:R-:W-:Y:S01]  /*12b0*/  @P3 FADD R20, R20, R9 ;  /* 0x0000000914143221 */ /* 0x000fe20000000000 */
[----:B------:R-:W-:-:S03]  /*12c0*/  ISETP.GT.U32.AND P3, PT, R0, 0x120, PT ;  /* 0x000001200000780c */ /* 0x000fc60003f64070 */
[----:B------:R-:W-:Y:S01]  /*12d0*/  @P4 FADD R20, R20, R10 ;  /* 0x0000000a14144221 */ /* 0x000fe20000000000 */
[----:B------:R-:W-:-:S03]  /*12e0*/  ISETP.GT.U32.AND P4, PT, R0, 0x140, PT ;  /* 0x000001400000780c */ /* 0x000fc60003f84070 */
[----:B------:R-:W-:Y:S01]  /*12f0*/  @P1 FADD R20, R20, R11 ;  /* 0x0000000b14141221 */ /* 0x000fe20000000000 */
[----:B------:R-:W-:-:S03]  /*1300*/  ISETP.GT.U32.AND P1, PT, R0, 0x160, PT ;  /* 0x000001600000780c */ /* 0x000fc60003f24070 */
[----:B--2---:R-:W-:Y:S01]  /*1310*/  @P2 FADD R20, R20, R12 ;  /* 0x0000000c14142221 */ /* 0x004fe20000000000 */
[----:B------:R-:W-:-:S03]  /*1320*/  ISETP.GT.U32.AND P2, PT, R0, 0x180, PT ;  /* 0x000001800000780c */ /* 0x000fc60003f44070 */
[----:B------:R-:W-:Y:S01]  /*1330*/  @P3 FADD R20, R20, R13 ;  /* 0x0000000d14143221 */ /* 0x000fe20000000000 */
[----:B------:R-:W-:-:S03]  /*1340*/  ISETP.GT.U32.AND P3, PT, R0, 0x1a0, PT ;  /* 0x000001a00000780c */ /* 0x000fc60003f64070 */
[----:B------:R-:W-:Y:S01]  /*1350*/  @P4 FADD R20, R20, R14 ;  /* 0x0000000e14144221 */ /* 0x000fe20000000000 */
[----:B------:R-:W-:-:S03]  /*1360*/  ISETP.GT.U32.AND P4, PT, R0, 0x1c0, PT ;  /* 0x000001c00000780c */ /* 0x000fc60003f84070 */
[----:B------:R-:W-:Y:S01]  /*1370*/  @P1 FADD R20, R20, R15 ;  /* 0x0000000f14141221 */ /* 0x000fe20000000000 */
[----:B------:R-:W-:-:S03]  /*1380*/  ISETP.GT.U32.AND P1, PT, R0, 0x1e0, PT ;  /* 0x000001e00000780c */ /* 0x000fc60003f24070 */
[----:B---3--:R-:W-:-:S04]  /*1390*/  @P2 FADD R20, R20, R16 ;  /* 0x0000001014142221 */ /* 0x008fc80000000000 */
[----:B------:R-:W-:-:S04]  /*13a0*/  @P3 FADD R20, R20, R17 ;  /* 0x0000001114143221 */ /* 0x000fc80000000000 */
[----:B------:R-:W-:-:S04]  /*13b0*/  @P4 FADD R20, R20, R18 ;  /* 0x0000001214144221 */ /* 0x000fc80000000000 */
[----:B------:R-:W-:Y:S01]  /*13c0*/  @P1 FADD R20, R20, R19 ;  /* 0x0000001314141221 */ /* 0x000fe20000000000 */
[----:B------:R-:W-:Y:S06]  /*13d0*/  BRA `(.L_x_189) ;  /* 0x0000001400007947 */ /* 0x000fec0003800000 */
.L_x_174:
[----:B------:R-:W0:Y:S01]  /*13e0*/  S2R R2, SR_TID.X ;  /* 0x0000000000027919 */ /* 0x000e220000002100 */
[----:B------:R-:W1:Y:S02]  /*13f0*/  LDCU.64 UR4, c[0x0][0x380] ;  /* 0x00007000ff0477ac */ /* 0x000e640008000a00 */
[----:B-1----:R-:W-:Y:S02]  /*1400*/  MOV R4, UR4 ;  /* 0x0000000400047c02 */ /* 0x002fe40008000f00 */
[----:B------:R-:W-:Y:S02]  /*1410*/  MOV R5, UR5 ;  /* 0x0000000500057c02 */ /* 0x000fe40008000f00 */
[----:B0-----:R-:W-:-:S05]  /*1420*/  LEA R9, R3, R2, 0xd ;  /* 0x0000000203097211 */ /* 0x001fca00078e68ff */
[----:B------:R-:W-:-:S05]  /*1430*/  IMAD.WIDE.U32 R8, R9, 0x4, R4 ;  /* 0x0000000409087825 */ /* 0x000fca00078e0004 */
        /* <DEDUP_REMOVED lines=16> */
[----:B------:R-:W-:Y:S01]  /*1540*/  ISETP.GE.U32.AND P0, PT, R0, R13, PT ;  /* 0x0000000d0000720c */ /* 0x000fe20003f06070 */
        /* <DEDUP_REMOVED lines=16> */
[----:B------:R-:W-:Y:S01]  /*1650*/  LEA R9, R3, R13, 0xd ;  /* 0x0000000d03097211 */ /* 0x000fe200078e68ff */
[----:B------:R-:W-:Y:S01]  /*1660*/  UMOV UR4, URZ ;  /* 0x000000ff00047c82 */ /* 0x000fe20008000000 */
[----:B------:R-:W-:Y:S02]  /*1670*/  IADD3 R8, PT, PT, R6, -0x2000, RZ ;  /* 0xffffe00006087810 */ /* 0x000fe40007ffe0ff */
[----:B------:R-:W-:Y:S02]  /*1680*/  LOP3.LUT R0, RZ, R2, RZ, 0x33, !PT ;  /* 0x00000002ff007212 */ /* 0x000fe400078e33ff */
[----:B------:R-:W-:Y:S02]  /*1690*/  ISETP.GT.U32.AND P0, PT, R9, R8, PT ;  /* 0x000000080900720c */ /* 0x000fe40003f04070 */
[----:B------:R-:W-:Y:S02]  /*16a0*/  IADD3 R10, PT, PT, -R13, R6, R0 ;  /* 0x000000060d0a7210 */ /* 0x000fe40007ffe100 */
[----:B------:R-:W-:-:S02]  /*16b0*/  IADD3 R7, PT, PT, R9, 0x1000, R2 ;  /* 0x0000100009077810 */ /* 0x000fc40007ffe002 */
[----:B------:R-:W-:Y:S01]  /*16c0*/  MOV R0, R9 ;  /* 0x0000000900007202 */ /* 0x000fe20000000f00 */
[----:B------:R-:W-:-:S06]  /*16d0*/  IMAD R2, R3, -0x2000, R10 ;  /* 0xffffe00003027824 */ /* 0x000fcc00078e020a */
[----:B------:R-:W-:Y:S05]  /*16e0*/  @P0 BRA `(.L_x_191) ;  /* 0x0000000000bc0947 */ /* 0x000fea0003800000 */
[----:B------:R-:W0:Y:S08]  /*16f0*/  LDC R6, c[0x0][0x3a8] ;  /* 0x0000ea00ff067b82 */ /* 0x000e300000000800 */
[----:B------:R-:W1:Y:S02]  /*1700*/  LDC.64 R4, c[0x0][0x380] ;  /* 0x0000e000ff047b82 */ /* 0x000e640000000a00 */
.L_x_192:
[----:B------:R-:W2:Y:S02]  /*1710*/  S2R R10, SR_TID.X ;  /* 0x00000000000a7919 */ /* 0x000ea40000002100 */
[----:B--2---:R-:W-:-:S05]  /*1720*/  IADD3 R11, PT, PT, R10, R9, RZ ;  /* 0x000000090a0b7210 */ /* 0x004fca0007ffe0ff */
[----:B-1----:R-:W-:-:S05]  /*1730*/  IMAD.WIDE.U32 R10, R11, 0x4, R4 ;  /* 0x000000040b0a7825 */ /* 0x002fca00078e0004 */
        /* <DEDUP_REMOVED lines=13> */
[----:B---3--:R-:W-:-:S02]  /*1810*/  FADD R14, R14, R15 ;  /* 0x0000000f0e0e7221 */ /* 0x008fc40000000000 */
[----:B------:R-:W2:Y:S01]  /*1820*/  LDG.E R15, desc[UR6][R10.64+0x7000] ;  /* 0x007000060a0f7981 */ /* 0x000ea2000c1e1900 */
[----:B----4-:R-:W-:-:S03]  /*1830*/  FADD R12, R16, R17 ;  /* 0x00000011100c7221 */ /* 0x010fc60000000000 */
[----:B------:R-:W3:Y:S04]  /*1840*/  LDG.E R17, desc[UR6][R10.64+0x5800] ;  /* 0x005800060a117981 */ /* 0x000ee8000c1e1900 */
[----:B------:R-:W2:Y:S01]  /*1850*/  LDG.E R16, desc[UR6][R10.64+0x6800] ;  /* 0x006800060a107981 */ /* 0x000ea2000c1e1900 */
[----:B------:R-:W-:-:S03]  /*1860*/  FADD R14, R23, R14 ;  /* 0x0000000e170e7221 */ /* 0x000fc60000000000 */
[----:B------:R-:W4:Y:S01]  /*1870*/  LDG.E R23, desc[UR6][R10.64+0x7800] ;  /* 0x007800060a177981 */ /* 0x000f22000c1e1900 */
[----:B-----5:R-:W-:-:S04]  /*1880*/  FADD R19, R19, R20 ;  /* 0x0000001413137221 */ /* 0x020fc80000000000 */
[----:B------:R-:W-:Y:S01]  /*1890*/  FADD R19, R12, R19 ;  /* 0x000000130c137221 */ /* 0x000fe20000000000 */
[----:B0-----:R-:W-:Y:S01]  /*18a0*/  IADD3 R12, PT, PT, -R9, R6, RZ ;  /* 0x00000006090c7210 */ /* 0x001fe20007ffe1ff */
[----:B------:R-:W-:-:S03]  /*18b0*/  FADD R21, R21, R22 ;  /* 0x0000001615157221 */ /* 0x000fc60000000000 */
[----:B------:R-:W-:Y:S01]  /*18c0*/  ISETP.GE.U32.AND P0, PT, R12, R13, PT ;  /* 0x0000000d0c00720c */ /* 0x000fe20003f06070 */
[----:B------:R-:W-:-:S04]  /*18d0*/  FADD R24, R24, R25 ;  /* 0x0000001918187221 */ /* 0x000fc80000000000 */
[----:B------:R-:W-:Y:S01]  /*18e0*/  FADD R21, R21, R24 ;  /* 0x0000001815157221 */ /* 0x000fe20000000000 */
[----:B------:R-:W-:Y:S01]  /*18f0*/  FADD R14, R14, R19 ;  /* 0x000000130e0e7221 */ /* 0x000fe20000000000 */
[----:B---3--:R-:W-:Y:S01]  /*1900*/  FADD R17, R17, R18 ;  /* 0x0000001211117221 */ /* 0x008fe20000000000 */
[----:B--2---:R-:W-:-:S04]  /*1910*/  FADD R16, R16, R15 ;  /* 0x0000000f10107221 */ /* 0x004fc80000000000 */
[----:B------:R-:W-:-:S04]  /*1920*/  FADD R16, R17, R16 ;  /* 0x0000001011107221 */ /* 0x000fc80000000000 */
[----:B------:R-:W-:-:S04]  /*1930*/  FADD R21, R21, R16 ;  /* 0x0000001015157221 */ /* 0x000fc80000000000 */
[----:B------:R-:W-:-:S04]  /*1940*/  FADD R14, R14, R21 ;  /* 0x000000150e0e7221 */ /* 0x000fc80000000000 */
[----:B----4-:R-:W-:Y:S01]  /*1950*/  FADD R23, R23, R14 ;  /* 0x0000000e17177221 */ /* 0x010fe20000000000 */
[----:B------:R-:W-:Y:S06]  /*1960*/  @!P0 BRA `(.L_x_190) ;  /* 0x0000000800d08947 */ /* 0x000fec0003800000 */
[C---:B------:R-:W-:Y:S01]  /*1970*/  IADD3 R9, PT, PT, R13.reuse, R9, RZ ;  /* 0x000000090d097210 */ /* 0x040fe20007ffe0ff */
[----:B------:R-:W-:Y:S01]  /*1980*/  UIADD3 UR4, UPT, UPT, UR4, 0x1, URZ ;  /* 0x0000000104047890 */ /* 0x000fe2000fffe0ff */
[----:B------:R-:W-:Y:S02]  /*1990*/  IADD3 R0, PT, PT, R13, R0, RZ ;  /* 0x000000000d007210 */ /* 0x000fe40007ffe0ff */
[----:B------:R-:W-:Y:S02]  /*19a0*/  ISETP.GT.U32.AND P0, PT, R9, R8, PT ;  /* 0x000000080900720c */ /* 0x000fe40003f04070 */
[C---:B------:R-:W-:Y:S02]  /*19b0*/  IADD3 R2, PT, PT, -R13.reuse, R2, RZ ;  /* 0x000000020d027210 */ /* 0x040fe40007ffe1ff */
[----:B------:R-:W-:-:S09]  /*19c0*/  IADD3 R7, PT, PT, R13, R7, RZ ;  /* 0x000000070d077210 */ /* 0x000fd20007ffe0ff */
[----:B------:R-:W-:Y:S05]  /*19d0*/  @!P0 BRA `(.L_x_192) ;  /* 0xfffffffc004c8947 */ /* 0x000fea000383ffff */
.L_x_191:
[----:B------:R-:W0:Y:S01]  /*19e0*/  S2R R16, SR_TID.X ;  /* 0x0000000000107919 */ /* 0x000e220000002100 */
[----:B------:R-:W-:Y:S01]  /*19f0*/  IADD3 R8, PT, PT, -R9, R6, RZ ;  /* 0x0000000609087210 */ /* 0x000fe20007ffe1ff */
[----:B------:R-:W-:Y:S03]  /*1a00*/  BSSY.RECONVERGENT B1, `(.L_x_190) ;  /* 0x00000aa000017945 */ /* 0x000fe60003800200 */
[----:B0-----:R-:W-:-:S04]  /*1a10*/  ISETP.GE.AND P0, PT, R16, R8, PT ;  /* 0x000000081000720c */ /* 0x001fc80003f06270 */
[----:B------:R-:W-:-:S13]  /*1a20*/  ISETP.GE.U32.OR P0, PT, R9, R6, P0 ;  /* 0x000000060900720c */ /* 0x000fda0000706470 */
[----:B------:R-:W-:Y:S05]  /*1a30*/  @P0 BRA `(.L_x_193) ;  /* 0x0000000800980947 */ /* 0x000fea0003800000 */
[----:B------:R-:W0:Y:S01]  /*1a40*/  LDC R10, c[0x0][0x3ac] ;  /* 0x0000eb00ff0a7b82 */ /* 0x000e220000000800 */
[----:B------:R-:W-:Y:S01]  /*1a50*/  LOP3.LUT R11, RZ, R16, RZ, 0x33, !PT ;  /* 0x00000010ff0b7212 */ /* 0x000fe200078e33ff */
[----:B------:R-:W-:Y:S06]  /*1a60*/  BSSY.RECONVERGENT B2, `(.L_x_194) ;  /* 0x0000056000027945 */ /* 0x000fec0003800200 */
[----:B------:R-:W1:Y:S01]  /*1a70*/  LDC R8, c[0x0][0x3ac] ;  /* 0x0000eb00ff087b82 */ /* 0x000e620000000800 */
[----:B0-----:R-:W-:-:S04]  /*1a80*/  SHF.L.U32 R10, R10, 0xd, RZ ;  /* 0x0000000d0a0a7819 */ /* 0x001fc800000006ff */
[----:B------:R-:W-:-:S04]  /*1a90*/  LEA R10, R3, R10, 0xd ;  /* 0x0000000a030a7211 */ /* 0x000fc800078e68ff */
[----:B------:R-:W-:Y:S01]  /*1aa0*/  IADD3 R6, PT, PT, -R10, R6, R11 ;  /* 0x000000060a067210 */ /* 0x000fe20007ffe10b */
[----:B-1----:R-:W-:-:S04]  /*1ab0*/  IMAD R11, R8, UR4, RZ ;  /* 0x00000004080b7c24 */ /* 0x002fc8000f8e02ff */
[----:B------:R-:W-:-:S05]  /*1ac0*/  IMAD R6, R11, -0x2000, R6 ;  /* 0xffffe0000b067824 */ /* 0x000fca00078e0206 */
[C---:B------:R-:W-:Y:S02]  /*1ad0*/  ISETP.GE.U32.AND P0, PT, R6.reuse, 0x1e00, PT ;  /* 0x00001e000600780c */ /* 0x040fe40003f06070 */
[----:B------:R-:W-:-:S04]  /*1ae0*/  LEA.HI R6, R6, 0x1, RZ, 0x17 ;  /* 0x0000000106067811 */ /* 0x000fc800078fb8ff */
[----:B------:R-:W-:-:S07]  /*1af0*/  LOP3.LUT R8, R6, 0xf, RZ, 0xc0, !PT ;  /* 0x0000000f06087812 */ /* 0x000fce00078ec0ff */
[----:B------:R-:W-:Y:S05]  /*1b00*/  @!P0 BRA `(.L_x_195) ;  /* 0x00000004002c8947 */ /* 0x000fea0003800000 */
[----:B------:R-:W-:Y:S01]  /*1b10*/  LEA.HI R10, R2, 0x1, RZ, 0x17 ;  /* 0x00000001020a7811 */ /* 0x000fe200078fb8ff */
[----:B------:R-:W-:Y:S01]  /*1b20*/  BSSY.RECONVERGENT B3, `(.L_x_196) ;  /* 0x0000048000037945 */ /* 0x000fe20003800200 */
[----:B------:R-:W-:Y:S02]  /*1b30*/  LOP3.LUT R11, R16, 0x1000, RZ, 0xfc, !PT ;  /* 0x00001000100b7812 */ /* 0x000fe400078efcff */
[----:B------:R-:W-:-:S04]  /*1b40*/  LOP3.LUT R10, R10, 0xfffff0, RZ, 0xc0, !PT ;  /* 0x00fffff00a0a7812 */ /* 0x000fc800078ec0ff */
[----:B------:R-:W-:-:S07]  /*1b50*/  IADD3 R13, PT, PT, -R10, RZ, RZ ;  /* 0x000000ff0a0d7210 */ /* 0x000fce0007ffe1ff */
.L_x_197:
[C---:B------:R-:W-:Y:S02]  /*1b60*/  IADD3 R15, PT, PT, R7.reuse, -0x1000, RZ ;  /* 0xfffff000070f7810 */ /* 0x040fe40007ffe0ff */
[----:B------:R-:W-:-:S03]  /*1b70*/  IADD3 R25, PT, PT, R7, -0xe00, RZ ;  /* 0xfffff20007197810 */ /* 0x000fc60007ffe0ff */
[----:B------:R-:W-:Y:S01]  /*1b80*/  IMAD.WIDE.U32 R14, R15, 0x4, R4 ;  /* 0x000000040f0e7825 */ /* 0x000fe200078e0004 */
[----:B------:R-:W-:-:S04]  /*1b90*/  IADD3 R21, PT, PT, R7, -0xc00, RZ ;  /* 0xfffff40007157810 */ /* 0x000fc80007ffe0ff */
[----:B------:R0:W2:Y:S01]  /*1ba0*/  LDG.E R22, desc[UR6][R14.64] ;  /* 0x000000060e167981 */ /* 0x0000a2000c1e1900 */
[----:B------:R-:W-:-:S04]  /*1bb0*/  IMAD.WIDE.U32 R24, R25, 0x4, R4 ;  /* 0x0000000419187825 */ /* 0x000fc800078e0004 */
[--C-:B------:R-:W-:Y:S01]  /*1bc0*/  IMAD.WIDE.U32 R20, R21, 0x4, R4.reuse ;  /* 0x0000000415147825 */ /* 0x100fe200078e0004 */
[----:B------:R-:W3:Y:S04]  /*1bd0*/  LDG.E R16, desc[UR6][R24.64] ;  /* 0x0000000618107981 */ /* 0x000ee8000c1e1900 */
[----:B------:R1:W4:Y:S01]  /*1be0*/  LDG.E R17, desc[UR6][R20.64] ;  /* 0x0000000614117981 */ /* 0x000322000c1e1900 */
[C---:B------:R-:W-:Y:S02]  /*1bf0*/  IADD3 R19, PT, PT, R7.reuse, -0xa00, RZ ;  /* 0xfffff60007137810 */ /* 0x040fe40007ffe0ff */
[C---:B------:R-:W-:Y:S02]  /*1c00*/  IADD3 R29, PT, PT, R7.reuse, -0x800, RZ ;  /* 0xfffff800071d7810 */ /* 0x040fe40007ffe0ff */
[----:B------:R-:W-:Y:S01]  /*1c10*/  IADD3 R27, PT, PT, R7, -0x600, RZ ;  /* 0xfffffa00071b7810 */ /* 0x000fe20007ffe0ff */
[----:B------:R-:W-:Y:S01]  /*1c20*/  IMAD.WIDE.U32 R18, R19, 0x4, R4 ;  /* 0x0000000413127825 */ /* 0x000fe200078e0004 */
[----:B------:R-:W-:-:S03]  /*1c30*/  IADD3 R12, PT, PT, R7, -0x400, RZ ;  /* 0xfffffc00070c7810 */ /* 0x000fc60007ffe0ff */
[--C-:B------:R-:W-:Y:S01]  /*1c40*/  IMAD.WIDE.U32 R28, R29, 0x4, R4.reuse ;  /* 0x000000041d1c7825 */ /* 0x100fe200078e0004 */
[----:B------:R-:W5:Y:S03]  /*1c50*/  LDG.E R10, desc[UR6][R18.64] ;  /* 0x00000006120a7981 */ /* 0x000f66000c1e1900 */
[----:B0-----:R-:W-:Y:S01]  /*1c60*/  IMAD.WIDE.U32 R14, R27, 0x4, R4 ;  /* 0x000000041b0e7825 */ /* 0x001fe200078e0004 */
[----:B------:R-:W-:-:S03]  /*1c70*/  IADD3 R27, PT, PT, R7, -0x200, RZ ;  /* 0xfffffe00071b7810 */ /* 0x000fc60007ffe0ff */
[--C-:B-1----:R-:W-:Y:S02]  /*1c80*/  IMAD.WIDE.U32 R20, R12, 0x4, R4.reuse ;  /* 0x000000040c147825 */ /* 0x102fe400078e0004 */
[----:B------:R0:W5:Y:S04]  /*1c90*/  LDG.E R12, desc[UR6][R14.64] ;  /* 0x000000060e0c7981 */ /* 0x000168000c1e1900 */
[----:B------:R1:W5:Y:S01]  /*1ca0*/  LDG.E R18, desc[UR6][R28.64] ;  /* 0x000000061c127981 */ /* 0x000362000c1e1900 */
[----:B------:R-:W-:-:S04]  /*1cb0*/  IMAD.WIDE.U32 R24, R7, 0x4, R4 ;  /* 0x0000000407187825 */ /* 0x000fc800078e0004 */
[----:B0-----:R-:W-:Y:S01]  /*1cc0*/  IMAD.WIDE.U32 R14, R27, 0x4, R4 ;  /* 0x000000041b0e7825 */ /* 0x001fe200078e0004 */
[----:B------:R-:W5:Y:S04]  /*1cd0*/  LDG.E R19, desc[UR6][R24.64] ;  /* 0x0000000618137981 */ /* 0x000f68000c1e1900 */
[----:B------:R0:W5:Y:S01]  /*1ce0*/  LDG.E R27, desc[UR6][R20.64] ;  /* 0x00000006141b7981 */ /* 0x000162000c1e1900 */
[----:B-1----:R-:W-:-:S03]  /*1cf0*/  IADD3 R29, PT, PT, R7, 0x200, RZ ;  /* 0x00000200071d7810 */ /* 0x002fc60007ffe0ff */
[----:B------:R1:W5:Y:S01]  /*1d00*/  LDG.E R26, desc[UR6][R14.64] ;  /* 0x000000060e1a7981 */ /* 0x000362000c1e1900 */
[----:B0-----:R-:W-:Y:S01]  /*1d10*/  IADD3 R21, PT, PT, R7, 0x400, RZ ;  /* 0x0000040007157810 */ /* 0x001fe20007ffe0ff */
[----:B------:R-:W-:Y:S01]  /*1d20*/  IMAD.WIDE.U32 R28, R29, 0x4, R4 ;  /* 0x000000041d1c7825 */ /* 0x000fe200078e0004 */
[----:B-1----:R-:W-:-:S05]  /*1d30*/  IADD3 R15, PT, PT, R7, 0x800, RZ ;  /* 0x00000800070f7810 */ /* 0x002fca0007ffe0ff */
[----:B------:R-:W5:Y:S01]  /*1d40*/  LDG.E R28, desc[UR6][R28.64] ;  /* 0x000000061c1c7981 */ /* 0x000f62000c1e1900 */
[----:B------:R-:W-:-:S06]  /*1d50*/  IMAD.WIDE.U32 R14, R15, 0x4, R4 ;  /* 0x000000040f0e7825 */ /* 0x000fcc00078e0004 */
[----:B------:R-:W5:Y:S01]  /*1d60*/  LDG.E R14, desc[UR6][R14.64] ;  /* 0x000000060e0e7981 */ /* 0x000f62000c1e1900 */
[----:B--2---:R-:W-:Y:S01]  /*1d70*/  FADD R25, R22, R23 ;  /* 0x0000001716197221 */ /* 0x004fe20000000000 */
[----:B------:R-:W-:Y:S01]  /*1d80*/  IMAD.WIDE.U32 R22, R21, 0x4, R4 ;  /* 0x0000000415167825 */ /* 0x000fe200078e0004 */
[----:B------:R-:W-:-:S03]  /*1d90*/  IADD3 R21, PT, PT, R7, 0x600, RZ ;  /* 0x0000060007157810 */ /* 0x000fc60007ffe0ff */
[----:B---3--:R-:W-:Y:S02]  /*1da0*/  FADD R16, R25, R16 ;  /* 0x0000001019107221 */ /* 0x008fe40000000000 */
[----:B------:R-:W-:Y:S01]  /*1db0*/  IMAD.WIDE.U32 R20, R21, 0x4, R4 ;  /* 0x0000000415147825 */ /* 0x000fe200078e0004 */
[----:B------:R-:W-:Y:S01]  /*1dc0*/  IADD3 R25, PT, PT, R7, 0xa00, RZ ;  /* 0x00000a0007197810 */ /* 0x000fe20007ffe0ff */
[----:B------:R-:W2:Y:S04]  /*1dd0*/  LDG.E R29, desc[UR6][R22.64] ;  /* 0x00000006161d7981 */ /* 0x000ea8000c1e1900 */
[----:B------:R4:W3:Y:S02]  /*1de0*/  LDG.E R20, desc[UR6][R20.64] ;  /* 0x0000000614147981 */ /* 0x0008e4000c1e1900 */
[----:B----4-:R-:W-:Y:S01]  /*1df0*/  FADD R21, R16, R17 ;  /* 0x0000001110157221 */ /* 0x010fe20000000000 */
[----:B------:R-:W-:Y:S01]  /*1e00*/  IMAD.WIDE.U32 R16, R25, 0x4, R4 ;  /* 0x0000000419107825 */ /* 0x000fe200078e0004 */
[----:B------:R-:W-:-:S05]  /*1e10*/  IADD3 R25, PT, PT, R7, 0xc00, RZ ;  /* 0x00000c0007197810 */ /* 0x000fca0007ffe0ff */
[--C-:B------:R-:W-:Y:S01]  /*1e20*/  IMAD.WIDE.U32 R22, R25, 0x4, R4.reuse ;  /* 0x0000000419167825 */ /* 0x100fe200078e0004 */
[----:B------:R-:W-:Y:S01]  /*1e30*/  IADD3 R25, PT, PT, R7, 0xe00, RZ ;  /* 0x00000e0007197810 */ /* 0x000fe20007ffe0ff */
[----:B------:R-:W4:Y:S04]  /*1e40*/  LDG.E R16, desc[UR6][R16.64] ;  /* 0x0000000610107981 */ /* 0x000f28000c1e1900 */
[----:B------:R-:W-:Y:S01]  /*1e50*/  IMAD.WIDE.U32 R24, R25, 0x4, R4 ;  /* 0x0000000419187825 */ /* 0x000fe200078e0004 */
[----:B------:R-:W4:Y:S05]  /*1e60*/  LDG.E R22, desc[UR6][R22.64] ;  /* 0x0000000616167981 */ /* 0x000f2a000c1e1900 */
[----:B------:R-:W4:Y:S01]  /*1e70*/  LDG.E R24, desc[UR6][R24.64] ;  /* 0x0000000618187981 */ /* 0x000f22000c1e1900 */
[----:B-----5:R-:W-:-:S04]  /*1e80*/  FADD R21, R21, R10 ;  /* 0x0000000a15157221 */ /* 0x020fc80000000000 */
[----:B------:R-:W-:-:S04]  /*1e90*/  FADD R21, R21, R18 ;  /* 0x0000001215157221 */ /* 0x000fc80000000000 */
[----:B------:R-:W-:-:S04]  /*1ea0*/  FADD R12, R21, R12 ;  /* 0x0000000c150c7221 */ /* 0x000fc80000000000 */
[----:B------:R-:W-:-:S04]  /*1eb0*/  FADD R27, R12, R27 ;  /* 0x0000001b0c1b7221 */ /* 0x000fc80000000000 */
[----:B------:R-:W-:-:S04]  /*1ec0*/  FADD R26, R27, R26 ;  /* 0x0000001a1b1a7221 */ /* 0x000fc80000000000 */
[----:B------:R-:W-:-:S04]  /*1ed0*/  FADD R19, R26, R19 ;  /* 0x000000131a137221 */ /* 0x000fc80000000000 */
[----:B------:R-:W-:Y:S01]  /*1ee0*/  FADD R28, R19, R28 ;  /* 0x0000001c131c7221 */ /* 0x000fe20000000000 */
[----:B------:R-:W-:-:S04]  /*1ef0*/  IADD3 R13, PT, PT, R13, 0x10, RZ ;  /* 0x000000100d0d7810 */ /* 0x000fc80007ffe0ff */
[----:B------:R-:W-:Y:S02]  /*1f00*/  ISETP.NE.AND P0, PT, R13, RZ, PT ;  /* 0x000000ff0d00720c */ /* 0x000fe40003f05270 */
[----:B------:R-:W-:Y:S02]  /*1f10*/  IADD3 R11, PT, PT, R11, 0x2000, RZ ;  /* 0x000020000b0b7810 */ /* 0x000fe40007ffe0ff */
[----:B------:R-:W-:Y:S01]  /*1f20*/  IADD3 R7, PT, PT, R7, 0x2000, RZ ;  /* 0x0000200007077810 */ /* 0x000fe20007ffe0ff */
[----:B--2---:R-:W-:-:S04]  /*1f30*/  FADD R29, R28, R29 ;  /* 0x0000001d1c1d7221 */ /* 0x004fc80000000000 */
[----:B---3--:R-:W-:-:S04]  /*1f40*/  FADD R29, R29, R20 ;  /* 0x000000141d1d7221 */ /* 0x008fc80000000000 */
[----:B------:R-:W-:-:S04]  /*1f50*/  FADD R29, R29, R14 ;  /* 0x0000000e1d1d7221 */ /* 0x000fc80000000000 */
[----:B----4-:R-:W-:-:S04]  /*1f60*/  FADD R29, R29, R16 ;  /* 0x000000101d1d7221 */ /* 0x010fc80000000000 */
[----:B------:R-:W-:-:S04]  /*1f70*/  FADD R29, R29, R22 ;  /* 0x000000161d1d7221 */ /* 0x000fc80000000000 */
[----:B------:R-:W-:Y:S01]  /*1f80*/  FADD R23, R29, R24 ;  /* 0x000000181d177221 */ /* 0x000fe20000000000 */
[----:B------:R-:W-:Y:S06]  /*1f90*/  @P0 BRA `(.L_x_197) ;  /* 0xfffffff800f00947 */ /* 0x000fec000383ffff */
[----:B------:R-:W-:Y:S05]  /*1fa0*/  BSYNC.RECONVERGENT B3 ;  /* 0x0000000000037941 */ /* 0x000fea0003800200 */
.L_x_196:
[----:B------:R-:W-:-:S07]  /*1fb0*/  IADD3 R16, PT, PT, R11, -0x1000, RZ ;  /* 0xfffff0000b107810 */ /* 0x000fce0007ffe0ff */
.L_x_195:
[----:B------:R-:W-:Y:S05]  /*1fc0*/  BSYNC.RECONVERGENT B2 ;  /* 0x0000000000027941 */ /* 0x000fea0003800200 */
.L_x_194:
[----:B------:R-:W-:-:S13]  /*1fd0*/  ISETP.NE.AND P0, PT, R8, RZ, PT ;  /* 0x000000ff0800720c */ /* 0x000fda0003f05270 */
[----:B------:R-:W-:Y:S05]  /*1fe0*/  @!P0 BRA `(.L_x_193) ;  /* 0x00000004002c8947 */ /* 0x000fea0003800000 */
[----:B------:R-:W-:Y:S01]  /*1ff0*/  ISETP.GE.U32.AND P0, PT, R8, 0x8, PT ;  /* 0x000000080800780c */ /* 0x000fe20003f06070 */
[----:B------:R-:W-:Y:S01]  /*2000*/  BSSY.RECONVERGENT B2, `(.L_x_198) ;  /* 0x0000025000027945 */ /* 0x000fe20003800200 */
[----:B------:R-:W-:-:S04]  /*2010*/  LOP3.LUT R22, R6, 0x7, RZ, 0xc0, !PT ;  /* 0x0000000706167812 */ /* 0x000fc800078ec0ff */
[----:B------:R-:W-:-:S07]  /*2020*/  ISETP.NE.AND P1, PT, R22, RZ, PT ;  /* 0x000000ff1600720c */ /* 0x000fce0003f25270 */
[----:B------:R-:W-:Y:S06]  /*2030*/  @!P0 BRA `(.L_x_199) ;  /* 0x0000000000848947 */ /* 0x000fec0003800000 */
[----:B------:R-:W-:-:S04]  /*2040*/  IADD3 R7, PT, PT, R16, R9, RZ ;  /* 0x0000000910077210 */ /* 0x000fc80007ffe0ff */
[C---:B------:R-:W-:Y:S01]  /*2050*/  IADD3 R21, PT, PT, R7.reuse, 0x200, RZ ;  /* 0x0000020007157810 */ /* 0x040fe20007ffe0ff */
[C---:B------:R-:W-:Y:S01]  /*2060*/  IMAD.WIDE.U32 R14, R7.reuse, 0x4, R4 ;  /* 0x00000004070e7825 */ /* 0x040fe200078e0004 */
[----:B------:R-:W-:-:S03]  /*2070*/  IADD3 R19, PT, PT, R7, 0x400, RZ ;  /* 0x0000040007137810 */ /* 0x000fc60007ffe0ff */
[--C-:B------:R-:W-:Y:S01]  /*2080*/  IMAD.WIDE.U32 R20, R21, 0x4, R4.reuse ;  /* 0x0000000415147825 */ /* 0x100fe200078e0004 */
[----:B------:R0:W2:Y:S01]  /*2090*/  LDG.E R8, desc[UR6][R14.64] ;  /* 0x000000060e087981 */ /* 0x0000a2000c1e1900 */
[----:B------:R-:W-:Y:S02]  /*20a0*/  IADD3 R11, PT, PT, R7, 0x600, RZ ;  /* 0x00000600070b7810 */ /* 0x000fe40007ffe0ff */
[--C-:B------:R-:W-:Y:S01]  /*20b0*/  IMAD.WIDE.U32 R18, R19, 0x4, R4.reuse ;  /* 0x0000000413127825 */ /* 0x100fe200078e0004 */
[----:B------:R1:W3:Y:S01]  /*20c0*/  LDG.E R17, desc[UR6][R20.64] ;  /* 0x0000000614117981 */ /* 0x0002e2000c1e1900 */
[----:B------:R-:W-:Y:S02]  /*20d0*/  IADD3 R13, PT, PT, R7, 0x800, RZ ;  /* 0x00000800070d7810 */ /* 0x000fe40007ffe0ff */
[--C-:B------:R-:W-:Y:S01]  /*20e0*/  IMAD.WIDE.U32 R10, R11, 0x4, R4.reuse ;  /* 0x000000040b0a7825 */ /* 0x100fe200078e0004 */
[----:B------:R-:W-:Y:S01]  /*20f0*/  IADD3 R25, PT, PT, R7, 0xa00, RZ ;  /* 0x00000a0007197810 */ /* 0x000fe20007ffe0ff */
[----:B------:R-:W4:Y:S02]  /*2100*/  LDG.E R18, desc[UR6][R18.64] ;  /* 0x0000000612127981 */ /* 0x000f24000c1e1900 */
[--C-:B------:R-:W-:Y:S01]  /*2110*/  IMAD.WIDE.U32 R12, R13, 0x4, R4.reuse ;  /* 0x000000040d0c7825 */ /* 0x100fe200078e0004 */
[----:B------:R-:W-:Y:S01]  /*2120*/  IADD3 R27, PT, PT, R7, 0xc00, RZ ;  /* 0x00000c00071b7810 */ /* 0x000fe20007ffe0ff */
[----:B------:R-:W5:Y:S02]  /*2130*/  LDG.E R10, desc[UR6][R10.64] ;  /* 0x000000060a0a7981 */ /* 0x000f64000c1e1900 */
[--C-:B0-----:R-:W-:Y:S01]  /*2140*/  IMAD.WIDE.U32 R14, R25, 0x4, R4.reuse ;  /* 0x00000004190e7825 */ /* 0x101fe200078e0004 */
[----:B------:R-:W-:Y:S01]  /*2150*/  IADD3 R25, PT, PT, R7, 0xe00, RZ ;  /* 0x00000e0007197810 */ /* 0x000fe20007ffe0ff */
[----:B------:R-:W5:Y:S02]  /*2160*/  LDG.E R12, desc[UR6][R12.64] ;  /* 0x000000060c0c7981 */ /* 0x000f64000c1e1900 */
[----:B-1----:R-:W-:-:S02]  /*2170*/  IMAD.WIDE.U32 R20, R27, 0x4, R4 ;  /* 0x000000041b147825 */ /* 0x002fc400078e0004 */
[----:B------:R-:W5:Y:S02]  /*2180*/  LDG.E R15, desc[UR6][R14.64] ;  /* 0x000000060e0f7981 */ /* 0x000f64000c1e1900 */
[----:B------:R-:W-:Y:S02]  /*2190*/  IMAD.WIDE.U32 R24, R25, 0x4, R4 ;  /* 0x0000000419187825 */ /* 0x000fe400078e0004 */
        /* <DEDUP_REMOVED lines=11> */
.L_x_199:
[----:B------:R-:W-:Y:S05]  /*2250*/  BSYNC.RECONVERGENT B2 ;  /* 0x0000000000027941 */ /* 0x000fea0003800200 */
.L_x_198:
[----:B------:R-:W-:Y:S05]  /*2260*/  @!P1 BRA `(.L_x_193) ;  /* 0x00000000008c9947 */ /* 0x000fea0003800000 */
[----:B------:R-:W-:Y:S01]  /*2270*/  ISETP.GE.U32.AND P0, PT, R22, 0x4, PT ;  /* 0x000000041600780c */ /* 0x000fe20003f06070 */
[----:B------:R-:W-:Y:S01]  /*2280*/  BSSY.RECONVERGENT B2, `(.L_x_200) ;  /* 0x0000014000027945 */ /* 0x000fe20003800200 */
[----:B------:R-:W-:-:S11]  /*2290*/  LOP3.LUT P1, RZ, R6, 0x3, RZ, 0xc0, !PT ;  /* 0x0000000306ff7812 */ /* 0x000fd6000782c0ff */
[----:B------:R-:W-:Y:S05]  /*22a0*/  @!P0 BRA `(.L_x_201) ;  /* 0x0000000000448947 */ /* 0x000fea0003800000 */
[----:B------:R-:W-:-:S04]  /*22b0*/  IADD3 R11, PT, PT, R16, R9, RZ ;  /* 0x00000009100b7210 */ /* 0x000fc80007ffe0ff */
[C---:B------:R-:W-:Y:S01]  /*22c0*/  IADD3 R9, PT, PT, R11.reuse, 0x200, RZ ;  /* 0x000002000b097810 */ /* 0x040fe20007ffe0ff */
[C---:B------:R-:W-:Y:S01]  /*22d0*/  IMAD.WIDE.U32 R6, R11.reuse, 0x4, R4 ;  /* 0x000000040b067825 */ /* 0x040fe200078e0004 */
[----:B------:R-:W-:-:S03]  /*22e0*/  IADD3 R13, PT, PT, R11, 0x400, RZ ;  /* 0x000004000b0d7810 */ /* 0x000fc60007ffe0ff */
[--C-:B------:R-:W-:Y:S01]  /*22f0*/  IMAD.WIDE.U32 R8, R9, 0x4, R4.reuse ;  /* 0x0000000409087825 */ /* 0x100fe200078e0004 */
[----:B------:R-:W-:Y:S01]  /*2300*/  IADD3 R15, PT, PT, R11, 0x600, RZ ;  /* 0x000006000b0f7810 */ /* 0x000fe20007ffe0ff */
[----:B------:R-:W2:Y:S02]  /*2310*/  LDG.E R6, desc[UR6][R6.64] ;  /* 0x0000000606067981 */ /* 0x000ea4000c1e1900 */
[--C-:B------:R-:W-:Y:S02]  /*2320*/  IMAD.WIDE.U32 R10, R13, 0x4, R4.reuse ;  /* 0x000000040d0a7825 */ /* 0x100fe400078e0004 */
[----:B------:R-:W3:Y:S02]  /*2330*/  LDG.E R8, desc[UR6][R8.64] ;  /* 0x0000000608087981 */ /* 0x000ee4000c1e1900 */
[----:B------:R-:W-:Y:S02]  /*2340*/  IMAD.WIDE.U32 R12, R15, 0x4, R4 ;  /* 0x000000040f0c7825 */ /* 0x000fe400078e0004 */
[----:B------:R-:W4:Y:S04]  /*2350*/  LDG.E R10, desc[UR6][R10.64] ;  /* 0x000000060a0a7981 */ /* 0x000f28000c1e1900 */
[----:B------:R-:W5:Y:S01]  /*2360*/  LDG.E R12, desc[UR6][R12.64] ;  /* 0x000000060c0c7981 */ /* 0x000f62000c1e1900 */
[----:B------:R-:W-:Y:S01]  /*2370*/  IADD3 R16, PT, PT, R16, 0x800, RZ ;  /* 0x0000080010107810 */ /* 0x000fe20007ffe0ff */
[----:B--2---:R-:W-:-:S04]  /*2380*/  FADD R23, R23, R6 ;  /* 0x0000000617177221 */ /* 0x004fc80000000000 */
[----:B---3--:R-:W-:-:S04]  /*2390*/  FADD R23, R23, R8 ;  /* 0x0000000817177221 */ /* 0x008fc80000000000 */
[----:B----4-:R-:W-:-:S04]  /*23a0*/  FADD R23, R23, R10 ;  /* 0x0000000a17177221 */ /* 0x010fc80000000000 */
[----:B-----5:R-:W-:-:S07]  /*23b0*/  FADD R23, R23, R12 ;  /* 0x0000000c17177221 */ /* 0x020fce0000000000 */
.L_x_201:
[----:B------:R-:W-:Y:S05]  /*23c0*/  BSYNC.RECONVERGENT B2 ;  /* 0x0000000000027941 */ /* 0x000fea0003800200 */
.L_x_200:
[----:B------:R-:W-:Y:S05]  /*23d0*/  @!P1 BRA `(.L_x_193) ;  /* 0x0000000000309947 */ /* 0x000fea0003800000 */
[----:B------:R-:W-:Y:S02]  /*23e0*/  LOP3.LUT R2, R2, 0xffff, RZ, 0xc0, !PT ;  /* 0x0000ffff02027812 */ /* 0x000fe400078ec0ff */
[----:B------:R-:W-:Y:S02]  /*23f0*/  IADD3 R9, PT, PT, R16, R0, RZ ;  /* 0x0000000010097210 */ /* 0x000fe40007ffe0ff */
[----:B------:R-:W-:-:S04]  /*2400*/  LEA.HI R2, R2, 0x1, RZ, 0x17 ;  /* 0x0000000102027811 */ /* 0x000fc800078fb8ff */
[----:B------:R-:W-:-:S04]  /*2410*/  LOP3.LUT R2, R2, 0x3, RZ, 0xc0, !PT ;  /* 0x0000000302027812 */ /* 0x000fc800078ec0ff */
[----:B------:R-:W-:-:S07]  /*2420*/  IADD3 R2, PT, PT, -R2, RZ, RZ ;  /* 0x000000ff02027210 */ /* 0x000fce0007ffe1ff */
.L_x_202:
[----:B------:R-:W-:-:S06]  /*2430*/  IMAD.WIDE.U32 R6, R9, 0x4, R4 ;  /* 0x0000000409067825 */ /* 0x000fcc00078e0004 */
[----:B------:R-:W2:Y:S01]  /*2440*/  LDG.E R6, desc[UR6][R6.64] ;  /* 0x0000000606067981 */ /* 0x000ea2000c1e1900 */
[----:B------:R-:W-:Y:S02]  /*2450*/  IADD3 R2, PT, PT, R2, 0x1, RZ ;  /* 0x0000000102027810 */ /* 0x000fe40007ffe0ff */
[----:B------:R-:W-:Y:S02]  /*2460*/  IADD3 R9, PT, PT, R9, 0x200, RZ ;  /* 0x0000020009097810 */ /* 0x000fe40007ffe0ff */
[----:B------:R-:W-:Y:S01]  /*2470*/  ISETP.NE.AND P0, PT, R2, RZ, PT ;  /* 0x000000ff0200720c */ /* 0x000fe20003f05270 */
[----:B--2---:R-:W-:-:S12]  /*2480*/  FADD R23, R6, R23 ;  /* 0x0000001706177221 */ /* 0x004fd80000000000 */
[----:B------:R-:W-:Y:S05]  /*2490*/  @P0 BRA `(.L_x_202) ;  /* 0xfffffffc00e40947 */ /* 0x000fea000383ffff */
.L_x_193:
[----:B------:R-:W-:Y:S05]  /*24a0*/  BSYNC.RECONVERGENT B1 ;  /* 0x0000000000017941 */ /* 0x000fea0003800200 */
.L_x_190:
        /* <DEDUP_REMOVED lines=33> */
[----:B------:R-:W1:Y:S04]  /*26c0*/  LDS.128 R8, [UR4+0x20] ;  /* 0x00002004ff087984 */ /* 0x000e680008000c00 */
[----:B--2---:R-:W2:Y:S04]  /*26d0*/  LDS.128 R4, [UR4+0x30] ;  /* 0x00003004ff047984 */ /* 0x004ea80008000c00 */
        /* <DEDUP_REMOVED lines=16> */
.L_x_189:
[----:B------:R-:W-:Y:S05]  /*27e0*/  BSYNC.RECONVERGENT B0 ;  /* 0x0000000000007941 */ /* 0x000fea0003800200 */
.L_x_173:
[----:B------:R-:W-:Y:S05]  /*27f0*/  @P0 EXIT ;  /* 0x000000000000094d */ /* 0x000fea0003800000 */
[----:B012---:R-:W0:Y:S02]  /*2800*/  LDC.64 R4, c[0x0][0x388] ;  /* 0x0000e200ff047b82 */ /* 0x007e240000000a00 */
[----:B0-----:R-:W-:-:S05]  /*2810*/  IMAD.WIDE.U32 R2, R3, 0x4, R4 ;  /* 0x0000000403027825 */ /* 0x001fca00078e0004 */
[----:B------:R-:W-:Y:S01]  /*2820*/  STG.E desc[UR6][R2.64], R20 ;  /* 0x0000001402007986 */ /* 0x000fe2000c101906 */
[----:B------:R-:W-:Y:S05]  /*2830*/  EXIT ;  /* 0x000000000000794d */ /* 0x000fea0003800000 */
.L_x_203:
        /* <DEDUP_REMOVED lines=12> */
.L_x_4152:


//--------------------- .text._ZN3cub18CUB_300001_SM_10006detail6reduce28DeviceReduceSingleTileKernelINS2_10policy_hubIfjN4cuda3std3__44plusIfEEE10Policy1000EN6thrust24THRUST_300001_SM_1000_NS6detail15normal_iteratorINSD_10device_ptrIfEEEEPfjS9_ffNS7_10__identityEEEvT0_T1_T2_T3_T4_T6_ --------------------------
	.section	.text._ZN3cub18CUB_300001_SM_10006detail6reduce28DeviceReduceSingleTileKernelINS2_10policy_hubIfjN4cuda3std3__44plusIfEEE10Policy1000EN6thrust24THRUST_300001_SM_1000_NS6detail15normal_iteratorINSD_10device_ptrIfEEEEPfjS9_ffNS7_10__identityEEEvT0_T1_T2_T3_T4_T6_,"ax",@progbits
	.align	128
        .global         _ZN3cub18CUB_300001_SM_10006detail6reduce28DeviceReduceSingleTileKernelINS2_10policy_hubIfjN4cuda3std3__44plusIfEEE10Policy1000EN6thrust24THRUST_300001_SM_1000_NS6detail15normal_iteratorINSD_10device_ptrIfEEEEPfjS9_ffNS7_10__identityEEEvT0_T1_T2_T3_T4_T6_
        .type           _ZN3cub18CUB_300001_SM_10006detail6reduce28DeviceReduceSingleTileKernelINS2_10policy_hubIfjN4cuda3std3__44plusIfEEE10Policy1000EN6thrust24THRUST_300001_SM_1000_NS6detail15normal_iteratorINSD_10device_ptrIfEEEEPfjS9_ffNS7_10__identityEEEvT0_T1_T2_T3_T4_T6_,@function
        .size           _ZN3cub18CUB_300001_SM_10006detail6reduce28DeviceReduceSingleTileKernelINS2_10policy_hubIfjN4cuda3std3__44plusIfEEE10Policy1000EN6thrust24THRUST_300001_SM_1000_NS6detail15normal_iteratorINSD_10device_ptrIfEEEEPfjS9_ffNS7_10__identityEEEvT0_T1_T2_T3_T4_T6_,(.L_x_4153 - _ZN3cub18CUB_300001_SM_10006detail6reduce28DeviceReduceSingleTileKernelINS2_10policy_hubIfjN4cuda3std3__44plusIfEEE10Policy1000EN6thrust24THRUST_300001_SM_1000_NS6detail15normal_iteratorINSD_10device_ptrIfEEEEPfjS9_ffNS7_10__identityEEEvT0_T1_T2_T3_T4_T6_)
        .other          _ZN3cub18CUB_300001_SM_10006detail6reduce28DeviceReduceSingleTileKernelINS2_10policy_hubIfjN4cuda3std3__44plusIfEEE10Policy1000EN6thrust24THRUST_300001_SM_1000_NS6detail15normal_iteratorINSD_10device_ptrIfEEEEPfjS9_ffNS7_10__identityEEEvT0_T1_T2_T3_T4_T6_,@"STO_CUDA_ENTRY STV_DEFAULT"
_ZN3cub18CUB_300001_SM_10006detail6reduce28DeviceReduceSingleTileKernelINS2_10policy_hubIfjN4cuda3std3__44plusIfEEE10Policy1000EN6thrust24THRUST_300001_SM_1000_NS6detail15normal_iteratorINSD_10device_ptrIfEEEEPfjS9_ffNS7_10__identityEEEvT0_T1_T2_T3_T4_T6_:
.text._ZN3cub18CUB_300001_SM_10006detail6reduce28DeviceReduceSingleTileKernelINS2_10policy_hubIfjN4cuda3std3__44plusIfEEE10Policy1000EN6thrust24THRUST_300001_SM_1000_NS6detail15normal_iteratorINSD_10device_ptrIfEEEEPfjS9_ffNS7_10__identityEEEvT0_T1_T2_T3_T4_T6_:
        /* <DEDUP_REMOVED lines=13> */
.L_x_204:
[----:B------:R-:W-:Y:S01]  /*00d0*/  ISETP.GT.U32.AND P0, PT, R4, 0x1fff, PT ;  /* 0x00001fff0400780c */ /* 0x000fe20003f04070 */
[----:B------:R-:W-:-:S12]  /*00e0*/  BSSY.RECONVERGENT B0, `(.L_x_205) ;  /* 0x000022c000007945 */ /* 0x000fd80003800200 */
[----:B------:R-:W-:Y:S05]  /*00f0*/  @P0 BRA `(.L_x_206) ;  /* 0x0000001000000947 */ /* 0x000fea0003800000 */
[----:B------:R-:W0:Y:S01]  /*0100*/  S2R R5, SR_TID.X ;  /* 0x0000000000057919 */ /* 0x000e220000002100 */
[----:B------:R-:W-:Y:S01]  /*0110*/  BSSY.RECONVERGENT B1, `(.L_x_207) ;  /* 0x0000009000017945 */ /* 0x000fe20003800200 */
[----:B------:R-:W-:Y:S01]  /*0120*/  HFMA2 R0, -RZ, RZ, 0, 0 ;  /* 0x00000000ff007431 */ /* 0x000fe200000001ff */
[----:B0-----:R-:W-:Y:S02]  /*0130*/  ISETP.GE.U32.AND P0, PT, R5, R4, PT ;  /* 0x000000040500720c */ /* 0x001fe40003f06070 */
[----:B------:R-:W-:-:S11]  /*0140*/  MOV R7, R5 ;  /* 0x0000000500077202 */ /* 0x000fd60000000f00 */
[----:B------:R-:W-:Y:S05]  /*0150*/  @P0 BRA `(.L_x_208) ;  /* 0x0000000000100947 */ /* 0x000fea0003800000 */
[----:B------:R-:W0:Y:S02]  /*0160*/  LDC.64 R2, c[0x0][0x380] ;  /* 0x0000e000ff027b82 */ /* 0x000e240000000a00 */
[----:B0-----:R-:W-:-:S05]  /*0170*/  IMAD.WIDE.U32 R2, R5, 0x4, R2 ;  /* 0x0000000405027825 */ /* 0x001fca00078e0002 */
[----:B------:R0:W5:Y:S01]  /*0180*/  LDG.E R0, desc[UR6][R2.64] ;  /* 0x0000000602007981 */ /* 0x000162000c1e1900 */
[----:B------:R-:W-:-:S07]  /*0190*/  IADD3 R7, PT, PT, R5, 0x200, RZ ;  /* 0x0000020005077810 */ /* 0x000fce0007ffe0ff */
.L_x_208:
[----:B------:R-:W-:Y:S05]  /*01a0*/  BSYNC.RECONVERGENT B1 ;  /* 0x0000000000017941 */ /* 0x000fea0003800200 */
.L_x_207:
[----:B------:R-:W-:Y:S01]  /*01b0*/  ISETP.GE.U32.AND P0, PT, R7, R4, PT ;  /* 0x000000040700720c */ /* 0x000fe20003f06070 */
[----:B------:R-:W-:-:S12]  /*01c0*/  BSSY.RECONVERGENT B1, `(.L_x_209) ;  /* 0x0000070000017945 */ /* 0x000fd80003800200 */
[----:B------:R-:W-:Y:S05]  /*01d0*/  @P0 BRA `(.L_x_210) ;  /* 0x0000000400b80947 */ /* 0x000fea0003800000 */
[----:B0-----:R-:W-:Y:S01]  /*01e0*/  LOP3.LUT R3, RZ, R7, RZ, 0x33, !PT ;  /* 0x00000007ff037212 */ /* 0x001fe200078e33ff */
[----:B------:R-:W-:Y:S03]  /*01f0*/  BSSY.RECONVERGENT B2, `(.L_x_211) ;  /* 0x0000033000027945 */ /* 0x000fe60003800200 */
[----:B------:R-:W-:-:S04]  /*0200*/  IADD3 R3, PT, PT, R3, R4, RZ ;  /* 0x0000000403037210 */ /* 0x000fc80007ffe0ff */
        /* <DEDUP_REMOVED lines=9> */
[----:B------:R-:W-:-:S04]  /*02a0*/  IADD3 R2, P0, PT, R2, 0x4000, RZ ;  /* 0x0000400002027810 */ /* 0x000fc80007f1e0ff */
[----:B------:R-:W-:-:S09]  /*02b0*/  IADD3.X R3, PT, PT, RZ, R3, RZ, P0, !PT ;  /* 0x00000003ff037210 */ /* 0x000fd200007fe4ff */
.L_x_213:
        /* <DEDUP_REMOVED lines=19> */
[----:B0-----:R-:W-:-:S04]  /*03f0*/  IADD3 R2, P2, PT, R2, 0x8000, RZ ;  /* 0x0000800002027810 */ /* 0x001fc80007f5e0ff */
[----:B------:R-:W-:Y:S01]  /*0400*/  IADD3.X R3, PT, PT, RZ, R3, RZ, P2, !PT ;  /* 0x00000003ff037210 */ /* 0x000fe200017fe4ff */
        /* <DEDUP_REMOVED lines=17> */
.L_x_212:
[----:B------:R-:W-:Y:S05]  /*0520*/  BSYNC.RECONVERGENT B2 ;  /* 0x0000000000027941 */ /* 0x000fea0003800200 */
.L_x_211:
[----:B------:R-:W-:Y:S05]  /*0530*/  @!P1 BRA `(.L_x_210) ;  /* 0x0000000000e09947 */ /* 0x000fea0003800000 */
[----:B------:R-:W-:Y:S01]  /*0540*/  ISETP.GE.U32.AND P0, PT, R22, 0x8, PT ;  /* 0x000000081600780c */ /* 0x000fe20003f06070 */
[----:B------:R-:W-:Y:S01]  /*0550*/  BSSY.RECONVERGENT B2, `(.L_x_214) ;  /* 0x0000017000027945 */ /* 0x000fe20003800200 */
[----:B------:R-:W-:-:S04]  /*0560*/  LOP3.LUT R10, R6, 0x7, RZ, 0xc0, !PT ;  /* 0x00000007060a7812 */ /* 0x000fc800078ec0ff */
[----:B------:R-:W-:-:S07]  /*0570*/  ISETP.NE.AND P1, PT, R10, RZ, PT ;  /* 0x000000ff0a00720c */ /* 0x000fce0003f25270 */
[----:B------:R-:W-:Y:S06]  /*0580*/  @!P0 BRA `(.L_x_215) ;  /* 0x00000000004c8947 */ /* 0x000fec0003800000 */
[----:B------:R-:W0:Y:S02]  /*0590*/  LDC.64 R2, c[0x0][0x380] ;  /* 0x0000e000ff027b82 */ /* 0x000e240000000a00 */
[----:B0-----:R-:W-:-:S05]  /*05a0*/  IMAD.WIDE.U32 R2, R7, 0x4, R2 ;  /* 0x0000000407027825 */ /* 0x001fca00078e0002 */
        /* <DEDUP_REMOVED lines=17> */
.L_x_215:
[----:B------:R-:W-:Y:S05]  /*06c0*/  BSYNC.RECONVERGENT B2 ;  /* 0x0000000000027941 */ /* 0x000fea0003800200 */
.L_x_214:
        /* <DEDUP_REMOVED lines=17> */
.L_x_217:
[----:B------:R-:W-:Y:S05]  /*07e0*/  BSYNC.RECONVERGENT B2 ;  /* 0x0000000000027941 */ /* 0x000fea0003800200 */
.L_x_216:
[----:B------:R-:W-:Y:S05]  /*07f0*/  @!P1 BRA `(.L_x_210) ;  /* 0x0000000000309947 */ /* 0x000fea0003800000 */
[----:B------:R-:W0:Y:S01]  /*0800*/  LDC.64 R2, c[0x0][0x380] ;  /* 0x0000e000ff027b82 */ /* 0x000e220000000a00 */
[----:B------:R-:W-:Y:S01]  /*0810*/  IADD3 R6, PT, PT, -R6, RZ, RZ ;  /* 0x000000ff06067210 */ /* 0x000fe20007ffe1ff */
[----:B0-----:R-:W-:-:S05]  /*0820*/  IMAD.WIDE.U32 R2, R7, 0x4, R2 ;  /* 0x0000000407027825 */ /* 0x001fca00078e0002 */
[----:B------:R-:W-:-:S07]  /*0830*/  MOV R7, R3 ;  /* 0x0000000300077202 */ /* 0x000fce0000000f00 */
.L_x_218:
[----:B------:R-:W-:-:S06]  /*0840*/  MOV R3, R7 ;  /* 0x0000000700037202 */ /* 0x000fcc0000000f00 */
[----:B------:R0:W2:Y:S01]  /*0850*/  LDG.E R3, desc[UR6][R2.64] ;  /* 0x0000000602037981 */ /* 0x0000a2000c1e1900 */
[----:B------:R-:W-:-:S04]  /*0860*/  IADD3 R6, PT, PT, R6, 0x1, RZ ;  /* 0x0000000106067810 */ /* 0x000fc80007ffe0ff */
[----:B------:R-:W-:Y:S02]  /*0870*/  ISETP.NE.AND P0, PT, R6, RZ, PT ;  /* 0x000000ff0600720c */ /* 0x000fe40003f05270 */
[----:B0-----:R-:W-:-:S04]  /*0880*/  IADD3 R2, P1, PT, R2, 0x800, RZ ;  /* 0x0000080002027810 */ /* 0x001fc80007f3e0ff */
[----:B------:R-:W-:Y:S01]  /*0890*/  IADD3.X R7, PT, PT, RZ, R7, RZ, P1, !PT ;  /* 0x00000007ff077210 */ /* 0x000fe20000ffe4ff */
[----:B--2--5:R-:W-:-:S06]  /*08a0*/  FADD R0, R3, R0 ;  /* 0x0000000003007221 */ /* 0x024fcc0000000000 */
[----:B------:R-:W-:Y:S05]  /*08b0*/  @P0 BRA `(.L_x_218) ;  /* 0xfffffffc00e00947 */ /* 0x000fea000383ffff */
.L_x_210:
[----:B------:R-:W-:Y:S05]  /*08c0*/  BSYNC.RECONVERGENT B1 ;  /* 0x0000000000017941 */ /* 0x000fea0003800200 */
.L_x_209:
[----:B------:R-:W-:Y:S02]  /*08d0*/  ISETP.GE.U32.AND P0, PT, R4, 0x200, PT ;  /* 0x000002000400780c */ /* 0x000fe40003f06070 */
        /* <DEDUP_REMOVED lines=36> */
[----:B------:R-:W3:Y:S04]  /*0b20*/  LDS.128 R8, [UR4+0x30] ;  /* 0x00003004ff087984 */ /* 0x000ee80008000c00 */
[----:B------:R-:W4:Y:S01]  /*0b30*/  LDS.128 R16, [UR4+0x40] ;  /* 0x00004004ff107984 */ /* 0x000f220008000c00 */
[----:B0-----:R-:W-:-:S04]  /*0b40*/  FADD R5, R0, R5 ;  /* 0x0000000500057221 */ /* 0x001fc80000000000 */
        /* <DEDUP_REMOVED lines=9> */
[----:B------:R-:W-:-:S04]  /*0be0*/  FADD R11, R10, R11 ;  /* 0x0000000b0a0b7221 */ /* 0x000fc80000000000 */
[----:B----4-:R-:W-:-:S04]  /*0bf0*/  FADD R16, R11, R16 ;  /* 0x000000100b107221 */ /* 0x010fc80000000000 */
[----:B------:R-:W-:-:S04]  /*0c00*/  FADD R17, R16, R17 ;  /* 0x0000001110117221 */ /* 0x000fc80000000000 */
[----:B------:R-:W-:-:S04]  /*0c10*/  FADD R18, R17, R18 ;  /* 0x0000001211127221 */ /* 0x000fc80000000000 */
[----:B------:R-:W-:Y:S01]  /*0c20*/  FADD R0, R18, R19 ;  /* 0x0000001312007221 */ /* 0x000fe20000000000 */
[----:B------:R-:W-:Y:S06]  /*0c30*/  BRA `(.L_x_220) ;  /* 0x0000001400d87947 */ /* 0x000fec0003800000 */
.L_x_219:
[----:B------:R-:W1:Y:S01]  /*0c40*/  S2R R6, SR_LANEID ;  /* 0x0000000000067919 */ /* 0x000e620000000000 */
[----:B------:R-:W-:-:S04]  /*0c50*/  LOP3.LUT R0, R5, 0x3e0, RZ, 0xc0, !PT ;  /* 0x000003e005007812 */ /* 0x000fc800078ec0ff */
[----:B0-----:R-:W-:Y:S02]  /*0c60*/  IADD3 R3, PT, PT, R0, 0x20, RZ ;  /* 0x0000002000037810 */ /* 0x001fe40007ffe0ff */
[----:B------:R-:W-:Y:S02]  /*0c70*/  LOP3.LUT R7, RZ, R0, RZ, 0x33, !PT ;  /* 0x00000000ff077212 */ /* 0x000fe400078e33ff */
[-C--:B------:R-:W-:Y:S02]  /*0c80*/  ISETP.GT.U32.AND P0, PT, R3, R4.reuse, PT ;  /* 0x000000040300720c */ /* 0x080fe40003f04070 */
        /* <DEDUP_REMOVED lines=40> */
[----:B------:R-:W0:Y:S04]  /*0f10*/  LDS.128 R20, [UR4+0x10] ;  /* 0x00001004ff147984 */ /* 0x000e280008000c00 */
        /* <DEDUP_REMOVED lines=30> */
.L_x_206:
[----:B------:R-:W0:Y:S01]  /*1100*/  S2R R0, SR_TID.X ;  /* 0x0000000000007919 */ /* 0x000e220000002100 */
[----:B------:R-:W1:Y:S02]  /*1110*/  LDCU.64 UR4, c[0x0][0x380] ;  /* 0x00007000ff0477ac */ /* 0x000e640008000a00 */
[----:B-1----:R-:W-:Y:S02]  /*1120*/  MOV R12, UR4 ;  /* 0x00000004000c7c02 */ /* 0x002fe40008000f00 */
[----:B------:R-:W-:-:S03]  /*1130*/  MOV R13, UR5 ;  /* 0x00000005000d7c02 */ /* 0x000fc60008000f00 */
        /* <DEDUP_REMOVED lines=17> */
[----:B------:R-:W-:Y:S01]  /*1250*/  UMOV UR4, 0x2000 ;  /* 0x0000200000047882 */ /* 0x000fe20000000000 */
[----:B--2---:R-:W-:Y:S01]  /*1260*/  FADD R20, R20, R21 ;  /* 0x0000001514147221 */ /* 0x004fe20000000000 */
[----:B------:R-:W-:-:S04]  /*1270*/  IADD3 R21, PT, PT, R4, -0x2000, RZ ;  /* 0xffffe00004157810 */ /* 0x000fc80007ffe0ff */
[----:B------:R-:W-:Y:S01]  /*1280*/  ISETP.GE.U32.AND P0, PT, R21, 0x2000, PT ;  /* 0x000020001500780c */ /* 0x000fe20003f06070 */
[----:B---3--:R-:W-:Y:S01]  /*1290*/  FADD R6, R6, R7 ;  /* 0x0000000706067221 */ /* 0x008fe20000000000 */
[----:B----4-:R-:W-:-:S04]  /*12a0*/  FADD R9, R8, R9 ;  /* 0x0000000908097221 */ /* 0x010fc80000000000 */
[----:B------:R-:W-:Y:S01]  /*12b0*/  FADD R6, R6, R9 ;  /* 0x0000000906067221 */ /* 0x000fe20000000000 */
[----:B-----5:R-:W-:Y:S01]  /*12c0*/  FADD R10, R10, R11 ;  /* 0x0000000b0a0a7221 */ /* 0x020fe20000000000 */
[----:B------:R-:W-:-:S04]  /*12d0*/  FADD R15, R14, R15 ;  /* 0x0000000f0e0f7221 */ /* 0x000fc80000000000 */
[----:B------:R-:W-:Y:S01]  /*12e0*/  FADD R15, R10, R15 ;  /* 0x0000000f0a0f7221 */ /* 0x000fe20000000000 */
[----:B------:R-:W-:Y:S01]  /*12f0*/  FADD R16, R16, R17 ;  /* 0x0000001110107221 */ /* 0x000fe20000000000 */
[----:B------:R-:W-:-:S04]  /*1300*/  FADD R19, R18, R19 ;  /* 0x0000001312137221 */ /* 0x000fc80000000000 */
[----:B------:R-:W-:Y:S01]  /*1310*/  FADD R16, R16, R19 ;  /* 0x0000001310107221 */ /* 0x000fe20000000000 */
[----:B------:R-:W-:-:S04]  /*1320*/  FADD R5, R5, R22 ;  /* 0x0000001605057221 */ /* 0x000fc80000000000 */
[----:B------:R-:W-:Y:S01]  /*1330*/  FADD R5, R20, R5 ;  /* 0x0000000514057221 */ /* 0x000fe20000000000 */
[----:B------:R-:W-:-:S03]  /*1340*/  FADD R6, R6, R15 ;  /* 0x0000000f06067221 */ /* 0x000fc60000000000 */
[----:B------:R-:W-:-:S04]  /*1350*/  FADD R5, R16, R5 ;  /* 0x0000000510057221 */ /* 0x000fc80000000000 */
[----:B------:R-:W-:Y:S01]  /*1360*/  FADD R5, R6, R5 ;  /* 0x0000000506057221 */ /* 0x000fe20000000000 */
[----:B------:R-:W-:Y:S06]  /*1370*/  @!P0 BRA `(.L_x_221) ;  /* 0x0000000000ac8947 */ /* 0x000fec0003800000 */
[----:B------:R-:W0:Y:S01]  /*1380*/  LDC R4, c[0x0][0x390] ;  /* 0x0000e400ff047b82 */ /* 0x000e220000000800 */
[----:B------:R-:W-:-:S07]  /*1390*/  UMOV UR4, 0x2000 ;  /* 0x0000200000047882 */ /* 0x000fce0000000000 */
[----:B------:R-:W1:Y:S02]  /*13a0*/  LDC.64 R12, c[0x0][0x380] ;  /* 0x0000e000ff0c7b82 */ /* 0x000e640000000a00 */
.L_x_223:
[----:B------:R-:W-:-:S05]  /*13b0*/  IADD3 R3, PT, PT, R0, UR4, RZ ;  /* 0x0000000400037c10 */ /* 0x000fca000fffe0ff */
        /* <DEDUP_REMOVED lines=17> */
[----:B0-----:R-:W-:-:S04]  /*14d0*/  IADD3 R2, PT, PT, R4, -UR4, RZ ;  /* 0x8000000404027c10 */ /* 0x001fc8000fffe0ff */
        /* <DEDUP_REMOVED lines=18> */
[----:B------:R-:W-:-:S06]  /*1600*/  UIADD3 UR4, UPT, UPT, UR4, 0x2000, URZ ;  /* 0x0000200004047890 */ /* 0x000fcc000fffe0ff */
[----:B------:R-:W-:-:S13]  /*1610*/  ISETP.LT.U32.AND P0, PT, R21, UR4, PT ;  /* 0x0000000415007c0c */ /* 0x000fda000bf01070 */
[----:B------:R-:W-:Y:S05]  /*1620*/  @!P0 BRA `(.L_x_223) ;  /* 0xfffffffc00608947 */ /* 0x000fea000383ffff */
.L_x_221:
[----:B------:R-:W-:Y:S01]  /*1630*/  IADD3 R3, PT, PT, R4, -UR4, RZ ;  /* 0x8000000404037c10 */ /* 0x000fe2000fffe0ff */
[----:B------:R-:W-:Y:S03]  /*1640*/  BSSY.RECONVERGENT B1, `(.L_x_222) ;  /* 0x00000a3000017945 */ /* 0x000fe60003800200 */
[----:B------:R-:W-:-:S04]  /*1650*/  ISETP.GE.AND P0, PT, R0, R3, PT ;  /* 0x000000030000720c */ /* 0x000fc80003f06270 */
[----:B------:R-:W-:-:S13]  /*1660*/  ISETP.LE.U32.OR P0, PT, R4, UR4, P0 ;  /* 0x0000000404007c0c */ /* 0x000fda0008703470 */
[----:B------:R-:W-:Y:S05]  /*1670*/  @P0 BRA `(.L_x_224) ;  /* 0x00000008007c0947 */ /* 0x000fea0003800000 */
[-C--:B------:R-:W-:Y:S01]  /*1680*/  LOP3.LUT R3, RZ, R0.reuse, RZ, 0x33, !PT ;  /* 0x00000000ff037212 */ /* 0x080fe200078e33ff */
[----:B------:R-:W-:Y:S01]  /*1690*/  BSSY.RECONVERGENT B2, `(.L_x_225) ;  /* 0x0000052000027945 */ /* 0x000fe20003800200 */
[----:B------:R-:W-:Y:S02]  /*16a0*/  MOV R6, R0 ;  /* 0x0000000000067202 */ /* 0x000fe40000000f00 */
[----:B------:R-:W-:-:S04]  /*16b0*/  IADD3 R3, PT, PT, R4, -UR4, R3 ;  /* 0x8000000404037c10 */ /* 0x000fc8000fffe003 */
[C---:B------:R-:W-:Y:S02]  /*16c0*/  ISETP.GE.U32.AND P0, PT, R3.reuse, 0x1e00, PT ;  /* 0x00001e000300780c */ /* 0x040fe40003f06070 */
[----:B------:R-:W-:-:S04]  /*16d0*/  LEA.HI R3, R3, 0x1, RZ, 0x17 ;  /* 0x0000000103037811 */ /* 0x000fc800078fb8ff */
[----:B------:R-:W-:-:S07]  /*16e0*/  LOP3.LUT R4, R3, 0xf, RZ, 0xc0, !PT ;  /* 0x0000000f03047812 */ /* 0x000fce00078ec0ff */
[----:B------:R-:W-:Y:S05]  /*16f0*/  @!P0 BRA `(.L_x_226) ;  /* 0x00000004002c8947 */ /* 0x000fea0003800000 */
[----:B------:R-:W-:Y:S01]  /*1700*/  LOP3.LUT R7, R3, 0xfffff0, RZ, 0xc0, !PT ;  /* 0x00fffff003077812 */ /* 0x000fe200078ec0ff */
[----:B------:R-:W-:Y:S01]  /*1710*/  BSSY.RECONVERGENT B3, `(.L_x_227) ;  /* 0x0000048000037945 */ /* 0x000fe20003800200 */
[C---:B------:R-:W-:Y:S02]  /*1720*/  LOP3.LUT R6, R0.reuse, 0x1000, RZ, 0xfc, !PT ;  /* 0x0000100000067812 */ /* 0x040fe400078efcff */
[----:B------:R-:W-:Y:S02]  /*1730*/  IADD3 R2, PT, PT, R0, UR4, RZ ;  /* 0x0000000400027c10 */ /* 0x000fe4000fffe0ff */
[----:B------:R-:W-:-:S07]  /*1740*/  IADD3 R7, PT, PT, -R7, RZ, RZ ;  /* 0x000000ff07077210 */ /* 0x000fce0007ffe1ff */
.L_x_228:
[C---:B------:R-:W-:Y:S01]  /*1750*/  IADD3 R19, PT, PT, R2.reuse, 0x200, RZ ;  /* 0x0000020002137810 */ /* 0x040fe20007ffe0ff */
[C---:B------:R-:W-:Y:S01]  /*1760*/  IMAD.WIDE.U32 R14, R2.reuse, 0x4, R12 ;  /* 0x00000004020e7825 */ /* 0x040fe200078e000c */
[----:B------:R-:W-:-:S03]  /*1770*/  IADD3 R11, PT, PT, R2, 0x400, RZ ;  /* 0x00000400020b7810 */ /* 0x000fc60007ffe0ff */
[--C-:B------:R-:W-:Y:S01]  /*1780*/  IMAD.WIDE.U32 R18, R19, 0x4, R12.reuse ;  /* 0x0000000413127825 */ /* 0x100fe200078e000c */
[----:B------:R0:W2:Y:S01]  /*1790*/  LDG.E R8, desc[UR6][R14.64] ;  /* 0x000000060e087981 */ /* 0x0000a2000c1e1900 */
[C---:B------:R-:W-:Y:S02]  /*17a0*/  IADD3 R21, PT, PT, R2.reuse, 0x600, RZ ;  /* 0x0000060002157810 */ /* 0x040fe40007ffe0ff */
[--C-:B------:R-:W-:Y:S01]  /*17b0*/  IMAD.WIDE.U32 R10, R11, 0x4, R12.reuse ;  /* 0x000000040b0a7825 */ /* 0x100fe200078e000c */
[----:B------:R1:W3:Y:S01]  /*17c0*/  LDG.E R9, desc[UR6][R18.64] ;  /* 0x0000000612097981 */ /* 0x0002e2000c1e1900 */
[C---:B------:R-:W-:Y:S02]  /*17d0*/  IADD3 R17, PT, PT, R2.reuse, 0x800, RZ ;  /* 0x0000080002117810 */ /* 0x040fe40007ffe0ff */
[--C-:B------:R-:W-:Y:S02]  /*17e0*/  IMAD.WIDE.U32 R20, R21, 0x4, R12.reuse ;  /* 0x0000000415147825 */ /* 0x100fe400078e000c */
[----:B------:R4:W5:Y:S01]  /*17f0*/  LDG.E R10, desc[UR6][R10.64] ;  /* 0x000000060a0a7981 */ /* 0x000962000c1e1900 */
[----:B------:R-:W-:Y:S01]  /*1800*/  IADD3 R29, PT, PT, R2, 0xa00, RZ ;  /* 0x00000a00021d7810 */ /* 0x000fe20007ffe0ff */
[----:B------:R-:W-:-:S02]  /*1810*/  IMAD.WIDE.U32 R16, R17, 0x4, R12 ;  /* 0x0000000411107825 */ /* 0x000fc400078e000c */
[----:B------:R4:W5:Y:S01]  /*1820*/  LDG.E R27, desc[UR6][R20.64] ;  /* 0x00000006141b7981 */ /* 0x000962000c1e1900 */
[C---:B------:R-:W-:Y:S01]  /*1830*/  IADD3 R23, PT, PT, R2.reuse, 0xc00, RZ ;  /* 0x00000c0002177810 */ /* 0x040fe20007ffe0ff */
[--C-:B------:R-:W-:Y:S02]  /*1840*/  IMAD.WIDE.U32 R28, R29, 0x4, R12.reuse ;  /* 0x000000041d1c7825 */ /* 0x100fe400078e000c */
[----:B------:R-:W5:Y:S01]  /*1850*/  LDG.E R26, desc[UR6][R16.64] ;  /* 0x00000006101a7981 */ /* 0x000f62000c1e1900 */
[C---:B------:R-:W-:Y:S01]  /*1860*/  IADD3 R22, PT, PT, R2.reuse, 0xe00, RZ ;  /* 0x00000e0002167810 */ /* 0x040fe20007ffe0ff */
[--C-:B0-----:R-:W-:Y:S02]  /*1870*/  IMAD.WIDE.U32 R14, R23, 0x4, R12.reuse ;  /* 0x00000004170e7825 */ /* 0x101fe400078e000c */
[----:B------:R0:W5:Y:S01]  /*1880*/  LDG.E R25, desc[UR6][R28.64] ;  /* 0x000000061c197981 */ /* 0x000162000c1e1900 */
[----:B------:R-:W-:Y:S01]  /*1890*/  IADD3 R23, PT, PT, R2, 0x1000, RZ ;  /* 0x0000100002177810 */ /* 0x000fe20007ffe0ff */
[----:B-1----:R-:W-:-:S02]  /*18a0*/  IMAD.WIDE.U32 R18, R22, 0x4, R12 ;  /* 0x0000000416127825 */ /* 0x002fc400078e000c */
[----:B------:R1:W5:Y:S01]  /*18b0*/  LDG.E R24, desc[UR6][R14.64] ;  /* 0x000000060e187981 */ /* 0x000362000c1e1900 */
[C---:B----4-:R-:W-:Y:S01]  /*18c0*/  IADD3 R11, PT, PT, R2.reuse, 0x1200, RZ ;  /* 0x00001200020b7810 */ /* 0x050fe20007ffe0ff */
[--C-:B------:R-:W-:Y:S02]  /*18d0*/  IMAD.WIDE.U32 R20, R23, 0x4, R12.reuse ;  /* 0x0000000417147825 */ /* 0x100fe400078e000c */
[----:B------:R4:W5:Y:S01]  /*18e0*/  LDG.E R23, desc[UR6][R18.64] ;  /* 0x0000000612177981 */ /* 0x000962000c1e1900 */
[C---:B0-----:R-:W-:Y:S01]  /*18f0*/  IADD3 R29, PT, PT, R2.reuse, 0x1400, RZ ;  /* 0x00001400021d7810 */ /* 0x041fe20007ffe0ff */
[--C-:B------:R-:W-:Y:S02]  /*1900*/  IMAD.WIDE.U32 R16, R11, 0x4, R12.reuse ;  /* 0x000000040b107825 */ /* 0x100fe400078e000c */
[----:B------:R-:W5:Y:S01]  /*1910*/  LDG.E R22, desc[UR6][R20.64] ;  /* 0x0000000614167981 */ /* 0x000f62000c1e1900 */
[----:B-1----:R-:W-:Y:S01]  /*1920*/  IADD3 R15, PT, PT, R2, 0x1600, RZ ;  /* 0x00001600020f7810 */ /* 0x002fe20007ffe0ff */
[----:B------:R-:W-:-:S02]  /*1930*/  IMAD.WIDE.U32 R28, R29, 0x4, R12 ;  /* 0x000000041d1c7825 */ /* 0x000fc400078e000c */
[----:B------:R0:W5:Y:S01]  /*1940*/  LDG.E R11, desc[UR6][R16.64] ;  /* 0x00000006100b7981 */ /* 0x000162000c1e1900 */
[C---:B----4-:R-:W-:Y:S01]  /*1950*/  IADD3 R19, PT, PT, R2.reuse, 0x1800, RZ ;  /* 0x0000180002137810 */ /* 0x050fe20007ffe0ff */
[--C-:B------:R-:W-:Y:S02]  /*1960*/  IMAD.WIDE.U32 R14, R15, 0x4, R12.reuse ;  /* 0x000000040f0e7825 */ /* 0x100fe400078e000c */
[----:B------:R-:W4:Y:S02]  /*1970*/  LDG.E R28, desc[UR6][R28.64] ;  /* 0x000000061c1c7981 */ /* 0x000f24000c1e1900 */
[----:B------:R-:W-:Y:S01]  /*1980*/  IMAD.WIDE.U32 R18, R19, 0x4, R12 ;  /* 0x0000000413127825 */ /* 0x000fe200078e000c */
[C---:B0-----:R-:W-:Y:S02]  /*1990*/  IADD3 R17, PT, PT, R2.reuse, 0x1a00, RZ ;  /* 0x00001a0002117810 */ /* 0x041fe40007ffe0ff */
[----:B------:R-:W-:-:S03]  /*19a0*/  IADD3 R21, PT, PT, R2, 0x1c00, RZ ;  /* 0x00001c0002157810 */ /* 0x000fc60007ffe0ff */
[----:B------:R-:W4:Y:S04]  /*19b0*/  LDG.E R18, desc[UR6][R18.64] ;  /* 0x0000000612127981 */ /* 0x000f28000c1e1900 */
[----:B------:R0:W4:Y:S01]  /*19c0*/  LDG.E R29, desc[UR6][R14.64] ;  /* 0x000000060e1d7981 */ /* 0x000122000c1e1900 */
[----:B------:R-:W-:Y:S01]  /*19d0*/  IADD3 R20, PT, PT, R2, 0x1e00, RZ ;  /* 0x00001e0002147810 */ /* 0x000fe20007ffe0ff */
[----:B0-----:R-:W-:-:S04]  /*19e0*/  IMAD.WIDE.U32 R14, R17, 0x4, R12 ;  /* 0x00000004110e7825 */ /* 0x001fc800078e000c */
[--C-:B------:R-:W-:Y:S02]  /*19f0*/  IMAD.WIDE.U32 R16, R21, 0x4, R12.reuse ;  /* 0x0000000415107825 */ /* 0x100fe400078e000c */
[----:B------:R-:W4:Y:S02]  /*1a00*/  LDG.E R14, desc[UR6][R14.64] ;  /* 0x000000060e0e7981 */ /* 0x000f24000c1e1900 */
[----:B------:R-:W-:Y:S02]  /*1a10*/  IMAD.WIDE.U32 R20, R20, 0x4, R12 ;  /* 0x0000000414147825 */ /* 0x000fe400078e000c */
[----:B------:R-:W4:Y:S04]  /*1a20*/  LDG.E R16, desc[UR6][R16.64] ;  /* 0x0000000610107981 */ /* 0x000f28000c1e1900 */
[----:B------:R-:W4:Y:S01]  /*1a30*/  LDG.E R20, desc[UR6][R20.64] ;  /* 0x0000000614147981 */ /* 0x000f22000c1e1900 */
[----:B------:R-:W-:-:S04]  /*1a40*/  IADD3 R7, PT, PT, R7, 0x10, RZ ;  /* 0x0000001007077810 */ /* 0x000fc80007ffe0ff */
[----:B------:R-:W-:Y:S02]  /*1a50*/  ISETP.NE.AND P0, PT, R7, RZ, PT ;  /* 0x000000ff0700720c */ /* 0x000fe40003f05270 */
[----:B------:R-:W-:Y:S02]  /*1a60*/  IADD3 R6, PT, PT, R6, 0x2000, RZ ;  /* 0x0000200006067810 */ /* 0x000fe40007ffe0ff */
[----:B------:R-:W-:Y:S01]  /*1a70*/  IADD3 R2, PT, PT, R2, 0x2000, RZ ;  /* 0x0000200002027810 */ /* 0x000fe20007ffe0ff */
[----:B--2---:R-:W-:-:S04]  /*1a80*/  FADD R8, R8, R5 ;  /* 0x0000000508087221 */ /* 0x004fc80000000000 */
[----:B---3--:R-:W-:-:S04]  /*1a90*/  FADD R9, R8, R9 ;  /* 0x0000000908097221 */ /* 0x008fc80000000000 */
        /* <DEDUP_REMOVED lines=8> */
[----:B----4-:R-:W-:-:S04]  /*1b20*/  FADD R28, R11, R28 ;  /* 0x0000001c0b1c7221 */ /* 0x010fc80000000000 */
[----:B------:R-:W-:-:S04]  /*1b30*/  FADD R29, R28, R29 ;  /* 0x0000001d1c1d7221 */ /* 0x000fc80000000000 */
[----:B------:R-:W-:-:S04]  /*1b40*/  FADD R29, R29, R18 ;  /* 0x000000121d1d7221 */ /* 0x000fc80000000000 */
[----:B------:R-:W-:-:S04]  /*1b50*/  FADD R29, R29, R14 ;  /* 0x0000000e1d1d7221 */ /* 0x000fc80000000000 */
[----:B------:R-:W-:-:S04]  /*1b60*/  FADD R29, R29, R16 ;  /* 0x000000101d1d7221 */ /* 0x000fc80000000000 */
[----:B------:R-:W-:Y:S01]  /*1b70*/  FADD R5, R29, R20 ;  /* 0x000000141d057221 */ /* 0x000fe20000000000 */
[----:B------:R-:W-:Y:S06]  /*1b80*/  @P0 BRA `(.L_x_228) ;  /* 0xfffffff800f00947 */ /* 0x000fec000383ffff */
[----:B------:R-:W-:Y:S05]  /*1b90*/  BSYNC.RECONVERGENT B3 ;  /* 0x0000000000037941 */ /* 0x000fea0003800200 */
.L_x_227:
[----:B------:R-:W-:-:S07]  /*1ba0*/  IADD3 R6, PT, PT, R6, -0x1000, RZ ;  /* 0xfffff00006067810 */ /* 0x000fce0007ffe0ff */
.L_x_226:
[----:B------:R-:W-:Y:S05]  /*1bb0*/  BSYNC.RECONVERGENT B2 ;  /* 0x0000000000027941 */ /* 0x000fea0003800200 */
.L_x_225:
[----:B------:R-:W-:-:S13]  /*1bc0*/  ISETP.NE.AND P0, PT, R4, RZ, PT ;  /* 0x000000ff0400720c */ /* 0x000fda0003f05270 */
[----:B------:R-:W-:Y:S05]  /*1bd0*/  @!P0 BRA `(.L_x_224) ;  /* 0x0000000400248947 */ /* 0x000fea0003800000 */
[----:B------:R-:W-:Y:S01]  /*1be0*/  ISETP.GE.U32.AND P0, PT, R4, 0x8, PT ;  /* 0x000000080400780c */ /* 0x000fe20003f06070 */
[----:B------:R-:W-:Y:S01]  /*1bf0*/  BSSY.RECONVERGENT B2, `(.L_x_229) ;  /* 0x0000025000027945 */ /* 0x000fe20003800200 */
[----:B------:R-:W-:-:S04]  /*1c00*/  LOP3.LUT R22, R3, 0x7, RZ, 0xc0, !PT ;  /* 0x0000000703167812 */ /* 0x000fc800078ec0ff */
[----:B------:R-:W-:-:S07]  /*1c10*/  ISETP.NE.AND P1, PT, R22, RZ, PT ;  /* 0x000000ff1600720c */ /* 0x000fce0003f25270 */
[----:B------:R-:W-:Y:S06]  /*1c20*/  @!P0 BRA `(.L_x_230) ;  /* 0x0000000000848947 */ /* 0x000fec0003800000 */
[----:B------:R-:W-:-:S04]  /*1c30*/  IADD3 R7, PT, PT, R6, UR4, RZ ;  /* 0x0000000406077c10 */ /* 0x000fc8000fffe0ff */
        /* <DEDUP_REMOVED lines=32> */
.L_x_230:
[----:B------:R-:W-:Y:S05]  /*1e40*/  BSYNC.RECONVERGENT B2 ;  /* 0x0000000000027941 */ /* 0x000fea0003800200 */
.L_x_229:
        /* <DEDUP_REMOVED lines=23> */
.L_x_232:
[----:B------:R-:W-:Y:S05]  /*1fc0*/  BSYNC.RECONVERGENT B2 ;  /* 0x0000000000027941 */ /* 0x000fea0003800200 */
.L_x_231:
[----:B------:R-:W-:Y:S05]  /*1fd0*/  @!P1 BRA `(.L_x_224) ;  /* 0x0000000000249947 */ /* 0x000fea0003800000 */
[----:B------:R-:W-:Y:S02]  /*1fe0*/  IADD3 R7, PT, PT, R6, UR4, RZ ;  /* 0x0000000406077c10 */ /* 0x000fe4000fffe0ff */
[----:B------:R-:W-:-:S07]  /*1ff0*/  IADD3 R4, PT, PT, -R4, RZ, RZ ;  /* 0x000000ff04047210 */ /* 0x000fce0007ffe1ff */
.L_x_233:
[----:B------:R-:W-:-:S06]  /*2000*/  IMAD.WIDE.U32 R2, R7, 0x4, R12 ;  /* 0x0000000407027825 */ /* 0x000fcc00078e000c */
[----:B------:R-:W2:Y:S01]  /*2010*/  LDG.E R2, desc[UR6][R2.64] ;  /* 0x0000000602027981 */ /* 0x000ea2000c1e1900 */
[----:B------:R-:W-:Y:S02]  /*2020*/  IADD3 R4, PT, PT, R4, 0x1, RZ ;  /* 0x0000000104047810 */ /* 0x000fe40007ffe0ff */
[----:B------:R-:W-:Y:S02]  /*2030*/  IADD3 R7, PT, PT, R7, 0x200, RZ ;  /* 0x0000020007077810 */ /* 0x000fe40007ffe0ff */
[----:B------:R-:W-:Y:S01]  /*2040*/  ISETP.NE.AND P0, PT, R4, RZ, PT ;  /* 0x000000ff0400720c */ /* 0x000fe20003f05270 */
[----:B--2---:R-:W-:-:S12]  /*2050*/  FADD R5, R2, R5 ;  /* 0x0000000502057221 */ /* 0x004fd80000000000 */
[----:B------:R-:W-:Y:S05]  /*2060*/  @P0 BRA `(.L_x_233) ;  /* 0xfffffffc00e40947 */ /* 0x000fea000383ffff */
.L_x_224:
[----:B------:R-:W-:Y:S05]  /*2070*/  BSYNC.RECONVERGENT B1 ;  /* 0x0000000000017941 */ /* 0x000fea0003800200 */
.L_x_222:
        /* <DEDUP_REMOVED lines=33> */
[----:B------:R-:W3:Y:S04]  /*2290*/  LDS.128 R8, [UR4+0x30] ;  /* 0x00003004ff087984 */ /* 0x000ee80008000c00 */
[----:B------:R-:W4:Y:S01]  /*22a0*/  LDS.128 R16, [UR4+0x40] ;  /* 0x00004004ff107984 */ /* 0x000f220008000c00 */
[----:B0-----:R-:W-:-:S04]  /*22b0*/  FADD R5, R0, R5 ;  /* 0x0000000500057221 */ /* 0x001fc80000000000 */
        /* <DEDUP_REMOVED lines=13> */
[----:B------:R-:W-:-:S07]  /*2390*/  FADD R0, R18, R19 ;  /* 0x0000001312007221 */ /* 0x000fce0000000000 */
.L_x_220:
[----:B------:R-:W-:Y:S05]  /*23a0*/  BSYNC.RECONVERGENT B0 ;  /* 0x0000000000007941 */ /* 0x000fea0003800200 */
.L_x_205:
[----:B------:R-:W-:Y:S05]  /*23b0*/  @P0 EXIT ;  /* 0x000000000000094d */ /* 0x000fea0003800000 */
[----:B012---:R-:W0:Y:S01]  /*23c0*/  LDC.64 R2, c[0x0][0x388] ;  /* 0x0000e200ff027b82 */ /* 0x007e220000000a00 */
[----:B------:R-:W1:Y:S02]  /*23d0*/  LDCU UR4, c[0x0][0x398] ;  /* 0x00007300ff0477ac */ /* 0x000e640008000800 */
[----:B-1----:R-:W-:-:S05]  /*23e0*/  FADD R5, R0, UR4 ;  /* 0x0000000400057e21 */ /* 0x002fca0008000000 */
[----:B0-----:R-:W-:Y:S01]  /*23f0*/  STG.E desc[UR6][R2.64], R5 ;  /* 0x0000000502007986 */ /* 0x001fe2000c101906 */
[----:B------:R-:W-:Y:S05]  /*2400*/  EXIT ;  /* 0x000000000000794d */ /* 0x000fea0003800000 */
.L_x_234:
        /* <DEDUP_REMOVED lines=15> */
.L_x_4153:


//--------------------- .text._ZN3cub18CUB_300001_SM_10006detail6select23DeviceSelectSweepKernelINS2_10policy_hubIfNS0_8NullTypeEiLb0ELNS0_10SelectImplE1EE10Policy1000EN6thrust24THRUST_300001_SM_1000_NS6detail15normal_iteratorINSA_10device_ptrIfEEEEPS5_SF_PlNS0_13ScanTileStateIiLb1EEEN4cuda3std3__410__not_fn_tI6is_negEES5_iNS2_19streaming_context_tIlLb1EEELS6_1EEEvT0_T1_T2_T3_T4_T5_T6_T7_iT8_NS1_7vsmem_tE --------------------------
	.section	.text._ZN3cub18CUB_300001_SM_10006detail6select23DeviceSelectSweepKernelINS2_10policy_hubIfNS0_8NullTypeEiLb0ELNS0_10SelectImplE1EE10Policy1000EN6thrust24THRUST_300001_SM_1000_NS6detail15normal_iteratorINSA_10device_ptrIfEEEEPS5_SF_PlNS0_13ScanTileStateIiLb1EEEN4cuda3std3__410__not_fn_tI6is_negEES5_iNS2_19streaming_context_tIlLb1EEELS6_1EEEvT0_T1_T2_T3_T4_T5_T6_T7_iT8_NS1_7vsmem_tE,"ax",@progbits
	.align	128
        .global         _ZN3cub18CUB_300001_SM_10006detail6select23DeviceSelectSweepKernelINS2_10policy_hubIfNS0_8NullTypeEiLb0ELNS0_10SelectImplE1EE10Policy1000EN6thrust24THRUST_300001_SM_1000_NS6detail15normal_iteratorINSA_10device_ptrIfEEEEPS5_SF_PlNS0_13ScanTileStateIiLb1EEEN4cuda3std3__410__not_fn_tI6is_negEES5_iNS2_19streaming_context_tIlLb1EEELS6_1EEEvT0_T1_T2_T3_T4_T5_T6_T7_iT8_NS1_7vsmem_tE
        .type           _ZN3cub18CUB_300001_SM_10006detail6select23DeviceSelectSweepKernelINS2_10policy_hubIfNS0_8NullTypeEiLb0ELNS0_10SelectImplE1EE10Policy1000EN6thrust24THRUST_300001_SM_1000_NS6detail15normal_iteratorINSA_10device_ptrIfEEEEPS5_SF_PlNS0_13ScanTileStateIiLb1EEEN4cuda3std3__410__not_fn_tI6is_negEES5_iNS2_19streaming_context_tIlLb1EEELS6_1EEEvT0_T1_T2_T3_T4_T5_T6_T7_iT8_NS1_7vsmem_tE,@function
        .size           _ZN3cub18CUB_300001_SM_10006detail6select23DeviceSelectSweepKernelINS2_10policy_hubIfNS0_8NullTypeEiLb0ELNS0_10SelectImplE1EE10Policy1000EN6thrust24THRUST_300001_SM_1000_NS6detail15normal_iteratorINSA_10device_ptrIfEEEEPS5_SF_PlNS0_13ScanTileStateIiLb1EEEN4cuda3std3__410__not_fn_tI6is_negEES5_iNS2_19streaming_context_tIlLb1EEELS6_1EEEvT0_T1_T2_T3_T4_T5_T6_T7_iT8_NS1_7vsmem_tE,(.L_x_4154 - _ZN3cub18CUB_300001_SM_10006detail6select23DeviceSelectSweepKernelINS2_10policy_hubIfNS0_8NullTypeEiLb0ELNS0_10SelectImplE1EE10Policy1000EN6thrust24THRUST_300001_SM_1000_NS6detail15normal_iteratorINSA_10device_ptrIfEEEEPS5_SF_PlNS0_13ScanTileStateIiLb1EEEN4cuda3std3__410__not_fn_tI6is_negEES5_iNS2_19streaming_context_tIlLb1EEELS6_1EEEvT0_T1_T2_T3_T4_T5_T6_T7_iT8_NS1_7vsmem_tE)
        .other          _ZN3cub18CUB_300001_SM_10006detail6select23DeviceSelectSweepKernelINS2_10policy_hubIfNS0_8NullTypeEiLb0ELNS0_10SelectImplE1EE10Policy1000EN6thrust24THRUST_300001_SM_1000_NS6detail15normal_iteratorINSA_10device_ptrIfEEEEPS5_SF_PlNS0_13ScanTileStateIiLb1EEEN4cuda3std3__410__not_fn_tI6is_negEES5_iNS2_19streaming_context_tIlLb1EEELS6_1EEEvT0_T1_T2_T3_T4_T5_T6_T7_iT8_NS1_7vsmem_tE,@"STO_CUDA_ENTRY STV_DEFAULT"
_ZN3cub18CUB_300001_SM_10006detail6select23DeviceSelectSweepKernelINS2_10policy_hubIfNS0_8NullTypeEiLb0ELNS0_10SelectImplE1EE10Policy1000EN6thrust24THRUST_300001_SM_1000_NS6detail15normal_iteratorINSA_10device_ptrIfEEEEPS5_SF_PlNS0_13ScanTileStateIiLb1EEEN4cuda3std3__410__not_fn_tI6is_negEES5_iNS2_19streaming_context_tIlLb1EEELS6_1EEEvT0_T1_T2_T3_T4_T5_T6_T7_iT8_NS1_7vsmem_tE:
.text._ZN3cub18CUB_300001_SM_10006detail6select23DeviceSelectSweepKernelINS2_10policy_hubIfNS0_8NullTypeEiLb0ELNS0_10SelectImplE1EE10Policy1000EN6thrust24THRUST_300001_SM_1000_NS6detail15normal_iteratorINSA_10device_ptrIfEEEEPS5_SF_PlNS0_13ScanTileStateIiLb1EEEN4cuda3std3__410__not_fn_tI6is_negEES5_iNS2_19streaming_context_tIlLb1EEELS6_1EEEvT0_T1_T2_T3_T4_T5_T6_T7_iT8_NS1_7vsmem_tE:
[----:B------:R-:W0:Y:S08]  /*0000*/  LDC R1, c[0x0][0x37c] ;  /* 0x0000df00ff017b82 */ /* 0x000e300000000800 */
[----:B------:R-:W-:Y:S01]  /*0010*/  S2UR UR7, SR_CTAID.X ;  /* 0x00000000000779c3 */ /* 0x000fe20000002500 */
[----:B------:R-:W1:Y:S01]  /*0020*/  LDCU UR4, c[0x0][0x374] ;  /* 0x00006e80ff0477ac */ /* 0x000e620008000800 */
[----:B0-----:R-:W-:Y:S01]  /*0030*/  VIADD R1, R1, 0xfffffff8 ;  /* 0xfffffff801017836 */ /* 0x001fe20000000000 */
[----:B------:R-:W0:Y:S05]  /*0040*/  LDCU UR5, c[0x0][0x3b0] ;  /* 0x00007600ff0577ac */ /* 0x000e2a0008000800 */
[----:B------:R-:W1:Y:S01]  /*0050*/  S2UR UR8, SR_CTAID.Y ;  /* 0x00000000000879c3 */ /* 0x000e620000002600 */
[----:B------:R-:W2:Y:S01]  /*0060*/  LDCU.64 UR10, c[0x0][0x358] ;  /* 0x00006b00ff0a77ac */ /* 0x000ea20008000a00 */
[----:B0-----:R-:W-:-:S02]  /*0070*/  UIADD3 UR5, UPT, UPT, UR5, -0x1, URZ ;  /* 0xffffffff05057890 */ /* 0x001fc4000fffe0ff */
[----:B-1----:R-:W-:-:S04]  /*0080*/  UIMAD UR4, UR7, UR4, UR8 ;  /* 0x00000004070472a4 */ /* 0x002fc8000f8e0208 */
[----:B------:R-:W-:Y:S02]  /*0090*/  UISETP.GE.AND UP0, UPT, UR4, UR5, UPT ;  /* 0x000000050400728c */ /* 0x000fe4000bf06270 */
[----:B------:R-:W-:-:S07]  /*00a0*/  UIMAD UR9, UR4, 0x1980, URZ ;  /* 0x00001980040978a4 */ /* 0x000fce000f8e02ff */
[----:B--2---:R-:W-:Y:S05]  /*00b0*/  BRA.U UP0, `(.L_x_235) ;  /* 0x0000005900f47547 */ /* 0x004fea000b800000 */
[----:B------:R-:W-:-:S09]  /*00c0*/  UISETP.NE.AND UP0, UPT, UR4, URZ, UPT ;  /* 0x000000ff0400728c */ /* 0x000fd2000bf05270 */
[----:B------:R-:W-:Y:S05]  /*00d0*/  BRA.U UP0, `(.L_x_236) ;  /* 0x0000002900307547 */ /* 0x000fea000b800000 */
[----:B------:R-:W0:Y:S01]  /*00e0*/  S2R R48, SR_TID.X ;  /* 0x0000000000307919 */ /* 0x000e220000002100 */
[----:B------:R-:W1:Y:S01]  /*00f0*/  LDCU.U8 UR6, c[0x0][0x3b8] ;  /* 0x00007700ff0677ac */ /* 0x000e620008000000 */
[----:B------:R-:W2:Y:S01]  /*0100*/  LDCU.64 UR4, c[0x0][0x3c8] ;  /* 0x00007900ff0477ac */ /* 0x000ea20008000a00 */
[----:B------:R-:W3:Y:S01]  /*0110*/  LDCU.64 UR12, c[0x0][0x380] ;  /* 0x00007000ff0c77ac */ /* 0x000ee20008000a00 */
[----:B-1----:R-:W-:-:S04]  /*0120*/  UISETP.NE.AND UP0, UPT, UR6, URZ, UPT ;  /* 0x000000ff0600728c */ /* 0x002fc8000bf05270 */
[----:B--2---:R-:W-:Y:S02]  /*0130*/  USEL UR4, UR4, URZ, !UP0 ;  /* 0x000000ff04047287 */ /* 0x004fe4000c000000 */
[----:B------:R-:W-:Y:S01]  /*0140*/  USEL UR5, UR5, URZ, !UP0 ;  /* 0x000000ff05057287 */ /* 0x000fe2000c000000 */
[C---:B0-----:R-:W-:Y:S02]  /*0150*/  LOP3.LUT R0, R48.reuse, 0x1f, RZ, 0xc0, !PT ;  /* 0x0000001f30007812 */ /* 0x041fe400078ec0ff */
[----:B------:R-:W-:-:S05]  /*0160*/  LOP3.LUT R3, R48, 0x3e0, RZ, 0xc0, !PT ;  /* 0x000003e030037812 */ /* 0x000fca00078ec0ff */
[----:B------:R-:W-:Y:S02]  /*0170*/  IMAD R0, R3, 0x11, R0 ;  /* 0x0000001103007824 */ /* 0x000fe400078e0200 */
[----:B------:R-:W-:-:S05]  /*0180*/  IMAD.U32 R3, RZ, RZ, UR9 ;  /* 0x00000009ff037e24 */ /* 0x000fca000f8e00ff */
[----:B------:R-:W-:-:S04]  /*0190*/  IADD3 R0, P0, P1, R0, UR4, R3 ;  /* 0x0000000400007c10 */ /* 0x000fc8000f91e003 */
[----:B------:R-:W-:Y:S02]  /*01a0*/  IADD3.X R3, PT, PT, RZ, UR5, RZ, P0, P1 ;  /* 0x00000005ff037c10 */ /* 0x000fe400087e24ff */
[----:B---3--:R-:W-:-:S04]  /*01b0*/  LEA R4, P0, R0, UR12, 0x2 ;  /* 0x0000000c00047c11 */ /* 0x008fc8000f8010ff */
        /* <DEDUP_REMOVED lines=18> */
[----:B------:R-:W1:Y:S01]  /*02e0*/  S2UR UR5, SR_CgaCtaId ;  /* 0x00000000000579c3 */ /* 0x000e620000008800 */
[----:B------:R-:W-:Y:S01]  /*02f0*/  SHF.R.U32.HI R0, RZ, 0x5, R48 ;  /* 0x00000005ff007819 */ /* 0x000fe20000011630 */
[----:B------:R-:W-:Y:S01]  /*0300*/  UMOV UR4, 0x400 ;  /* 0x0000040000047882 */ /* 0x000fe20000000000 */
[----:B------:R-:W0:Y:S01]  /*0310*/  S2R R3, SR_LANEID ;  /* 0x0000000000037919 */ /* 0x000e220000000000 */
[----:B------:R-:W-:Y:S01]  /*0320*/  IMAD.MOV.U32 R43, RZ, RZ, 0x2 ;  /* 0x00000002ff2b7424 */ /* 0x000fe200078e00ff */
[----:B-1----:R-:W-:Y:S01]  /*0330*/  ULEA UR4, UR5, UR4, 0x18 ;  /* 0x0000000405047291 */ /* 0x002fe2000f8ec0ff */
[----:B0-----:R-:W-:-:S05]  /*0340*/  IMAD R22, R0, 0x220, R3 ;  /* 0x0000022000167824 */ /* 0x001fca00078e0203 */
[----:B------:R-:W-:-:S05]  /*0350*/  LEA R22, R22, UR4, 0x2 ;  /* 0x0000000416167c11 */ /* 0x000fca000f8e10ff */
[----:B------:R-:W-:Y:S01]  /*0360*/  IMAD R4, R3, 0x40, R22 ;  /* 0x0000004003047824 */ /* 0x000fe200078e0216 */
[----:B--2---:R-:W-:Y:S04]  /*0370*/  STS [R22], R2 ;  /* 0x0000000216007388 */ /* 0x004fe80000000800 */
[----:B---3--:R-:W-:Y:S04]  /*0380*/  STS [R22+0x80], R6 ;  /* 0x0000800616007388 */ /* 0x008fe80000000800 */
[----:B----4-:R-:W-:Y:S04]  /*0390*/  STS [R22+0x100], R7 ;  /* 0x0001000716007388 */ /* 0x010fe80000000800 */
[----:B-----5:R-:W-:Y:S04]  /*03a0*/  STS [R22+0x180], R8 ;  /* 0x0001800816007388 */ /* 0x020fe80000000800 */
[----:B------:R-:W-:Y:S04]  /*03b0*/  STS [R22+0x200], R9 ;  /* 0x0002000916007388 */ /* 0x000fe80000000800 */
        /* <DEDUP_REMOVED lines=11> */
[----:B------:R-:W-:Y:S01]  /*0470*/  STS [R22+0x800], R21 ;  /* 0x0008001516007388 */ /* 0x000fe20000000800 */
[----:B------:R-:W-:-:S03]  /*0480*/  NOP ;  /* 0x0000000000007918 */ /* 0x000fc60000000000 */
[----:B------:R-:W0:Y:S04]  /*0490*/  LDS R46, [R4] ;  /* 0x00000000042e7984 */ /* 0x000e280000000800 */
[----:B------:R-:W1:Y:S04]  /*04a0*/  LDS R44, [R4+0x4] ;  /* 0x00000400042c7984 */ /* 0x000e680000000800 */
[----:B------:R-:W2:Y:S04]  /*04b0*/  LDS R40, [R4+0x8] ;  /* 0x0000080004287984 */ /* 0x000ea80000000800 */
[----:B------:R-:W3:Y:S04]  /*04c0*/  LDS R31, [R4+0xc] ;  /* 0x00000c00041f7984 */ /* 0x000ee80000000800 */
[----:B------:R-:W4:Y:S04]  /*04d0*/  LDS R30, [R4+0x10] ;  /* 0x00001000041e7984 */ /* 0x000f280000000800 */
[----:B------:R-:W5:Y:S04]  /*04e0*/  LDS R29, [R4+0x14] ;  /* 0x00001400041d7984 */ /* 0x000f680000000800 */
[----:B------:R-:W5:Y:S04]  /*04f0*/  LDS R28, [R4+0x18] ;  /* 0x00001800041c7984 */ /* 0x000f680000000800 */
[----:B------:R-:W5:Y:S04]  /*0500*/  LDS R27, [R4+0x1c] ;  /* 0x00001c00041b7984 */ /* 0x000f680000000800 */
[----:B------:R-:W5:Y:S04]  /*0510*/  LDS R26, [R4+0x20] ;  /* 0x00002000041a7984 */ /* 0x000f680000000800 */
[----:B------:R-:W5:Y:S01]  /*0520*/  LDS R25, [R4+0x24] ;  /* 0x0000240004197984 */ /* 0x000f620000000800 */
[----:B0-----:R-:W-:-:S03]  /*0530*/  ISETP.GT.AND P0, PT, R46, -0x1, PT ;  /* 0xffffffff2e00780c */ /* 0x001fc60003f04270 */
[----:B------:R-:W0:Y:S01]  /*0540*/  LDS R24, [R4+0x28] ;  /* 0x0000280004187984 */ /* 0x000e220000000800 */
[----:B-1----:R-:W-:-:S03]  /*0550*/  ISETP.GT.AND P1, PT, R44, -0x1, PT ;  /* 0xffffffff2c00780c */ /* 0x002fc60003f24270 */
[----:B------:R-:W1:Y:S01]  /*0560*/  LDS R11, [R4+0x2c] ;  /* 0x00002c00040b7984 */ /* 0x000e620000000800 */
[----:B------:R-:W-:Y:S02]  /*0570*/  FSETP.NEU.AND P0, PT, R46, RZ, P0 ;  /* 0x000000ff2e00720b */ /* 0x000fe4000070d000 */
[----:B------:R-:W-:Y:S01]  /*0580*/  FSETP.NEU.AND P1, PT, R44, RZ, P1 ;  /* 0x000000ff2c00720b */ /* 0x000fe20000f2d000 */
[----:B------:R-:W1:Y:S01]  /*0590*/  LDS R10, [R4+0x30] ;  /* 0x00003000040a7984 */ /* 0x000e620000000800 */
[C---:B--2---:R-:W-:Y:S02]  /*05a0*/  ISETP.GT.AND P2, PT, R40.reuse, -0x1, PT ;  /* 0xffffffff2800780c */ /* 0x044fe40003f44270 */
[C---:B---3--:R-:W-:Y:S01]  /*05b0*/  ISETP.GT.AND P3, PT, R31.reuse, -0x1, PT ;  /* 0xffffffff1f00780c */ /* 0x048fe20003f64270 */
[----:B------:R-:W2:Y:S01]  /*05c0*/  LDS R9, [R4+0x34] ;  /* 0x0000340004097984 */ /* 0x000ea20000000800 */
[----:B------:R-:W-:Y:S02]  /*05d0*/  FSETP.NEU.AND P2, PT, R40, RZ, P2 ;  /* 0x000000ff2800720b */ /* 0x000fe4000174d000 */
[----:B------:R-:W-:Y:S01]  /*05e0*/  SEL R2, RZ, 0x1, !P0 ;  /* 0x00000001ff027807 */ /* 0x000fe20004000000 */
[----:B------:R-:W3:Y:S01]  /*05f0*/  LDS R8, [R4+0x38] ;  /* 0x0000380004087984 */ /* 0x000ee20000000800 */
[----:B------:R-:W-:Y:S01]  /*0600*/  FSETP.NEU.AND P3, PT, R31, RZ, P3 ;  /* 0x000000ff1f00720b */ /* 0x000fe20001f6d000 */
[----:B------:R-:W-:Y:S01]  /*0610*/  @!P0 IMAD.MOV R43, RZ, RZ, 0x1 ;  /* 0x00000001ff2b8424 */ /* 0x000fe200078e02ff */
[C---:B----4-:R-:W-:Y:S01]  /*0620*/  ISETP.GT.AND P4, PT, R30.reuse, -0x1, PT ;  /* 0xffffffff1e00780c */ /* 0x050fe20003f84270 */
[----:B------:R-:W-:Y:S01]  /*0630*/  @!P1 IMAD.MOV R43, RZ, RZ, R2 ;  /* 0x000000ffff2b9224 */ /* 0x000fe200078e0202 */
[----:B-----5:R-:W-:Y:S01]  /*0640*/  ISETP.GT.AND P5, PT, R29, -0x1, PT ;  /* 0xffffffff1d00780c */ /* 0x020fe20003fa4270 */
[----:B------:R-:W4:Y:S01]  /*0650*/  LDS R7, [R4+0x3c] ;  /* 0x00003c0004077984 */ /* 0x000f220000000800 */
[----:B------:R-:W-:Y:S01]  /*0660*/  FSETP.NEU.AND P4, PT, R30, RZ, P4 ;  /* 0x000000ff1e00720b */ /* 0x000fe2000278d000 */
[----:B------:R-:W-:Y:S01]  /*0670*/  VIADD R37, R43, 0x1 ;  /* 0x000000012b257836 */ /* 0x000fe20000000000 */
[----:B------:R-:W-:Y:S01]  /*0680*/  FSETP.NEU.AND P5, PT, R29, RZ, P5 ;  /* 0x000000ff1d00720b */ /* 0x000fe20002fad000 */
[----:B------:R-:W-:Y:S01]  /*0690*/  @!P2 IMAD.MOV R37, RZ, RZ, R43 ;  /* 0x000000ffff25a224 */ /* 0x000fe200078e022b */
[----:B------:R-:W-:-:S02]  /*06a0*/  ISETP.GT.AND P6, PT, R28, -0x1, PT ;  /* 0xffffffff1c00780c */ /* 0x000fc40003fc4270 */
[----:B------:R-:W-:Y:S01]  /*06b0*/  P2R R35, PR, RZ, 0x10 ;  /* 0x00000010ff237803 */ /* 0x000fe20000000000 */
[----:B------:R-:W-:Y:S01]  /*06c0*/  VIADD R42, R37, 0x1 ;  /* 0x00000001252a7836 */ /* 0x000fe20000000000 */
[----:B------:R-:W-:Y:S01]  /*06d0*/  P2R R34, PR, RZ, 0x8 ;  /* 0x00000008ff227803 */ /* 0x000fe20000000000 */
[----:B------:R-:W-:Y:S01]  /*06e0*/  @!P3 IMAD.MOV R42, RZ, RZ, R37 ;  /* 0x000000ffff2ab224 */ /* 0x000fe200078e0225 */
[----:B------:R-:W-:Y:S02]  /*06f0*/  P2R R33, PR, RZ, 0x4 ;  /* 0x00000004ff217803 */ /* 0x000fe40000000000 */
[----:B------:R-:W-:Y:S01]  /*0700*/  P2R R45, PR, RZ, 0x2 ;  /* 0x00000002ff2d7803 */ /* 0x000fe20000000000 */
[----:B------:R-:W-:Y:S01]  /*0710*/  VIADD R2, R42, 0x1 ;  /* 0x000000012a027836 */ /* 0x000fe20000000000 */
[----:B------:R-:W-:Y:S01]  /*0720*/  P2R R39, PR, RZ, 0x1 ;  /* 0x00000001ff277803 */ /* 0x000fe20000000000 */
[----:B------:R-:W-:Y:S01]  /*0730*/  @!P4 IMAD.MOV R2, RZ, RZ, R42 ;  /* 0x000000ffff02c224 */ /* 0x000fe200078e022a */
[----:B------:R-:W-:-:S02]  /*0740*/  FSETP.NEU.AND P4, PT, R28, RZ, P6 ;  /* 0x000000ff1c00720b */ /* 0x000fc4000378d000 */
[C---:B------:R-:W-:Y:S01]  /*0750*/  ISETP.GT.AND P6, PT, R27.reuse, -0x1, PT ;  /* 0xffffffff1b00780c */ /* 0x040fe20003fc4270 */
[----:B------:R-:W-:Y:S02]  /*0760*/  VIADD R5, R2, 0x1 ;  /* 0x0000000102057836 */ /* 0x000fe40000000000 */
[----:B------:R-:W-:Y:S01]  /*0770*/  @!P5 IMAD.MOV R5, RZ, RZ, R2 ;  /* 0x000000ffff05d224 */ /* 0x000fe200078e0202 */
[----:B------:R-:W-:Y:S02]  /*0780*/  FSETP.NEU.AND P3, PT, R27, RZ, P6 ;  /* 0x000000ff1b00720b */ /* 0x000fe4000376d000 */
[----:B------:R-:W-:Y:S01]  /*0790*/  ISETP.GT.AND P6, PT, R26, -0x1, PT ;  /* 0xffffffff1a00780c */ /* 0x000fe20003fc4270 */
[----:B------:R-:W-:-:S03]  /*07a0*/  VIADD R6, R5, 0x1 ;  /* 0x0000000105067836 */ /* 0x000fc60000000000 */
[----:B------:R-:W-:Y:S01]  /*07b0*/  FSETP.NEU.AND P2, PT, R26, RZ, P6 ;  /* 0x000000ff1a00720b */ /* 0x000fe2000374d000 */
[----:B------:R-:W-:Y:S01]  /*07c0*/  @!P4 IMAD.MOV R6, RZ, RZ, R5 ;  /* 0x000000ffff06c224 */ /* 0x000fe200078e0205 */
[----:B------:R-:W-:-:S03]  /*07d0*/  ISETP.GT.AND P6, PT, R25, -0x1, PT ;  /* 0xffffffff1900780c */ /* 0x000fc60003fc4270 */
[----:B------:R-:W-:Y:S01]  /*07e0*/  VIADD R5, R6, 0x1 ;  /* 0x0000000106057836 */ /* 0x000fe20000000000 */
[----:B------:R-:W-:Y:S01]  /*07f0*/  FSETP.NEU.AND P1, PT, R25, RZ, P6 ;  /* 0x000000ff1900720b */ /* 0x000fe2000372d000 */
[----:B------:R-:W-:Y:S01]  /*0800*/  @!P3 IMAD.MOV R5, RZ, RZ, R6 ;  /* 0x000000ffff05b224 */ /* 0x000fe200078e0206 */
[----:B0-----:R-:W-:-:S03]  /*0810*/  ISETP.GT.AND P6, PT, R24, -0x1, PT ;  /* 0xffffffff1800780c */ /* 0x001fc60003fc4270 */
[----:B------:R-:W-:Y:S01]  /*0820*/  VIADD R6, R5, 0x1 ;  /* 0x0000000105067836 */ /* 0x000fe20000000000 */
[----:B------:R-:W-:Y:S01]  /*0830*/  FSETP.NEU.AND P0, PT, R24, RZ, P6 ;  /* 0x000000ff1800720b */ /* 0x000fe2000370d000 */
[----:B------:R-:W-:Y:S01]  /*0840*/  @!P2 IMAD.MOV R6, RZ, RZ, R5 ;  /* 0x000000ffff06a224 */ /* 0x000fe200078e0205 */
[----:B-1----:R-:W-:-:S03]  /*0850*/  ISETP.GT.AND P6, PT, R11, -0x1, PT ;  /* 0xffffffff0b00780c */ /* 0x002fc60003fc4270 */
[----:B------:R-:W-:Y:S01]  /*0860*/  VIADD R5, R6, 0x1 ;  /* 0x0000000106057836 */ /* 0x000fe20000000000 */
[----:B------:R-:W-:Y:S01]  /*0870*/  FSETP.NEU.AND P6, PT, R11, RZ, P6 ;  /* 0x000000ff0b00720b */ /* 0x000fe200037cd000 */
[----:B------:R-:W-:-:S04]  /*0880*/  @!P1 IMAD.MOV R5, RZ, RZ, R6 ;  /* 0x000000ffff059224 */ /* 0x000fc800078e0206 */
[----:B------:R-:W-:Y:S02]  /*0890*/  VIADD R6, R5, 0x1 ;  /* 0x0000000105067836 */ /* 0x000fe40000000000 */
[----:B------:R-:W-:-:S04]  /*08a0*/  @!P0 IMAD.MOV R6, RZ, RZ, R5 ;  /* 0x000000ffff068224 */ /* 0x000fc800078e0205 */
[----:B------:R-:W-:Y:S02]  /*08b0*/  VIADD R41, R6, 0x1 ;  /* 0x0000000106297836 */ /* 0x000fe40000000000 */
[----:B------:R-:W-:Y:S01]  /*08c0*/  @!P6 IMAD.MOV R41, RZ, RZ, R6 ;  /* 0x000000ffff29e224 */ /* 0x000fe200078e0206 */
[C---:B------:R-:W-:Y:S01]  /*08d0*/  ISETP.GT.AND P6, PT, R10.reuse, -0x1, PT ;  /* 0xffffffff0a00780c */ /* 0x040fe20003fc4270 */
[----:B------:R-:W0:Y:S02]  /*08e0*/  LDS R6, [R4+0x40] ;  /* 0x0000400004067984 */ /* 0x000e240000000800 */
[----:B------:R-:W-:Y:S01]  /*08f0*/  VIADD R36, R41, 0x1 ;  /* 0x0000000129247836 */ /* 0x000fe20000000000 */
[----:B------:R-:W-:Y:S01]  /*0900*/  BAR.SYNC.DEFER_BLOCKING 0x0 ;  /* 0x0000000000007b1d */ /* 0x000fe20000010000 */
[----:B------:R-:W-:-:S13]  /*0910*/  FSETP.NEU.AND P6, PT, R10, RZ, P6 ;  /* 0x000000ff0a00720b */ /* 0x000fda00037cd000 */
[----:B------:R-:W-:Y:S01]  /*0920*/  @!P6 IMAD.MOV R36, RZ, RZ, R41 ;  /* 0x000000ffff24e224 */ /* 0x000fe200078e0229 */
[----:B--2---:R-:W-:-:S03]  /*0930*/  ISETP.GT.AND P6, PT, R9, -0x1, PT ;  /* 0xffffffff0900780c */ /* 0x004fc60003fc4270 */
[----:B------:R-:W-:Y:S01]  /*0940*/  VIADD R52, R36, 0x1 ;  /* 0x0000000124347836 */ /* 0x000fe20000000000 */
[----:B------:R-:W-:-:S13]  /*0950*/  FSETP.NEU.AND P6, PT, R9, RZ, P6 ;  /* 0x000000ff0900720b */ /* 0x000fda00037cd000 */
[----:B------:R-:W-:Y:S01]  /*0960*/  @!P6 IMAD.MOV R52, RZ, RZ, R36 ;  /* 0x000000ffff34e224 */ /* 0x000fe200078e0224 */
[----:B---3--:R-:W-:-:S03]  /*0970*/  ISETP.GT.AND P6, PT, R8, -0x1, PT ;  /* 0xffffffff0800780c */ /* 0x008fc60003fc4270 */
[----:B------:R-:W-:Y:S01]  /*0980*/  VIADD R38, R52, 0x1 ;  /* 0x0000000134267836 */ /* 0x000fe20000000000 */
[----:B------:R-:W-:-:S13]  /*0990*/  FSETP.NEU.AND P6, PT, R8, RZ, P6 ;  /* 0x000000ff0800720b */ /* 0x000fda00037cd000 */
[----:B------:R-:W-:Y:S01]  /*09a0*/  @!P6 IMAD.MOV R38, RZ, RZ, R52 ;  /* 0x000000ffff26e224 */ /* 0x000fe200078e0234 */
[----:B----4-:R-:W-:-:S03]  /*09b0*/  ISETP.GT.AND P6, PT, R7, -0x1, PT ;  /* 0xffffffff0700780c */ /* 0x010fc60003fc4270 */
[----:B------:R-:W-:Y:S01]  /*09c0*/  VIADD R50, R38, 0x1 ;  /* 0x0000000126327836 */ /* 0x000fe20000000000 */
[----:B------:R-:W-:-:S13]  /*09d0*/  FSETP.NEU.AND P6, PT, R7, RZ, P6 ;  /* 0x000000ff0700720b */ /* 0x000fda00037cd000 */
[----:B------:R-:W-:Y:S01]  /*09e0*/  @!P6 IMAD.MOV R50, RZ, RZ, R38 ;  /* 0x000000ffff32e224 */ /* 0x000fe200078e0226 */
[----:B0-----:R-:W-:-:S03]  /*09f0*/  ISETP.GT.AND P6, PT, R6, -0x1, PT ;  /* 0xffffffff0600780c */ /* 0x001fc60003fc4270 */
[----:B------:R-:W-:Y:S01]  /*0a00*/  VIADD R5, R50, 0x1 ;  /* 0x0000000132057836 */ /* 0x000fe20000000000 */
[----:B------:R-:W-:-:S13]  /*0a10*/  FSETP.NEU.AND P6, PT, R6, RZ, P6 ;  /* 0x000000ff0600720b */ /* 0x000fda00037cd000 */
[----:B------:R-:W-:-:S05]  /*0a20*/  @!P6 IMAD.MOV R5, RZ, RZ, R50 ;  /* 0x000000ffff05e224 */ /* 0x000fca00078e0232 */
[----:B------:R-:W0:Y:S02]  /*0a30*/  SHFL.UP P6, R12, R5, 0x1, RZ ;  /* 0x04200000050c7989 */ /* 0x000e2400000c00ff */
[----:B0-----:R-:W-:-:S05]  /*0a40*/  @P6 IMAD.IADD R12, R12, 0x1, R5 ;  /* 0x000000010c0c6824 */ /* 0x001fca00078e0205 */
[----:B------:R-:W0:Y:S02]  /*0a50*/  SHFL.UP P6, R13, R12, 0x2, RZ ;  /* 0x044000000c0d7989 */ /* 0x000e2400000c00ff */
[----:B0-----:R-:W-:-:S05]  /*0a60*/  @P6 IMAD.IADD R13, R12, 0x1, R13 ;  /* 0x000000010c0d6824 */ /* 0x001fca00078e020d */
[----:B------:R-:W0:Y:S02]  /*0a70*/  SHFL.UP P6, R14, R13, 0x4, RZ ;  /* 0x048000000d0e7989 */ /* 0x000e2400000c00ff */
[----:B0-----:R-:W-:-:S05]  /*0a80*/  @P6 IMAD.IADD R14, R13, 0x1, R14 ;  /* 0x000000010d0e6824 */ /* 0x001fca00078e020e */
[----:B------:R-:W0:Y:S02]  /*0a90*/  SHFL.UP P6, R17, R14, 0x8, RZ ;  /* 0x050000000e117989 */ /* 0x000e2400000c00ff */
[----:B0-----:R-:W-:-:S05]  /*0aa0*/  @P6 IMAD.IADD R17, R14, 0x1, R17 ;  /* 0x000000010e116824 */ /* 0x001fca00078e0211 */
[----:B------:R-:W0:Y:S02]  /*0ab0*/  SHFL.UP P6, R4, R17, 0x10, RZ ;  /* 0x0600000011047989 */ /* 0x000e2400000c00ff */
[----:B0-----:R-:W-:Y:S01]  /*0ac0*/  @P6 IMAD.IADD R4, R17, 0x1, R4 ;  /* 0x0000000111046824 */ /* 0x001fe200078e0204 */
[----:B------:R-:W-:-:S03]  /*0ad0*/  ISETP.NE.AND P6, PT, R3, 0x1f, PT ;  /* 0x0000001f0300780c */ /* 0x000fc60003fc5270 */
[----:B------:R-:W-:-:S10]  /*0ae0*/  IMAD.IADD R47, R4, 0x1, -R5 ;  /* 0x00000001042f7824 */ /* 0x000fd400078e0a05 */
[----:B------:R-:W-:-:S05]  /*0af0*/  @!P6 LEA R19, R0, UR4, 0x2 ;  /* 0x000000040013ec11 */ /* 0x000fca000f8e10ff */
[----:B------:R-:W-:Y:S01]  /*0b00*/  @!P6 STS [R19], R4 ;  /* 0x000000041300e388 */ /* 0x000fe20000000800 */
[----:B------:R-:W-:Y:S01]  /*0b10*/  BAR.SYNC.DEFER_BLOCKING 0x0 ;  /* 0x0000000000007b1d */ /* 0x000fe20000010000 */
[----:B------:R-:W-:-:S04]  /*0b20*/  ISETP.NE.AND P6, PT, R3, RZ, PT ;  /* 0x000000ff0300720c */ /* 0x000fc80003fc5270 */
[----:B------:R-:W-:Y:S02]  /*0b30*/  SEL R47, R47, RZ, P6 ;  /* 0x000000ff2f2f7207 */ /* 0x000fe40003000000 */
[----:B------:R-:W-:Y:S01]  /*0b40*/  ISETP.NE.AND P6, PT, R0, 0x2, PT ;  /* 0x000000020000780c */ /* 0x000fe20003fc5270 */
[----:B------:R-:W0:Y:S04]  /*0b50*/  LDS.128 R12, [UR4] ;  /* 0x00000004ff0c7984 */ /* 0x000e280008000c00 */
[----:B------:R-:W-:Y:S01]  /*0b60*/  LDS.128 R20, [UR4+0x20] ;  /* 0x00002004ff147984 */ /* 0x000fe20008000c00 */
[----:B0-----:R-:W-:-:S04]  /*0b70*/  IMAD.IADD R3, R12, 0x1, R13 ;  /* 0x000000010c037824 */ /* 0x001fc800078e020d */
[----:B------:R-:W-:Y:S01]  /*0b80*/  IMAD.IADD R16, R14, 0x1, R3 ;  /* 0x000000010e107824 */ /* 0x000fe200078e0203 */
[----:B------:R-:W-:Y:S02]  /*0b90*/  SEL R5, R3, R12, !P6 ;  /* 0x0000000c03057207 */ /* 0x000fe40007000000 */
[----:B------:R-:W-:Y:S01]  /*0ba0*/  ISETP.NE.AND P6, PT, R0, 0x3, PT ;  /* 0x000000030000780c */ /* 0x000fe20003fc5270 */
[----:B------:R-:W-:-:S03]  /*0bb0*/  IMAD.IADD R3, R15, 0x1, R16 ;  /* 0x000000010f037824 */ /* 0x000fc600078e0210 */
[----:B------:R-:W-:Y:S02]  /*0bc0*/  SEL R5, R16, R5, !P6 ;  /* 0x0000000510057207 */ /* 0x000fe40007000000 */
[----:B------:R-:W0:Y:S01]  /*0bd0*/  LDS.128 R16, [UR4+0x10] ;  /* 0x00001004ff107984 */ /* 0x000e220008000c00 */
[----:B------:R-:W-:-:S04]  /*0be0*/  ISETP.NE.AND P6, PT, R0, 0x4, PT ;  /* 0x000000040000780c */ /* 0x000fc80003fc5270 */
[C---:B------:R-:W-:Y:S02]  /*0bf0*/  SEL R5, R3.reuse, R5, !P6 ;  /* 0x0000000503057207 */ /* 0x040fe40007000000 */
[----:B------:R-:W-:Y:S01]  /*0c00*/  ISETP.NE.AND P6, PT, R0, 0x5, PT ;  /* 0x000000050000780c */ /* 0x000fe20003fc5270 */
[----:B0-----:R-:W-:-:S05]  /*0c10*/  IMAD.IADD R4, R3, 0x1, R16 ;  /* 0x0000000103047824 */ /* 0x001fca00078e0210 */
[----:B------:R-:W-:Y:S01]  /*0c20*/  SEL R5, R4, R5, !P6 ;  /* 0x0000000504057207 */ /* 0x000fe20007000000 */
[----:B------:R-:W-:Y:S01]  /*0c30*/  IMAD.IADD R4, R17, 0x1, R4 ;  /* 0x0000000111047824 */ /* 0x000fe200078e0204 */
[----:B------:R-:W-:-:S04]  /*0c40*/  ISETP.NE.AND P6, PT, R0, 0x6, PT ;  /* 0x000000060000780c */ /* 0x000fc80003fc5270 */
[----:B------:R-:W-:Y:S01]  /*0c50*/  SEL R5, R4, R5, !P6 ;  /* 0x0000000504057207 */ /* 0x000fe20007000000 */
[----:B------:R-:W-:Y:S01]  /*0c60*/  IMAD.IADD R4, R18, 0x1, R4 ;  /* 0x0000000112047824 */ /* 0x000fe200078e0204 */
[----:B------:R-:W-:-:S04]  /*0c70*/  ISETP.NE.AND P6, PT, R0, 0x7, PT ;  /* 0x000000070000780c */ /* 0x000fc80003fc5270 */
[----:B------:R-:W-:Y:S01]  /*0c80*/  SEL R5, R4, R5, !P6 ;  /* 0x0000000504057207 */ /* 0x000fe20007000000 */
[----:B------:R-:W-:Y:S01]  /*0c90*/  IMAD.IADD R4, R19, 0x1, R4 ;  /* 0x0000000113047824 */ /* 0x000fe200078e0204 */
[----:B------:R-:W-:-:S04]  /*0ca0*/  ISETP.NE.AND P6, PT, R0, 0x8, PT ;  /* 0x000000080000780c */ /* 0x000fc80003fc5270 */
[C---:B------:R-:W-:Y:S01]  /*0cb0*/  SEL R5, R4.reuse, R5, !P6 ;  /* 0x0000000504057207 */ /* 0x040fe20007000000 */
[----:B------:R-:W-:Y:S01]  /*0cc0*/  IMAD.IADD R4, R4, 0x1, R20 ;  /* 0x0000000104047824 */ /* 0x000fe200078e0214 */
[----:B------:R-:W-:-:S04]  /*0cd0*/  ISETP.NE.AND P6, PT, R0, 0x9, PT ;  /* 0x000000090000780c */ /* 0x000fc80003fc5270 */
[----:B------:R-:W-:Y:S01]  /*0ce0*/  SEL R5, R4, R5, !P6 ;  /* 0x0000000504057207 */ /* 0x000fe20007000000 */
[----:B------:R-:W-:Y:S01]  /*0cf0*/  IMAD.IADD R4, R21, 0x1, R4 ;  /* 0x0000000115047824 */ /* 0x000fe200078e0204 */
[----:B------:R-:W-:-:S03]  /*0d00*/  ISETP.NE.AND P6, PT, R0, 0xa, PT ;  /* 0x0000000a0000780c */ /* 0x000fc60003fc5270 */
[----:B------:R-:W-:Y:S01]  /*0d10*/  IMAD.IADD R32, R22, 0x1, R4 ;  /* 0x0000000116207824 */ /* 0x000fe200078e0204 */
[----:B------:R-:W-:Y:S02]  /*0d20*/  SEL R5, R4, R5, !P6 ;  /* 0x0000000504057207 */ /* 0x000fe40007000000 */
[----:B------:R-:W-:-:S04]  /*0d30*/  ISETP.NE.AND P6, PT, R0, 0xb, PT ;  /* 0x0000000b0000780c */ /* 0x000fc80003fc5270 */
[----:B------:R-:W-:Y:S02]  /*0d40*/  SEL R5, R32, R5, !P6 ;  /* 0x0000000520057207 */ /* 0x000fe40007000000 */
[----:B------:R-:W-:-:S04]  /*0d50*/  ISETP.GE.U32.AND P6, PT, R48, 0x20, PT ;  /* 0x000000203000780c */ /* 0x000fc80003fc6070 */
[----:B------:R-:W-:Y:S02]  /*0d60*/  SEL R0, R5, RZ, P6 ;  /* 0x000000ff05007207 */ /* 0x000fe40003000000 */
[----:B------:R-:W-:-:S03]  /*0d70*/  ISETP.NE.AND P6, PT, R48, RZ, PT ;  /* 0x000000ff3000720c */ /* 0x000fc60003fc5270 */
[----:B------:R-:W-:-:S04]  /*0d80*/  IMAD.IADD R47, R0, 0x1, R47 ;  /* 0x00000001002f7824 */ /* 0x000fc800078e022f */
[--C-:B------:R-:W-:Y:S02]  /*0d90*/  IMAD.IADD R5, R2, 0x1, R47.reuse ;  /* 0x0000000102057824 */ /* 0x100fe400078e022f */
[----:B------:R-:W-:Y:S02]  /*0da0*/  IMAD.IADD R43, R43, 0x1, R47 ;  /* 0x000000012b2b7824 */ /* 0x000fe400078e022f */
[----:B------:R-:W-:Y:S02]  /*0db0*/  VIADD R4, R5, 0x1 ;  /* 0x0000000105047836 */ /* 0x000fe40000000000 */
[----:B------:R-:W-:Y:S02]  /*0dc0*/  @!P5 IMAD.MOV R4, RZ, RZ, R5 ;  /* 0x000000ffff04d224 */ /* 0x000fe400078e0205 */
[----:B------:R-:W-:Y:S02]  /*0dd0*/  IMAD.IADD R42, R42, 0x1, R47 ;  /* 0x000000012a2a7824 */ /* 0x000fe400078e022f */
[----:B------:R-:W-:-:S02]  /*0de0*/  VIADD R3, R4, 0x1 ;  /* 0x0000000104037836 */ /* 0x000fc40000000000 */
[----:B------:R-:W-:Y:S01]  /*0df0*/  @!P4 IMAD.MOV R3, RZ, RZ, R4 ;  /* 0x000000ffff03c224 */ /* 0x000fe200078e0204 */
[----:B------:R-:W-:Y:S01]  /*0e00*/  ISETP.NE.AND P4, PT, R35, RZ, PT ;  /* 0x000000ff2300720c */ /* 0x000fe20003f85270 */
[----:B------:R-:W-:Y:S02]  /*0e10*/  IMAD.IADD R41, R41, 0x1, R47 ;  /* 0x0000000129297824 */ /* 0x000fe400078e022f */
[----:B------:R-:W-:Y:S02]  /*0e20*/  VIADD R2, R3, 0x1 ;  /* 0x0000000103027836 */ /* 0x000fe40000000000 */
[----:B------:R-:W-:Y:S01]  /*0e30*/  @!P3 IMAD.MOV R2, RZ, RZ, R3 ;  /* 0x000000ffff02b224 */ /* 0x000fe200078e0203 */
[----:B------:R-:W-:Y:S01]  /*0e40*/  ISETP.NE.AND P3, PT, R34, RZ, PT ;  /* 0x000000ff2200720c */ /* 0x000fe20003f65270 */
[----:B------:R-:W-:Y:S01]  /*0e50*/  IMAD.IADD R36, R36, 0x1, R47 ;  /* 0x0000000124247824 */ /* 0x000fe200078e022f */
[----:B------:R-:W0:Y:S01]  /*0e60*/  @!P6 LDC.64 R34, c[0x0][0x3a0] ;  /* 0x0000e800ff22eb82 */ /* 0x000e220000000a00 */
[----:B------:R-:W-:-:S02]  /*0e70*/  VIADD R0, R2, 0x1 ;  /* 0x0000000102007836 */ /* 0x000fc40000000000 */
[----:B------:R-:W-:Y:S01]  /*0e80*/  @!P2 IMAD.MOV R0, RZ, RZ, R2 ;  /* 0x000000ffff00a224 */ /* 0x000fe200078e0202 */
[----:B------:R-:W-:Y:S01]  /*0e90*/  ISETP.NE.AND P2, PT, R33, RZ, PT ;  /* 0x000000ff2100720c */ /* 0x000fe20003f45270 */
[----:B------:R-:W-:Y:S02]  /*0ea0*/  IMAD.IADD R33, R23, 0x1, R32 ;  /* 0x0000000117217824 */ /* 0x000fe400078e0220 */
[----:B------:R-:W-:Y:S02]  /*0eb0*/  @!P6 IMAD.MOV.U32 R32, RZ, RZ, 0x65 ;  /* 0x00000065ff20e424 */ /* 0x000fe400078e00ff */
[----:B------:R-:W-:-:S03]  /*0ec0*/  IMAD.IADD R38, R38, 0x1, R47 ;  /* 0x0000000126267824 */ /* 0x000fc600078e022f */
[----:B0-----:R0:W-:Y:S01]  /*0ed0*/  @!P6 ST.E.64.STRONG.GPU desc[UR10][R34.64+0x100], R32 ;  /* 0x000100202200e985 */ /* 0x0011e2000c10fb0a */
[----:B------:R-:W-:Y:S01]  /*0ee0*/  ISETP.GT.AND P6, PT, R33, 0x180, PT ;  /* 0x000001802100780c */ /* 0x000fe20003fc4270 */
[----:B0-----:R-:W-:Y:S02]  /*0ef0*/  VIADD R32, R0, 0x1 ;  /* 0x0000000100207836 */ /* 0x001fe40000000000 */
[----:B------:R-:W-:Y:S01]  /*0f00*/  @!P1 IMAD.MOV R32, RZ, RZ, R0 ;  /* 0x000000ffff209224 */ /* 0x000fe200078e0200 */
[----:B------:R-:W-:Y:S01]  /*0f10*/  ISETP.NE.AND P1, PT, R45, RZ, PT ;  /* 0x000000ff2d00720c */ /* 0x000fe20003f25270 */
[----:B------:R-:W-:Y:S02]  /*0f20*/  IMAD.IADD R35, R37, 0x1, R47 ;  /* 0x0000000125237824 */ /* 0x000fe400078e022f */
[----:B------:R-:W-:Y:S02]  /*0f30*/  VIADD R34, R32, 0x1 ;  /* 0x0000000120227836 */ /* 0x000fe40000000000 */
[----:B------:R-:W-:Y:S01]  /*0f40*/  @!P0 IMAD.MOV R34, RZ, RZ, R32 ;  /* 0x000000ffff228224 */ /* 0x000fe200078e0220 */
[----:B------:R-:W-:Y:S01]  /*0f50*/  ISETP.NE.AND P0, PT, R39, RZ, PT ;  /* 0x000000ff2700720c */ /* 0x000fe20003f05270 */
[----:B------:R-:W-:-:S02]  /*0f60*/  VIADD R45, R47, 0x1 ;  /* 0x000000012f2d7836 */ /* 0x000fc40000000000 */
[--C-:B------:R-:W-:Y:S02]  /*0f70*/  IMAD.IADD R37, R52, 0x1, R47.reuse ;  /* 0x0000000134257824 */ /* 0x100fe400078e022f */
[----:B------:R-:W-:-:S08]  /*0f80*/  IMAD.IADD R39, R50, 0x1, R47 ;  /* 0x0000000132277824 */ /* 0x000fd000078e022f */
[----:B------:R-:W-:Y:S01]  /*0f90*/  @!P0 IMAD.MOV R45, RZ, RZ, R47 ;  /* 0x000000ffff2d8224 */ /* 0x000fe200078e022f */
[----:B------:R-:W-:Y:S06]  /*0fa0*/  @P6 BRA `(.L_x_237) ;  /* 0x00000010000c6947 */ /* 0x000fec0003800000 */
[----:B------:R-:W-:Y:S04]  /*0fb0*/  BSSY.RECONVERGENT B0, `(.L_x_238) ;  /* 0x000000d000007945 */ /* 0x000fe80003800200 */
[----:B------:R-:W-:Y:S05]  /*0fc0*/  @!P0 BRA `(.L_x_239) ;  /* 0x00000000002c8947 */ /* 0x000fea0003800000 */
[----:B------:R-:W-:Y:S01]  /*0fd0*/  UISETP.NE.AND UP0, UPT, UR6, URZ, UPT ;  /* 0x000000ff0600728c */ /* 0x000fe2000bf05270 */
[----:B------:R-:W-:Y:S01]  /*0fe0*/  CS2R R12, SRZ ;  /* 0x00000000000c7805 */ /* 0x000fe2000001ff00 */
[----:B------:R-:W0:Y:S07]  /*0ff0*/  LDCU.64 UR4, c[0x0][0x390] ;  /* 0x00007200ff0477ac */ /* 0x000e2e0008000a00 */
[----:B------:R-:W-:Y:S05]  /*1000*/  BRA.U UP0, `(.L_x_240) ;  /* 0x0000000100087547 */ /* 0x000fea000b800000 */
[----:B------:R-:W1:Y:S02]  /*1010*/  LDC.64 R12, c[0x0][0x3d0] ;  /* 0x0000f400ff0c7b82 */ /* 0x000e640000000a00 */
[----:B-1----:R-:W5:Y:S02]  /*1020*/  LDG.E.64 R12, desc[UR10][R12.64] ;  /* 0x0000000a0c0c7981 */ /* 0x002f64000c1e1b00 */
.L_x_240:
[----:B-----5:R-:W-:-:S04]  /*1030*/  IADD3 R14, P0, PT, R47, R12, RZ ;  /* 0x0000000c2f0e7210 */ /* 0x020fc80007f1e0ff */
[----:B------:R-:W-:Y:S02]  /*1040*/  LEA.HI.X.SX32 R13, R47, R13, 0x1, P0 ;  /* 0x0000000d2f0d7211 */ /* 0x000fe400000f0eff */
[----:B0-----:R-:W-:-:S04]  /*1050*/  LEA R12, P0, R14, UR4, 0x2 ;  /* 0x000000040e0c7c11 */ /* 0x001fc8000f8010ff */
[----:B------:R-:W-:-:S05]  /*1060*/  LEA.HI.X R13, R14, UR5, R13, 0x2, P0 ;  /* 0x000000050e0d7c11 */ /* 0x000fca00080f140d */
[----:B------:R0:W-:Y:S04]  /*1070*/  STG.E desc[UR10][R12.64], R46 ;  /* 0x0000002e0c007986 */ /* 0x0001e8000c10190a */
.L_x_239:
[----:B------:R-:W-:Y:S05]  /*1080*/  BSYNC.RECONVERGENT B0 ;  /* 0x0000000000007941 */ /* 0x000fea0003800200 */
.L_x_238:
[----:B------:R-:W-:Y:S04]  /*1090*/  BSSY.RECONVERGENT B0, `(.L_x_241) ;  /* 0x000000d000007945 */ /* 0x000fe80003800200 */
[----:B------:R-:W-:Y:S05]  /*10a0*/  @!P1 BRA `(.L_x_242) ;  /* 0x00000000002c9947 */ /* 0x000fea0003800000 */
[----:B------:R-:W-:Y:S01]  /*10b0*/  UISETP.NE.AND UP0, UPT, UR6, URZ, UPT ;  /* 0x000000ff0600728c */ /* 0x000fe2000bf05270 */
[----:B0-----:R-:W-:Y:S01]  /*10c0*/  CS2R R12, SRZ ;  /* 0x00000000000c7805 */ /* 0x001fe2000001ff00 */
[----:B------:R-:W0:Y:S07]  /*10d0*/  LDCU.64 UR4, c[0x0][0x390] ;  /* 0x00007200ff0477ac */ /* 0x000e2e0008000a00 */
[----:B------:R-:W-:Y:S05]  /*10e0*/  BRA.U UP0, `(.L_x_243) ;  /* 0x0000000100087547 */ /* 0x000fea000b800000 */
[----:B------:R-:W1:Y:S02]  /*10f0*/  LDC.64 R12, c[0x0][0x3d0] ;  /* 0x0000f400ff0c7b82 */ /* 0x000e640000000a00 */
[----:B-1----:R-:W5:Y:S02]  /*1100*/  LDG.E.64 R12, desc[UR10][R12.64] ;  /* 0x0000000a0c0c7981 */ /* 0x002f64000c1e1b00 */
.L_x_243:
[----:B-----5:R-:W-:-:S04]  /*1110*/  IADD3 R14, P0, PT, R45, R12, RZ ;  /* 0x0000000c2d0e7210 */ /* 0x020fc80007f1e0ff */
[----:B------:R-:W-:Y:S02]  /*1120*/  LEA.HI.X.SX32 R13, R45, R13, 0x1, P0 ;  /* 0x0000000d2d0d7211 */ /* 0x000fe400000f0eff */
[----:B0-----:R-:W-:-:S04]  /*1130*/  LEA R12, P0, R14, UR4, 0x2 ;  /* 0x000000040e0c7c11 */ /* 0x001fc8000f8010ff */
[----:B------:R-:W-:-:S05]  /*1140*/  LEA.HI.X R13, R14, UR5, R13, 0x2, P0 ;  /* 0x000000050e0d7c11 */ /* 0x000fca00080f140d */
[----:B------:R1:W-:Y:S04]  /*1150*/  STG.E desc[UR10][R12.64], R44 ;  /* 0x0000002c0c007986 */ /* 0x0003e8000c10190a */
.L_x_242:
[----:B------:R-:W-:Y:S05]  /*1160*/  BSYNC.RECONVERGENT B0 ;  /* 0x0000000000007941 */ /* 0x000fea0003800200 */
.L_x_241:
[----:B------:R-:W-:Y:S04]  /*1170*/  BSSY.RECONVERGENT B0, `(.L_x_244) ;  /* 0x000000d000007945 */ /* 0x000fe80003800200 */
[----:B------:R-:W-:Y:S05]  /*1180*/  @!P2 BRA `(.L_x_245) ;  /* 0x00000000002ca947 */ /* 0x000fea0003800000 */
[----:B------:R-:W-:Y:S01]  /*1190*/  UISETP.NE.AND UP0, UPT, UR6, URZ, UPT ;  /* 0x000000ff0600728c */ /* 0x000fe2000bf05270 */
[----:B01----:R-:W-:Y:S01]  /*11a0*/  CS2R R12, SRZ ;  /* 0x00000000000c7805 */ /* 0x003fe2000001ff00 */
[----:B------:R-:W0:Y:S07]  /*11b0*/  LDCU.64 UR4, c[0x0][0x390] ;  /* 0x00007200ff0477ac */ /* 0x000e2e0008000a00 */
[----:B------:R-:W-:Y:S05]  /*11c0*/  BRA.U UP0, `(.L_x_246) ;  /* 0x0000000100087547 */ /* 0x000fea000b800000 */
[----:B------:R-:W1:Y:S02]  /*11d0*/  LDC.64 R12, c[0x0][0x3d0] ;  /* 0x0000f400ff0c7b82 */ /* 0x000e640000000a00 */
[----:B-1----:R-:W5:Y:S02]  /*11e0*/  LDG.E.64 R12, desc[UR10][R12.64] ;  /* 0x0000000a0c0c7981 */ /* 0x002f64000c1e1b00 */
.L_x_246:
[----:B-----5:R-:W-:-:S04]  /*11f0*/  IADD3 R14, P0, PT, R43, R12, RZ ;  /* 0x0000000c2b0e7210 */ /* 0x020fc80007f1e0ff */
[----:B------:R-:W-:Y:S02]  /*1200*/  LEA.HI.X.SX32 R13, R43, R13, 0x1, P0 ;  /* 0x0000000d2b0d7211 */ /* 0x000fe400000f0eff */
[----:B0-----:R-:W-:-:S04]  /*1210*/  LEA R12, P0, R14, UR4, 0x2 ;  /* 0x000000040e0c7c11 */ /* 0x001fc8000f8010ff */
[----:B------:R-:W-:-:S05]  /*1220*/  LEA.HI.X R13, R14, UR5, R13, 0x2, P0 ;  /* 0x000000050e0d7c11 */ /* 0x000fca00080f140d */
[----:B------:R2:W-:Y:S04]  /*1230*/  STG.E desc[UR10][R12.64], R40 ;  /* 0x000000280c007986 */ /* 0x0005e8000c10190a */
.L_x_245:
[----:B------:R-:W-:Y:S05]  /*1240*/  BSYNC.RECONVERGENT B0 ;  /* 0x0000000000007941 */ /* 0x000fea0003800200 */
.L_x_244:
[----:B------:R-:W-:Y:S04]  /*1250*/  BSSY.RECONVERGENT B0, `(.L_x_247) ;  /* 0x000000d000007945 */ /* 0x000fe80003800200 */
[----:B------:R-:W-:Y:S05]  /*1260*/  @!P3 BRA `(.L_x_248) ;  /* 0x00000000002cb947 */ /* 0x000fea0003800000 */
[----:B------:R-:W-:Y:S01]  /*1270*/  UISETP.NE.AND UP0, UPT, UR6, URZ, UPT ;  /* 0x000000ff0600728c */ /* 0x000fe2000bf05270 */
[----:B012---:R-:W-:Y:S01]  /*1280*/  CS2R R12, SRZ ;  /* 0x00000000000c7805 */ /* 0x007fe2000001ff00 */
[----:B------:R-:W0:Y:S07]  /*1290*/  LDCU.64 UR4, c[0x0][0x390] ;  /* 0x00007200ff0477ac */ /* 0x000e2e0008000a00 */
[----:B------:R-:W-:Y:S05]  /*12a0*/  BRA.U UP0, `(.L_x_249) ;  /* 0x0000000100087547 */ /* 0x000fea000b800000 */
[----:B------:R-:W1:Y:S02]  /*12b0*/  LDC.64 R12, c[0x0][0x3d0] ;  /* 0x0000f400ff0c7b82 */ /* 0x000e640000000a00 */
[----:B-1----:R-:W5:Y:S02]  /*12c0*/  LDG.E.64 R12, desc[UR10][R12.64] ;  /* 0x0000000a0c0c7981 */ /* 0x002f64000c1e1b00 */
.L_x_249:
[----:B-----5:R-:W-:-:S04]  /*12d0*/  IADD3 R14, P0, PT, R35, R12, RZ ;  /* 0x0000000c230e7210 */ /* 0x020fc80007f1e0ff */
[----:B------:R-:W-:Y:S02]  /*12e0*/  LEA.HI.X.SX32 R13, R35, R13, 0x1, P0 ;  /* 0x0000000d230d7211 */ /* 0x000fe400000f0eff */
[----:B0-----:R-:W-:-:S04]  /*12f0*/  LEA R12, P0, R14, UR4, 0x2 ;  /* 0x000000040e0c7c11 */ /* 0x001fc8000f8010ff */
[----:B------:R-:W-:-:S05]  /*1300*/  LEA.HI.X R13, R14, UR5, R13, 0x2, P0 ;  /* 0x000000050e0d7c11 */ /* 0x000fca00080f140d */
[----:B------:R3:W-:Y:S04]  /*1310*/  STG.E desc[UR10][R12.64], R31 ;  /* 0x0000001f0c007986 */ /* 0x0007e8000c10190a */
.L_x_248:
[----:B------:R-:W-:Y:S05]  /*1320*/  BSYNC.RECONVERGENT B0 ;  /* 0x0000000000007941 */ /* 0x000fea0003800200 */
.L_x_247:
[----:B------:R-:W-:Y:S04]  /*1330*/  BSSY.RECONVERGENT B0, `(.L_x_250) ;  /* 0x000000d000007945 */ /* 0x000fe80003800200 */
[----:B------:R-:W-:Y:S05]  /*1340*/  @!P4 BRA `(.L_x_251) ;  /* 0x00000000002cc947 */ /* 0x000fea0003800000 */
[----:B------:R-:W-:Y:S01]  /*1350*/  UISETP.NE.AND UP0, UPT, UR6, URZ, UPT ;  /* 0x000000ff0600728c */ /* 0x000fe2000bf05270 */
[----:B0123--:R-:W-:Y:S01]  /*1360*/  CS2R R12, SRZ ;  /* 0x00000000000c7805 */ /* 0x00ffe2000001ff00 */
[----:B------:R-:W0:Y:S07]  /*1370*/  LDCU.64 UR4, c[0x0][0x390] ;  /* 0x00007200ff0477ac */ /* 0x000e2e0008000a00 */
[----:B------:R-:W-:Y:S05]  /*1380*/  BRA.U UP0, `(.L_x_252) ;  /* 0x0000000100087547 */ /* 0x000fea000b800000 */
[----:B------:R-:W1:Y:S02]  /*1390*/  LDC.64 R12, c[0x0][0x3d0] ;  /* 0x0000f400ff0c7b82 */ /* 0x000e640000000a00 */
[----:B-1----:R-:W5:Y:S02]  /*13a0*/  LDG.E.64 R12, desc[UR10][R12.64] ;  /* 0x0000000a0c0c7981 */ /* 0x002f64000c1e1b00 */
.L_x_252:
[----:B-----5:R-:W-:-:S04]  /*13b0*/  IADD3 R14, P0, PT, R42, R12, RZ ;  /* 0x0000000c2a0e7210 */ /* 0x020fc80007f1e0ff */
[----:B------:R-:W-:Y:S02]  /*13c0*/  LEA.HI.X.SX32 R13, R42, R13, 0x1, P0 ;  /* 0x0000000d2a0d7211 */ /* 0x000fe400000f0eff */
[----:B0-----:R-:W-:-:S04]  /*13d0*/  LEA R12, P0, R14, UR4, 0x2 ;  /* 0x000000040e0c7c11 */ /* 0x001fc8000f8010ff */
[----:B------:R-:W-:-:S05]  /*13e0*/  LEA.HI.X R13, R14, UR5, R13, 0x2, P0 ;  /* 0x000000050e0d7c11 */ /* 0x000fca00080f140d */
[----:B------:R4:W-:Y:S04]  /*13f0*/  STG.E desc[UR10][R12.64], R30 ;  /* 0x0000001e0c007986 */ /* 0x0009e8000c10190a */
.L_x_251:
[----:B------:R-:W-:Y:S05]  /*1400*/  BSYNC.RECONVERGENT B0 ;  /* 0x0000000000007941 */ /* 0x000fea0003800200 */
.L_x_250:
[----:B------:R-:W-:Y:S04]  /*1410*/  BSSY.RECONVERGENT B0, `(.L_x_253) ;  /* 0x000000d000007945 */ /* 0x000fe80003800200 */
[----:B------:R-:W-:Y:S05]  /*1420*/  @!P5 BRA `(.L_x_254) ;  /* 0x00000000002cd947 */ /* 0x000fea0003800000 */
[----:B------:R-:W-:Y:S01]  /*1430*/  UISETP.NE.AND UP0, UPT, UR6, URZ, UPT ;  /* 0x000000ff0600728c */ /* 0x000fe2000bf05270 */
[----:B01234-:R-:W-:Y:S01]  /*1440*/  CS2R R12, SRZ ;  /* 0x00000000000c7805 */ /* 0x01ffe2000001ff00 */
[----:B------:R-:W0:Y:S07]  /*1450*/  LDCU.64 UR4, c[0x0][0x390] ;  /* 0x00007200ff0477ac */ /* 0x000e2e0008000a00 */
[----:B------:R-:W-:Y:S05]  /*1460*/  BRA.U UP0, `(.L_x_255) ;  /* 0x0000000100087547 */ /* 0x000fea000b800000 */
[----:B------:R-:W1:Y:S02]  /*1470*/  LDC.64 R12, c[0x0][0x3d0] ;  /* 0x0000f400ff0c7b82 */ /* 0x000e640000000a00 */
[----:B-1----:R-:W5:Y:S02]  /*1480*/  LDG.E.64 R12, desc[UR10][R12.64] ;  /* 0x0000000a0c0c7981 */ /* 0x002f64000c1e1b00 */
.L_x_255:
[----:B-----5:R-:W-:-:S04]  /*1490*/  IADD3 R14, P0, PT, R5, R12, RZ ;  /* 0x0000000c050e7210 */ /* 0x020fc80007f1e0ff */
[----:B------:R-:W-:Y:S02]  /*14a0*/  LEA.HI.X.SX32 R5, R5, R13, 0x1, P0 ;  /* 0x0000000d05057211 */ /* 0x000fe400000f0eff */
[----:B0-----:R-:W-:-:S04]  /*14b0*/  LEA R12, P0, R14, UR4, 0x2 ;  /* 0x000000040e0c7c11 */ /* 0x001fc8000f8010ff */
[----:B------:R-:W-:-:S05]  /*14c0*/  LEA.HI.X R13, R14, UR5, R5, 0x2, P0 ;  /* 0x000000050e0d7c11 */ /* 0x000fca00080f1405 */
[----:B------:R0:W-:Y:S04]  /*14d0*/  STG.E desc[UR10][R12.64], R29 ;  /* 0x0000001d0c007986 */ /* 0x0001e8000c10190a */
.L_x_254:
[----:B------:R-:W-:Y:S05]  /*14e0*/  BSYNC.RECONVERGENT B0 ;  /* 0x0000000000007941 */ /* 0x000fea0003800200 */
.L_x_253:
[C---:B------:R-:W-:Y:S01]  /*14f0*/  ISETP.GE.AND P0, PT, R28.reuse, RZ, PT ;  /* 0x000000ff1c00720c */ /* 0x040fe20003f06270 */
[----:B------:R-:W-:Y:S03]  /*1500*/  BSSY.RECONVERGENT B0, `(.L_x_256) ;  /* 0x000000e000007945 */ /* 0x000fe60003800200 */
[----:B------:R-:W-:-:S13]  /*1510*/  FSETP.EQ.OR P0, PT, R28, RZ, !P0 ;  /* 0x000000ff1c00720b */ /* 0x000fda0004702400 */
[----:B------:R-:W-:Y:S05]  /*1520*/  @P0 BRA `(.L_x_257) ;  /* 0x00000000002c0947 */ /* 0x000fea0003800000 */
[----:B------:R-:W-:Y:S01]  /*1530*/  UISETP.NE.AND UP0, UPT, UR6, URZ, UPT ;  /* 0x000000ff0600728c */ /* 0x000fe2000bf05270 */
[----:B01234-:R-:W-:Y:S01]  /*1540*/  CS2R R12, SRZ ;  /* 0x00000000000c7805 */ /* 0x01ffe2000001ff00 */
[----:B------:R-:W0:Y:S07]  /*1550*/  LDCU.64 UR4, c[0x0][0x390] ;  /* 0x00007200ff0477ac */ /* 0x000e2e0008000a00 */
[----:B------:R-:W-:Y:S05]  /*1560*/  BRA.U UP0, `(.L_x_258) ;  /* 0x0000000100087547 */ /* 0x000fea000b800000 */
[----:B------:R-:W1:Y:S02]  /*1570*/  LDC.64 R12, c[0x0][0x3d0] ;  /* 0x0000f400ff0c7b82 */ /* 0x000e640000000a00 */
[----:B-1----:R-:W5:Y:S02]  /*1580*/  LDG.E.64 R12, desc[UR10][R12.64] ;  /* 0x0000000a0c0c7981 */ /* 0x002f64000c1e1b00 */
.L_x_258:
[----:B-----5:R-:W-:-:S04]  /*1590*/  IADD3 R5, P0, PT, R4, R12, RZ ;  /* 0x0000000c04057210 */ /* 0x020fc80007f1e0ff */
[----:B------:R-:W-:Y:S02]  /*15a0*/  LEA.HI.X.SX32 R12, R4, R13, 0x1, P0 ;  /* 0x0000000d040c7211 */ /* 0x000fe400000f0eff */
[----:B0-----:R-:W-:-:S04]  /*15b0*/  LEA R4, P0, R5, UR4, 0x2 ;  /* 0x0000000405047c11 */ /* 0x001fc8000f8010ff */
[----:B------:R-:W-:-:S05]  /*15c0*/  LEA.HI.X R5, R5, UR5, R12, 0x2, P0 ;  /* 0x0000000505057c11 */ /* 0x000fca00080f140c */
[----:B------:R0:W-:Y:S04]  /*15d0*/  STG.E desc[UR10][R4.64], R28 ;  /* 0x0000001c04007986 */ /* 0x0001e8000c10190a */
.L_x_257:
[----:B------:R-:W-:Y:S05]  /*15e0*/  BSYNC.RECONVERGENT B0 ;  /* 0x0000000000007941 */ /* 0x000fea0003800200 */
.L_x_256:
[C---:B------:R-:W-:Y:S01]  /*15f0*/  ISETP.GE.AND P0, PT, R27.reuse, RZ, PT ;  /* 0x000000ff1b00720c */ /* 0x040fe20003f06270 */
[----:B------:R-:W-:Y:S03]  /*1600*/  BSSY.RECONVERGENT B0, `(.L_x_259) ;  /* 0x000000e000007945 */ /* 0x000fe60003800200 */
[----:B------:R-:W-:-:S13]  /*1610*/  FSETP.EQ.OR P0, PT, R27, RZ, !P0 ;  /* 0x000000ff1b00720b */ /* 0x000fda0004702400 */
[----:B------:R-:W-:Y:S05]  /*1620*/  @P0 BRA `(.L_x_260) ;  /* 0x00000000002c0947 */ /* 0x000fea0003800000 */
[----:B------:R-:W-:Y:S01]  /*1630*/  UISETP.NE.AND UP0, UPT, UR6, URZ, UPT ;  /* 0x000000ff0600728c */ /* 0x000fe2000bf05270 */
[----:B0-----:R-:W-:Y:S01]  /*1640*/  CS2R R4, SRZ ;  /* 0x0000000000047805 */ /* 0x001fe2000001ff00 */
[----:B------:R-:W0:Y:S07]  /*1650*/  LDCU.64 UR4, c[0x0][0x390] ;  /* 0x00007200ff0477ac */ /* 0x000e2e0008000a00 */
[----:B------:R-:W-:Y:S05]  /*1660*/  BRA.U UP0, `(.L_x_261) ;  /* 0x0000000100087547 */ /* 0x000fea000b800000 */
[----:B------:R-:W1:Y:S02]  /*1670*/  LDC.64 R4, c[0x0][0x3d0] ;  /* 0x0000f400ff047b82 */ /* 0x000e640000000a00 */
[----:B-1----:R-:W5:Y:S02]  /*1680*/  LDG.E.64 R4, desc[UR10][R4.64] ;  /* 0x0000000a04047981 */ /* 0x002f64000c1e1b00 */
.L_x_261:
[----:B-12345:R-:W-:-:S04]  /*1690*/  IADD3 R12, P0, PT, R3, R4, RZ ;  /* 0x00000004030c7210 */ /* 0x03efc80007f1e0ff */
[----:B------:R-:W-:Y:S02]  /*16a0*/  LEA.HI.X.SX32 R3, R3, R5, 0x1, P0 ;  /* 0x0000000503037211 */ /* 0x000fe400000f0eff */
[----:B0-----:R-:W-:-:S04]  /*16b0*/  LEA R4, P0, R12, UR4, 0x2 ;  /* 0x000000040c047c11 */ /* 0x001fc8000f8010ff */
[----:B------:R-:W-:-:S05]  /*16c0*/  LEA.HI.X R5, R12, UR5, R3, 0x2, P0 ;  /* 0x000000050c057c11 */ /* 0x000fca00080f1403 */
[----:B------:R0:W-:Y:S04]  /*16d0*/  STG.E desc[UR10][R4.64], R27 ;  /* 0x0000001b04007986 */ /* 0x0001e8000c10190a */
.L_x_260:
[----:B------:R-:W-:Y:S05]  /*16e0*/  BSYNC.RECONVERGENT B0 ;  /* 0x0000000000007941 */ /* 0x000fea0003800200 */
.L_x_259:
        /* <DEDUP_REMOVED lines=10> */
.L_x_264:
[----:B-----5:R-:W-:-:S04]  /*1790*/  IADD3 R3, P0, PT, R2, R4, RZ ;  /* 0x0000000402037210 */ /* 0x020fc80007f1e0ff */
[----:B------:R-:W-:Y:S02]  /*17a0*/  LEA.HI.X.SX32 R4, R2, R5, 0x1, P0 ;  /* 0x0000000502047211 */ /* 0x000fe400000f0eff */
[----:B0-----:R-:W-:-:S04]  /*17b0*/  LEA R2, P0, R3, UR4, 0x2 ;  /* 0x0000000403027c11 */ /* 0x001fc8000f8010ff */
[----:B------:R-:W-:-:S05]  /*17c0*/  LEA.HI.X R3, R3, UR5, R4, 0x2, P0 ;  /* 0x0000000503037c11 */ /* 0x000fca00080f1404 */
[----:B------:R0:W-:Y:S04]  /*17d0*/  STG.E desc[UR10][R2.64], R26 ;  /* 0x0000001a02007986 */ /* 0x0001e8000c10190a */
.L_x_263:
[----:B------:R-:W-:Y:S05]  /*17e0*/  BSYNC.RECONVERGENT B0 ;  /* 0x0000000000007941 */ /* 0x000fea0003800200 */
.L_x_262:
        /* <DEDUP_REMOVED lines=10> */
.L_x_267:
[----:B-----5:R-:W-:-:S04]  /*1890*/  IADD3 R4, P0, PT, R0, R2, RZ ;  /* 0x0000000200047210 */ /* 0x020fc80007f1e0ff */
[----:B------:R-:W-:Y:S02]  /*18a0*/  LEA.HI.X.SX32 R3, R0, R3, 0x1, P0 ;  /* 0x0000000300037211 */ /* 0x000fe400000f0eff */
[----:B0-----:R-:W-:-:S04]  /*18b0*/  LEA R2, P0, R4, UR4, 0x2 ;  /* 0x0000000404027c11 */ /* 0x001fc8000f8010ff */
[----:B------:R-:W-:-:S05]  /*18c0*/  LEA.HI.X R3, R4, UR5, R3, 0x2, P0 ;  /* 0x0000000504037c11 */ /* 0x000fca00080f1403 */
[----:B------:R0:W-:Y:S04]  /*18d0*/  STG.E desc[UR10][R2.64], R25 ;  /* 0x0000001902007986 */ /* 0x0001e8000c10190a */
.L_x_266:
[----:B------:R-:W-:Y:S05]  /*18e0*/  BSYNC.RECONVERGENT B0 ;  /* 0x0000000000007941 */ /* 0x000fea0003800200 */
.L_x_265:
        /* <DEDUP_REMOVED lines=10> */
.L_x_270:
[----:B-----5:R-:W-:-:S04]  /*1990*/  IADD3 R0, P0, PT, R32, R2, RZ ;  /* 0x0000000220007210 */ /* 0x020fc80007f1e0ff */
[----:B------:R-:W-:Y:S02]  /*19a0*/  LEA.HI.X.SX32 R3, R32, R3, 0x1, P0 ;  /* 0x0000000320037211 */ /* 0x000fe400000f0eff */
[----:B0-----:R-:W-:-:S04]  /*19b0*/  LEA R2, P0, R0, UR4, 0x2 ;  /* 0x0000000400027c11 */ /* 0x001fc8000f8010ff */
[----:B------:R-:W-:-:S05]  /*19c0*/  LEA.HI.X R3, R0, UR5, R3, 0x2, P0 ;  /* 0x0000000500037c11 */ /* 0x000fca00080f1403 */
[----:B------:R0:W-:Y:S04]  /*19d0*/  STG.E desc[UR10][R2.64], R24 ;  /* 0x0000001802007986 */ /* 0x0001e8000c10190a */
.L_x_269:
[----:B------:R-:W-:Y:S05]  /*19e0*/  BSYNC.RECONVERGENT B0 ;  /* 0x0000000000007941 */ /* 0x000fea0003800200 */
.L_x_268:
        /* <DEDUP_REMOVED lines=10> */
.L_x_273:
[----:B-----5:R-:W-:-:S04]  /*1a90*/  IADD3 R0, P0, PT, R34, R2, RZ ;  /* 0x0000000222007210 */ /* 0x020fc80007f1e0ff */
[----:B------:R-:W-:Y:S02]  /*1aa0*/  LEA.HI.X.SX32 R3, R34, R3, 0x1, P0 ;  /* 0x0000000322037211 */ /* 0x000fe400000f0eff */
[----:B0-----:R-:W-:-:S04]  /*1ab0*/  LEA R2, P0, R0, UR4, 0x2 ;  /* 0x0000000400027c11 */ /* 0x001fc8000f8010ff */
[----:B------:R-:W-:-:S05]  /*1ac0*/  LEA.HI.X R3, R0, UR5, R3, 0x2, P0 ;  /* 0x0000000500037c11 */ /* 0x000fca00080f1403 */
[----:B------:R0:W-:Y:S04]  /*1ad0*/  STG.E desc[UR10][R2.64], R11 ;  /* 0x0000000b02007986 */ /* 0x0001e8000c10190a */
.L_x_272:
[----:B------:R-:W-:Y:S05]  /*1ae0*/  BSYNC.RECONVERGENT B0 ;  /* 0x0000000000007941 */ /* 0x000fea0003800200 */
.L_x_271:
        /* <DEDUP_REMOVED lines=10> */
.L_x_276:
[----:B-----5:R-:W-:-:S04]  /*1b90*/  IADD3 R0, P0, PT, R41, R2, RZ ;  /* 0x0000000229007210 */ /* 0x020fc80007f1e0ff */
[----:B------:R-:W-:Y:S02]  /*1ba0*/  LEA.HI.X.SX32 R3, R41, R3, 0x1, P0 ;  /* 0x0000000329037211 */ /* 0x000fe400000f0eff */
[----:B0-----:R-:W-:-:S04]  /*1bb0*/  LEA R2, P0, R0, UR4, 0x2 ;  /* 0x0000000400027c11 */ /* 0x001fc8000f8010ff */
[----:B------:R-:W-:-:S05]  /*1bc0*/  LEA.HI.X R3, R0, UR5, R3, 0x2, P0 ;  /* 0x0000000500037c11 */ /* 0x000fca00080f1403 */
[----:B------:R0:W-:Y:S04]  /*1bd0*/  STG.E desc[UR10][R2.64], R10 ;  /* 0x0000000a02007986 */ /* 0x0001e8000c10190a */
.L_x_275:
[----:B------:R-:W-:Y:S05]  /*1be0*/  BSYNC.RECONVERGENT B0 ;  /* 0x0000000000007941 */ /* 0x000fea0003800200 */
.L_x_274:
        /* <DEDUP_REMOVED lines=10> */
.L_x_279:
[----:B-----5:R-:W-:-:S04]  /*1c90*/  IADD3 R0, P0, PT, R36, R2, RZ ;  /* 0x0000000224007210 */ /* 0x020fc80007f1e0ff */
[----:B------:R-:W-:Y:S02]  /*1ca0*/  LEA.HI.X.SX32 R3, R36, R3, 0x1, P0 ;  /* 0x0000000324037211 */ /* 0x000fe400000f0eff */
[----:B0-----:R-:W-:-:S04]  /*1cb0*/  LEA R2, P0, R0, UR4, 0x2 ;  /* 0x0000000400027c11 */ /* 0x001fc8000f8010ff */
[----:B------:R-:W-:-:S05]  /*1cc0*/  LEA.HI.X R3, R0, UR5, R3, 0x2, P0 ;  /* 0x0000000500037c11 */ /* 0x000fca00080f1403 */
[----:B------:R0:W-:Y:S04]  /*1cd0*/  STG.E desc[UR10][R2.64], R9 ;  /* 0x0000000902007986 */ /* 0x0001e8000c10190a */
.L_x_278:
[----:B------:R-:W-:Y:S05]  /*1ce0*/  BSYNC.RECONVERGENT B0 ;  /* 0x0000000000007941 */ /* 0x000fea0003800200 */
.L_x_277:
        /* <DEDUP_REMOVED lines=10> */
.L_x_282:
[----:B-----5:R-:W-:-:S04]  /*1d90*/  IADD3 R0, P0, PT, R37, R2, RZ ;  /* 0x0000000225007210 */ /* 0x020fc80007f1e0ff */
[----:B------:R-:W-:Y:S02]  /*1da0*/  LEA.HI.X.SX32 R3, R37, R3, 0x1, P0 ;  /* 0x0000000325037211 */ /* 0x000fe400000f0eff */
[----:B0-----:R-:W-:-:S04]  /*1db0*/  LEA R2, P0, R0, UR4, 0x2 ;  /* 0x0000000400027c11 */ /* 0x001fc8000f8010ff */
[----:B------:R-:W-:-:S05]  /*1dc0*/  LEA.HI.X R3, R0, UR5, R3, 0x2, P0 ;  /* 0x0000000500037c11 */ /* 0x000fca00080f1403 */
[----:B------:R0:W-:Y:S04]  /*1dd0*/  STG.E desc[UR10][R2.64], R8 ;  /* 0x0000000802007986 */ /* 0x0001e8000c10190a */
.L_x_281:
[----:B------:R-:W-:Y:S05]  /*1de0*/  BSYNC.RECONVERGENT B0 ;  /* 0x0000000000007941 */ /* 0x000fea0003800200 */
.L_x_280:
        /* <DEDUP_REMOVED lines=10> */
.L_x_285:
[----:B-----5:R-:W-:-:S04]  /*1e90*/  IADD3 R0, P0, PT, R38, R2, RZ ;  /* 0x0000000226007210 */ /* 0x020fc80007f1e0ff */
[----:B------:R-:W-:Y:S02]  /*1ea0*/  LEA.HI.X.SX32 R3, R38, R3, 0x1, P0 ;  /* 0x0000000326037211 */ /* 0x000fe400000f0eff */
[----:B0-----:R-:W-:-:S04]  /*1eb0*/  LEA R2, P0, R0, UR4, 0x2 ;  /* 0x0000000400027c11 */ /* 0x001fc8000f8010ff */
[----:B------:R-:W-:-:S05]  /*1ec0*/  LEA.HI.X R3, R0, UR5, R3, 0x2, P0 ;  /* 0x0000000500037c11 */ /* 0x000fca00080f1403 */
[----:B------:R0:W-:Y:S04]  /*1ed0*/  STG.E desc[UR10][R2.64], R7 ;  /* 0x0000000702007986 */ /* 0x0001e8000c10190a */
.L_x_284:
[----:B------:R-:W-:Y:S05]  /*1ee0*/  BSYNC.RECONVERGENT B0 ;  /* 0x0000000000007941 */ /* 0x000fea0003800200 */
.L_x_283:
[----:B------:R-:W-:-:S04]  /*1ef0*/  ISETP.GE.AND P0, PT, R6, RZ, PT ;  /* 0x000000ff0600720c */ /* 0x000fc80003f06270 */
[----:B------:R-:W-:-:S13]  /*1f00*/  FSETP.EQ.OR P0, PT, R6, RZ, !P0 ;  /* 0x000000ff0600720b */ /* 0x000fda0004702400 */
[----:B------:R-:W-:Y:S05]  /*1f10*/  @P0 EXIT ;  /* 0x000000000000094d */ /* 0x000fea0003800000 */
[----:B------:R-:W-:Y:S01]  /*1f20*/  UISETP.NE.AND UP0, UPT, UR6, URZ, UPT ;  /* 0x000000ff0600728c */ /* 0x000fe2000bf05270 */
[----:B0-----:R-:W-:-:S08]  /*1f30*/  CS2R R2, SRZ ;  /* 0x0000000000027805 */ /* 0x001fd0000001ff00 */
[----:B------:R-:W-:Y:S05]  /*1f40*/  BRA.U UP0, `(.L_x_286) ;  /* 0x0000000100087547 */ /* 0x000fea000b800000 */
[----:B------:R-:W0:Y:S02]  /*1f50*/  LDC.64 R2, c[0x0][0x3d0] ;  /* 0x0000f400ff027b82 */ /* 0x000e240000000a00 */
[----:B0-----:R-:W5:Y:S02]  /*1f60*/  LDG.E.64 R2, desc[UR10][R2.64] ;  /* 0x0000000a02027981 */ /* 0x001f64000c1e1b00 */
.L_x_286:
[----:B------:R-:W0:Y:S01]  /*1f70*/  LDCU.64 UR4, c[0x0][0x390] ;  /* 0x00007200ff0477ac */ /* 0x000e220008000a00 */
[----:B-----5:R-:W-:-:S04]  /*1f80*/  IADD3 R0, P0, PT, R39, R2, RZ ;  /* 0x0000000227007210 */ /* 0x020fc80007f1e0ff */
[----:B------:R-:W-:Y:S02]  /*1f90*/  LEA.HI.X.SX32 R3, R39, R3, 0x1, P0 ;  /* 0x0000000327037211 */ /* 0x000fe400000f0eff */
[----:B0-----:R-:W-:-:S04]  /*1fa0*/  LEA R2, P0, R0, UR4, 0x2 ;  /* 0x0000000400027c11 */ /* 0x001fc8000f8010ff */
[----:B------:R-:W-:-:S05]  /*1fb0*/  LEA.HI.X R3, R0, UR5, R3, 0x2, P0 ;  /* 0x0000000500037c11 */ /* 0x000fca00080f1403 */
[----:B------:R-:W-:Y:S01]  /*1fc0*/  STG.E desc[UR10][R2.64], R6 ;  /* 0x0000000602007986 */ /* 0x000fe2000c10190a */
[----:B------:R-:W-:Y:S05]  /*1fd0*/  EXIT ;  /* 0x000000000000794d */ /* 0x000fea0003800000 */
.L_x_237:
[----:B------:R-:W-:Y:S01]  /*1fe0*/  BAR.SYNC.DEFER_BLOCKING 0x0 ;  /* 0x0000000000007b1d */ /* 0x000fe20000010000 */
[----:B------:R-:W-:Y:S02]  /*1ff0*/  @P0 LEA R47, R47, UR4, 0x2 ;  /* 0x000000042f2f0c11 */ /* 0x000fe4000f8e10ff */
[----:B------:R-:W-:Y:S02]  /*2000*/  @P1 LEA R45, R45, UR4, 0x2 ;  /* 0x000000042d2d1c11 */ /* 0x000fe4000f8e10ff */
[----:B------:R-:W-:Y:S02]  /*2010*/  ISETP.GE.AND P6, PT, R28, RZ, PT ;  /* 0x000000ff1c00720c */ /* 0x000fe40003fc6270 */
[----:B------:R-:W-:Y:S01]  /*2020*/  @P2 LEA R43, R43, UR4, 0x2 ;  /* 0x000000042b2b2c11 */ /* 0x000fe2000f8e10ff */
[----:B------:R0:W-:Y:S01]  /*2030*/  @P0 STS [R47], R46 ;  /* 0x0000002e2f000388 */ /* 0x0001e20000000800 */
[----:B------:R-:W-:-:S03]  /*2040*/  ISETP.GE.AND P0, PT, R27, RZ, PT ;  /* 0x000000ff1b00720c */ /* 0x000fc60003f06270 */
[----:B------:R-:W-:Y:S01]  /*2050*/  @P1 STS [R45], R44 ;  /* 0x0000002c2d001388 */ /* 0x000fe20000000800 */
[----:B------:R-:W-:Y:S02]  /*2060*/  FSETP.EQ.OR P1, PT, R28, RZ, !P6 ;  /* 0x000000ff1c00720b */ /* 0x000fe40007722400 */
[C---:B------:R-:W-:Y:S01]  /*2070*/  ISETP.GE.AND P6, PT, R26.reuse, RZ, PT ;  /* 0x000000ff1a00720c */ /* 0x040fe20003fc6270 */
[----:B------:R-:W-:Y:S01]  /*2080*/  @P2 STS [R43], R40 ;  /* 0x000000282b002388 */ /* 0x000fe20000000800 */
[----:B------:R-:W-:Y:S02]  /*2090*/  ISETP.GE.AND P2, PT, R25, RZ, PT ;  /* 0x000000ff1900720c */ /* 0x000fe40003f46270 */
[----:B------:R-:W-:Y:S02]  /*20a0*/  FSETP.EQ.OR P0, PT, R27, RZ, !P0 ;  /* 0x000000ff1b00720b */ /* 0x000fe40004702400 */
[----:B------:R-:W-:Y:S02]  /*20b0*/  FSETP.EQ.OR P6, PT, R26, RZ, !P6 ;  /* 0x000000ff1a00720b */ /* 0x000fe400077c2400 */
[----:B------:R-:W-:-:S02]  /*20c0*/  FSETP.EQ.OR P2, PT, R25, RZ, !P2 ;  /* 0x000000ff1900720b */ /* 0x000fc40005742400 */
[----:B0-----:R-:W-:Y:S02]  /*20d0*/  @P3 LEA R46, R35, UR4, 0x2 ;  /* 0x00000004232e3c11 */ /* 0x001fe4000f8e10ff */
[----:B------:R-:W-:Y:S02]  /*20e0*/  @P4 LEA R35, R42, UR4, 0x2 ;  /* 0x000000042a234c11 */ /* 0x000fe4000f8e10ff */
[----:B------:R-:W-:Y:S01]  /*20f0*/  @P5 LEA R42, R5, UR4, 0x2 ;  /* 0x00000004052a5c11 */ /* 0x000fe2000f8e10ff */
[----:B------:R-:W-:Y:S01]  /*2100*/  @P3 STS [R46], R31 ;  /* 0x0000001f2e003388 */ /* 0x000fe20000000800 */
[----:B------:R-:W-:Y:S02]  /*2110*/  @!P1 LEA R5, R4, UR4, 0x2 ;  /* 0x0000000404059c11 */ /* 0x000fe4000f8e10ff */
[----:B------:R-:W-:Y:S01]  /*2120*/  @!P0 LEA R4, R3, UR4, 0x2 ;  /* 0x0000000403048c11 */ /* 0x000fe2000f8e10ff */
[----:B------:R-:W-:Y:S01]  /*2130*/  @P4 STS [R35], R30 ;  /* 0x0000001e23004388 */ /* 0x000fe20000000800 */
[----:B------:R-:W-:-:S02]  /*2140*/  @!P6 LEA R3, R2, UR4, 0x2 ;  /* 0x000000040203ec11 */ /* 0x000fc4000f8e10ff */
[----:B------:R-:W-:Y:S01]  /*2150*/  @!P2 LEA R0, R0, UR4, 0x2 ;  /* 0x000000040000ac11 */ /* 0x000fe2000f8e10ff */
[----:B------:R-:W-:Y:S01]  /*2160*/  @P5 STS [R42], R29 ;  /* 0x0000001d2a005388 */ /* 0x000fe20000000800 */
[C---:B------:R-:W-:Y:S02]  /*2170*/  ISETP.GE.AND P3, PT, R11.reuse, RZ, PT ;  /* 0x000000ff0b00720c */ /* 0x040fe40003f66270 */
[----:B------:R-:W-:Y:S01]  /*2180*/  ISETP.GE.AND P4, PT, R8, RZ, PT ;  /* 0x000000ff0800720c */ /* 0x000fe20003f86270 */
[----:B------:R-:W-:Y:S01]  /*2190*/  @!P1 STS [R5], R28 ;  /* 0x0000001c05009388 */ /* 0x000fe20000000800 */
[----:B------:R-:W-:Y:S02]  /*21a0*/  ISETP.GE.AND P1, PT, R10, RZ, PT ;  /* 0x000000ff0a00720c */ /* 0x000fe40003f26270 */
[----:B------:R-:W-:Y:S01]  /*21b0*/  FSETP.EQ.OR P3, PT, R11, RZ, !P3 ;  /* 0x000000ff0b00720b */ /* 0x000fe20005f62400 */
[----:B------:R-:W-:Y:S01]  /*21c0*/  @!P0 STS [R4], R27 ;  /* 0x0000001b04008388 */ /* 0x000fe20000000800 */
[----:B------:R-:W-:-:S02]  /*21d0*/  ISETP.GE.AND P0, PT, R24, RZ, PT ;  /* 0x000000ff1800720c */ /* 0x000fc40003f06270 */
[----:B------:R-:W-:Y:S01]  /*21e0*/  FSETP.EQ.OR P1, PT, R10, RZ, !P1 ;  /* 0x000000ff0a00720b */ /* 0x000fe20004f22400 */
[----:B------:R0:W-:Y:S01]  /*21f0*/  @!P6 STS [R3], R26 ;  /* 0x0000001a0300e388 */ /* 0x0001e20000000800 */
[----:B------:R-:W-:Y:S02]  /*2200*/  FSETP.EQ.OR P0, PT, R24, RZ, !P0 ;  /* 0x000000ff1800720b */ /* 0x000fe40004702400 */
[----:B------:R-:W-:Y:S01]  /*2210*/  ISETP.GE.AND P6, PT, R7, RZ, PT ;  /* 0x000000ff0700720c */ /* 0x000fe20003fc6270 */
[----:B------:R1:W-:Y:S01]  /*2220*/  @!P2 STS [R0], R25 ;  /* 0x000000190000a388 */ /* 0x0003e20000000800 */
[C---:B------:R-:W-:Y:S02]  /*2230*/  ISETP.GE.AND P2, PT, R9.reuse, RZ, PT ;  /* 0x000000ff0900720c */ /* 0x040fe40003f46270 */
[----:B------:R-:W-:Y:S02]  /*2240*/  ISETP.GE.AND P5, PT, R6, RZ, PT ;  /* 0x000000ff0600720c */ /* 0x000fe40003fa6270 */
[----:B------:R-:W-:-:S02]  /*2250*/  FSETP.EQ.OR P2, PT, R9, RZ, !P2 ;  /* 0x000000ff0900720b */ /* 0x000fc40005742400 */
[----:B------:R-:W-:Y:S02]  /*2260*/  FSETP.EQ.OR P4, PT, R8, RZ, !P4 ;  /* 0x000000ff0800720b */ /* 0x000fe40006782400 */
[----:B------:R-:W-:Y:S02]  /*2270*/  FSETP.EQ.OR P6, PT, R7, RZ, !P6 ;  /* 0x000000ff0700720b */ /* 0x000fe400077c2400 */
[----:B------:R-:W-:Y:S02]  /*2280*/  FSETP.EQ.OR P5, PT, R6, RZ, !P5 ;  /* 0x000000ff0600720b */ /* 0x000fe40006fa2400 */
[----:B0-----:R-:W-:Y:S02]  /*2290*/  @!P0 LEA R3, R32, UR4, 0x2 ;  /* 0x0000000420038c11 */ /* 0x001fe4000f8e10ff */
[----:B------:R-:W-:Y:S02]  /*22a0*/  @!P3 LEA R34, R34, UR4, 0x2 ;  /* 0x000000042222bc11 */ /* 0x000fe4000f8e10ff */
[----:B------:R-:W-:Y:S01]  /*22b0*/  @!P1 LEA R41, R41, UR4, 0x2 ;  /* 0x0000000429299c11 */ /* 0x000fe2000f8e10ff */
[----:B------:R1:W-:Y:S01]  /*22c0*/  @!P0 STS [R3], R24 ;  /* 0x0000001803008388 */ /* 0x0003e20000000800 */
[----:B------:R-:W-:-:S02]  /*22d0*/  @!P2 LEA R36, R36, UR4, 0x2 ;  /* 0x000000042424ac11 */ /* 0x000fc4000f8e10ff */
[----:B------:R-:W-:Y:S01]  /*22e0*/  @!P4 LEA R37, R37, UR4, 0x2 ;  /* 0x000000042525cc11 */ /* 0x000fe2000f8e10ff */
[----:B------:R1:W-:Y:S01]  /*22f0*/  @!P3 STS [R34], R11 ;  /* 0x0000000b2200b388 */ /* 0x0003e20000000800 */
[----:B------:R-:W-:Y:S02]  /*2300*/  @!P6 LEA R38, R38, UR4, 0x2 ;  /* 0x000000042626ec11 */ /* 0x000fe4000f8e10ff */
[----:B------:R-:W-:Y:S01]  /*2310*/  @!P5 LEA R39, R39, UR4, 0x2 ;  /* 0x000000042727dc11 */ /* 0x000fe2000f8e10ff */
[----:B------:R1:W-:Y:S01]  /*2320*/  @!P1 STS [R41], R10 ;  /* 0x0000000a29009388 */ /* 0x0003e20000000800 */
[----:B------:R-:W-:-:S03]  /*2330*/  ISETP.GE.U32.AND P0, PT, R48, R33, PT ;  /* 0x000000213000720c */ /* 0x000fc60003f06070 */
[----:B------:R1:W-:Y:S04]  /*2340*/  @!P2 STS [R36], R9 ;  /* 0x000000092400a388 */ /* 0x0003e80000000800 */
[----:B------:R1:W-:Y:S04]  /*2350*/  @!P4 STS [R37], R8 ;  /* 0x000000082500c388 */ /* 0x0003e80000000800 */
[----:B------:R1:W-:Y:S04]  /*2360*/  @!P6 STS [R38], R7 ;  /* 0x000000072600e388 */ /* 0x0003e80000000800 */
[----:B------:R1:W-:Y:S01]  /*2370*/  @!P5 STS [R39], R6 ;  /* 0x000000062700d388 */ /* 0x0003e20000000800 */
[----:B------:R-:W-:Y:S06]  /*2380*/  BAR.SYNC.DEFER_BLOCKING 0x0 ;  /* 0x0000000000007b1d */ /* 0x000fec0000010000 */
[----:B------:R-:W-:Y:S05]  /*2390*/  @P0 EXIT ;  /* 0x000000000000094d */ /* 0x000fea0003800000 */
[----:B------:R-:W-:Y:S01]  /*23a0*/  IADD3 R13, PT, PT, R15, R13, R14 ;  /* 0x0000000d0f0d7210 */ /* 0x000fe20007ffe00e */
[----:B------:R-:W0:Y:S01]  /*23b0*/  LDCU.64 UR8, c[0x0][0x390] ;  /* 0x00007200ff0877ac */ /* 0x000e220008000a00 */
[----:B-1----:R-:W-:Y:S01]  /*23c0*/  LOP3.LUT R0, RZ, R48, RZ, 0x33, !PT ;  /* 0x00000030ff007212 */ /* 0x002fe200078e33ff */
[----:B------:R-:W-:Y:S01]  /*23d0*/  BSSY.RECONVERGENT B0, `(.L_x_287) ;  /* 0x0000022000007945 */ /* 0x000fe20003800200 */
[----:B------:R-:W-:-:S04]  /*23e0*/  IADD3 R13, PT, PT, R17, R13, R16 ;  /* 0x0000000d110d7210 */ /* 0x000fc80007ffe010 */
[----:B------:R-:W-:-:S04]  /*23f0*/  IADD3 R13, PT, PT, R19, R13, R18 ;  /* 0x0000000d130d7210 */ /* 0x000fc80007ffe012 */
[----:B------:R-:W-:-:S04]  /*2400*/  IADD3 R13, PT, PT, R21, R13, R20 ;  /* 0x0000000d150d7210 */ /* 0x000fc80007ffe014 */
[----:B------:R-:W-:-:S04]  /*2410*/  IADD3 R13, PT, PT, R23, R13, R22 ;  /* 0x0000000d170d7210 */ /* 0x000fc80007ffe016 */
[----:B------:R-:W-:-:S05]  /*2420*/  IADD3 R13, PT, PT, R0, R13, R12 ;  /* 0x0000000d000d7210 */ /* 0x000fca0007ffe00c */
[----:B------:R-:W-:-:S05]  /*2430*/  IMAD.HI.U32 R0, R13, -0x55555555, RZ ;  /* 0xaaaaaaab0d007827 */ /* 0x000fca00078e00ff */
[----:B------:R-:W-:-:S04]  /*2440*/  SHF.R.U32.HI R0, RZ, 0x8, R0 ;  /* 0x00000008ff007819 */ /* 0x000fc80000011600 */
[----:B------:R-:W-:-:S04]  /*2450*/  LOP3.LUT R2, R0, 0x3, RZ, 0xc0, !PT ;  /* 0x0000000300027812 */ /* 0x000fc800078ec0ff */
[----:B------:R-:W-:-:S13]  /*2460*/  ISETP.NE.AND P0, PT, R2, 0x3, PT ;  /* 0x000000030200780c */ /* 0x000fda0003f05270 */
[----:B0-----:R-:W-:Y:S05]  /*2470*/  @!P0 BRA `(.L_x_288) ;  /* 0x00000000005c8947 */ /* 0x001fea0003800000 */
[----:B------:R-:W-:Y:S01]  /*2480*/  VIADD R0, R0, 0x1 ;  /* 0x0000000100007836 */ /* 0x000fe20000000000 */
[----:B------:R-:W-:Y:S01]  /*2490*/  BSSY.RECONVERGENT B1, `(.L_x_288) ;  /* 0x0000015000017945 */ /* 0x000fe20003800200 */
[----:B------:R-:W-:Y:S01]  /*24a0*/  ISETP.NE.AND P2, PT, RZ, UR6, PT ;  /* 0x00000006ff007c0c */ /* 0x000fe2000bf45270 */
[----:B------:R-:W-:Y:S01]  /*24b0*/  IMAD.MOV.U32 R9, RZ, RZ, RZ ;  /* 0x000000ffff097224 */ /* 0x000fe200078e00ff */
[----:B------:R-:W-:Y:S02]  /*24c0*/  LEA R6, R48, UR4, 0x2 ;  /* 0x0000000430067c11 */ /* 0x000fe4000f8e10ff */
[----:B------:R-:W-:-:S05]  /*24d0*/  LOP3.LUT R0, R0, 0x3, RZ, 0xc0, !PT ;  /* 0x0000000300007812 */ /* 0x000fca00078ec0ff */
[----:B------:R-:W-:-:S07]  /*24e0*/  IMAD.MOV R0, RZ, RZ, -R0 ;  /* 0x000000ffff007224 */ /* 0x000fce00078e0a00 */
.L_x_289:
[----:B0-----:R-:W0:Y:S01]  /*24f0*/  @!P2 LDC.64 R4, c[0x0][0x3d0] ;  /* 0x0000f400ff04ab82 */ /* 0x001e220000000a00 */
[----:B------:R-:W-:Y:S01]  /*2500*/  CS2R R2, SRZ ;  /* 0x0000000000027805 */ /* 0x000fe2000001ff00 */
[----:B------:R1:W2:Y:S05]  /*2510*/  LDS R7, [R6] ;  /* 0x0000000006077984 */ /* 0x0002aa0000000800 */
[----:B0-----:R-:W3:Y:S01]  /*2520*/  @!P2 LDG.E.64 R2, desc[UR10][R4.64] ;  /* 0x0000000a0402a981 */ /* 0x001ee2000c1e1b00 */
[----:B------:R-:W-:Y:S02]  /*2530*/  VIADD R0, R0, 0x1 ;  /* 0x0000000100007836 */ /* 0x000fe40000000000 */
[----:B-1----:R-:W-:Y:S01]  /*2540*/  VIADD R6, R6, 0x600 ;  /* 0x0000060006067836 */ /* 0x002fe20000000000 */
[----:B---3--:R-:W-:-:S02]  /*2550*/  IADD3 R8, P0, PT, R48, R2, RZ ;  /* 0x0000000230087210 */ /* 0x008fc40007f1e0ff */
[----:B------:R-:W-:-:S03]  /*2560*/  IADD3 R48, P1, PT, R48, 0x180, RZ ;  /* 0x0000018030307810 */ /* 0x000fc60007f3e0ff */
[----:B------:R-:W-:Y:S01]  /*2570*/  IMAD.X R3, R9, 0x1, R3, P0 ;  /* 0x0000000109037824 */ /* 0x000fe200000e0603 */
[----:B------:R-:W-:Y:S01]  /*2580*/  LEA R2, P0, R8, UR8, 0x2 ;  /* 0x0000000808027c11 */ /* 0x000fe2000f8010ff */
[----:B------:R-:W-:-:S03]  /*2590*/  IMAD.X R9, RZ, RZ, R9, P1 ;  /* 0x000000ffff097224 */ /* 0x000fc600008e0609 */
[----:B------:R-:W-:Y:S02]  /*25a0*/  LEA.HI.X R3, R8, UR9, R3, 0x2, P0 ;  /* 0x0000000908037c11 */ /* 0x000fe400080f1403 */
[----:B------:R-:W-:-:S03]  /*25b0*/  ISETP.NE.AND P0, PT, R0, RZ, PT ;  /* 0x000000ff0000720c */ /* 0x000fc60003f05270 */
[----:B--2---:R0:W-:Y:S10]  /*25c0*/  STG.E desc[UR10][R2.64], R7 ;  /* 0x0000000702007986 */ /* 0x0041f4000c10190a */
[----:B------:R-:W-:Y:S05]  /*25d0*/  @P0 BRA `(.L_x_289) ;  /* 0xfffffffc00c40947 */ /* 0x000fea000383ffff */
[----:B------:R-:W-:Y:S05]  /*25e0*/  BSYNC.RECONVERGENT B1 ;  /* 0x0000000000017941 */ /* 0x000fea0003800200 */
.L_x_288:
[----:B------:R-:W-:Y:S05]  /*25f0*/  BSYNC.RECONVERGENT B0 ;  /* 0x0000000000007941 */ /* 0x000fea0003800200 */
.L_x_287:
[----:B------:R-:W-:-:S13]  /*2600*/  ISETP.GE.U32.AND P0, PT, R13, 0x480, PT ;  /* 0x000004800d00780c */ /* 0x000fda0003f06070 */
[----:B------:R-:W-:Y:S05]  /*2610*/  @!P0 EXIT ;  /* 0x000000000000894d */ /* 0x000fea0003800000 */
[----:B------:R-:W1:Y:S01]  /*2620*/  S2UR UR5, SR_CgaCtaId ;  /* 0x00000000000579c3 */ /* 0x000e620000008800 */
[----:B------:R-:W-:Y:S01]  /*2630*/  UMOV UR4, 0x400 ;  /* 0x0000040000047882 */ /* 0x000fe20000000000 */
[----:B------:R-:W-:Y:S01]  /*2640*/  UISETP.NE.AND UP0, UPT, UR6, URZ, UPT ;  /* 0x000000ff0600728c */ /* 0x000fe2000bf05270 */
[----:B------:R-:W-:Y:S02]  /*2650*/  IMAD.MOV.U32 R19, RZ, RZ, RZ ;  /* 0x000000ffff137224 */ /* 0x000fe400078e00ff */
[----:B------:R-:W-:-:S03]  /*2660*/  IMAD.MOV.U32 R21, RZ, RZ, RZ ;  /* 0x000000ffff157224 */ /* 0x000fc600078e00ff */
[----:B0-----:R-:W0:Y:S01]  /*2670*/  LDC.64 R2, c[0x0][0x390] ;  /* 0x0000e400ff027b82 */ /* 0x001e220000000a00 */
[----:B------:R-:W-:Y:S01]  /*2680*/  PLOP3.LUT P0, PT, PT, PT, UP0, 0x80, 0x8 ;  /* 0x000000000008781c */ /* 0x000fe20003f0f008 */
[----:B------:R-:W-:Y:S02]  /*2690*/  UISETP.NE.AND UP0, UPT, UR6, URZ, UPT ;  /* 0x000000ff0600728c */ /* 0x000fe4000bf05270 */
[----:B-1----:R-:W-:-:S06]  /*26a0*/  ULEA UR4, UR5, UR4, 0x18 ;  /* 0x0000000405047291 */ /* 0x002fcc000f8ec0ff */
[C---:B------:R-:W-:Y:S01]  /*26b0*/  LEA R0, R48.reuse, UR4, 0x2 ;  /* 0x0000000430007c11 */ /* 0x040fe2000f8e10ff */
[----:B0-----:R-:W-:-:S04]  /*26c0*/  IMAD.WIDE.U32 R2, R48, 0x4, R2 ;  /* 0x0000000430027825 */ /* 0x001fc800078e0002 */
[----:B------:R-:W-:-:S07]  /*26d0*/  VIADD R0, R0, 0xc00 ;  /* 0x00000c0000007836 */ /* 0x000fce0000000000 */
.L_x_290:
[----:B-1----:R-:W0:Y:S01]  /*26e0*/  @!P0 LDC.64 R8, c[0x0][0x3d0] ;  /* 0x0000f400ff088b82 */ /* 0x002e220000000a00 */
[----:B------:R-:W-:Y:S01]  /*26f0*/  CS2R R4, SRZ ;  /* 0x0000000000047805 */ /* 0x000fe2000001ff00 */
[----:B------:R-:W1:Y:S04]  /*2700*/  LDS R15, [R0+-0xc00] ;  /* 0xfff40000000f7984 */ /* 0x000e680000000800 */
[----:B------:R-:W2:Y:S04]  /*2710*/  LDS R17, [R0+-0x600] ;  /* 0xfffa000000117984 */ /* 0x000ea80000000800 */
[----:B0-----:R-:W3:Y:S01]  /*2720*/  @!P0 LDG.E.64 R4, desc[UR10][R8.64] ;  /* 0x0000000a08048981 */ /* 0x001ee2000c1e1b00 */
[----:B------:R-:W-:-:S13]  /*2730*/  PLOP3.LUT P0, PT, PT, PT, UP0, 0x80, 0x8 ;  /* 0x000000000008781c */ /* 0x000fda0003f0f008 */
[----:B------:R-:W0:Y:S01]  /*2740*/  @!P0 LDC.64 R10, c[0x0][0x3d0] ;  /* 0x0000f400ff0a8b82 */ /* 0x000e220000000a00 */
[----:B---3--:R-:W-:-:S04]  /*2750*/  LEA R7, P1, R4, R19, 0x2 ;  /* 0x0000001304077211 */ /* 0x008fc800078210ff */
[----:B------:R-:W-:Y:S02]  /*2760*/  LEA.HI.X R5, R4, R21, R5, 0x2, P1 ;  /* 0x0000001504057211 */ /* 0x000fe400008f1405 */
[----:B------:R-:W-:-:S05]  /*2770*/  IADD3 R6, P1, PT, R2, R7, RZ ;  /* 0x0000000702067210 */ /* 0x000fca0007f3e0ff */
[----:B------:R-:W-:Y:S01]  /*2780*/  IMAD.X R7, R3, 0x1, R5, P1 ;  /* 0x0000000103077824 */ /* 0x000fe200008e0605 */
[----:B------:R-:W-:-:S04]  /*2790*/  CS2R R4, SRZ ;  /* 0x0000000000047805 */ /* 0x000fc8000001ff00 */
[----:B-1----:R1:W-:Y:S04]  /*27a0*/  STG.E desc[UR10][R6.64], R15 ;  /* 0x0000000f06007986 */ /* 0x0023e8000c10190a */
[----:B0-----:R-:W3:Y:S01]  /*27b0*/  @!P0 LDG.E.64 R4, desc[UR10][R10.64] ;  /* 0x0000000a0a048981 */ /* 0x001ee2000c1e1b00 */
[----:B------:R-:W0:Y:S03]  /*27c0*/  @!P0 LDC.64 R12, c[0x0][0x3d0] ;  /* 0x0000f400ff0c8b82 */ /* 0x000e260000000a00 */
[----:B------:R-:W4:Y:S01]  /*27d0*/  LDS R15, [R0] ;  /* 0x00000000000f7984 */ /* 0x000f220000000800 */
[----:B---3--:R-:W-:-:S04]  /*27e0*/  LEA R9, P1, R4, R19, 0x2 ;  /* 0x0000001304097211 */ /* 0x008fc800078210ff */
[----:B------:R-:W-:Y:S02]  /*27f0*/  LEA.HI.X R5, R4, R21, R5, 0x2, P1 ;  /* 0x0000001504057211 */ /* 0x000fe400008f1405 */
[----:B------:R-:W-:-:S05]  /*2800*/  IADD3 R8, P1, PT, R2, R9, RZ ;  /* 0x0000000902087210 */ /* 0x000fca0007f3e0ff */
[----:B------:R-:W-:Y:S01]  /*2810*/  IMAD.X R9, R3, 0x1, R5, P1 ;  /* 0x0000000103097824 */ /* 0x000fe200008e0605 */
[----:B------:R-:W-:-:S04]  /*2820*/  CS2R R4, SRZ ;  /* 0x0000000000047805 */ /* 0x000fc8000001ff00 */
[----:B--2---:R-:W-:Y:S04]  /*2830*/  STG.E desc[UR10][R8.64+0x600], R17 ;  /* 0x0006001108007986 */ /* 0x004fe8000c10190a */
[----:B0-----:R-:W1:Y:S01]  /*2840*/  @!P0 LDG.E.64 R4, desc[UR10][R12.64] ;  /* 0x0000000a0c048981 */ /* 0x001e62000c1e1b00 */
[----:B------:R-:W0:Y:S03]  /*2850*/  @!P0 LDC.64 R10, c[0x0][0x3d0] ;  /* 0x0000f400ff0a8b82 */ /* 0x000e260000000a00 */
[----:B------:R2:W3:Y:S01]  /*2860*/  LDS R9, [R0+0x600] ;  /* 0x0006000000097984 */ /* 0x0004e20000000800 */
[----:B-1----:R-:W-:-:S04]  /*2870*/  LEA R7, P1, R4, R19, 0x2 ;  /* 0x0000001304077211 */ /* 0x002fc800078210ff */
[----:B------:R-:W-:Y:S02]  /*2880*/  LEA.HI.X R5, R4, R21, R5, 0x2, P1 ;  /* 0x0000001504057211 */ /* 0x000fe400008f1405 */
[----:B------:R-:W-:-:S05]  /*2890*/  IADD3 R6, P1, PT, R2, R7, RZ ;  /* 0x0000000702067210 */ /* 0x000fca0007f3e0ff */
[----:B------:R-:W-:Y:S01]  /*28a0*/  IMAD.X R7, R3, 0x1, R5, P1 ;  /* 0x0000000103077824 */ /* 0x000fe200008e0605 */
[----:B------:R-:W-:-:S04]  /*28b0*/  CS2R R4, SRZ ;  /* 0x0000000000047805 */ /* 0x000fc8000001ff00 */
[----:B----4-:R1:W-:Y:S04]  /*28c0*/  STG.E desc[UR10][R6.64+0xc00], R15 ;  /* 0x000c000f06007986 */ /* 0x0103e8000c10190a */
[----:B0-----:R-:W4:Y:S01]  /*28d0*/  @!P0 LDG.E.64 R4, desc[UR10][R10.64] ;  /* 0x0000000a0a048981 */ /* 0x001f22000c1e1b00 */
[----:B------:R-:W-:Y:S02]  /*28e0*/  VIADD R48, R48, 0x600 ;  /* 0x0000060030307836 */ /* 0x000fe40000000000 */
[----:B--2---:R-:W-:Y:S01]  /*28f0*/  VIADD R0, R0, 0x1800 ;  /* 0x0000180000007836 */ /* 0x004fe20000000000 */
[----:B----4-:R-:W-:Y:S02]  /*2900*/  LEA R13, P1, R4, R19, 0x2 ;  /* 0x00000013040d7211 */ /* 0x010fe400078210ff */
[----:B------:R-:W-:-:S02]  /*2910*/  IADD3 R19, P2, PT, R19, 0x1800, RZ ;  /* 0x0000180013137810 */ /* 0x000fc40007f5e0ff */
[----:B------:R-:W-:Y:S02]  /*2920*/  LEA.HI.X R5, R4, R21, R5, 0x2, P1 ;  /* 0x0000001504057211 */ /* 0x000fe400008f1405 */
[----:B------:R-:W-:Y:S01]  /*2930*/  IADD3 R4, P1, PT, R2, R13, RZ ;  /* 0x0000000d02047210 */ /* 0x000fe20007f3e0ff */
[----:B------:R-:W-:-:S04]  /*2940*/  IMAD.X R21, RZ, RZ, R21, P2 ;  /* 0x000000ffff157224 */ /* 0x000fc800010e0615 */
[----:B------:R-:W-:Y:S01]  /*2950*/  IMAD.X R5, R3, 0x1, R5, P1 ;  /* 0x0000000103057824 */ /* 0x000fe200008e0605 */
[----:B------:R-:W-:-:S04]  /*2960*/  ISETP.GE.AND P1, PT, R48, R33, PT ;  /* 0x000000213000720c */ /* 0x000fc80003f26270 */
[----:B---3--:R1:W-:Y:S09]  /*2970*/  STG.E desc[UR10][R4.64+0x1200], R9 ;  /* 0x0012000904007986 */ /* 0x0083f2000c10190a */
[----:B------:R-:W-:Y:S05]  /*2980*/  @!P1 BRA `(.L_x_290) ;  /* 0xfffffffc00549947 */ /* 0x000fea000383ffff */
[----:B------:R-:W-:Y:S05]  /*2990*/  EXIT ;  /* 0x000000000000794d */ /* 0x000fea0003800000 */
.L_x_236:
[----:B------:R-:W0:Y:S01]  /*29a0*/  S2R R35, SR_TID.X ;  /* 0x0000000000237919 */ /* 0x000e220000002100 */
[----:B------:R-:W1:Y:S01]  /*29b0*/  LDCU.U8 UR5, c[0x0][0x3b8] ;  /* 0x00007700ff0577ac */ /* 0x000e620008000000 */
[----:B------:R-:W2:Y:S01]  /*29c0*/  LDCU.64 UR6, c[0x0][0x3c8] ;  /* 0x00007900ff0677ac */ /* 0x000ea20008000a00 */
[----:B------:R-:W3:Y:S01]  /*29d0*/  LDCU.64 UR12, c[0x0][0x380] ;  /* 0x00007000ff0c77ac */ /* 0x000ee20008000a00 */
[----:B-1----:R-:W-:Y:S02]  /*29e0*/  UISETP.NE.AND UP0, UPT, UR5, URZ, UPT ;  /* 0x000000ff0500728c */ /* 0x002fe4000bf05270 */
[----:B------:R-:W-:Y:S02]  /*29f0*/  USHF.R.S32.HI UR5, URZ, 0x1f, UR9 ;  /* 0x0000001fff057899 */ /* 0x000fe40008011409 */
[----:B--2---:R-:W-:Y:S02]  /*2a00*/  USEL UR6, UR6, URZ, !UP0 ;  /* 0x000000ff06067287 */ /* 0x004fe4000c000000 */
[----:B------:R-:W-:Y:S01]  /*2a10*/  USEL UR7, UR7, URZ, !UP0 ;  /* 0x000000ff07077287 */ /* 0x000fe2000c000000 */
[----:B0-----:R-:W-:-:S02]  /*2a20*/  LOP3.LUT R0, R35, 0x1f, RZ, 0xc0, !PT ;  /* 0x0000001f23007812 */ /* 0x001fc400078ec0ff */
[----:B------:R-:W-:-:S05]  /*2a30*/  LOP3.LUT R3, R35, 0x3e0, RZ, 0xc0, !PT ;  /* 0x000003e023037812 */ /* 0x000fca00078ec0ff */
[----:B------:R-:W-:Y:S02]  /*2a40*/  IMAD R0, R3, 0x11, R0 ;  /* 0x0000001103007824 */ /* 0x000fe400078e0200 */
[----:B------:R-:W-:-:S05]  /*2a50*/  IMAD.U32 R3, RZ, RZ, UR9 ;  /* 0x00000009ff037e24 */ /* 0x000fca000f8e00ff */
[----:B------:R-:W-:Y:S01]  /*2a60*/  IADD3 R3, P0, P1, R0, UR6, R3 ;  /* 0x0000000600037c10 */ /* 0x000fe2000f91e003 */
[----:B------:R-:W-:-:S05]  /*2a70*/  IMAD.U32 R0, RZ, RZ, UR5 ;  /* 0x00000005ff007e24 */ /* 0x000fca000f8e00ff */
[----:B------:R-:W-:Y:S02]  /*2a80*/  IADD3.X R0, PT, PT, RZ, UR7, R0, P0, P1 ;  /* 0x00000007ff007c10 */ /* 0x000fe400087e2400 */
        /* <DEDUP_REMOVED lines=19> */
[----:B------:R-:W0:Y:S01]  /*2bc0*/  S2UR UR6, SR_CgaCtaId ;  /* 0x00000000000679c3 */ /* 0x000e220000008800 */
[----:B------:R-:W-:Y:S01]  /*2bd0*/  SHF.R.U32.HI R41, RZ, 0x5, R35 ;  /* 0x00000005ff297819 */ /* 0x000fe20000011623 */
[----:B------:R-:W-:Y:S01]  /*2be0*/  UMOV UR5, 0x400 ;  /* 0x0000040000057882 */ /* 0x000fe20000000000 */
[----:B------:R-:W1:Y:S01]  /*2bf0*/  S2R R50, SR_LANEID ;  /* 0x0000000000327919 */ /* 0x000e620000000000 */
[----:B------:R-:W-:Y:S01]  /*2c00*/  IMAD.MOV.U32 R27, RZ, RZ, 0x2 ;  /* 0x00000002ff1b7424 */ /* 0x000fe200078e00ff */
[----:B0-----:R-:W-:Y:S01]  /*2c10*/  ULEA UR5, UR6, UR5, 0x18 ;  /* 0x0000000506057291 */ /* 0x001fe2000f8ec0ff */
[----:B-1----:R-:W-:-:S05]  /*2c20*/  IMAD R20, R41, 0x220, R50 ;  /* 0x0000022029147824 */ /* 0x002fca00078e0232 */
        /* <DEDUP_REMOVED lines=53> */
[----:B------:R-:W-:Y:S01]  /*2f80*/  ISETP.GT.AND P6, PT, R28, -0x1, PT ;  /* 0xffffffff1c00780c */ /* 0x000fe20003fc4270 */
[----:B------:R-:W5:Y:S02]  /*2f90*/  LDS R4, [R20+0x40] ;  /* 0x0000400014047984 */ /* 0x000f640000000800 */
[----:B------:R-:W-:-:S02]  /*2fa0*/  VIADD R44, R46, 0x1 ;  /* 0x000000012e2c7836 */ /* 0x000fc40000000000 */
[----:B------:R-:W-:-:S04]  /*2fb0*/  @!P3 IMAD.MOV R44, RZ, RZ, R46 ;  /* 0x000000ffff2cb224 */ /* 0x000fc800078e022e */
[----:B------:R-:W-:Y:S02]  /*2fc0*/  VIADD R42, R44, 0x1 ;  /* 0x000000012c2a7836 */ /* 0x000fe40000000000 */
[----:B------:R-:W-:Y:S01]  /*2fd0*/  @!P5 IMAD.MOV R42, RZ, RZ, R44 ;  /* 0x000000ffff2ad224 */ /* 0x000fe200078e022c */
[----:B------:R-:W-:Y:S01]  /*2fe0*/  BAR.SYNC.DEFER_BLOCKING 0x0 ;  /* 0x0000000000007b1d */ /* 0x000fe20000010000 */
[----:B------:R-:W-:Y:S02]  /*2ff0*/  FSETP.NEU.AND P5, PT, R28, RZ, P6 ;  /* 0x000000ff1c00720b */ /* 0x000fe400037ad000 */
[----:B------:R-:W-:Y:S01]  /*3000*/  ISETP.GT.AND P6, PT, R26, -0x1, PT ;  /* 0xffffffff1a00780c */ /* 0x000fe20003fc4270 */
[----:B------:R-:W-:Y:S02]  /*3010*/  VIADD R39, R42, 0x1 ;  /* 0x000000012a277836 */ /* 0x000fe40000000000 */
[----:B------:R-:W-:Y:S01]  /*3020*/  @!P4 IMAD.MOV R39, RZ, RZ, R42 ;  /* 0x000000ffff27c224 */ /* 0x000fe200078e022a */
[----:B------:R-:W-:-:S02]  /*3030*/  FSETP.NEU.AND P4, PT, R26, RZ, P6 ;  /* 0x000000ff1a00720b */ /* 0x000fc4000378d000 */
[----:B------:R-:W-:Y:S01]  /*3040*/  ISETP.GT.AND P6, PT, R25, -0x1, PT ;  /* 0xffffffff1900780c */ /* 0x000fe20003fc4270 */
[----:B------:R-:W-:-:S04]  /*3050*/  VIADD R38, R39, 0x1 ;  /* 0x0000000127267836 */ /* 0x000fc80000000000 */
[----:B------:R-:W-:Y:S01]  /*3060*/  @!P5 IMAD.MOV R38, RZ, RZ, R39 ;  /* 0x000000ffff26d224 */ /* 0x000fe200078e0227 */
[----:B------:R-:W-:Y:S02]  /*3070*/  FSETP.NEU.AND P5, PT, R25, RZ, P6 ;  /* 0x000000ff1900720b */ /* 0x000fe400037ad000 */
[----:B------:R-:W-:Y:S01]  /*3080*/  ISETP.GT.AND P6, PT, R24, -0x1, PT ;  /* 0xffffffff1800780c */ /* 0x000fe20003fc4270 */
[----:B------:R-:W-:Y:S02]  /*3090*/  VIADD R37, R38, 0x1 ;  /* 0x0000000126257836 */ /* 0x000fe40000000000 */
[----:B------:R-:W-:Y:S01]  /*30a0*/  @!P4 IMAD.MOV R37, RZ, RZ, R38 ;  /* 0x000000ffff25c224 */ /* 0x000fe200078e0226 */
[----:B------:R-:W-:Y:S02]  /*30b0*/  FSETP.NEU.AND P4, PT, R24, RZ, P6 ;  /* 0x000000ff1800720b */ /* 0x000fe4000378d000 */
[----:B0-----:R-:W-:Y:S01]  /*30c0*/  ISETP.GT.AND P6, PT, R11, -0x1, PT ;  /* 0xffffffff0b00780c */ /* 0x001fe20003fc4270 */
[----:B------:R-:W-:-:S04]  /*30d0*/  VIADD R36, R37, 0x1 ;  /* 0x0000000125247836 */ /* 0x000fc80000000000 */
[----:B------:R-:W-:Y:S01]  /*30e0*/  @!P5 IMAD.MOV R36, RZ, RZ, R37 ;  /* 0x000000ffff24d224 */ /* 0x000fe200078e0225 */
[----:B------:R-:W-:Y:S02]  /*30f0*/  FSETP.NEU.AND P5, PT, R11, RZ, P6 ;  /* 0x000000ff0b00720b */ /* 0x000fe400037ad000 */
[----:B-1----:R-:W-:Y:S01]  /*3100*/  ISETP.GT.AND P6, PT, R10, -0x1, PT ;  /* 0xffffffff0a00780c */ /* 0x002fe20003fc4270 */
[----:B------:R-:W-:Y:S02]  /*3110*/  VIADD R5, R36, 0x1 ;  /* 0x0000000124057836 */ /* 0x000fe40000000000 */
[----:B------:R-:W-:Y:S01]  /*3120*/  @!P4 IMAD.MOV R5, RZ, RZ, R36 ;  /* 0x000000ffff05c224 */ /* 0x000fe200078e0224 */
[----:B------:R-:W-:Y:S02]  /*3130*/  FSETP.NEU.AND P4, PT, R10, RZ, P6 ;  /* 0x000000ff0a00720b */ /* 0x000fe4000378d000 */
[----:B------:R-:W-:Y:S01]  /*3140*/  ISETP.GT.AND P6, PT, R9, -0x1, PT ;  /* 0xffffffff0900780c */ /* 0x000fe20003fc4270 */
[----:B------:R-:W-:-:S04]  /*3150*/  VIADD R3, R5, 0x1 ;  /* 0x0000000105037836 */ /* 0x000fc80000000000 */
[----:B------:R-:W-:Y:S01]  /*3160*/  @!P5 IMAD.MOV R3, RZ, RZ, R5 ;  /* 0x000000ffff03d224 */ /* 0x000fe200078e0205 */
[----:B------:R-:W-:Y:S02]  /*3170*/  FSETP.NEU.AND P5, PT, R9, RZ, P6 ;  /* 0x000000ff0900720b */ /* 0x000fe400037ad000 */
[C---:B--2---:R-:W-:Y:S01]  /*3180*/  ISETP.GT.AND P6, PT, R8.reuse, -0x1, PT ;  /* 0xffffffff0800780c */ /* 0x044fe20003fc4270 */
[----:B------:R-:W-:Y:S02]  /*3190*/  VIADD R2, R3, 0x1 ;  /* 0x0000000103027836 */ /* 0x000fe40000000000 */
[----:B------:R-:W-:Y:S01]  /*31a0*/  @!P4 IMAD.MOV R2, RZ, RZ, R3 ;  /* 0x000000ffff02c224 */ /* 0x000fe200078e0203 */
[----:B------:R-:W-:Y:S02]  /*31b0*/  FSETP.NEU.AND P4, PT, R8, RZ, P6 ;  /* 0x000000ff0800720b */ /* 0x000fe4000378d000 */
[----:B---3--:R-:W-:Y:S01]  /*31c0*/  ISETP.GT.AND P6, PT, R7, -0x1, PT ;  /* 0xffffffff0700780c */ /* 0x008fe20003fc4270 */
[----:B------:R-:W-:-:S04]  /*31d0*/  VIADD R0, R2, 0x1 ;  /* 0x0000000102007836 */ /* 0x000fc80000000000 */
[----:B------:R-:W-:Y:S01]  /*31e0*/  @!P5 IMAD.MOV R0, RZ, RZ, R2 ;  /* 0x000000ffff00d224 */ /* 0x000fe200078e0202 */
[----:B------:R-:W-:Y:S02]  /*31f0*/  FSETP.NEU.AND P5, PT, R7, RZ, P6 ;  /* 0x000000ff0700720b */ /* 0x000fe400037ad000 */
[----:B----4-:R-:W-:Y:S01]  /*3200*/  ISETP.GT.AND P6, PT, R6, -0x1, PT ;  /* 0xffffffff0600780c */ /* 0x010fe20003fc4270 */
[----:B------:R-:W-:Y:S02]  /*3210*/  VIADD R12, R0, 0x1 ;  /* 0x00000001000c7836 */ /* 0x000fe40000000000 */
[----:B------:R-:W-:Y:S01]  /*3220*/  @!P4 IMAD.MOV R12, RZ, RZ, R0 ;  /* 0x000000ffff0cc224 */ /* 0x000fe200078e0200 */
[----:B------:R-:W-:Y:S02]  /*3230*/  FSETP.NEU.AND P4, PT, R6, RZ, P6 ;  /* 0x000000ff0600720b */ /* 0x000fe4000378d000 */
[----:B-----5:R-:W-:Y:S01]  /*3240*/  ISETP.GT.AND P6, PT, R4, -0x1, PT ;  /* 0xffffffff0400780c */ /* 0x020fe20003fc4270 */
[----:B------:R-:W-:-:S03]  /*3250*/  VIADD R13, R12, 0x1 ;  /* 0x000000010c0d7836 */ /* 0x000fc60000000000 */
[----:B------:R-:W-:Y:S01]  /*3260*/  FSETP.NEU.AND P6, PT, R4, RZ, P6 ;  /* 0x000000ff0400720b */ /* 0x000fe200037cd000 */
[----:B------:R-:W-:Y:S01]  /*3270*/  @!P5 IMAD.MOV R13, RZ, RZ, R12 ;  /* 0x000000ffff0dd224 */ /* 0x000fe200078e020c */
[----:B------:R-:W-:-:S03]  /*3280*/  ISETP.NE.AND P5, PT, R50, 0x1f, PT ;  /* 0x0000001f3200780c */ /* 0x000fc60003fa5270 */
[----:B------:R-:W-:Y:S02]  /*3290*/  VIADD R12, R13, 0x1 ;  /* 0x000000010d0c7836 */ /* 0x000fe40000000000 */
[----:B------:R-:W-:-:S04]  /*32a0*/  @!P4 IMAD.MOV R12, RZ, RZ, R13 ;  /* 0x000000ffff0cc224 */ /* 0x000fc800078e020d */
[----:B------:R-:W-:Y:S02]  /*32b0*/  VIADD R40, R12, 0x1 ;  /* 0x000000010c287836 */ /* 0x000fe40000000000 */
[----:B------:R-:W-:Y:S01]  /*32c0*/  @!P6 IMAD.MOV R40, RZ, RZ, R12 ;  /* 0x000000ffff28e224 */ /* 0x000fe200078e020c */
[----:B------:R-:W-:Y:S02]  /*32d0*/  ISETP.NE.AND P6, PT, R50, RZ, PT ;  /* 0x000000ff3200720c */ /* 0x000fe40003fc5270 */
[----:B------:R-:W-:Y:S02]  /*32e0*/  @!P5 LEA R48, R41, UR5, 0x2 ;  /* 0x000000052930dc11 */ /* 0x000fe4000f8e10ff */
        /* <DEDUP_REMOVED lines=11> */
[----:B------:R-:W-:Y:S01]  /*33a0*/  IMAD.IADD R40, R43, 0x1, -R40 ;  /* 0x000000012b287824 */ /* 0x000fe200078e0a28 */
[----:B------:R-:W-:Y:S01]  /*33b0*/  @!P5 STS [R48], R43 ;  /* 0x0000002b3000d388 */ /* 0x000fe20000000800 */
[----:B------:R-:W-:Y:S01]  /*33c0*/  BAR.SYNC.DEFER_BLOCKING 0x0 ;  /* 0x0000000000007b1d */ /* 0x000fe20000010000 */
[----:B------:R-:W-:-:S05]  /*33d0*/  ISETP.NE.AND P5, PT, R41, 0x9, PT ;  /* 0x000000092900780c */ /* 0x000fca0003fa5270 */
[----:B------:R-:W0:Y:S04]  /*33e0*/  LDS.128 R12, [UR5] ;  /* 0x00000005ff0c7984 */ /* 0x000e280008000c00 */
[----:B------:R-:W1:Y:S04]  /*33f0*/  LDS.128 R16, [UR5+0x10] ;  /* 0x00001005ff107984 */ /* 0x000e680008000c00 */
[----:B------:R-:W2:Y:S01]  /*3400*/  LDS.128 R20, [UR5+0x20] ;  /* 0x00002005ff147984 */ /* 0x000ea20008000c00 */
[----:B0-----:R-:W-:-:S04]  /*3410*/  IMAD.IADD R13, R12, 0x1, R13 ;  /* 0x000000010c0d7824 */ /* 0x001fc800078e020d */
[----:B------:R-:W-:Y:S01]  /*3420*/  IMAD.IADD R14, R14, 0x1, R13 ;  /* 0x000000010e0e7824 */ /* 0x000fe200078e020d */
[----:B------:R-:W-:Y:S02]  /*3430*/  SEL R12, R13, R12, !P4 ;  /* 0x0000000c0d0c7207 */ /* 0x000fe40006000000 */
[----:B------:R-:W-:Y:S01]  /*3440*/  ISETP.NE.AND P4, PT, R41, 0x3, PT ;  /* 0x000000032900780c */ /* 0x000fe20003f85270 */
[----:B------:R-:W-:Y:S01]  /*3450*/  IMAD.IADD R15, R15, 0x1, R14 ;  /* 0x000000010f0f7824 */ /* 0x000fe200078e020e */
[----:B------:R-:W-:Y:S02]  /*3460*/  SEL R13, R40, RZ, P6 ;  /* 0x000000ff280d7207 */ /* 0x000fe40003000000 */
[----:B------:R-:W-:Y:S01]  /*3470*/  SEL R12, R14, R12, !P4 ;  /* 0x0000000c0e0c7207 */ /* 0x000fe20006000000 */
[----:B-1----:R-:W-:Y:S01]  /*3480*/  IMAD.IADD R16, R15, 0x1, R16 ;  /* 0x000000010f107824 */ /* 0x002fe200078e0210 */
[----:B------:R-:W-:-:S03]  /*3490*/  ISETP.NE.AND P4, PT, R41, 0x4, PT ;  /* 0x000000042900780c */ /* 0x000fc60003f85270 */
[----:B------:R-:W-:Y:S01]  /*34a0*/  IMAD.IADD R17, R17, 0x1, R16 ;  /* 0x0000000111117824 */ /* 0x000fe200078e0210 */
[----:B------:R-:W-:Y:S02]  /*34b0*/  SEL R12, R15, R12, !P4 ;  /* 0x0000000c0f0c7207 */ /* 0x000fe40006000000 */
[----:B------:R-:W-:Y:S01]  /*34c0*/  ISETP.NE.AND P4, PT, R41, 0x5, PT ;  /* 0x000000052900780c */ /* 0x000fe20003f85270 */
[----:B------:R-:W-:-:S03]  /*34d0*/  IMAD.IADD R18, R18, 0x1, R17 ;  /* 0x0000000112127824 */ /* 0x000fc600078e0211 */
[----:B------:R-:W-:Y:S01]  /*34e0*/  SEL R12, R16, R12, !P4 ;  /* 0x0000000c100c7207 */ /* 0x000fe20006000000 */
[----:B------:R-:W-:Y:S01]  /*34f0*/  IMAD.IADD R19, R19, 0x1, R18 ;  /* 0x0000000113137824 */ /* 0x000fe200078e0212 */
[----:B------:R-:W-:-:S03]  /*3500*/  ISETP.NE.AND P4, PT, R41, 0x6, PT ;  /* 0x000000062900780c */ /* 0x000fc60003f85270 */
[----:B--2---:R-:W-:Y:S01]  /*3510*/  IMAD.IADD R20, R19, 0x1, R20 ;  /* 0x0000000113147824 */ /* 0x004fe200078e0214 */
[----:B------:R-:W-:Y:S02]  /*3520*/  SEL R12, R17, R12, !P4 ;  /* 0x0000000c110c7207 */ /* 0x000fe40006000000 */
[----:B------:R-:W-:Y:S01]  /*3530*/  ISETP.NE.AND P4, PT, R41, 0x7, PT ;  /* 0x000000072900780c */ /* 0x000fe20003f85270 */
[----:B------:R-:W-:-:S03]  /*3540*/  IMAD.IADD R21, R21, 0x1, R20 ;  /* 0x0000000115157824 */ /* 0x000fc600078e0214 */
[----:B------:R-:W-:Y:S01]  /*3550*/  SEL R12, R18, R12, !P4 ;  /* 0x0000000c120c7207 */ /* 0x000fe20006000000 */
[----:B------:R-:W-:Y:S01]  /*3560*/  IMAD.IADD R22, R22, 0x1, R21 ;  /* 0x0000000116167824 */ /* 0x000fe200078e0215 */
[----:B------:R-:W-:-:S03]  /*3570*/  ISETP.NE.AND P4, PT, R41, 0x8, PT ;  /* 0x000000082900780c */ /* 0x000fc60003f85270 */
[----:B------:R-:W-:Y:S01]  /*3580*/  IMAD.IADD R23, R23, 0x1, R22 ;  /* 0x0000000117177824 */ /* 0x000fe200078e0216 */
[----:B------:R-:W-:Y:S02]  /*3590*/  SEL R12, R19, R12, !P4 ;  /* 0x0000000c130c7207 */ /* 0x000fe40006000000 */
[C---:B------:R-:W-:Y:S02]  /*35a0*/  ISETP.NE.AND P4, PT, R41.reuse, 0xa, PT ;  /* 0x0000000a2900780c */ /* 0x040fe40003f85270 */
[----:B------:R-:W-:Y:S02]  /*35b0*/  SEL R12, R20, R12, !P5 ;  /* 0x0000000c140c7207 */ /* 0x000fe40006800000 */
[----:B------:R-:W-:Y:S02]  /*35c0*/  ISETP.NE.AND P5, PT, R41, 0xb, PT ;  /* 0x0000000b2900780c */ /* 0x000fe40003fa5270 */
[----:B------:R-:W-:Y:S02]  /*35d0*/  SEL R12, R21, R12, !P4 ;  /* 0x0000000c150c7207 */ /* 0x000fe40006000000 */
[----:B------:R-:W-:-:S02]  /*35e0*/  ISETP.GE.U32.AND P4, PT, R35, 0x20, PT ;  /* 0x000000202300780c */ /* 0x000fc40003f86070 */
[----:B------:R-:W-:Y:S02]  /*35f0*/  SEL R12, R22, R12, !P5 ;  /* 0x0000000c160c7207 */ /* 0x000fe40006800000 */
[----:B------:R-:W-:-:S03]  /*3600*/  ISETP.GT.U32.AND P5, PT, R35, 0x1f, PT ;  /* 0x0000001f2300780c */ /* 0x000fc60003fa4070 */
[----:B------:R-:W-:-:S05]  /*3610*/  IMAD.IADD R13, R12, 0x1, R13 ;  /* 0x000000010c0d7824 */ /* 0x000fca00078e020d */
[----:B------:R-:W-:-:S05]  /*3620*/  SEL R47, R40, R13, !P4 ;  /* 0x0000000d282f7207 */ /* 0x000fca0006000000 */
[----:B------:R-:W-:Y:S05]  /*3630*/  @P5 BRA `(.L_x_291) ;  /* 0x0000000800445947 */ /* 0x000fea0003800000 */
[----:B------:R-:W0:Y:S01]  /*3640*/  LDC.64 R12, c[0x0][0x3a0] ;  /* 0x0000e800ff0c7b82 */ /* 0x000e220000000a00 */
[----:B------:R-:W-:Y:S01]  /*3650*/  ISETP.NE.AND P4, PT, R35, RZ, PT ;  /* 0x000000ff2300720c */ /* 0x000fe20003f85270 */
[----:B------:R-:W-:Y:S01]  /*3660*/  IMAD.U32 R49, RZ, RZ, UR4 ;  /* 0x00000004ff317e24 */ /* 0x000fe2000f8e00ff */
[----:B------:R-:W-:-:S05]  /*3670*/  LOP3.LUT R19, RZ, R35, RZ, 0x33, !PT ;  /* 0x00000023ff137212 */ /* 0x000fca00078e33ff */
[----:B------:R-:W1:Y:S01]  /*3680*/  LDC R18, c[0x0][0x370] ;  /* 0x0000dc00ff127b82 */ /* 0x000e620000000800 */
[----:B------:R-:W-:-:S05]  /*3690*/  VIADD R19, R19, UR4 ;  /* 0x0000000413137c36 */ /* 0x000fca0008000000 */
[----:B------:R-:W-:Y:S01]  /*36a0*/  @!P4 IMAD.MOV.U32 R22, RZ, RZ, 0x64 ;  /* 0x00000064ff16c424 */ /* 0x000fe200078e00ff */
[----:B------:R2:W-:Y:S01]  /*36b0*/  @!P4 STS [UR5+0x4c], R23 ;  /* 0x00004c17ff00c988 */ /* 0x0005e20008000805 */
[----:B0-----:R-:W-:-:S05]  /*36c0*/  IMAD.WIDE R48, R49, 0x8, R12 ;  /* 0x0000000831307825 */ /* 0x001fca00078e020c */
[----:B------:R2:W-:Y:S01]  /*36d0*/  @!P4 ST.E.64.STRONG.GPU desc[UR10][R48.64+0x100], R22 ;  /* 0x000100163000c985 */ /* 0x0005e2000c10fb0a */
[----:B-1----:R-:W-:-:S13]  /*36e0*/  ISETP.GT.U32.AND P5, PT, R18, 0x1f3, PT ;  /* 0x000001f31200780c */ /* 0x002fda0003fa4070 */
[----:B--2---:R-:W-:Y:S05]  /*36f0*/  @P5 BRA `(.L_x_292) ;  /* 0x0000000000085947 */ /* 0x004fea0003800000 */
[----:B------:R0:W-:Y:S06]  /*3700*/  MEMBAR.SC.CTA ;  /* 0x0000000000007992 */ /* 0x0001ec0000000000 */
[----:B0-----:R-:W-:Y:S05]  /*3710*/  BRA `(.L_x_293) ;  /* 0x0000000000087947 */ /* 0x001fea0003800000 */
.L_x_292:
[----:B------:R-:W-:Y:S05]  /*3720*/  NANOSLEEP 0x47e ;  /* 0x0000047e0000795d */ /* 0x000fea0003800000 */
[----:B------:R-:W-:Y:S01]  /*3730*/  NOP ;  /* 0x0000000000007918 */ /* 0x000fe20000000000 */
.L_x_293:
[----:B------:R-:W-:-:S05]  /*3740*/  IMAD.WIDE R12, R19, 0x8, R12 ;  /* 0x00000008130c7825 */ /* 0x000fca00078e020c */
[----:B------:R-:W2:Y:S01]  /*3750*/  LD.E.64.STRONG.GPU R14, desc[UR10][R12.64+0x100] ;  /* 0x0001000a0c0e7980 */ /* 0x000ea2000c10fb00 */
[----:B------:R-:W-:Y:S01]  /*3760*/  UMOV UR6, 0xffffffff ;  /* 0xffffffff00067882 */ /* 0x000fe20000000000 */
[----:B--2---:R-:W-:Y:S02]  /*3770*/  ISETP.NE.AND P4, PT, R14, 0x63, PT ;  /* 0x000000630e00780c */ /* 0x004fe40003f85270 */
[----:B------:R-:W-:Y:S11]  /*3780*/  BRA.DIV UR6, `(.L_x_294) ;  /* 0x0000009206047947 */ /* 0x000ff6000b800000 */
[----:B------:R-:W-:-:S13]  /*3790*/  VOTE.ANY P4, !P4 ;  /* 0x0000000000ff7806 */ /* 0x000fda0006080100 */
.L_x_501:
[----:B------:R-:W-:Y:S05]  /*37a0*/  @!P4 BRA `(.L_x_295) ;  /* 0x000000000030c947 */ /* 0x000fea0003800000 */
.L_x_299:
[----:B------:R-:W-:Y:S05]  /*37b0*/  YIELD ;  /* 0x0000000000007946 */ /* 0x000fea0003800000 */
[----:B------:R-:W-:Y:S05]  /*37c0*/  @P5 BRA `(.L_x_296) ;  /* 0x0000000000085947 */ /* 0x000fea0003800000 */
[----:B------:R0:W-:Y:S06]  /*37d0*/  MEMBAR.SC.CTA ;  /* 0x0000000000007992 */ /* 0x0001ec0000000000 */
[----:B0-----:R-:W-:Y:S05]  /*37e0*/  BRA `(.L_x_297) ;  /* 0x0000000000087947 */ /* 0x001fea0003800000 */
.L_x_296:
[----:B------:R-:W-:Y:S05]  /*37f0*/  NANOSLEEP 0x4c ;  /* 0x0000004c0000795d */ /* 0x000fea0003800000 */
[----:B------:R-:W-:Y:S01]  /*3800*/  NOP ;  /* 0x0000000000007918 */ /* 0x000fe20000000000 */
.L_x_297:
[----:B------:R-:W2:Y:S01]  /*3810*/  LD.E.64.STRONG.GPU R14, desc[UR10][R12.64+0x100] ;  /* 0x0001000a0c0e7980 */ /* 0x000ea2000c10fb00 */
[----:B------:R-:W-:Y:S01]  /*3820*/  UMOV UR6, 0xffffffff ;  /* 0xffffffff00067882 */ /* 0x000fe20000000000 */
[----:B--2---:R-:W-:Y:S02]  /*3830*/  ISETP.NE.AND P4, PT, R14, 0x63, PT ;  /* 0x000000630e00780c */ /* 0x004fe40003f85270 */
[----:B------:R-:W-:Y:S11]  /*3840*/  BRA.DIV UR6, `(.L_x_298) ;  /* 0x0000008e06f47947 */ /* 0x000ff6000b800000 */
[----:B------:R-:W-:-:S13]  /*3850*/  VOTE.ANY P4, !P4 ;  /* 0x0000000000ff7806 */ /* 0x000fda0006080100 */
.L_x_504:
[----:B------:R-:W-:Y:S05]  /*3860*/  @P4 BRA `(.L_x_299) ;  /* 0xfffffffc00d04947 */ /* 0x000fea000383ffff */
.L_x_295:
[----:B------:R-:W-:Y:S01]  /*3870*/  UMOV UR6, 0xffffffff ;  /* 0xffffffff00067882 */ /* 0x000fe20000000000 */
[----:B------:R-:W-:Y:S02]  /*3880*/  ISETP.NE.AND P5, PT, R14, 0x65, PT ;  /* 0x000000650e00780c */ /* 0x000fe40003fa5270 */
[----:B------:R-:W-:Y:S11]  /*3890*/  BRA.DIV UR6, `(.L_x_300) ;  /* 0x0000009206007947 */ /* 0x000ff6000b800000 */
[----:B------:R-:W0:Y:S01]  /*38a0*/  S2R R51, SR_GEMASK ;  /* 0x0000000000337919 */ /* 0x000e220000003c00 */
[----:B------:R-:W-:Y:S01]  /*38b0*/  VOTE.ANY R16, PT, !P5 ;  /* 0x0000000000107806 */ /* 0x000fe200068e0100 */
[C---:B------:R-:W-:Y:S02]  /*38c0*/  VIADD R22, R50.reuse, 0x2 ;  /* 0x0000000232167836 */ /* 0x040fe40000000000 */
[----:B------:R-:W-:Y:S01]  /*38d0*/  VIADD R21, R50, 0x4 ;  /* 0x0000000432157836 */ /* 0x000fe20000000000 */
[----:B0-----:R-:W-:-:S05]  /*38e0*/  LOP3.LUT R16, R16, 0x80000000, R51, 0xec, !PT ;  /* 0x8000000010107812 */ /* 0x001fca00078eec33 */
[----:B------:R-:W-:-:S05]  /*38f0*/  VIADD R13, R16, 0xffffffff ;  /* 0xffffffff100d7836 */ /* 0x000fca0000000000 */
[----:B------:R-:W-:-:S04]  /*3900*/  LOP3.LUT R13, R16, R13, RZ, 0xc, !PT ;  /* 0x0000000d100d7212 */ /* 0x000fc800078e0cff */
[----:B------:R-:W0:Y:S02]  /*3910*/  POPC R53, R13 ;  /* 0x0000000d00357309 */ /* 0x000e240000000000 */
[----:B0-----:R-:W0:Y:S01]  /*3920*/  SHFL.DOWN PT, R17, R15, 0x1, R53 ;  /* 0x082000000f117989 */ /* 0x001e2200000e0035 */
[----:B------:R-:W-:-:S04]  /*3930*/  ISETP.GE.AND P4, PT, R50, R53, PT ;  /* 0x000000353200720c */ /* 0x000fc80003f86270 */
[----:B0-----:R-:W-:Y:S02]  /*3940*/  SEL R12, R17, RZ, !P4 ;  /* 0x000000ff110c7207 */ /* 0x001fe40006000000 */
[----:B------:R-:W-:-:S03]  /*3950*/  ISETP.GT.AND P4, PT, R22, R53, PT ;  /* 0x000000351600720c */ /* 0x000fc60003f84270 */
[----:B------:R-:W-:Y:S02]  /*3960*/  IMAD.IADD R20, R12, 0x1, R15 ;  /* 0x000000010c147824 */ /* 0x000fe400078e020f */
[----:B------:R-:W0:Y:S03]  /*3970*/  LDC.64 R12, c[0x0][0x3a0] ;  /* 0x0000e800ff0c7b82 */ /* 0x000e260000000a00 */
[----:B------:R-:W1:Y:S01]  /*3980*/  SHFL.DOWN PT, R17, R20, 0x2, R53 ;  /* 0x0840000014117989 */ /* 0x000e6200000e0035 */
[----:B0-----:R-:W-:Y:S02]  /*3990*/  IADD3 R43, P6, PT, R12, 0x100, RZ ;  /* 0x000001000c2b7810 */ /* 0x001fe40007fde0ff */
[----:B-1----:R-:W-:Y:S02]  /*39a0*/  SEL R17, R17, RZ, !P4 ;  /* 0x000000ff11117207 */ /* 0x002fe40006000000 */
[----:B------:R-:W-:Y:S01]  /*39b0*/  ISETP.GT.AND P4, PT, R21, R53, PT ;  /* 0x000000351500720c */ /* 0x000fe20003f84270 */
[----:B------:R-:W-:-:S02]  /*39c0*/  IMAD.X R45, RZ, RZ, R13, P6 ;  /* 0x000000ffff2d7224 */ /* 0x000fc400030e060d */
[----:B------:R-:W-:Y:S02]  /*39d0*/  IMAD.IADD R40, R20, 0x1, R17 ;  /* 0x0000000114287824 */ /* 0x000fe400078e0211 */
[----:B------:R-:W-:-:S03]  /*39e0*/  VIADD R20, R50, 0x8 ;  /* 0x0000000832147836 */ /* 0x000fc60000000000 */
[----:B------:R-:W0:Y:S02]  /*39f0*/  SHFL.DOWN PT, R17, R40, 0x4, R53 ;  /* 0x0880000028117989 */ /* 0x000e2400000e0035 */
[----:B0-----:R-:W-:Y:S02]  /*3a00*/  SEL R17, R17, RZ, !P4 ;  /* 0x000000ff11117207 */ /* 0x001fe40006000000 */
[----:B------:R-:W-:-:S03]  /*3a10*/  ISETP.GT.AND P4, PT, R20, R53, PT ;  /* 0x000000351400720c */ /* 0x000fc60003f84270 */
[----:B------:R-:W-:Y:S02]  /*3a20*/  IMAD.IADD R41, R40, 0x1, R17 ;  /* 0x0000000128297824 */ /* 0x000fe400078e0211 */
[----:B------:R-:W-:-:S03]  /*3a30*/  VIADD R40, R50, 0x10 ;  /* 0x0000001032287836 */ /* 0x000fc60000000000 */
[----:B------:R-:W0:Y:S02]  /*3a40*/  SHFL.DOWN PT, R17, R41, 0x8, R53 ;  /* 0x0900000029117989 */ /* 0x000e2400000e0035 */
[----:B------:R-:W-:Y:S02]  /*3a50*/  ISETP.GT.AND P5, PT, R40, R53, PT ;  /* 0x000000352800720c */ /* 0x000fe40003fa4270 */
[----:B0-----:R-:W-:Y:S02]  /*3a60*/  SEL R52, R17, RZ, !P4 ;  /* 0x000000ff11347207 */ /* 0x001fe40006000000 */
[----:B------:R-:W-:-:S03]  /*3a70*/  ISETP.NE.AND P4, PT, R14, 0x65, PT ;  /* 0x000000650e00780c */ /* 0x000fc60003f85270 */
[----:B------:R-:W-:-:S05]  /*3a80*/  IMAD.IADD R52, R41, 0x1, R52 ;  /* 0x0000000129347824 */ /* 0x000fca00078e0234 */
[----:B------:R-:W0:Y:S05]  /*3a90*/  SHFL.DOWN PT, R17, R52, 0x10, R53 ;  /* 0x0a00000034117989 */ /* 0x000e2a00000e0035 */
[----:B------:R-:W-:Y:S02]  /*3aa0*/  VOTE.ALL P4, P4 ;  /* 0x0000000000ff7806 */ /* 0x000fe40002080000 */
[----:B0-----:R-:W-:-:S05]  /*3ab0*/  SEL R17, R17, RZ, !P5 ;  /* 0x000000ff11117207 */ /* 0x001fca0006800000 */
[----:B------:R-:W-:-:S07]  /*3ac0*/  IMAD.IADD R41, R52, 0x1, R17 ;  /* 0x0000000134297824 */ /* 0x000fce00078e0211 */
.L_x_513:
[----:B------:R-:W-:Y:S05]  /*3ad0*/  @!P4 BRA `(.L_x_301) ;  /* 0x0000000000dcc947 */ /* 0x000fea0003800000 */
.L_x_309:
[----:B------:R-:W-:Y:S02]  /*3ae0*/  IMAD.MOV.U32 R12, RZ, RZ, R43 ;  /* 0x000000ffff0c7224 */ /* 0x000fe400078e002b */
[----:B------:R-:W-:Y:S02]  /*3af0*/  IMAD.MOV.U32 R13, RZ, RZ, R45 ;  /* 0x000000ffff0d7224 */ /* 0x000fe400078e002d */
[----:B------:R-:W-:-:S05]  /*3b00*/  IMAD.WIDE R12, R19, 0x8, R12 ;  /* 0x00000008130c7825 */ /* 0x000fca00078e020c */
[----:B------:R-:W2:Y:S01]  /*3b10*/  LD.E.64.STRONG.GPU R14, desc[UR10][R12.64+-0x100] ;  /* 0xffff000a0c0e7980 */ /* 0x000ea2000c10fb00 */
[----:B------:R-:W-:Y:S05]  /*3b20*/  YIELD ;  /* 0x0000000000007946 */ /* 0x000fea0003800000 */
[----:B------:R-:W-:Y:S01]  /*3b30*/  UMOV UR6, 0xffffffff ;  /* 0xffffffff00067882 */ /* 0x000fe20000000000 */
[----:B--2---:R-:W-:Y:S02]  /*3b40*/  ISETP.NE.AND P4, PT, R14, 0x63, PT ;  /* 0x000000630e00780c */ /* 0x004fe40003f85270 */
[----:B------:R-:W-:Y:S11]  /*3b50*/  BRA.DIV UR6, `(.L_x_302) ;  /* 0x0000009206547947 */ /* 0x000ff6000b800000 */
[----:B------:R-:W-:-:S13]  /*3b60*/  VOTE.ANY P4, !P4 ;  /* 0x0000000000ff7806 */ /* 0x000fda0006080100 */
.L_x_516:
[----:B------:R-:W-:Y:S05]  /*3b70*/  @!P4 BRA `(.L_x_303) ;  /* 0x000000000034c947 */ /* 0x000fea0003800000 */
[----:B------:R-:W-:-:S13]  /*3b80*/  ISETP.GT.U32.AND P5, PT, R18, 0x1f3, PT ;  /* 0x000001f31200780c */ /* 0x000fda0003fa4070 */
.L_x_307:
[----:B------:R-:W-:Y:S05]  /*3b90*/  YIELD ;  /* 0x0000000000007946 */ /* 0x000fea0003800000 */
[----:B------:R-:W-:Y:S05]  /*3ba0*/  @P5 BRA `(.L_x_304) ;  /* 0x0000000000085947 */ /* 0x000fea0003800000 */
[----:B------:R0:W-:Y:S06]  /*3bb0*/  MEMBAR.SC.CTA ;  /* 0x0000000000007992 */ /* 0x0001ec0000000000 */
[----:B0-----:R-:W-:Y:S05]  /*3bc0*/  BRA `(.L_x_305) ;  /* 0x0000000000087947 */ /* 0x001fea0003800000 */
.L_x_304:
[----:B------:R-:W-:Y:S05]  /*3bd0*/  NANOSLEEP 0x4c ;  /* 0x0000004c0000795d */ /* 0x000fea0003800000 */
[----:B------:R-:W-:Y:S01]  /*3be0*/  NOP ;  /* 0x0000000000007918 */ /* 0x000fe20000000000 */
.L_x_305:
[----:B------:R-:W2:Y:S01]  /*3bf0*/  LD.E.64.STRONG.GPU R14, desc[UR10][R12.64+-0x100] ;  /* 0xffff000a0c0e7980 */ /* 0x000ea2000c10fb00 */
[----:B------:R-:W-:Y:S01]  /*3c00*/  UMOV UR6, 0xffffffff ;  /* 0xffffffff00067882 */ /* 0x000fe20000000000 */
[----:B--2---:R-:W-:Y:S02]  /*3c10*/  ISETP.NE.AND P4, PT, R14, 0x63, PT ;  /* 0x000000630e00780c */ /* 0x004fe40003f85270 */
[----:B------:R-:W-:Y:S11]  /*3c20*/  BRA.DIV UR6, `(.L_x_306) ;  /* 0x0000009206407947 */ /* 0x000ff6000b800000 */
[----:B------:R-:W-:-:S13]  /*3c30*/  VOTE.ANY P4, !P4 ;  /* 0x0000000000ff7806 */ /* 0x000fda0006080100 */
.L_x_519:
[----:B------:R-:W-:Y:S05]  /*3c40*/  @P4 BRA `(.L_x_307) ;  /* 0xfffffffc00d04947 */ /* 0x000fea000383ffff */
.L_x_303:
[----:B------:R-:W-:Y:S01]  /*3c50*/  UMOV UR6, 0xffffffff ;  /* 0xffffffff00067882 */ /* 0x000fe20000000000 */
[----:B------:R-:W-:Y:S02]  /*3c60*/  ISETP.NE.AND P4, PT, R14, 0x65, PT ;  /* 0x000000650e00780c */ /* 0x000fe40003f85270 */
[----:B------:R-:W-:Y:S11]  /*3c70*/  BRA.DIV UR6, `(.L_x_308) ;  /* 0x00000092064c7947 */ /* 0x000ff6000b800000 */
[----:B------:R-:W-:Y:S01]  /*3c80*/  VOTE.ANY R16, PT, !P4 ;  /* 0x0000000000107806 */ /* 0x000fe200060e0100 */
[----:B------:R-:W-:-:S03]  /*3c90*/  VIADD R19, R19, 0xffffffe0 ;  /* 0xffffffe013137836 */ /* 0x000fc60000000000 */
[----:B------:R-:W-:-:S05]  /*3ca0*/  LOP3.LUT R16, R16, 0x80000000, R51, 0xec, !PT ;  /* 0x8000000010107812 */ /* 0x000fca00078eec33 */
[----:B------:R-:W-:-:S05]  /*3cb0*/  VIADD R13, R16, 0xffffffff ;  /* 0xffffffff100d7836 */ /* 0x000fca0000000000 */
[----:B------:R-:W-:-:S04]  /*3cc0*/  LOP3.LUT R13, R16, R13, RZ, 0xc, !PT ;  /* 0x0000000d100d7212 */ /* 0x000fc800078e0cff */
[----:B------:R-:W0:Y:S02]  /*3cd0*/  POPC R12, R13 ;  /* 0x0000000d000c7309 */ /* 0x000e240000000000 */
[----:B0-----:R-:W0:Y:S01]  /*3ce0*/  SHFL.DOWN PT, R17, R15, 0x1, R12 ;  /* 0x082000000f117989 */ /* 0x001e2200000e000c */
[-C--:B------:R-:W-:Y:S02]  /*3cf0*/  ISETP.GE.AND P4, PT, R50, R12.reuse, PT ;  /* 0x0000000c3200720c */ /* 0x080fe40003f86270 */
[-C--:B------:R-:W-:Y:S02]  /*3d00*/  ISETP.GT.AND P5, PT, R40, R12.reuse, PT ;  /* 0x0000000c2800720c */ /* 0x080fe40003fa4270 */
[----:B0-----:R-:W-:Y:S02]  /*3d10*/  SEL R16, R17, RZ, !P4 ;  /* 0x000000ff11107207 */ /* 0x001fe40006000000 */
[----:B------:R-:W-:-:S03]  /*3d20*/  ISETP.GT.AND P4, PT, R22, R12, PT ;  /* 0x0000000c1600720c */ /* 0x000fc60003f84270 */
[----:B------:R-:W-:-:S05]  /*3d30*/  IMAD.IADD R53, R16, 0x1, R15 ;  /* 0x0000000110357824 */ /* 0x000fca00078e020f */
[----:B------:R-:W0:Y:S02]  /*3d40*/  SHFL.DOWN PT, R17, R53, 0x2, R12 ;  /* 0x0840000035117989 */ /* 0x000e2400000e000c */
        /* <DEDUP_REMOVED lines=9> */
[----:B------:R-:W-:-:S03]  /*3de0*/  ISETP.NE.AND P4, PT, R14, 0x65, PT ;  /* 0x000000650e00780c */ /* 0x000fc60003f85270 */
[----:B------:R-:W-:-:S05]  /*3df0*/  IMAD.IADD R53, R15, 0x1, R16 ;  /* 0x000000010f357824 */ /* 0x000fca00078e0210 */
[----:B------:R-:W0:Y:S05]  /*3e00*/  SHFL.DOWN PT, R17, R53, 0x10, R12 ;  /* 0x0a00000035117989 */ /* 0x000e2a00000e000c */
[----:B------:R-:W-:Y:S02]  /*3e10*/  VOTE.ALL P4, P4 ;  /* 0x0000000000ff7806 */ /* 0x000fe40002080000 */
[----:B0-----:R-:W-:-:S04]  /*3e20*/  SEL R14, R17, RZ, !P5 ;  /* 0x000000ff110e7207 */ /* 0x001fc80006800000 */
[----:B------:R-:W-:-:S07]  /*3e30*/  IADD3 R41, PT, PT, R53, R14, R41 ;  /* 0x0000000e35297210 */ /* 0x000fce0007ffe029 */
.L_x_528:
[----:B------:R-:W-:Y:S05]  /*3e40*/  @P4 BRA `(.L_x_309) ;  /* 0xfffffffc00244947 */ /* 0x000fea000383ffff */
.L_x_301:
[----:B------:R-:W-:Y:S02]  /*3e50*/  ISETP.NE.AND P5, PT, R35, RZ, PT ;  /* 0x000000ff2300720c */ /* 0x000fe40003fa5270 */
[----:B------:R-:W-:-:S11]  /*3e60*/  ISETP.NE.AND P4, PT, R50, RZ, PT ;  /* 0x000000ff3200720c */ /* 0x000fd60003f85270 */
[----:B------:R-:W0:Y:S01]  /*3e70*/  @!P5 S2R R13, SR_CgaCtaId ;  /* 0x00000000000dd919 */ /* 0x000e220000008800 */
[----:B------:R-:W-:Y:S01]  /*3e80*/  @!P5 MOV R12, 0x400 ;  /* 0x00000400000cd802 */ /* 0x000fe20000000f00 */
[----:B------:R-:W-:Y:S01]  /*3e90*/  @!P5 IMAD.IADD R23, R23, 0x1, R41 ;  /* 0x000000011717d824 */ /* 0x000fe200078e0229 */
[----:B------:R-:W-:Y:S01]  /*3ea0*/  @!P4 MOV R14, 0x400 ;  /* 0x00000400000ec802 */ /* 0x000fe20000000f00 */
[----:B------:R-:W1:Y:S01]  /*3eb0*/  @!P4 S2R R15, SR_CgaCtaId ;  /* 0x00000000000fc919 */ /* 0x000e620000008800 */
[----:B------:R-:W-:-:S05]  /*3ec0*/  @!P5 IMAD.MOV.U32 R22, RZ, RZ, 0x65 ;  /* 0x00000065ff16d424 */ /* 0x000fca00078e00ff */
[----:B------:R2:W-:Y:S01]  /*3ed0*/  @!P5 ST.E.64.STRONG.GPU desc[UR10][R48.64+0x100], R22 ;  /* 0x000100163000d985 */ /* 0x0005e2000c10fb0a */
[----:B0-----:R-:W-:Y:S01]  /*3ee0*/  @!P5 LEA R12, R13, R12, 0x18 ;  /* 0x0000000c0d0cd211 */ /* 0x001fe200078ec0ff */
[----:B------:R-:W-:Y:S02]  /*3ef0*/  IMAD.MOV.U32 R13, RZ, RZ, R47 ;  /* 0x000000ffff0d7224 */ /* 0x000fe400078e002f */
[----:B------:R-:W-:Y:S01]  /*3f00*/  @!P4 IMAD.MOV.U32 R13, RZ, RZ, R41 ;  /* 0x000000ffff0dc224 */ /* 0x000fe200078e0029 */
[----:B-1----:R-:W-:Y:S01]  /*3f10*/  @!P4 LEA R14, R15, R14, 0x18 ;  /* 0x0000000e0f0ec211 */ /* 0x002fe200078ec0ff */
[----:B------:R2:W-:Y:S04]  /*3f20*/  @!P5 STS [R12+0x48], R23 ;  /* 0x000048170c00d388 */ /* 0x0005e80000000800 */
[----:B------:R2:W-:Y:S04]  /*3f30*/  @!P5 STS [R12+0x44], R41 ;  /* 0x000044290c00d388 */ /* 0x0005e80000000800 */
[----:B------:R2:W-:Y:S02]  /*3f40*/  @!P4 STS [R14+0x3c], R41 ;  /* 0x00003c290e00c388 */ /* 0x0005e40000000800 */
.L_x_291:
[C---:B------:R-:W-:Y:S01]  /*3f50*/  ISETP.GT.AND P4, PT, R30.reuse, -0x1, PT ;  /* 0xffffffff1e00780c */ /* 0x040fe20003f84270 */
[----:B------:R-:W-:Y:S05]  /*3f60*/  WARPSYNC.ALL ;  /* 0x0000000000007948 */ /* 0x000fea0003800000 */
[C---:B------:R-:W-:Y:S02]  /*3f70*/  ISETP.GT.AND P5, PT, R29.reuse, -0x1, PT ;  /* 0xffffffff1d00780c */ /* 0x040fe40003fa4270 */
[----:B------:R-:W-:Y:S02]  /*3f80*/  FSETP.NEU.AND P4, PT, R30, RZ, P4 ;  /* 0x000000ff1e00720b */ /* 0x000fe4000278d000 */
[----:B------:R-:W-:Y:S01]  /*3f90*/  FSETP.NEU.AND P5, PT, R29, RZ, P5 ;  /* 0x000000ff1d00720b */ /* 0x000fe20002fad000 */
[----:B------:R-:W0:Y:S08]  /*3fa0*/  S2UR UR5, SR_CgaCtaId ;  /* 0x00000000000579c3 */ /* 0x000e300000008800 */
[----:B------:R-:W-:Y:S01]  /*3fb0*/  BAR.SYNC.DEFER_BLOCKING 0x0 ;  /* 0x0000000000007b1d */ /* 0x000fe20000010000 */
[----:B------:R-:W-:-:S05]  /*3fc0*/  ISETP.NE.AND P6, PT, R35, RZ, PT ;  /* 0x000000ff2300720c */ /* 0x000fca0003fc5270 */
[----:B------:R-:W-:Y:S02]  /*3fd0*/  UMOV UR4, 0x400 ;  /* 0x0000040000047882 */ /* 0x000fe40000000000 */
[----:B0-----:R-:W-:-:S09]  /*3fe0*/  ULEA UR4, UR5, UR4, 0x18 ;  /* 0x0000000405047291 */ /* 0x001fd2000f8ec0ff */
[----:B--2---:R-:W0:Y:S04]  /*3ff0*/  LDS R12, [UR4+0x3c] ;  /* 0x00003c04ff0c7984 */ /* 0x004e280008000800 */
[----:B------:R-:W1:Y:S04]  /*4000*/  LDS R18, [UR4+0x4c] ;  /* 0x00004c04ff127984 */ /* 0x000e680008000800 */
[----:B------:R-:W2:Y:S01]  /*4010*/  LDS R17, [UR4+0x44] ;  /* 0x00004404ff117984 */ /* 0x000ea20008000800 */
[----:B0-----:R-:W-:Y:S02]  /*4020*/  SEL R12, R12, RZ, P6 ;  /* 0x000000ff0c0c7207 */ /* 0x001fe40003000000 */
[----:B------:R-:W-:-:S03]  /*4030*/  ISETP.GT.AND P6, PT, R8, -0x1, PT ;  /* 0xffffffff0800780c */ /* 0x000fc60003fc4270 */
[----:B------:R-:W-:Y:S01]  /*4040*/  IMAD.IADD R19, R12, 0x1, R13 ;  /* 0x000000010c137824 */ /* 0x000fe200078e020d */
[----:B------:R-:W-:-:S03]  /*4050*/  FSETP.NEU.AND P6, PT, R8, RZ, P6 ;  /* 0x000000ff0800720b */ /* 0x000fc600037cd000 */
[--C-:B------:R-:W-:Y:S02]  /*4060*/  IMAD.IADD R14, R0, 0x1, R19.reuse ;  /* 0x00000001000e7824 */ /* 0x100fe400078e0213 */
[----:B------:R-:W-:Y:S02]  /*4070*/  VIADD R21, R19, 0x1 ;  /* 0x0000000113157836 */ /* 0x000fe40000000000 */
[----:B------:R-:W-:Y:S02]  /*4080*/  VIADD R13, R14, 0x1 ;  /* 0x000000010e0d7836 */ /* 0x000fe40000000000 */
[--C-:B------:R-:W-:Y:S02]  /*4090*/  IMAD.IADD R27, R27, 0x1, R19.reuse ;  /* 0x000000011b1b7824 */ /* 0x100fe400078e0213 */
[--C-:B------:R-:W-:Y:S02]  /*40a0*/  IMAD.IADD R46, R46, 0x1, R19.reuse ;  /* 0x000000012e2e7824 */ /* 0x100fe400078e0213 */
[----:B------:R-:W-:Y:S01]  /*40b0*/  @!P6 IMAD.MOV R13, RZ, RZ, R14 ;  /* 0x000000ffff0de224 */ /* 0x000fe200078e020e */
[----:B------:R-:W-:Y:S01]  /*40c0*/  ISETP.GT.AND P6, PT, R7, -0x1, PT ;  /* 0xffffffff0700780c */ /* 0x000fe20003fc4270 */
[----:B------:R-:W-:-:S02]  /*40d0*/  IMAD.IADD R44, R44, 0x1, R19 ;  /* 0x000000012c2c7824 */ /* 0x000fc400078e0213 */
[----:B------:R-:W-:Y:S01]  /*40e0*/  VIADD R12, R13, 0x1 ;  /* 0x000000010d0c7836 */ /* 0x000fe20000000000 */
[----:B------:R-:W-:Y:S01]  /*40f0*/  FSETP.NEU.AND P6, PT, R7, RZ, P6 ;  /* 0x000000ff0700720b */ /* 0x000fe200037cd000 */
[--C-:B------:R-:W-:Y:S02]  /*4100*/  IMAD.IADD R42, R42, 0x1, R19.reuse ;  /* 0x000000012a2a7824 */ /* 0x100fe400078e0213 */
[--C-:B------:R-:W-:Y:S02]  /*4110*/  IMAD.IADD R39, R39, 0x1, R19.reuse ;  /* 0x0000000127277824 */ /* 0x100fe400078e0213 */
[--C-:B------:R-:W-:Y:S02]  /*4120*/  IMAD.IADD R38, R38, 0x1, R19.reuse ;  /* 0x0000000126267824 */ /* 0x100fe400078e0213 */
[--C-:B------:R-:W-:Y:S02]  /*4130*/  IMAD.IADD R37, R37, 0x1, R19.reuse ;  /* 0x0000000125257824 */ /* 0x100fe400078e0213 */
[----:B------:R-:W-:-:S02]  /*4140*/  IMAD.IADD R36, R36, 0x1, R19 ;  /* 0x0000000124247824 */ /* 0x000fc400078e0213 */
[----:B------:R-:W-:Y:S02]  /*4150*/  IMAD.IADD R5, R5, 0x1, R19 ;  /* 0x0000000105057824 */ /* 0x000fe400078e0213 */
[----:B------:R-:W-:Y:S01]  /*4160*/  @!P6 IMAD.MOV R12, RZ, RZ, R13 ;  /* 0x000000ffff0ce224 */ /* 0x000fe200078e020d */
[----:B------:R-:W-:Y:S01]  /*4170*/  ISETP.GT.AND P6, PT, R6, -0x1, PT ;  /* 0xffffffff0600780c */ /* 0x000fe20003fc4270 */
[--C-:B------:R-:W-:Y:S02]  /*4180*/  IMAD.IADD R15, R3, 0x1, R19.reuse ;  /* 0x00000001030f7824 */ /* 0x100fe400078e0213 */
[----:B------:R-:W-:Y:S01]  /*4190*/  VIADD R0, R12, 0x1 ;  /* 0x000000010c007836 */ /* 0x000fe20000000000 */
[----:B------:R-:W-:Y:S01]  /*41a0*/  FSETP.NEU.AND P6, PT, R6, RZ, P6 ;  /* 0x000000ff0600720b */ /* 0x000fe200037cd000 */
[--C-:B------:R-:W-:Y:S02]  /*41b0*/  IMAD.IADD R16, R2, 0x1, R19.reuse ;  /* 0x0000000102107824 */ /* 0x100fe400078e0213 */
[----:B------:R-:W-:-:S10]  /*41c0*/  @!P0 IMAD.MOV R21, RZ, RZ, R19 ;  /* 0x000000ffff158224 */ /* 0x000fd400078e0213 */
[----:B------:R-:W-:Y:S01]  /*41d0*/  @!P6 IMAD.MOV R0, RZ, RZ, R12 ;  /* 0x000000ffff00e224 */ /* 0x000fe200078e020c */
[----:B-1----:R-:W-:-:S13]  /*41e0*/  ISETP.GT.AND P6, PT, R18, 0x180, PT ;  /* 0x000001801200780c */ /* 0x002fda0003fc4270 */
[----:B--2---:R-:W-:Y:S05]  /*41f0*/  @P6 BRA `(.L_x_310) ;  /* 0x0000001000106947 */ /* 0x004fea0003800000 */
[----:B------:R-:W0:Y:S01]  /*4200*/  LDCU.U8 UR4, c[0x0][0x3b8] ;  /* 0x00007700ff0477ac */ /* 0x000e220008000000 */
[----:B------:R-:W-:Y:S04]  /*4210*/  BSSY.RECONVERGENT B0, `(.L_x_311) ;  /* 0x000000d000007945 */ /* 0x000fe80003800200 */
[----:B------:R-:W-:Y:S05]  /*4220*/  @!P0 BRA `(.L_x_312) ;  /* 0x00000000002c8947 */ /* 0x000fea0003800000 */
[----:B0-----:R-:W-:Y:S01]  /*4230*/  UISETP.NE.AND UP0, UPT, UR4, URZ, UPT ;  /* 0x000000ff0400728c */ /* 0x001fe2000bf05270 */
[----:B------:R-:W-:Y:S01]  /*4240*/  CS2R R2, SRZ ;  /* 0x0000000000027805 */ /* 0x000fe2000001ff00 */
[----:B------:R-:W0:Y:S07]  /*4250*/  LDCU.64 UR6, c[0x0][0x390] ;  /* 0x00007200ff0677ac */ /* 0x000e2e0008000a00 */
[----:B------:R-:W-:Y:S05]  /*4260*/  BRA.U UP0, `(.L_x_313) ;  /* 0x0000000100087547 */ /* 0x000fea000b800000 */
[----:B------:R-:W1:Y:S02]  /*4270*/  LDC.64 R2, c[0x0][0x3d0] ;  /* 0x0000f400ff027b82 */ /* 0x000e640000000a00 */
[----:B-1----:R-:W5:Y:S02]  /*4280*/  LDG.E.64 R2, desc[UR10][R2.64] ;  /* 0x0000000a02027981 */ /* 0x002f64000c1e1b00 */
.L_x_313:
[----:B-----5:R-:W-:-:S04]  /*4290*/  IADD3 R17, P0, PT, R19, R2, RZ ;  /* 0x0000000213117210 */ /* 0x020fc80007f1e0ff */
[----:B------:R-:W-:Y:S02]  /*42a0*/  LEA.HI.X.SX32 R18, R19, R3, 0x1, P0 ;  /* 0x0000000313127211 */ /* 0x000fe400000f0eff */
[----:B0-----:R-:W-:-:S04]  /*42b0*/  LEA R2, P0, R17, UR6, 0x2 ;  /* 0x0000000611027c11 */ /* 0x001fc8000f8010ff */
[----:B------:R-:W-:-:S05]  /*42c0*/  LEA.HI.X R3, R17, UR7, R18, 0x2, P0 ;  /* 0x0000000711037c11 */ /* 0x000fca00080f1412 */
[----:B------:R1:W-:Y:S04]  /*42d0*/  STG.E desc[UR10][R2.64], R34 ;  /* 0x0000002202007986 */ /* 0x0003e8000c10190a */
.L_x_312:
[----:B0-----:R-:W-:Y:S05]  /*42e0*/  BSYNC.RECONVERGENT B0 ;  /* 0x0000000000007941 */ /* 0x001fea0003800200 */
.L_x_311:
[----:B------:R-:W-:Y:S04]  /*42f0*/  BSSY.RECONVERGENT B0, `(.L_x_314) ;  /* 0x000000d000007945 */ /* 0x000fe80003800200 */
[----:B------:R-:W-:Y:S05]  /*4300*/  @!P1 BRA `(.L_x_315) ;  /* 0x00000000002c9947 */ /* 0x000fea0003800000 */
[----:B------:R-:W-:Y:S01]  /*4310*/  UISETP.NE.AND UP0, UPT, UR4, URZ, UPT ;  /* 0x000000ff0400728c */ /* 0x000fe2000bf05270 */
[----:B-1----:R-:W-:Y:S01]  /*4320*/  CS2R R2, SRZ ;  /* 0x0000000000027805 */ /* 0x002fe2000001ff00 */
[----:B------:R-:W0:Y:S07]  /*4330*/  LDCU.64 UR6, c[0x0][0x390] ;  /* 0x00007200ff0677ac */ /* 0x000e2e0008000a00 */
[----:B------:R-:W-:Y:S05]  /*4340*/  BRA.U UP0, `(.L_x_316) ;  /* 0x0000000100087547 */ /* 0x000fea000b800000 */
[----:B------:R-:W1:Y:S02]  /*4350*/  LDC.64 R2, c[0x0][0x3d0] ;  /* 0x0000f400ff027b82 */ /* 0x000e640000000a00 */
[----:B-1----:R-:W5:Y:S02]  /*4360*/  LDG.E.64 R2, desc[UR10][R2.64] ;  /* 0x0000000a02027981 */ /* 0x002f64000c1e1b00 */
.L_x_316:
[----:B-----5:R-:W-:-:S04]  /*4370*/  IADD3 R17, P0, PT, R21, R2, RZ ;  /* 0x0000000215117210 */ /* 0x020fc80007f1e0ff */
[----:B------:R-:W-:Y:S02]  /*4380*/  LEA.HI.X.SX32 R18, R21, R3, 0x1, P0 ;  /* 0x0000000315127211 */ /* 0x000fe400000f0eff */
[----:B0-----:R-:W-:-:S04]  /*4390*/  LEA R2, P0, R17, UR6, 0x2 ;  /* 0x0000000611027c11 */ /* 0x001fc8000f8010ff */
[----:B------:R-:W-:-:S05]  /*43a0*/  LEA.HI.X R3, R17, UR7, R18, 0x2, P0 ;  /* 0x0000000711037c11 */ /* 0x000fca00080f1412 */
[----:B------:R0:W-:Y:S04]  /*43b0*/  STG.E desc[UR10][R2.64], R33 ;  /* 0x0000002102007986 */ /* 0x0001e8000c10190a */
.L_x_315:
[----:B------:R-:W-:Y:S05]  /*43c0*/  BSYNC.RECONVERGENT B0 ;  /* 0x0000000000007941 */ /* 0x000fea0003800200 */
.L_x_314:
        /* <DEDUP_REMOVED lines=8> */
.L_x_319:
[----:B-----5:R-:W-:-:S04]  /*4450*/  IADD3 R17, P0, PT, R27, R2, RZ ;  /* 0x000000021b117210 */ /* 0x020fc80007f1e0ff */
[----:B------:R-:W-:Y:S02]  /*4460*/  LEA.HI.X.SX32 R18, R27, R3, 0x1, P0 ;  /* 0x000000031b127211 */ /* 0x000fe400000f0eff */
[----:B0-----:R-:W-:-:S04]  /*4470*/  LEA R2, P0, R17, UR6, 0x2 ;  /* 0x0000000611027c11 */ /* 0x001fc8000f8010ff */
[----:B------:R-:W-:-:S05]  /*4480*/  LEA.HI.X R3, R17, UR7, R18, 0x2, P0 ;  /* 0x0000000711037c11 */ /* 0x000fca00080f1412 */
[----:B------:R2:W-:Y:S04]  /*4490*/  STG.E desc[UR10][R2.64], R32 ;  /* 0x0000002002007986 */ /* 0x0005e8000c10190a */
.L_x_318:
[----:B------:R-:W-:Y:S05]  /*44a0*/  BSYNC.RECONVERGENT B0 ;  /* 0x0000000000007941 */ /* 0x000fea0003800200 */
.L_x_317:
        /* <DEDUP_REMOVED lines=8> */
.L_x_322:
[----:B-----5:R-:W-:-:S04]  /*4530*/  IADD3 R17, P0, PT, R46, R2, RZ ;  /* 0x000000022e117210 */ /* 0x020fc80007f1e0ff */
[----:B------:R-:W-:Y:S02]  /*4540*/  LEA.HI.X.SX32 R46, R46, R3, 0x1, P0 ;  /* 0x000000032e2e7211 */ /* 0x000fe400000f0eff */
[----:B0-----:R-:W-:-:S04]  /*4550*/  LEA R2, P0, R17, UR6, 0x2 ;  /* 0x0000000611027c11 */ /* 0x001fc8000f8010ff */
[----:B------:R-:W-:-:S05]  /*4560*/  LEA.HI.X R3, R17, UR7, R46, 0x2, P0 ;  /* 0x0000000711037c11 */ /* 0x000fca00080f142e */
[----:B------:R3:W-:Y:S04]  /*4570*/  STG.E desc[UR10][R2.64], R31 ;  /* 0x0000001f02007986 */ /* 0x0007e8000c10190a */
.L_x_321:
[----:B------:R-:W-:Y:S05]  /*4580*/  BSYNC.RECONVERGENT B0 ;  /* 0x0000000000007941 */ /* 0x000fea0003800200 */
.L_x_320:
        /* <DEDUP_REMOVED lines=8> */
.L_x_325:
[----:B-----5:R-:W-:-:S04]  /*4610*/  IADD3 R17, P0, PT, R44, R2, RZ ;  /* 0x000000022c117210 */ /* 0x020fc80007f1e0ff */
[----:B------:R-:W-:Y:S02]  /*4620*/  LEA.HI.X.SX32 R44, R44, R3, 0x1, P0 ;  /* 0x000000032c2c7211 */ /* 0x000fe400000f0eff */
[----:B0-----:R-:W-:-:S04]  /*4630*/  LEA R2, P0, R17, UR6, 0x2 ;  /* 0x0000000611027c11 */ /* 0x001fc8000f8010ff */
[----:B------:R-:W-:-:S05]  /*4640*/  LEA.HI.X R3, R17, UR7, R44, 0x2, P0 ;  /* 0x0000000711037c11 */ /* 0x000fca00080f142c */
[----:B------:R4:W-:Y:S04]  /*4650*/  STG.E desc[UR10][R2.64], R30 ;  /* 0x0000001e02007986 */ /* 0x0009e8000c10190a */
.L_x_324:
[----:B------:R-:W-:Y:S05]  /*4660*/  BSYNC.RECONVERGENT B0 ;  /* 0x0000000000007941 */ /* 0x000fea0003800200 */
.L_x_323:
        /* <DEDUP_REMOVED lines=8> */
.L_x_328:
[----:B-----5:R-:W-:-:S04]  /*46f0*/  IADD3 R17, P0, PT, R42, R2, RZ ;  /* 0x000000022a117210 */ /* 0x020fc80007f1e0ff */
[----:B------:R-:W-:Y:S02]  /*4700*/  LEA.HI.X.SX32 R42, R42, R3, 0x1, P0 ;  /* 0x000000032a2a7211 */ /* 0x000fe400000f0eff */
[----:B0-----:R-:W-:-:S04]  /*4710*/  LEA R2, P0, R17, UR6, 0x2 ;  /* 0x0000000611027c11 */ /* 0x001fc8000f8010ff */
[----:B------:R-:W-:-:S05]  /*4720*/  LEA.HI.X R3, R17, UR7, R42, 0x2, P0 ;  /* 0x0000000711037c11 */ /* 0x000fca00080f142a */
[----:B------:R0:W-:Y:S04]  /*4730*/  STG.E desc[UR10][R2.64], R29 ;  /* 0x0000001d02007986 */ /* 0x0001e8000c10190a */
.L_x_327:
[----:B------:R-:W-:Y:S05]  /*4740*/  BSYNC.RECONVERGENT B0 ;  /* 0x0000000000007941 */ /* 0x000fea0003800200 */
.L_x_326:
        /* <DEDUP_REMOVED lines=10> */
.L_x_331:
[----:B-----5:R-:W-:-:S04]  /*47f0*/  IADD3 R17, P0, PT, R39, R2, RZ ;  /* 0x0000000227117210 */ /* 0x020fc80007f1e0ff */
[----:B------:R-:W-:Y:S02]  /*4800*/  LEA.HI.X.SX32 R18, R39, R3, 0x1, P0 ;  /* 0x0000000327127211 */ /* 0x000fe400000f0eff */
[----:B0-----:R-:W-:-:S04]  /*4810*/  LEA R2, P0, R17, UR6, 0x2 ;  /* 0x0000000611027c11 */ /* 0x001fc8000f8010ff */
[----:B------:R-:W-:-:S05]  /*4820*/  LEA.HI.X R3, R17, UR7, R18, 0x2, P0 ;  /* 0x0000000711037c11 */ /* 0x000fca00080f1412 */
[----:B------:R0:W-:Y:S04]  /*4830*/  STG.E desc[UR10][R2.64], R28 ;  /* 0x0000001c02007986 */ /* 0x0001e8000c10190a */
.L_x_330:
[----:B------:R-:W-:Y:S05]  /*4840*/  BSYNC.RECONVERGENT B0 ;  /* 0x0000000000007941 */ /* 0x000fea0003800200 */
.L_x_329:
        /* <DEDUP_REMOVED lines=10> */
.L_x_334:
[----:B-----5:R-:W-:-:S04]  /*48f0*/  IADD3 R17, P0, PT, R38, R2, RZ ;  /* 0x0000000226117210 */ /* 0x020fc80007f1e0ff */
[----:B------:R-:W-:Y:S02]  /*4900*/  LEA.HI.X.SX32 R38, R38, R3, 0x1, P0 ;  /* 0x0000000326267211 */ /* 0x000fe400000f0eff */
[----:B0-----:R-:W-:-:S04]  /*4910*/  LEA R2, P0, R17, UR6, 0x2 ;  /* 0x0000000611027c11 */ /* 0x001fc8000f8010ff */
[----:B------:R-:W-:-:S05]  /*4920*/  LEA.HI.X R3, R17, UR7, R38, 0x2, P0 ;  /* 0x0000000711037c11 */ /* 0x000fca00080f1426 */
[----:B------:R0:W-:Y:S04]  /*4930*/  STG.E desc[UR10][R2.64], R26 ;  /* 0x0000001a02007986 */ /* 0x0001e8000c10190a */
.L_x_333:
[----:B------:R-:W-:Y:S05]  /*4940*/  BSYNC.RECONVERGENT B0 ;  /* 0x0000000000007941 */ /* 0x000fea0003800200 */
.L_x_332:
        /* <DEDUP_REMOVED lines=10> */
.L_x_337:
[----:B-----5:R-:W-:-:S04]  /*49f0*/  IADD3 R17, P0, PT, R37, R2, RZ ;  /* 0x0000000225117210 */ /* 0x020fc80007f1e0ff */
[----:B------:R-:W-:Y:S02]  /*4a00*/  LEA.HI.X.SX32 R18, R37, R3, 0x1, P0 ;  /* 0x0000000325127211 */ /* 0x000fe400000f0eff */
[----:B0-----:R-:W-:-:S04]  /*4a10*/  LEA R2, P0, R17, UR6, 0x2 ;  /* 0x0000000611027c11 */ /* 0x001fc8000f8010ff */
[----:B------:R-:W-:-:S05]  /*4a20*/  LEA.HI.X R3, R17, UR7, R18, 0x2, P0 ;  /* 0x0000000711037c11 */ /* 0x000fca00080f1412 */
[----:B------:R0:W-:Y:S04]  /*4a30*/  STG.E desc[UR10][R2.64], R25 ;  /* 0x0000001902007986 */ /* 0x0001e8000c10190a */
.L_x_336:
[----:B------:R-:W-:Y:S05]  /*4a40*/  BSYNC.RECONVERGENT B0 ;  /* 0x0000000000007941 */ /* 0x000fea0003800200 */
.L_x_335:
        /* <DEDUP_REMOVED lines=10> */
.L_x_340:
[----:B-----5:R-:W-:-:S04]  /*4af0*/  IADD3 R17, P0, PT, R36, R2, RZ ;  /* 0x0000000224117210 */ /* 0x020fc80007f1e0ff */
[----:B------:R-:W-:Y:S02]  /*4b00*/  LEA.HI.X.SX32 R36, R36, R3, 0x1, P0 ;  /* 0x0000000324247211 */ /* 0x000fe400000f0eff */
[----:B0-----:R-:W-:-:S04]  /*4b10*/  LEA R2, P0, R17, UR6, 0x2 ;  /* 0x0000000611027c11 */ /* 0x001fc8000f8010ff */
[----:B------:R-:W-:-:S05]  /*4b20*/  LEA.HI.X R3, R17, UR7, R36, 0x2, P0 ;  /* 0x0000000711037c11 */ /* 0x000fca00080f1424 */
[----:B------:R0:W-:Y:S04]  /*4b30*/  STG.E desc[UR10][R2.64], R24 ;  /* 0x0000001802007986 */ /* 0x0001e8000c10190a */
.L_x_339:
[----:B------:R-:W-:Y:S05]  /*4b40*/  BSYNC.RECONVERGENT B0 ;  /* 0x0000000000007941 */ /* 0x000fea0003800200 */
.L_x_338:
        /* <DEDUP_REMOVED lines=10> */
.L_x_343:
[----:B-----5:R-:W-:-:S04]  /*4bf0*/  IADD3 R17, P0, PT, R5, R2, RZ ;  /* 0x0000000205117210 */ /* 0x020fc80007f1e0ff */
[----:B------:R-:W-:Y:S02]  /*4c00*/  LEA.HI.X.SX32 R18, R5, R3, 0x1, P0 ;  /* 0x0000000305127211 */ /* 0x000fe400000f0eff */
[----:B0-----:R-:W-:-:S04]  /*4c10*/  LEA R2, P0, R17, UR6, 0x2 ;  /* 0x0000000611027c11 */ /* 0x001fc8000f8010ff */
[----:B------:R-:W-:-:S05]  /*4c20*/  LEA.HI.X R3, R17, UR7, R18, 0x2, P0 ;  /* 0x0000000711037c11 */ /* 0x000fca00080f1412 */
[----:B------:R0:W-:Y:S04]  /*4c30*/  STG.E desc[UR10][R2.64], R11 ;  /* 0x0000000b02007986 */ /* 0x0001e8000c10190a */
.L_x_342:
[----:B------:R-:W-:Y:S05]  /*4c40*/  BSYNC.RECONVERGENT B0 ;  /* 0x0000000000007941 */ /* 0x000fea0003800200 */
.L_x_341:
        /* <DEDUP_REMOVED lines=10> */
.L_x_346:
[----:B-----5:R-:W-:-:S04]  /*4cf0*/  IADD3 R5, P0, PT, R15, R2, RZ ;  /* 0x000000020f057210 */ /* 0x020fc80007f1e0ff */
[----:B------:R-:W-:Y:S02]  /*4d00*/  LEA.HI.X.SX32 R18, R15, R3, 0x1, P0 ;  /* 0x000000030f127211 */ /* 0x000fe400000f0eff */
[----:B0-----:R-:W-:-:S04]  /*4d10*/  LEA R2, P0, R5, UR6, 0x2 ;  /* 0x0000000605027c11 */ /* 0x001fc8000f8010ff */
[----:B------:R-:W-:-:S05]  /*4d20*/  LEA.HI.X R3, R5, UR7, R18, 0x2, P0 ;  /* 0x0000000705037c11 */ /* 0x000fca00080f1412 */
[----:B------:R0:W-:Y:S04]  /*4d30*/  STG.E desc[UR10][R2.64], R10 ;  /* 0x0000000a02007986 */ /* 0x0001e8000c10190a */
.L_x_345:
[----:B------:R-:W-:Y:S05]  /*4d40*/  BSYNC.RECONVERGENT B0 ;  /* 0x0000000000007941 */ /* 0x000fea0003800200 */
.L_x_344:
        /* <DEDUP_REMOVED lines=10> */
.L_x_349:
[----:B-----5:R-:W-:-:S04]  /*4df0*/  IADD3 R5, P0, PT, R16, R2, RZ ;  /* 0x0000000210057210 */ /* 0x020fc80007f1e0ff */
[----:B------:R-:W-:Y:S02]  /*4e00*/  LEA.HI.X.SX32 R16, R16, R3, 0x1, P0 ;  /* 0x0000000310107211 */ /* 0x000fe400000f0eff */
[----:B0-----:R-:W-:-:S04]  /*4e10*/  LEA R2, P0, R5, UR6, 0x2 ;  /* 0x0000000605027c11 */ /* 0x001fc8000f8010ff */
[----:B------:R-:W-:-:S05]  /*4e20*/  LEA.HI.X R3, R5, UR7, R16, 0x2, P0 ;  /* 0x0000000705037c11 */ /* 0x000fca00080f1410 */
[----:B------:R0:W-:Y:S04]  /*4e30*/  STG.E desc[UR10][R2.64], R9 ;  /* 0x0000000902007986 */ /* 0x0001e8000c10190a */
.L_x_348:
[----:B------:R-:W-:Y:S05]  /*4e40*/  BSYNC.RECONVERGENT B0 ;  /* 0x0000000000007941 */ /* 0x000fea0003800200 */
.L_x_347:
        /* <DEDUP_REMOVED lines=10> */
.L_x_352:
[----:B-----5:R-:W-:-:S04]  /*4ef0*/  IADD3 R5, P0, PT, R14, R2, RZ ;  /* 0x000000020e057210 */ /* 0x020fc80007f1e0ff */
[----:B------:R-:W-:Y:S02]  /*4f00*/  LEA.HI.X.SX32 R14, R14, R3, 0x1, P0 ;  /* 0x000000030e0e7211 */ /* 0x000fe400000f0eff */
[----:B0-----:R-:W-:-:S04]  /*4f10*/  LEA R2, P0, R5, UR6, 0x2 ;  /* 0x0000000605027c11 */ /* 0x001fc8000f8010ff */
[----:B------:R-:W-:-:S05]  /*4f20*/  LEA.HI.X R3, R5, UR7, R14, 0x2, P0 ;  /* 0x0000000705037c11 */ /* 0x000fca00080f140e */
[----:B------:R0:W-:Y:S04]  /*4f30*/  STG.E desc[UR10][R2.64], R8 ;  /* 0x0000000802007986 */ /* 0x0001e8000c10190a */
.L_x_351:
[----:B------:R-:W-:Y:S05]  /*4f40*/  BSYNC.RECONVERGENT B0 ;  /* 0x0000000000007941 */ /* 0x000fea0003800200 */
.L_x_350:
        /* <DEDUP_REMOVED lines=10> */
.L_x_355:
[----:B-----5:R-:W-:-:S04]  /*4ff0*/  IADD3 R5, P0, PT, R13, R2, RZ ;  /* 0x000000020d057210 */ /* 0x020fc80007f1e0ff */
[----:B------:R-:W-:Y:S02]  /*5000*/  LEA.HI.X.SX32 R8, R13, R3, 0x1, P0 ;  /* 0x000000030d087211 */ /* 0x000fe400000f0eff */
[----:B0-----:R-:W-:-:S04]  /*5010*/  LEA R2, P0, R5, UR6, 0x2 ;  /* 0x0000000605027c11 */ /* 0x001fc8000f8010ff */
[----:B------:R-:W-:-:S05]  /*5020*/  LEA.HI.X R3, R5, UR7, R8, 0x2, P0 ;  /* 0x0000000705037c11 */ /* 0x000fca00080f1408 */
[----:B------:R0:W-:Y:S04]  /*5030*/  STG.E desc[UR10][R2.64], R7 ;  /* 0x0000000702007986 */ /* 0x0001e8000c10190a */
.L_x_354:
[----:B------:R-:W-:Y:S05]  /*5040*/  BSYNC.RECONVERGENT B0 ;  /* 0x0000000000007941 */ /* 0x000fea0003800200 */
.L_x_353:
        /* <DEDUP_REMOVED lines=10> */
.L_x_358:
[----:B-----5:R-:W-:-:S04]  /*50f0*/  IADD3 R5, P0, PT, R12, R2, RZ ;  /* 0x000000020c057210 */ /* 0x020fc80007f1e0ff */
[----:B------:R-:W-:Y:S02]  /*5100*/  LEA.HI.X.SX32 R12, R12, R3, 0x1, P0 ;  /* 0x000000030c0c7211 */ /* 0x000fe400000f0eff */
[----:B0-----:R-:W-:-:S04]  /*5110*/  LEA R2, P0, R5, UR6, 0x2 ;  /* 0x0000000605027c11 */ /* 0x001fc8000f8010ff */
[----:B------:R-:W-:-:S05]  /*5120*/  LEA.HI.X R3, R5, UR7, R12, 0x2, P0 ;  /* 0x0000000705037c11 */ /* 0x000fca00080f140c */
[----:B------:R0:W-:Y:S04]  /*5130*/  STG.E desc[UR10][R2.64], R6 ;  /* 0x0000000602007986 */ /* 0x0001e8000c10190a */
.L_x_357:
[----:B------:R-:W-:Y:S05]  /*5140*/  BSYNC.RECONVERGENT B0 ;  /* 0x0000000000007941 */ /* 0x000fea0003800200 */
.L_x_356:
[----:B------:R-:W-:-:S04]  /*5150*/  ISETP.GE.AND P0, PT, R4, RZ, PT ;  /* 0x000000ff0400720c */ /* 0x000fc80003f06270 */
[----:B------:R-:W-:-:S13]  /*5160*/  FSETP.EQ.OR P0, PT, R4, RZ, !P0 ;  /* 0x000000ff0400720b */ /* 0x000fda0004702400 */
[----:B------:R-:W-:Y:S05]  /*5170*/  @P0 EXIT ;  /* 0x000000000000094d */ /* 0x000fea0003800000 */
[----:B------:R-:W-:Y:S01]  /*5180*/  UISETP.NE.AND UP0, UPT, UR4, URZ, UPT ;  /* 0x000000ff0400728c */ /* 0x000fe2000bf05270 */
[----:B01234-:R-:W-:-:S08]  /*5190*/  CS2R R2, SRZ ;  /* 0x0000000000027805 */ /* 0x01ffd0000001ff00 */
[----:B------:R-:W-:Y:S05]  /*51a0*/  BRA.U UP0, `(.L_x_359) ;  /* 0x0000000100087547 */ /* 0x000fea000b800000 */
[----:B------:R-:W0:Y:S02]  /*51b0*/  LDC.64 R2, c[0x0][0x3d0] ;  /* 0x0000f400ff027b82 */ /* 0x000e240000000a00 */
[----:B0-----:R-:W5:Y:S02]  /*51c0*/  LDG.E.64 R2, desc[UR10][R2.64] ;  /* 0x0000000a02027981 */ /* 0x001f64000c1e1b00 */
.L_x_359:
[----:B------:R-:W0:Y:S01]  /*51d0*/  LDCU.64 UR4, c[0x0][0x390] ;  /* 0x00007200ff0477ac */ /* 0x000e220008000a00 */
[----:B-----5:R-:W-:-:S04]  /*51e0*/  IADD3 R5, P0, PT, R0, R2, RZ ;  /* 0x0000000200057210 */ /* 0x020fc80007f1e0ff */
[----:B------:R-:W-:Y:S02]  /*51f0*/  LEA.HI.X.SX32 R0, R0, R3, 0x1, P0 ;  /* 0x0000000300007211 */ /* 0x000fe400000f0eff */
[----:B0-----:R-:W-:-:S04]  /*5200*/  LEA R2, P0, R5, UR4, 0x2 ;  /* 0x0000000405027c11 */ /* 0x001fc8000f8010ff */
[----:B------:R-:W-:-:S05]  /*5210*/  LEA.HI.X R3, R5, UR5, R0, 0x2, P0 ;  /* 0x0000000505037c11 */ /* 0x000fca00080f1400 */
[----:B------:R-:W-:Y:S01]  /*5220*/  STG.E desc[UR10][R2.64], R4 ;  /* 0x0000000402007986 */ /* 0x000fe2000c10190a */
[----:B------:R-:W-:Y:S05]  /*5230*/  EXIT ;  /* 0x000000000000794d */ /* 0x000fea0003800000 */
.L_x_310:
[----:B------:R-:W-:Y:S01]  /*5240*/  BAR.SYNC.DEFER_BLOCKING 0x0 ;  /* 0x0000000000007b1d */ /* 0x000fe20000010000 */
[--C-:B------:R-:W-:Y:S01]  /*5250*/  @P0 IMAD.IADD R19, R19, 0x1, -R17.reuse ;  /* 0x0000000113130824 */ /* 0x100fe200078e0a11 */
[----:B------:R-:W-:Y:S01]  /*5260*/  ISETP.GE.AND P6, PT, R28, RZ, PT ;  /* 0x000000ff1c00720c */ /* 0x000fe20003fc6270 */
[--C-:B------:R-:W-:Y:S02]  /*5270*/  @P1 IMAD.IADD R21, R21, 0x1, -R17.reuse ;  /* 0x0000000115151824 */ /* 0x100fe400078e0a11 */
[--C-:B------:R-:W-:Y:S01]  /*5280*/  @P2 IMAD.IADD R27, R27, 0x1, -R17.reuse ;  /* 0x000000011b1b2824 */ /* 0x100fe200078e0a11 */
[----:B------:R-:W-:Y:S01]  /*5290*/  @P0 LEA R19, R19, UR4, 0x2 ;  /* 0x0000000413130c11 */ /* 0x000fe2000f8e10ff */
[--C-:B------:R-:W-:Y:S01]  /*52a0*/  @P3 IMAD.IADD R46, R46, 0x1, -R17.reuse ;  /* 0x000000012e2e3824 */ /* 0x100fe200078e0a11 */
[----:B------:R-:W-:Y:S01]  /*52b0*/  @P1 LEA R2, R21, UR4, 0x2 ;  /* 0x0000000415021c11 */ /* 0x000fe2000f8e10ff */
[--C-:B------:R-:W-:Y:S01]  /*52c0*/  @P4 IMAD.IADD R44, R44, 0x1, -R17.reuse ;  /* 0x000000012c2c4824 */ /* 0x100fe200078e0a11 */
[----:B------:R-:W-:Y:S01]  /*52d0*/  @P2 LEA R27, R27, UR4, 0x2 ;  /* 0x000000041b1b2c11 */ /* 0x000fe2000f8e10ff */
[----:B------:R-:W-:Y:S01]  /*52e0*/  @P5 IMAD.IADD R42, R42, 0x1, -R17 ;  /* 0x000000012a2a5824 */ /* 0x000fe200078e0a11 */
[----:B------:R-:W-:-:S02]  /*52f0*/  FSETP.EQ.OR P6, PT, R28, RZ, !P6 ;  /* 0x000000ff1c00720b */ /* 0x000fc400077c2400 */
[----:B------:R-:W-:Y:S02]  /*5300*/  @P3 LEA R46, R46, UR4, 0x2 ;  /* 0x000000042e2e3c11 */ /* 0x000fe4000f8e10ff */
[----:B------:R-:W-:Y:S02]  /*5310*/  @P4 LEA R3, R44, UR4, 0x2 ;  /* 0x000000042c034c11 */ /* 0x000fe4000f8e10ff */
[----:B------:R-:W-:Y:S01]  /*5320*/  @P5 LEA R42, R42, UR4, 0x2 ;  /* 0x000000042a2a5c11 */ /* 0x000fe2000f8e10ff */
[----:B------:R0:W-:Y:S01]  /*5330*/  @P0 STS [R19], R34 ;  /* 0x0000002213000388 */ /* 0x0001e20000000800 */
[----:B------:R-:W-:-:S05]  /*5340*/  ISETP.GE.AND P0, PT, R26, RZ, PT ;  /* 0x000000ff1a00720c */ /* 0x000fca0003f06270 */
[----:B------:R-:W-:Y:S01]  /*5350*/  @!P6 IMAD.IADD R39, R39, 0x1, -R17 ;  /* 0x000000012727e824 */ /* 0x000fe200078e0a11 */
[----:B------:R1:W-:Y:S01]  /*5360*/  @P1 STS [R2], R33 ;  /* 0x0000002102001388 */ /* 0x0003e20000000800 */
[C---:B------:R-:W-:Y:S02]  /*5370*/  ISETP.GE.AND P1, PT, R25.reuse, RZ, PT ;  /* 0x000000ff1900720c */ /* 0x040fe40003f26270 */
[----:B------:R-:W-:Y:S01]  /*5380*/  FSETP.EQ.OR P0, PT, R26, RZ, !P0 ;  /* 0x000000ff1a00720b */ /* 0x000fe20004702400 */
[----:B------:R-:W-:Y:S01]  /*5390*/  @P2 STS [R27], R32 ;  /* 0x000000201b002388 */ /* 0x000fe20000000800 */
[C---:B------:R-:W-:Y:S02]  /*53a0*/  ISETP.GE.AND P2, PT, R24.reuse, RZ, PT ;  /* 0x000000ff1800720c */ /* 0x040fe40003f46270 */
[----:B------:R-:W-:Y:S01]  /*53b0*/  FSETP.EQ.OR P1, PT, R25, RZ, !P1 ;  /* 0x000000ff1900720b */ /* 0x000fe20004f22400 */
[----:B------:R-:W-:Y:S01]  /*53c0*/  @P3 STS [R46], R31 ;  /* 0x0000001f2e003388 */ /* 0x000fe20000000800 */
[----:B------:R-:W-:-:S02]  /*53d0*/  FSETP.EQ.OR P2, PT, R24, RZ, !P2 ;  /* 0x000000ff1800720b */ /* 0x000fc40005742400 */
[----:B------:R-:W-:Y:S01]  /*53e0*/  @!P6 LEA R39, R39, UR4, 0x2 ;  /* 0x000000042727ec11 */ /* 0x000fe2000f8e10ff */
[----:B------:R-:W-:Y:S01]  /*53f0*/  @P4 STS [R3], R30 ;  /* 0x0000001e03004388 */ /* 0x000fe20000000800 */
[----:B------:R-:W-:Y:S02]  /*5400*/  ISETP.GE.AND P3, PT, R11, RZ, PT ;  /* 0x000000ff0b00720c */ /* 0x000fe40003f66270 */
[----:B------:R-:W-:Y:S01]  /*5410*/  ISETP.GE.AND P4, PT, R10, RZ, PT ;  /* 0x000000ff0a00720c */ /* 0x000fe20003f86270 */
[--C-:B------:R-:W-:Y:S01]  /*5420*/  @!P0 IMAD.IADD R38, R38, 0x1, -R17.reuse ;  /* 0x0000000126268824 */ /* 0x100fe200078e0a11 */
[----:B------:R-:W-:Y:S01]  /*5430*/  @P5 STS [R42], R29 ;  /* 0x0000001d2a005388 */ /* 0x000fe20000000800 */
[----:B------:R-:W-:Y:S02]  /*5440*/  ISETP.GE.AND P5, PT, R8, RZ, PT ;  /* 0x000000ff0800720c */ /* 0x000fe40003fa6270 */
[--C-:B------:R-:W-:Y:S01]  /*5450*/  @!P1 IMAD.IADD R37, R37, 0x1, -R17.reuse ;  /* 0x0000000125259824 */ /* 0x100fe200078e0a11 */
[----:B0-----:R-:W-:Y:S01]  /*5460*/  @!P0 LEA R19, R38, UR4, 0x2 ;  /* 0x0000000426138c11 */ /* 0x001fe2000f8e10ff */
[----:B------:R-:W-:Y:S01]  /*5470*/  @!P2 IMAD.IADD R36, R36, 0x1, -R17 ;  /* 0x000000012424a824 */ /* 0x000fe200078e0a11 */
[----:B------:R-:W-:Y:S01]  /*5480*/  @!P6 STS [R39], R28 ;  /* 0x0000001c2700e388 */ /* 0x000fe20000000800 */
[----:B------:R-:W-:-:S02]  /*5490*/  FSETP.EQ.OR P3, PT, R11, RZ, !P3 ;  /* 0x000000ff0b00720b */ /* 0x000fc40005f62400 */
[----:B-1----:R-:W-:Y:S01]  /*54a0*/  @!P1 LEA R2, R37, UR4, 0x2 ;  /* 0x0000000425029c11 */ /* 0x002fe2000f8e10ff */
[----:B------:R-:W-:Y:S01]  /*54b0*/  @!P0 STS [R19], R26 ;  /* 0x0000001a13008388 */ /* 0x000fe20000000800 */
[----:B------:R-:W-:Y:S02]  /*54c0*/  @!P2 LEA R21, R36, UR4, 0x2 ;  /* 0x000000042415ac11 */ /* 0x000fe4000f8e10ff */
[----:B------:R-:W-:Y:S01]  /*54d0*/  ISETP.GE.AND P6, PT, R7, RZ, PT ;  /* 0x000000ff0700720c */ /* 0x000fe20003fc6270 */
[----:B------:R0:W-:Y:S01]  /*54e0*/  @!P1 STS [R2], R25 ;  /* 0x0000001902009388 */ /* 0x0001e20000000800 */
[----:B------:R-:W-:Y:S02]  /*54f0*/  FSETP.EQ.OR P4, PT, R10, RZ, !P4 ;  /* 0x000000ff0a00720b */ /* 0x000fe40006782400 */
[----:B------:R-:W-:Y:S01]  /*5500*/  ISETP.GE.AND P0, PT, R6, RZ, PT ;  /* 0x000000ff0600720c */ /* 0x000fe20003f06270 */
[----:B------:R1:W-:Y:S01]  /*5510*/  @!P2 STS [R21], R24 ;  /* 0x000000181500a388 */ /* 0x0003e20000000800 */
[----:B------:R-:W-:Y:S01]  /*5520*/  ISETP.GE.AND P2, PT, R9, RZ, PT ;  /* 0x000000ff0900720c */ /* 0x000fe20003f46270 */
[----:B------:R-:W-:Y:S01]  /*5530*/  @!P3 IMAD.IADD R5, R5, 0x1, -R17 ;  /* 0x000000010505b824 */ /* 0x000fe200078e0a11 */
[----:B------:R-:W-:-:S02]  /*5540*/  ISETP.GE.AND P1, PT, R4, RZ, PT ;  /* 0x000000ff0400720c */ /* 0x000fc40003f26270 */
[----:B------:R-:W-:Y:S02]  /*5550*/  FSETP.EQ.OR P2, PT, R9, RZ, !P2 ;  /* 0x000000ff0900720b */ /* 0x000fe40005742400 */
[----:B------:R-:W-:Y:S02]  /*5560*/  FSETP.EQ.OR P5, PT, R8, RZ, !P5 ;  /* 0x000000ff0800720b */ /* 0x000fe40006fa2400 */
[----:B------:R-:W-:Y:S01]  /*5570*/  FSETP.EQ.OR P6, PT, R7, RZ, !P6 ;  /* 0x000000ff0700720b */ /* 0x000fe200077c2400 */
[----:B------:R-:W-:Y:S01]  /*5580*/  @!P4 IMAD.IADD R15, R15, 0x1, -R17 ;  /* 0x000000010f0fc824 */ /* 0x000fe200078e0a11 */
[----:B------:R-:W-:Y:S02]  /*5590*/  FSETP.EQ.OR P0, PT, R6, RZ, !P0 ;  /* 0x000000ff0600720b */ /* 0x000fe40004702400 */
[----:B------:R-:W-:Y:S02]  /*55a0*/  FSETP.EQ.OR P1, PT, R4, RZ, !P1 ;  /* 0x000000ff0400720b */ /* 0x000fe40004f22400 */
[----:B0-----:R-:W-:-:S02]  /*55b0*/  @!P3 LEA R2, R5, UR4, 0x2 ;  /* 0x000000040502bc11 */ /* 0x001fc4000f8e10ff */
[----:B------:R-:W-:Y:S01]  /*55c0*/  @!P4 LEA R15, R15, UR4, 0x2 ;  /* 0x000000040f0fcc11 */ /* 0x000fe2000f8e10ff */
[--C-:B------:R-:W-:Y:S02]  /*55d0*/  @!P2 IMAD.IADD R16, R16, 0x1, -R17.reuse ;  /* 0x000000011010a824 */ /* 0x100fe400078e0a11 */
[--C-:B------:R-:W-:Y:S01]  /*55e0*/  @!P5 IMAD.IADD R14, R14, 0x1, -R17.reuse ;  /* 0x000000010e0ed824 */ /* 0x100fe200078e0a11 */
[----:B------:R1:W-:Y:S01]  /*55f0*/  @!P3 STS [R2], R11 ;  /* 0x0000000b0200b388 */ /* 0x0003e20000000800 */
[--C-:B------:R-:W-:Y:S01]  /*5600*/  @!P6 IMAD.IADD R13, R13, 0x1, -R17.reuse ;  /* 0x000000010d0de824 */ /* 0x100fe200078e0a11 */
[----:B------:R-:W-:Y:S01]  /*5610*/  @!P2 LEA R16, R16, UR4, 0x2 ;  /* 0x000000041010ac11 */ /* 0x000fe2000f8e10ff */
[--C-:B------:R-:W-:Y:S01]  /*5620*/  @!P0 IMAD.IADD R12, R12, 0x1, -R17.reuse ;  /* 0x000000010c0c8824 */ /* 0x100fe200078e0a11 */
[----:B------:R-:W-:Y:S01]  /*5630*/  @!P5 LEA R3, R14, UR4, 0x2 ;  /* 0x000000040e03dc11 */ /* 0x000fe2000f8e10ff */
[----:B------:R-:W-:Y:S01]  /*5640*/  @!P1 IMAD.IADD R19, R0, 0x1, -R17 ;  /* 0x0000000100139824 */ /* 0x000fe200078e0a11 */
[----:B------:R-:W-:Y:S01]  /*5650*/  @!P6 LEA R0, R13, UR4, 0x2 ;  /* 0x000000040d00ec11 */ /* 0x000fe2000f8e10ff */
[----:B------:R1:W-:Y:S01]  /*5660*/  @!P4 STS [R15], R10 ;  /* 0x0000000a0f00c388 */ /* 0x0003e20000000800 */
[----:B------:R-:W-:-:S02]  /*5670*/  @!P0 LEA R5, R12, UR4, 0x2 ;  /* 0x000000040c058c11 */ /* 0x000fc4000f8e10ff */
[----:B------:R-:W-:Y:S01]  /*5680*/  @!P1 LEA R19, R19, UR4, 0x2 ;  /* 0x0000000413139c11 */ /* 0x000fe2000f8e10ff */
[----:B------:R1:W-:Y:S01]  /*5690*/  @!P2 STS [R16], R9 ;  /* 0x000000091000a388 */ /* 0x0003e20000000800 */
[----:B------:R-:W-:-:S03]  /*56a0*/  ISETP.GE.AND P3, PT, R35, R18, PT ;  /* 0x000000122300720c */ /* 0x000fc60003f66270 */
[----:B------:R1:W-:Y:S04]  /*56b0*/  @!P5 STS [R3], R8 ;  /* 0x000000080300d388 */ /* 0x0003e80000000800 */
[----:B------:R1:W-:Y:S04]  /*56c0*/  @!P6 STS [R0], R7 ;  /* 0x000000070000e388 */ /* 0x0003e80000000800 */
[----:B------:R1:W-:Y:S04]  /*56d0*/  @!P0 STS [R5], R6 ;  /* 0x0000000605008388 */ /* 0x0003e80000000800 */
[----:B------:R1:W-:Y:S01]  /*56e0*/  @!P1 STS [R19], R4 ;  /* 0x0000000413009388 */ /* 0x0003e20000000800 */
[----:B------:R-:W-:Y:S06]  /*56f0*/  BAR.SYNC.DEFER_BLOCKING 0x0 ;  /* 0x0000000000007b1d */ /* 0x000fec0000010000 */
[----:B------:R-:W-:Y:S05]  /*5700*/  @P3 EXIT ;  /* 0x000000000000394d */ /* 0x000fea0003800000 */
[----:B-1----:R-:W-:Y:S01]  /*5710*/  LOP3.LUT R3, RZ, R35, RZ, 0x33, !PT ;  /* 0x00000023ff037212 */ /* 0x002fe200078e33ff */
[----:B------:R-:W0:Y:S01]  /*5720*/  LDCU.U8 UR6, c[0x0][0x3b8] ;  /* 0x00007700ff0677ac */ /* 0x000e220008000000 */
[----:B------:R-:W-:Y:S03]  /*5730*/  BSSY.RECONVERGENT B0, `(.L_x_360) ;  /* 0x000001e000007945 */ /* 0x000fe60003800200 */
[----:B------:R-:W-:Y:S01]  /*5740*/  IMAD.IADD R2, R3, 0x1, R18 ;  /* 0x0000000103027824 */ /* 0x000fe200078e0212 */
[----:B------:R-:W1:Y:S03]  /*5750*/  LDCU.64 UR8, c[0x0][0x390] ;  /* 0x00007200ff0877ac */ /* 0x000e660008000a00 */
[C---:B------:R-:W-:Y:S01]  /*5760*/  IMAD.HI.U32 R0, R2.reuse, -0x55555555, RZ ;  /* 0xaaaaaaab02007827 */ /* 0x040fe200078e00ff */
[----:B------:R-:W-:-:S04]  /*5770*/  ISETP.GE.U32.AND P1, PT, R2, 0x480, PT ;  /* 0x000004800200780c */ /* 0x000fc80003f26070 */
[----:B------:R-:W-:-:S04]  /*5780*/  SHF.R.U32.HI R0, RZ, 0x8, R0 ;  /* 0x00000008ff007819 */ /* 0x000fc80000011600 */
[----:B------:R-:W-:-:S04]  /*5790*/  LOP3.LUT R3, R0, 0x3, RZ, 0xc0, !PT ;  /* 0x0000000300037812 */ /* 0x000fc800078ec0ff */
[----:B------:R-:W-:-:S13]  /*57a0*/  ISETP.NE.AND P0, PT, R3, 0x3, PT ;  /* 0x000000030300780c */ /* 0x000fda0003f05270 */
[----:B01----:R-:W-:Y:S05]  /*57b0*/  @!P0 BRA `(.L_x_361) ;  /* 0x0000000000548947 */ /* 0x003fea0003800000 */
[----:B------:R-:W-:Y:S01]  /*57c0*/  VIADD R0, R0, 0x1 ;  /* 0x0000000100007836 */ /* 0x000fe20000000000 */
[C---:B------:R-:W-:Y:S01]  /*57d0*/  LEA R6, R35.reuse, UR4, 0x2 ;  /* 0x0000000423067c11 */ /* 0x040fe2000f8e10ff */
[----:B------:R-:W-:Y:S01]  /*57e0*/  IMAD.IADD R7, R35, 0x1, R17 ;  /* 0x0000000123077824 */ /* 0x000fe200078e0211 */
[----:B------:R-:W-:Y:S02]  /*57f0*/  ISETP.NE.AND P2, PT, RZ, UR6, PT ;  /* 0x00000006ff007c0c */ /* 0x000fe4000bf45270 */
[----:B------:R-:W-:-:S05]  /*5800*/  LOP3.LUT R0, R0, 0x3, RZ, 0xc0, !PT ;  /* 0x0000000300007812 */ /* 0x000fca00078ec0ff */
[----:B------:R-:W-:Y:S02]  /*5810*/  IMAD R35, R0, 0x180, R35 ;  /* 0x0000018000237824 */ /* 0x000fe400078e0223 */
[----:B------:R-:W-:-:S07]  /*5820*/  IMAD.MOV R0, RZ, RZ, -R0 ;  /* 0x000000ffff007224 */ /* 0x000fce00078e0a00 */
.L_x_362:
[----:B0-----:R-:W0:Y:S01]  /*5830*/  @!P2 LDC.64 R4, c[0x0][0x3d0] ;  /* 0x0000f400ff04ab82 */ /* 0x001e220000000a00 */
[----:B------:R-:W-:Y:S01]  /*5840*/  CS2R R2, SRZ ;  /* 0x0000000000027805 */ /* 0x000fe2000001ff00 */
[----:B------:R1:W2:Y:S05]  /*5850*/  LDS R9, [R6] ;  /* 0x0000000006097984 */ /* 0x0002aa0000000800 */
[----:B0-----:R-:W3:Y:S01]  /*5860*/  @!P2 LDG.E.64 R2, desc[UR10][R4.64] ;  /* 0x0000000a0402a981 */ /* 0x001ee2000c1e1b00 */
[----:B------:R-:W-:Y:S02]  /*5870*/  VIADD R0, R0, 0x1 ;  /* 0x0000000100007836 */ /* 0x000fe40000000000 */
[----:B-1----:R-:W-:Y:S01]  /*5880*/  VIADD R6, R6, 0x600 ;  /* 0x0000060006067836 */ /* 0x002fe20000000000 */
[----:B---3--:R-:W-:-:S04]  /*5890*/  IADD3 R8, P0, PT, R7, R2, RZ ;  /* 0x0000000207087210 */ /* 0x008fc80007f1e0ff */
[C---:B------:R-:W-:Y:S01]  /*58a0*/  LEA.HI.X.SX32 R3, R7.reuse, R3, 0x1, P0 ;  /* 0x0000000307037211 */ /* 0x040fe200000f0eff */
[----:B------:R-:W-:Y:S01]  /*58b0*/  VIADD R7, R7, 0x180 ;  /* 0x0000018007077836 */ /* 0x000fe20000000000 */
[----:B------:R-:W-:-:S04]  /*58c0*/  LEA R2, P0, R8, UR8, 0x2 ;  /* 0x0000000808027c11 */ /* 0x000fc8000f8010ff */
[----:B------:R-:W-:Y:S02]  /*58d0*/  LEA.HI.X R3, R8, UR9, R3, 0x2, P0 ;  /* 0x0000000908037c11 */ /* 0x000fe400080f1403 */
[----:B------:R-:W-:-:S03]  /*58e0*/  ISETP.NE.AND P0, PT, R0, RZ, PT ;  /* 0x000000ff0000720c */ /* 0x000fc60003f05270 */
[----:B--2---:R0:W-:Y:S10]  /*58f0*/  STG.E desc[UR10][R2.64], R9 ;  /* 0x0000000902007986 */ /* 0x0041f4000c10190a */
[----:B------:R-:W-:Y:S05]  /*5900*/  @P0 BRA `(.L_x_362) ;  /* 0xfffffffc00c80947 */ /* 0x000fea000383ffff */
.L_x_361:
[----:B------:R-:W-:Y:S05]  /*5910*/  BSYNC.RECONVERGENT B0 ;  /* 0x0000000000007941 */ /* 0x000fea0003800200 */
.L_x_360:
[----:B------:R-:W-:Y:S05]  /*5920*/  @!P1 EXIT ;  /* 0x000000000000994d */ /* 0x000fea0003800000 */
[----:B------:R-:W1:Y:S01]  /*5930*/  S2UR UR5, SR_CgaCtaId ;  /* 0x00000000000579c3 */ /* 0x000e620000008800 */
[----:B------:R-:W-:Y:S01]  /*5940*/  UMOV UR4, 0x400 ;  /* 0x0000040000047882 */ /* 0x000fe20000000000 */
[----:B------:R-:W-:Y:S01]  /*5950*/  UISETP.NE.AND UP0, UPT, UR6, URZ, UPT ;  /* 0x000000ff0600728c */ /* 0x000fe2000bf05270 */
[----:B------:R-:W-:Y:S01]  /*5960*/  IMAD.IADD R17, R35, 0x1, R17 ;  /* 0x0000000123117824 */ /* 0x000fe200078e0211 */
[----:B------:R-:W2:Y:S04]  /*5970*/  LDCU.64 UR8, c[0x0][0x390] ;  /* 0x00007200ff0877ac */ /* 0x000ea80008000a00 */
[----:B------:R-:W-:Y:S01]  /*5980*/  PLOP3.LUT P0, PT, PT, PT, UP0, 0x80, 0x8 ;  /* 0x000000000008781c */ /* 0x000fe20003f0f008 */
[----:B-1----:R-:W-:-:S06]  /*5990*/  ULEA UR4, UR5, UR4, 0x18 ;  /* 0x0000000405047291 */ /* 0x002fcc000f8ec0ff */
[----:B------:R-:W-:-:S05]  /*59a0*/  LEA R0, R35, UR4, 0x2 ;  /* 0x0000000423007c11 */ /* 0x000fca000f8e10ff */
[----:B--2---:R-:W-:-:S07]  /*59b0*/  VIADD R0, R0, 0xc00 ;  /* 0x00000c0000007836 */ /* 0x004fce0000000000 */
.L_x_363:
[----:B--2---:R-:W1:Y:S01]  /*59c0*/  @!P0 LDC.64 R6, c[0x0][0x3d0] ;  /* 0x0000f400ff068b82 */ /* 0x004e620000000a00 */
[----:B0-----:R-:W-:Y:S01]  /*59d0*/  CS2R R2, SRZ ;  /* 0x0000000000027805 */ /* 0x001fe2000001ff00 */
[----:B------:R-:W-:Y:S01]  /*59e0*/  UISETP.NE.AND UP0, UPT, UR6, URZ, UPT ;  /* 0x000000ff0600728c */ /* 0x000fe2000bf05270 */
[----:B------:R-:W0:Y:S01]  /*59f0*/  LDS R13, [R0+-0xc00] ;  /* 0xfff40000000d7984 */ /* 0x000e220000000800 */
[----:B------:R-:W-:-:S03]  /*5a00*/  SHF.R.S32.HI R19, RZ, 0x1f, R17 ;  /* 0x0000001fff137819 */ /* 0x000fc60000011411 */
[----:B------:R-:W2:Y:S04]  /*5a10*/  LDS R15, [R0+-0x600] ;  /* 0xfffa0000000f7984 */ /* 0x000ea80000000800 */
[----:B-1----:R-:W3:Y:S01]  /*5a20*/  @!P0 LDG.E.64 R2, desc[UR10][R6.64] ;  /* 0x0000000a06028981 */ /* 0x002ee2000c1e1b00 */
[----:B------:R-:W-:-:S13]  /*5a30*/  PLOP3.LUT P0, PT, PT, PT, UP0, 0x80, 0x8 ;  /* 0x000000000008781c */ /* 0x000fda0003f0f008 */
[----:B------:R-:W1:Y:S01]  /*5a40*/  @!P0 LDC.64 R8, c[0x0][0x3d0] ;  /* 0x0000f400ff088b82 */ /* 0x000e620000000a00 */
[----:B---3--:R-:W-:-:S05]  /*5a50*/  IADD3 R2, P1, PT, R17, R2, RZ ;  /* 0x0000000211027210 */ /* 0x008fca0007f3e0ff */
[----:B------:R-:W-:Y:S01]  /*5a60*/  IMAD.X R3, R19, 0x1, R3, P1 ;  /* 0x0000000113037824 */ /* 0x000fe200008e0603 */
[----:B------:R-:W-:-:S04]  /*5a70*/  LEA R4, P1, R2, UR8, 0x2 ;  /* 0x0000000802047c11 */ /* 0x000fc8000f8210ff */
[----:B------:R-:W-:Y:S02]  /*5a80*/  LEA.HI.X R5, R2, UR9, R3, 0x2, P1 ;  /* 0x0000000902057c11 */ /* 0x000fe400088f1403 */
[----:B------:R-:W-:-:S03]  /*5a90*/  CS2R R2, SRZ ;  /* 0x0000000000027805 */ /* 0x000fc6000001ff00 */
[----:B0-----:R0:W-:Y:S04]  /*5aa0*/  STG.E desc[UR10][R4.64], R13 ;  /* 0x0000000d04007986 */ /* 0x0011e8000c10190a */
[----:B-1----:R-:W3:Y:S01]  /*5ab0*/  @!P0 LDG.E.64 R2, desc[UR10][R8.64] ;  /* 0x0000000a08028981 */ /* 0x002ee2000c1e1b00 */
[----:B------:R-:W1:Y:S03]  /*5ac0*/  @!P0 LDC.64 R10, c[0x0][0x3d0] ;  /* 0x0000f400ff0a8b82 */ /* 0x000e660000000a00 */
[----:B------:R-:W4:Y:S01]  /*5ad0*/  LDS R13, [R0] ;  /* 0x00000000000d7984 */ /* 0x000f220000000800 */
[----:B---3--:R-:W-:-:S05]  /*5ae0*/  IADD3 R2, P1, PT, R17, R2, RZ ;  /* 0x0000000211027210 */ /* 0x008fca0007f3e0ff */
[----:B------:R-:W-:Y:S01]  /*5af0*/  IMAD.X R3, R19, 0x1, R3, P1 ;  /* 0x0000000113037824 */ /* 0x000fe200008e0603 */
[----:B------:R-:W-:-:S04]  /*5b00*/  LEA R6, P1, R2, UR8, 0x2 ;  /* 0x0000000802067c11 */ /* 0x000fc8000f8210ff */
[----:B------:R-:W-:Y:S02]  /*5b10*/  LEA.HI.X R7, R2, UR9, R3, 0x2, P1 ;  /* 0x0000000902077c11 */ /* 0x000fe400088f1403 */
[----:B------:R-:W-:-:S03]  /*5b20*/  CS2R R2, SRZ ;  /* 0x0000000000027805 */ /* 0x000fc6000001ff00 */
[----:B--2---:R-:W-:Y:S04]  /*5b30*/  STG.E desc[UR10][R6.64+0x600], R15 ;  /* 0x0006000f06007986 */ /* 0x004fe8000c10190a */
[----:B-1----:R-:W2:Y:S01]  /*5b40*/  @!P0 LDG.E.64 R2, desc[UR10][R10.64] ;  /* 0x0000000a0a028981 */ /* 0x002ea2000c1e1b00 */
[----:B------:R-:W1:Y:S03]  /*5b50*/  @!P0 LDC.64 R8, c[0x0][0x3d0] ;  /* 0x0000f400ff088b82 */ /* 0x000e660000000a00 */
[----:B------:R3:W5:Y:S01]  /*5b60*/  LDS R7, [R0+0x600] ;  /* 0x0006000000077984 */ /* 0x0007620000000800 */
[----:B--2---:R-:W-:-:S05]  /*5b70*/  IADD3 R2, P1, PT, R17, R2, RZ ;  /* 0x0000000211027210 */ /* 0x004fca0007f3e0ff */
[----:B------:R-:W-:Y:S01]  /*5b80*/  IMAD.X R3, R19, 0x1, R3, P1 ;  /* 0x0000000113037824 */ /* 0x000fe200008e0603 */
[----:B0-----:R-:W-:-:S04]  /*5b90*/  LEA R4, P1, R2, UR8, 0x2 ;  /* 0x0000000802047c11 */ /* 0x001fc8000f8210ff */
[----:B------:R-:W-:Y:S02]  /*5ba0*/  LEA.HI.X R5, R2, UR9, R3, 0x2, P1 ;  /* 0x0000000902057c11 */ /* 0x000fe400088f1403 */
[----:B------:R-:W-:-:S03]  /*5bb0*/  CS2R R2, SRZ ;  /* 0x0000000000027805 */ /* 0x000fc6000001ff00 */
[----:B----4-:R2:W-:Y:S04]  /*5bc0*/  STG.E desc[UR10][R4.64+0xc00], R13 ;  /* 0x000c000d04007986 */ /* 0x0105e8000c10190a */
[----:B-1----:R-:W4:Y:S01]  /*5bd0*/  @!P0 LDG.E.64 R2, desc[UR10][R8.64] ;  /* 0x0000000a08028981 */ /* 0x002f22000c1e1b00 */
[----:B------:R-:W-:Y:S02]  /*5be0*/  VIADD R35, R35, 0x600 ;  /* 0x0000060023237836 */ /* 0x000fe40000000000 */
[----:B---3--:R-:W-:Y:S01]  /*5bf0*/  VIADD R0, R0, 0x1800 ;  /* 0x0000180000007836 */ /* 0x008fe20000000000 */
[C---:B----4-:R-:W-:Y:S01]  /*5c00*/  IADD3 R6, P1, PT, R17.reuse, R2, RZ ;  /* 0x0000000211067210 */ /* 0x050fe20007f3e0ff */
[----:B------:R-:W-:-:S04]  /*5c10*/  VIADD R17, R17, 0x600 ;  /* 0x0000060011117836 */ /* 0x000fc80000000000 */
[----:B------:R-:W-:Y:S01]  /*5c20*/  IMAD.X R3, R19, 0x1, R3, P1 ;  /* 0x0000000113037824 */ /* 0x000fe200008e0603 */
[----:B------:R-:W-:-:S04]  /*5c30*/  LEA R2, P1, R6, UR8, 0x2 ;  /* 0x0000000806027c11 */ /* 0x000fc8000f8210ff */
[----:B------:R-:W-:Y:S02]  /*5c40*/  LEA.HI.X R3, R6, UR9, R3, 0x2, P1 ;  /* 0x0000000906037c11 */ /* 0x000fe400088f1403 */
[----:B------:R-:W-:-:S03]  /*5c50*/  ISETP.GE.AND P1, PT, R35, R18, PT ;  /* 0x000000122300720c */ /* 0x000fc60003f26270 */
[----:B-----5:R2:W-:Y:S10]  /*5c60*/  STG.E desc[UR10][R2.64+0x1200], R7 ;  /* 0x0012000702007986 */ /* 0x0205f4000c10190a */
[----:B------:R-:W-:Y:S05]  /*5c70*/  @!P1 BRA `(.L_x_363) ;  /* 0xfffffffc00509947 */ /* 0x000fea000383ffff */
[----:B------:R-:W-:Y:S05]  /*5c80*/  EXIT ;  /* 0x000000000000794d */ /* 0x000fea0003800000 */
.L_x_235:
[----:B------:R-:W0:Y:S01]  /*5c90*/  LDCU UR14, c[0x0][0x3ac] ;  /* 0x00007580ff0e77ac */ /* 0x000e220008000800 */
[----:B------:R-:W-:Y:S01]  /*5ca0*/  BSSY.RECONVERGENT B1, `(.L_x_364) ;  /* 0x0000689000017945 */ /* 0x000fe20003800200 */
[----:B------:R-:W-:Y:S02]  /*5cb0*/  UISETP.NE.AND UP0, UPT, UR4, URZ, UPT ;  /* 0x000000ff0400728c */ /* 0x000fe4000bf05270 */
[----:B0-----:R-:W-:-:S07]  /*5cc0*/  UIADD3 UR15, UPT, UPT, -UR9, UR14, URZ ;  /* 0x0000000e090f7290 */ /* 0x001fce000fffe1ff */
        /* <DEDUP_REMOVED lines=11> */
[----:B------:R-:W-:Y:S02]  /*5d80*/  IMAD.U32 R3, RZ, RZ, UR9 ;  /* 0x00000009ff037e24 */ /* 0x000fe4000f8e00ff */
[C---:B------:R-:W-:Y:S01]  /*5d90*/  VIADD R2, R22.reuse, 0x20 ;  /* 0x0000002016027836 */ /* 0x040fe20000000000 */
[C---:B------:R-:W-:Y:S01]  /*5da0*/  ISETP.GE.AND P2, PT, R22.reuse, UR15, PT ;  /* 0x0000000f16007c0c */ /* 0x040fe2000bf46270 */
[C---:B------:R-:W-:Y:S01]  /*5db0*/  VIADD R12, R22.reuse, 0x60 ;  /* 0x00000060160c7836 */ /* 0x040fe20000000000 */
[C---:B------:R-:W-:Y:S01]  /*5dc0*/  IADD3 R3, P0, P1, R22.reuse, UR4, R3 ;  /* 0x0000000416037c10 */ /* 0x040fe2000f91e003 */
[----:B------:R-:W-:Y:S01]  /*5dd0*/  VIADD R14, R22, 0x80 ;  /* 0x00000080160e7836 */ /* 0x000fe20000000000 */
[----:B------:R-:W-:Y:S01]  /*5de0*/  ISETP.GE.AND P3, PT, R2, UR15, PT ;  /* 0x0000000f02007c0c */ /* 0x000fe2000bf66270 */
[----:B------:R-:W-:Y:S01]  /*5df0*/  VIADD R2, R22, 0x40 ;  /* 0x0000004016027836 */ /* 0x000fe20000000000 */
[----:B------:R-:W-:Y:S01]  /*5e00*/  ISETP.GE.AND P5, PT, R12, UR15, PT ;  /* 0x0000000f0c007c0c */ /* 0x000fe2000bfa6270 */
[C---:B------:R-:W-:Y:S01]  /*5e10*/  VIADD R23, R22.reuse, 0xa0 ;  /* 0x000000a016177836 */ /* 0x040fe20000000000 */
[----:B------:R-:W-:Y:S01]  /*5e20*/  IADD3.X R12, PT, PT, RZ, UR5, RZ, P0, P1 ;  /* 0x00000005ff0c7c10 */ /* 0x000fe200087e24ff */
[----:B------:R-:W-:Y:S01]  /*5e30*/  VIADD R24, R22, 0xc0 ;  /* 0x000000c016187836 */ /* 0x000fe20000000000 */
[----:B------:R-:W-:-:S02]  /*5e40*/  ISETP.GE.AND P4, PT, R2, UR15, PT ;  /* 0x0000000f02007c0c */ /* 0x000fc4000bf86270 */
[C---:B---3--:R-:W-:Y:S02]  /*5e50*/  LEA R2, P0, R3.reuse, UR16, 0x2 ;  /* 0x0000001003027c11 */ /* 0x048fe4000f8010ff */
[----:B------:R-:W-:Y:S01]  /*5e60*/  ISETP.GE.AND P6, PT, R14, UR15, PT ;  /* 0x0000000f0e007c0c */ /* 0x000fe2000bfc6270 */
[C---:B------:R-:W-:Y:S01]  /*5e70*/  VIADD R14, R22.reuse, 0x100 ;  /* 0x00000100160e7836 */ /* 0x040fe20000000000 */
[----:B------:R-:W-:Y:S01]  /*5e80*/  LEA.HI.X R3, R3, UR17, R12, 0x2, P0 ;  /* 0x0000001103037c11 */ /* 0x000fe200080f140c */
[----:B------:R-:W-:Y:S01]  /*5e90*/  VIADD R12, R22, 0xe0 ;  /* 0x000000e0160c7836 */ /* 0x000fe20000000000 */
[----:B------:R-:W-:Y:S02]  /*5ea0*/  ISETP.GE.AND P0, PT, R23, UR15, PT ;  /* 0x0000000f17007c0c */ /* 0x000fe4000bf06270 */
[----:B------:R-:W-:Y:S01]  /*5eb0*/  ISETP.GE.AND P1, PT, R24, UR15, PT ;  /* 0x0000000f18007c0c */ /* 0x000fe2000bf26270 */
[----:B------:R-:W2:Y:S01]  /*5ec0*/  @!P2 LDG.E R0, desc[UR10][R2.64] ;  /* 0x0000000a0200a981 */ /* 0x000ea2000c1e1900 */
[----:B------:R-:W-:Y:S01]  /*5ed0*/  ISETP.GE.AND P2, PT, R12, UR15, PT ;  /* 0x0000000f0c007c0c */ /* 0x000fe2000bf46270 */
[----:B------:R-:W-:-:S02]  /*5ee0*/  VIADD R12, R22, 0x120 ;  /* 0x00000120160c7836 */ /* 0x000fc40000000000 */
[----:B------:R-:W3:Y:S01]  /*5ef0*/  @!P3 LDG.E R4, desc[UR10][R2.64+0x80] ;  /* 0x0000800a0204b981 */ /* 0x000ee2000c1e1900 */
[----:B------:R-:W-:Y:S01]  /*5f00*/  ISETP.GE.AND P3, PT, R14, UR15, PT ;  /* 0x0000000f0e007c0c */ /* 0x000fe2000bf66270 */
[----:B------:R-:W-:Y:S02]  /*5f10*/  VIADD R14, R22, 0x140 ;  /* 0x00000140160e7836 */ /* 0x000fe40000000000 */
[----:B------:R-:W4:Y:S01]  /*5f20*/  @!P4 LDG.E R5, desc[UR10][R2.64+0x100] ;  /* 0x0001000a0205c981 */ /* 0x000f22000c1e1900 */
[----:B------:R-:W-:Y:S01]  /*5f30*/  ISETP.GE.AND P4, PT, R12, UR15, PT ;  /* 0x0000000f0c007c0c */ /* 0x000fe2000bf86270 */
[----:B------:R-:W-:Y:S02]  /*5f40*/  VIADD R12, R22, 0x160 ;  /* 0x00000160160c7836 */ /* 0x000fe40000000000 */
[----:B------:R-:W5:Y:S01]  /*5f50*/  @!P5 LDG.E R6, desc[UR10][R2.64+0x180] ;  /* 0x0001800a0206d981 */ /* 0x000f62000c1e1900 */
[----:B------:R-:W-:Y:S01]  /*5f60*/  ISETP.GE.AND P5, PT, R14, UR15, PT ;  /* 0x0000000f0e007c0c */ /* 0x000fe2000bfa6270 */
[----:B------:R-:W-:-:S02]  /*5f70*/  VIADD R14, R22, 0x180 ;  /* 0x00000180160e7836 */ /* 0x000fc40000000000 */
[----:B------:R-:W5:Y:S01]  /*5f80*/  @!P6 LDG.E R7, desc[UR10][R2.64+0x200] ;  /* 0x0002000a0207e981 */ /* 0x000f62000c1e1900 */
[----:B------:R-:W-:Y:S01]  /*5f90*/  ISETP.GE.AND P6, PT, R12, UR15, PT ;  /* 0x0000000f0c007c0c */ /* 0x000fe2000bfc6270 */
[----:B------:R-:W-:Y:S02]  /*5fa0*/  VIADD R12, R22, 0x1a0 ;  /* 0x000001a0160c7836 */ /* 0x000fe40000000000 */
[----:B------:R-:W5:Y:S01]  /*5fb0*/  @!P0 LDG.E R8, desc[UR10][R2.64+0x280] ;  /* 0x0002800a02088981 */ /* 0x000f62000c1e1900 */
        /* <DEDUP_REMOVED lines=9> */
[----:B------:R-:W-:-:S03]  /*6050*/  ISETP.GE.AND P3, PT, R12, UR15, PT ;  /* 0x0000000f0c007c0c */ /* 0x000fc6000bf66270 */
[----:B------:R-:W5:Y:S01]  /*6060*/  @!P4 LDG.E R13, desc[UR10][R2.64+0x480] ;  /* 0x0004800a020dc981 */ /* 0x000f62000c1e1900 */
[----:B------:R-:W-:-:S03]  /*6070*/  ISETP.GE.AND P4, PT, R14, UR15, PT ;  /* 0x0000000f0e007c0c */ /* 0x000fc6000bf86270 */
[----:B------:R-:W5:Y:S04]  /*6080*/  @!P5 LDG.E R15, desc[UR10][R2.64+0x500] ;  /* 0x0005000a020fd981 */ /* 0x000f68000c1e1900 */
[----:B------:R-:W5:Y:S04]  /*6090*/  @!P6 LDG.E R16, desc[UR10][R2.64+0x580] ;  /* 0x0005800a0210e981 */ /* 0x000f68000c1e1900 */
[----:B------:R-:W5:Y:S04]  /*60a0*/  @!P0 LDG.E R17, desc[UR10][R2.64+0x600] ;  /* 0x0006000a02118981 */ /* 0x000f68000c1e1900 */
[----:B------:R-:W5:Y:S04]  /*60b0*/  @!P1 LDG.E R18, desc[UR10][R2.64+0x680] ;  /* 0x0006800a02129981 */ /* 0x000f68000c1e1900 */
[----:B------:R-:W5:Y:S04]  /*60c0*/  @!P2 LDG.E R19, desc[UR10][R2.64+0x700] ;  /* 0x0007000a0213a981 */ /* 0x000f68000c1e1900 */
[----:B------:R-:W5:Y:S04]  /*60d0*/  @!P3 LDG.E R20, desc[UR10][R2.64+0x780] ;  /* 0x0007800a0214b981 */ /* 0x000f68000c1e1900 */
[----:B------:R0:W5:Y:S01]  /*60e0*/  @!P4 LDG.E R21, desc[UR10][R2.64+0x800] ;  /* 0x0008000a0215c981 */ /* 0x000162000c1e1900 */
[----:B------:R-:W1:Y:S01]  /*60f0*/  S2UR UR5, SR_CgaCtaId ;  /* 0x00000000000579c3 */ /* 0x000e620000008800 */
[----:B------:R-:W-:Y:S01]  /*6100*/  SHF.R.U32.HI R29, RZ, 0x5, R49 ;  /* 0x00000005ff1d7819 */ /* 0x000fe20000011631 */
[----:B------:R-:W-:Y:S01]  /*6110*/  UMOV UR4, 0x400 ;  /* 0x0000040000047882 */ /* 0x000fe20000000000 */
[----:B------:R-:W0:Y:S01]  /*6120*/  S2R R30, SR_LANEID ;  /* 0x00000000001e7919 */ /* 0x000e220000000000 */
[----:B------:R-:W-:Y:S01]  /*6130*/  IMAD.MOV.U32 R38, RZ, RZ, 0x1 ;  /* 0x00000001ff267424 */ /* 0x000fe200078e00ff */
[----:B------:R-:W5:Y:S01]  /*6140*/  LDCU UR9, c[0x0][0x374] ;  /* 0x00006e80ff0977ac */ /* 0x000f620008000800 */
[----:B------:R-:W-:Y:S01]  /*6150*/  IMAD.MOV.U32 R43, RZ, RZ, 0x1 ;  /* 0x00000001ff2b7424 */ /* 0x000fe200078e00ff */
[----:B------:R-:W-:Y:S01]  /*6160*/  BSSY.RECONVERGENT B0, `(.L_x_366) ;  /* 0x00002a6000007945 */ /* 0x000fe20003800200 */
[----:B------:R-:W-:-:S02]  /*6170*/  IMAD.MOV.U32 R26, RZ, RZ, 0x1 ;  /* 0x00000001ff1a7424 */ /* 0x000fc400078e00ff */
[----:B------:R-:W-:Y:S02]  /*6180*/  IMAD.MOV.U32 R34, RZ, RZ, 0x1 ;  /* 0x00000001ff227424 */ /* 0x000fe400078e00ff */
[----:B------:R-:W-:Y:S02]  /*6190*/  IMAD.MOV.U32 R22, RZ, RZ, 0x1 ;  /* 0x00000001ff167424 */ /* 0x000fe400078e00ff */
[----:B------:R-:W-:Y:S02]  /*61a0*/  IMAD.MOV.U32 R23, RZ, RZ, 0x1 ;  /* 0x00000001ff177424 */ /* 0x000fe400078e00ff */
        /* <DEDUP_REMOVED lines=11> */
[----:B------:R0:W-:Y:S04]  /*6260*/  STS [R12+0x300], R9 ;  /* 0x000300090c007388 */ /* 0x0001e80000000800 */
[----:B------:R-:W-:Y:S04]  /*6270*/  STS [R12+0x380], R10 ;  /* 0x0003800a0c007388 */ /* 0x000fe80000000800 */
[----:B------:R1:W-:Y:S01]  /*6280*/  STS [R12+0x400], R11 ;  /* 0x0004000b0c007388 */ /* 0x0003e20000000800 */
[----:B0-----:R-:W-:-:S03]  /*6290*/  IMAD.MOV.U32 R9, RZ, RZ, 0x1 ;  /* 0x00000001ff097424 */ /* 0x001fc600078e00ff */
[----:B------:R-:W-:Y:S04]  /*62a0*/  STS [R12+0x480], R13 ;  /* 0x0004800d0c007388 */ /* 0x000fe80000000800 */
[----:B------:R-:W-:Y:S01]  /*62b0*/  STS [R12+0x500], R15 ;  /* 0x0005000f0c007388 */ /* 0x000fe20000000800 */
[----:B-1----:R-:W-:-:S03]  /*62c0*/  IMAD R11, R49, 0x11, RZ ;  /* 0x00000011310b7824 */ /* 0x002fc600078e02ff */
[----:B------:R-:W-:Y:S01]  /*62d0*/  STS [R12+0x580], R16 ;  /* 0x000580100c007388 */ /* 0x000fe20000000800 */
[C---:B------:R-:W-:Y:S01]  /*62e0*/  VIADD R2, R11.reuse, 0x1 ;  /* 0x000000010b027836 */ /* 0x040fe20000000000 */
[C---:B------:R-:W-:Y:S02]  /*62f0*/  ISETP.GE.AND P5, PT, R11.reuse, UR15, PT ;  /* 0x0000000f0b007c0c */ /* 0x040fe4000bfa6270 */
[----:B------:R-:W-:Y:S01]  /*6300*/  STS [R12+0x600], R17 ;  /* 0x000600110c007388 */ /* 0x000fe20000000800 */
[C---:B------:R-:W-:Y:S01]  /*6310*/  VIADD R3, R11.reuse, 0x3 ;  /* 0x000000030b037836 */ /* 0x040fe20000000000 */
[----:B------:R-:W-:Y:S02]  /*6320*/  ISETP.GE.AND P1, PT, R2, UR15, PT ;  /* 0x0000000f02007c0c */ /* 0x000fe4000bf26270 */
[----:B------:R-:W-:Y:S01]  /*6330*/  STS [R12+0x680], R18 ;  /* 0x000680120c007388 */ /* 0x000fe20000000800 */
[----:B------:R-:W-:Y:S01]  /*6340*/  VIADD R2, R11, 0x2 ;  /* 0x000000020b027836 */ /* 0x000fe20000000000 */
[----:B------:R-:W-:Y:S01]  /*6350*/  ISETP.GE.AND P3, PT, R3, UR15, PT ;  /* 0x0000000f03007c0c */ /* 0x000fe2000bf66270 */
[C---:B------:R-:W-:Y:S01]  /*6360*/  VIADD R4, R11.reuse, 0x4 ;  /* 0x000000040b047836 */ /* 0x040fe20000000000 */
[----:B------:R-:W-:Y:S01]  /*6370*/  STS [R12+0x700], R19 ;  /* 0x000700130c007388 */ /* 0x000fe20000000800 */
[C---:B------:R-:W-:Y:S01]  /*6380*/  VIADD R3, R11.reuse, 0x6 ;  /* 0x000000060b037836 */ /* 0x040fe20000000000 */
[----:B------:R-:W-:Y:S01]  /*6390*/  ISETP.GE.AND P6, PT, R2, UR15, PT ;  /* 0x0000000f02007c0c */ /* 0x000fe2000bfc6270 */
[C---:B------:R-:W-:Y:S01]  /*63a0*/  VIADD R2, R11.reuse, 0x5 ;  /* 0x000000050b027836 */ /* 0x040fe20000000000 */
[----:B------:R-:W-:Y:S01]  /*63b0*/  STS [R12+0x780], R20 ;  /* 0x000780140c007388 */ /* 0x000fe20000000800 */
[----:B------:R-:W-:Y:S01]  /*63c0*/  ISETP.GE.AND P2, PT, R4, UR15, PT ;  /* 0x0000000f04007c0c */ /* 0x000fe2000bf46270 */
[----:B------:R-:W-:-:S02]  /*63d0*/  VIADD R4, R11, 0x9 ;  /* 0x000000090b047836 */ /* 0x000fc40000000000 */
[----:B------:R0:W-:Y:S01]  /*63e0*/  STS [R12+0x800], R21 ;  /* 0x000800150c007388 */ /* 0x0001e20000000800 */
[----:B------:R-:W-:-:S03]  /*63f0*/  NOP ;  /* 0x0000000000007918 */ /* 0x000fc60000000000 */
[----:B------:R-:W1:Y:S01]  /*6400*/  LDS R35, [R14+0x4] ;  /* 0x000004000e237984 */ /* 0x000e620000000800 */
[C---:B------:R-:W-:Y:S02]  /*6410*/  VIADD R5, R11.reuse, 0xa ;  /* 0x0000000a0b057836 */ /* 0x040fe40000000000 */
[C---:B------:R-:W-:Y:S01]  /*6420*/  VIADD R6, R11.reuse, 0xc ;  /* 0x0000000c0b067836 */ /* 0x040fe20000000000 */
[----:B------:R-:W2:Y:S01]  /*6430*/  LDS R39, [R14] ;  /* 0x000000000e277984 */ /* 0x000ea20000000800 */
[C---:B0-----:R-:W-:Y:S02]  /*6440*/  VIADD R12, R11.reuse, 0xe ;  /* 0x0000000e0b0c7836 */ /* 0x041fe40000000000 */
[----:B------:R-:W-:Y:S01]  /*6450*/  VIADD R10, R11, 0xd ;  /* 0x0000000d0b0a7836 */ /* 0x000fe20000000000 */
[----:B------:R-:W0:Y:S01]  /*6460*/  LDS R27, [R14+0x8] ;  /* 0x000008000e1b7984 */ /* 0x000e220000000800 */
[----:B------:R-:W-:Y:S02]  /*6470*/  IMAD.MOV.U32 R20, RZ, RZ, 0x1 ;  /* 0x00000001ff147424 */ /* 0x000fe400078e00ff */
[----:B------:R-:W-:Y:S01]  /*6480*/  IMAD.MOV.U32 R21, RZ, RZ, 0x1 ;  /* 0x00000001ff157424 */ /* 0x000fe200078e00ff */
[----:B------:R-:W3:Y:S04]  /*6490*/  LDS R25, [R14+0xc] ;  /* 0x00000c000e197984 */ /* 0x000ee80000000800 */
[----:B------:R-:W4:Y:S04]  /*64a0*/  LDS R42, [R14+0x14] ;  /* 0x000014000e2a7984 */ /* 0x000f280000000800 */
[----:B------:R-:W5:Y:S04]  /*64b0*/  LDS R0, [R14+0x10] ;  /* 0x000010000e007984 */ /* 0x000f680000000800 */
[----:B------:R-:W5:Y:S04]  /*64c0*/  LDS R47, [R14+0x18] ;  /* 0x000018000e2f7984 */ /* 0x000f680000000800 */
[----:B------:R-:W5:Y:S04]  /*64d0*/  LDS R52, [R14+0x1c] ;  /* 0x00001c000e347984 */ /* 0x000f680000000800 */
[----:B------:R-:W5:Y:S04]  /*64e0*/  LDS R53, [R14+0x20] ;  /* 0x000020000e357984 */ /* 0x000f680000000800 */
[----:B------:R-:W5:Y:S01]  /*64f0*/  LDS R51, [R14+0x24] ;  /* 0x000024000e337984 */ /* 0x000f620000000800 */
[----:B-1----:R-:W-:-:S03]  /*6500*/  @!P1 ISETP.GT.AND P0, PT, R35, -0x1, PT ;  /* 0xffffffff2300980c */ /* 0x002fc60003f04270 */
[----:B------:R-:W1:Y:S01]  /*6510*/  LDS R50, [R14+0x28] ;  /* 0x000028000e327984 */ /* 0x000e620000000800 */
[----:B--2---:R-:W-:-:S03]  /*6520*/  @!P5 ISETP.GT.AND P4, PT, R39, -0x1, PT ;  /* 0xffffffff2700d80c */ /* 0x004fc60003f84270 */
[----:B------:R-:W2:Y:S01]  /*6530*/  LDS R46, [R14+0x2c] ;  /* 0x00002c000e2e7984 */ /* 0x000ea20000000800 */
[----:B------:R-:W-:Y:S02]  /*6540*/  @!P1 FSETP.NEU.AND P0, PT, R35, RZ, P0 ;  /* 0x000000ff2300920b */ /* 0x000fe4000070d000 */
[----:B------:R-:W-:Y:S01]  /*6550*/  @!P5 FSETP.NEU.AND P4, PT, R39, RZ, P4 ;  /* 0x000000ff2700d20b */ /* 0x000fe2000278d000 */
[----:B------:R-:W2:Y:S01]  /*6560*/  LDS R44, [R14+0x30] ;  /* 0x000030000e2c7984 */ /* 0x000ea20000000800 */
[----:B------:R-:W-:Y:S02]  /*6570*/  @!P1 SEL R38, RZ, 0x1, !P0 ;  /* 0x00000001ff269807 */ /* 0x000fe40004000000 */
[----:B------:R-:W-:Y:S01]  /*6580*/  @!P5 SEL R43, RZ, 0x1, !P4 ;  /* 0x00000001ff2bd807 */ /* 0x000fe20006000000 */
[----:B------:R-:W2:Y:S01]  /*6590*/  LDS R40, [R14+0x34] ;  /* 0x000034000e287984 */ /* 0x000ea20000000800 */
[----:B0-----:R-:W-:Y:S02]  /*65a0*/  @!P6 ISETP.GT.AND P0, PT, R27, -0x1, PT ;  /* 0xffffffff1b00e80c */ /* 0x001fe40003f04270 */
[----:B------:R-:W-:Y:S01]  /*65b0*/  ISETP.GE.AND P5, PT, R2, UR15, PT ;  /* 0x0000000f02007c0c */ /* 0x000fe2000bfa6270 */
[----:B------:R-:W-:Y:S01]  /*65c0*/  VIADD R2, R11, 0x7 ;  /* 0x000000070b027836 */ /* 0x000fe20000000000 */
[----:B------:R-:W-:Y:S01]  /*65d0*/  @!P6 FSETP.NEU.AND P1, PT, R27, RZ, P0 ;  /* 0x000000ff1b00e20b */ /* 0x000fe2000072d000 */
[----:B------:R-:W0:Y:S01]  /*65e0*/  LDS R36, [R14+0x38] ;  /* 0x000038000e247984 */ /* 0x000e220000000800 */
[----:B---3--:R-:W-:Y:S01]  /*65f0*/  @!P3 ISETP.GT.AND P0, PT, R25, -0x1, PT ;  /* 0xffffffff1900b80c */ /* 0x008fe20003f04270 */
[----:B------:R-:W-:Y:S01]  /*6600*/  IMAD.IADD R45, R38, 0x1, R43 ;  /* 0x00000001262d7824 */ /* 0x000fe200078e022b */
[----:B------:R-:W-:Y:S01]  /*6610*/  ISETP.GE.AND P4, PT, R3, UR15, PT ;  /* 0x0000000f03007c0c */ /* 0x000fe2000bf86270 */
[----:B------:R-:W-:Y:S01]  /*6620*/  VIADD R3, R11, 0x8 ;  /* 0x000000080b037836 */ /* 0x000fe20000000000 */
[----:B------:R-:W-:Y:S01]  /*6630*/  @!P3 FSETP.NEU.AND P0, PT, R25, RZ, P0 ;  /* 0x000000ff1900b20b */ /* 0x000fe2000070d000 */
[----:B------:R-:W3:Y:S01]  /*6640*/  LDS R7, [R14+0x3c] ;  /* 0x00003c000e077984 */ /* 0x000ee20000000800 */
[----:B------:R-:W-:-:S02]  /*6650*/  @!P6 SEL R34, RZ, 0x1, !P1 ;  /* 0x00000001ff22e807 */ /* 0x000fc40004800000 */
[----:B------:R-:W-:Y:S01]  /*6660*/  @!P3 SEL R26, RZ, 0x1, !P0 ;  /* 0x00000001ff1ab807 */ /* 0x000fe20004000000 */
[----:B------:R-:W3:Y:S01]  /*6670*/  LDS R8, [R14+0x40] ;  /* 0x000040000e087984 */ /* 0x000ee20000000800 */
[----:B------:R-:W-:Y:S01]  /*6680*/  BAR.SYNC.DEFER_BLOCKING 0x0 ;  /* 0x0000000000007b1d */ /* 0x000fe20000010000 */
[----:B----4-:R-:W-:Y:S01]  /*6690*/  @!P5 ISETP.GT.AND P0, PT, R42, -0x1, PT ;  /* 0xffffffff2a00d80c */ /* 0x010fe20003f04270 */
[----:B------:R-:W-:Y:S01]  /*66a0*/  IMAD.IADD R41, R45, 0x1, R34 ;  /* 0x000000012d297824 */ /* 0x000fe200078e0222 */
[----:B------:R-:W-:Y:S01]  /*66b0*/  ISETP.GE.AND P6, PT, R2, UR15, PT ;  /* 0x0000000f02007c0c */ /* 0x000fe2000bfc6270 */
[----:B------:R-:W-:Y:S01]  /*66c0*/  IMAD.MOV.U32 R2, RZ, RZ, 0x1 ;  /* 0x00000001ff027424 */ /* 0x000fe200078e00ff */
[----:B-----5:R-:W-:Y:S01]  /*66d0*/  @!P2 ISETP.GT.AND P3, PT, R0, -0x1, PT ;  /* 0xffffffff0000a80c */ /* 0x020fe20003f64270 */
[----:B------:R-:W-:Y:S01]  /*66e0*/  IMAD.IADD R37, R41, 0x1, R26 ;  /* 0x0000000129257824 */ /* 0x000fe200078e021a */
[----:B------:R-:W-:Y:S02]  /*66f0*/  @!P5 FSETP.NEU.AND P0, PT, R42, RZ, P0 ;  /* 0x000000ff2a00d20b */ /* 0x000fe4000070d000 */
[----:B------:R-:W-:Y:S01]  /*6700*/  ISETP.GE.AND P1, PT, R3, UR15, PT ;  /* 0x0000000f03007c0c */ /* 0x000fe2000bf26270 */
[----:B------:R-:W-:Y:S01]  /*6710*/  IMAD.MOV.U32 R3, RZ, RZ, 0x1 ;  /* 0x00000001ff037424 */ /* 0x000fe200078e00ff */
[----:B------:R-:W-:-:S02]  /*6720*/  @!P2 FSETP.NEU.AND P3, PT, R0, RZ, P3 ;  /* 0x000000ff0000a20b */ /* 0x000fc40001f6d000 */
[----:B------:R-:W-:Y:S02]  /*6730*/  @!P5 SEL R3, RZ, 0x1, !P0 ;  /* 0x00000001ff03d807 */ /* 0x000fe40004000000 */
[C---:B------:R-:W-:Y:S02]  /*6740*/  @!P4 ISETP.GT.AND P0, PT, R47.reuse, -0x1, PT ;  /* 0xffffffff2f00c80c */ /* 0x040fe40003f04270 */
[----:B------:R-:W-:Y:S02]  /*6750*/  @!P2 SEL R2, RZ, 0x1, !P3 ;  /* 0x00000001ff02a807 */ /* 0x000fe40005800000 */
[----:B------:R-:W-:Y:S01]  /*6760*/  ISETP.GE.AND P2, PT, R4, UR15, PT ;  /* 0x0000000f04007c0c */ /* 0x000fe2000bf46270 */
[----:B------:R-:W-:Y:S01]  /*6770*/  IMAD.MOV.U32 R4, RZ, RZ, 0x1 ;  /* 0x00000001ff047424 */ /* 0x000fe200078e00ff */
[----:B------:R-:W-:Y:S02]  /*6780*/  @!P4 FSETP.NEU.AND P5, PT, R47, RZ, P0 ;  /* 0x000000ff2f00c20b */ /* 0x000fe400007ad000 */
[----:B------:R-:W-:Y:S01]  /*6790*/  ISETP.GE.AND P3, PT, R5, UR15, PT ;  /* 0x0000000f05007c0c */ /* 0x000fe2000bf66270 */
[----:B------:R-:W-:Y:S01]  /*67a0*/  VIADD R5, R11, 0xb ;  /* 0x0000000b0b057836 */ /* 0x000fe20000000000 */
[----:B------:R-:W-:-:S02]  /*67b0*/  @!P6 ISETP.GT.AND P0, PT, R52, -0x1, PT ;  /* 0xffffffff3400e80c */ /* 0x000fc40003f04270 */
[----:B------:R-:W-:Y:S02]  /*67c0*/  @!P4 SEL R4, RZ, 0x1, !P5 ;  /* 0x00000001ff04c807 */ /* 0x000fe40006800000 */
[----:B------:R-:W-:Y:S02]  /*67d0*/  @!P6 FSETP.NEU.AND P0, PT, R52, RZ, P0 ;  /* 0x000000ff3400e20b */ /* 0x000fe4000070d000 */
[----:B------:R-:W-:Y:S01]  /*67e0*/  ISETP.GE.AND P5, PT, R5, UR15, PT ;  /* 0x0000000f05007c0c */ /* 0x000fe2000bfa6270 */
[----:B------:R-:W-:Y:S01]  /*67f0*/  IMAD.MOV.U32 R5, RZ, RZ, 0x1 ;  /* 0x00000001ff057424 */ /* 0x000fe200078e00ff */
[----:B------:R-:W-:Y:S02]  /*6800*/  @!P6 SEL R5, RZ, 0x1, !P0 ;  /* 0x00000001ff05e807 */ /* 0x000fe40004000000 */
[----:B------:R-:W-:Y:S02]  /*6810*/  @!P1 ISETP.GT.AND P6, PT, R53, -0x1, PT ;  /* 0xffffffff3500980c */ /* 0x000fe40003fc4270 */
[----:B------:R-:W-:-:S02]  /*6820*/  @!P2 ISETP.GT.AND P0, PT, R51, -0x1, PT ;  /* 0xffffffff3300a80c */ /* 0x000fc40003f04270 */
[----:B------:R-:W-:Y:S02]  /*6830*/  @!P1 FSETP.NEU.AND P6, PT, R53, RZ, P6 ;  /* 0x000000ff3500920b */ /* 0x000fe400037cd000 */
[----:B------:R-:W-:Y:S01]  /*6840*/  ISETP.GE.AND P4, PT, R6, UR15, PT ;  /* 0x0000000f06007c0c */ /* 0x000fe2000bf86270 */
[----:B------:R-:W-:Y:S01]  /*6850*/  IMAD.MOV.U32 R6, RZ, RZ, 0x1 ;  /* 0x00000001ff067424 */ /* 0x000fe200078e00ff */
[----:B------:R-:W-:Y:S02]  /*6860*/  @!P2 FSETP.NEU.AND P0, PT, R51, RZ, P0 ;  /* 0x000000ff3300a20b */ /* 0x000fe4000070d000 */
[----:B------:R-:W-:Y:S02]  /*6870*/  @!P1 SEL R6, RZ, 0x1, !P6 ;  /* 0x00000001ff069807 */ /* 0x000fe40007000000 */
[----:B-1----:R-:W-:Y:S02]  /*6880*/  @!P3 ISETP.GT.AND P1, PT, R50, -0x1, PT ;  /* 0xffffffff3200b80c */ /* 0x002fe40003f24270 */
[----:B------:R-:W-:-:S02]  /*6890*/  @!P2 SEL R9, RZ, 0x1, !P0 ;  /* 0x00000001ff09a807 */ /* 0x000fc40004000000 */
[----:B------:R-:W-:Y:S01]  /*68a0*/  ISETP.GE.AND P2, PT, R12, UR15, PT ;  /* 0x0000000f0c007c0c */ /* 0x000fe2000bf46270 */
[C---:B------:R-:W-:Y:S01]  /*68b0*/  VIADD R12, R11.reuse, 0xf ;  /* 0x0000000f0b0c7836 */ /* 0x040fe20000000000 */
[----:B------:R-:W-:Y:S01]  /*68c0*/  ISETP.GE.AND P6, PT, R10, UR15, PT ;  /* 0x0000000f0a007c0c */ /* 0x000fe2000bfc6270 */
[----:B------:R-:W-:Y:S01]  /*68d0*/  VIADD R11, R11, 0x10 ;  /* 0x000000100b0b7836 */ /* 0x000fe20000000000 */
[----:B--2---:R-:W-:Y:S01]  /*68e0*/  @!P5 ISETP.GT.AND P0, PT, R46, -0x1, PT ;  /* 0xffffffff2e00d80c */ /* 0x004fe20003f04270 */
[----:B------:R-:W-:Y:S01]  /*68f0*/  IMAD.MOV.U32 R10, RZ, RZ, 0x1 ;  /* 0x00000001ff0a7424 */ /* 0x000fe200078e00ff */
[----:B------:R-:W-:Y:S02]  /*6900*/  @!P3 FSETP.NEU.AND P1, PT, R50, RZ, P1 ;  /* 0x000000ff3200b20b */ /* 0x000fe40000f2d000 */
[----:B------:R-:W-:Y:S02]  /*6910*/  @!P5 FSETP.NEU.AND P0, PT, R46, RZ, P0 ;  /* 0x000000ff2e00d20b */ /* 0x000fe4000070d000 */
[----:B------:R-:W-:-:S02]  /*6920*/  @!P3 SEL R10, RZ, 0x1, !P1 ;  /* 0x00000001ff0ab807 */ /* 0x000fc40004800000 */
[----:B------:R-:W-:Y:S01]  /*6930*/  ISETP.GE.AND P1, PT, R11, UR15, PT ;  /* 0x0000000f0b007c0c */ /* 0x000fe2000bf26270 */
[----:B------:R-:W-:Y:S01]  /*6940*/  IMAD.MOV.U32 R11, RZ, RZ, 0x1 ;  /* 0x00000001ff0b7424 */ /* 0x000fe200078e00ff */
[----:B------:R-:W-:Y:S02]  /*6950*/  IADD3 R13, PT, PT, R34, R38, R43 ;  /* 0x00000026220d7210 */ /* 0x000fe40007ffe02b */
[----:B------:R-:W-:Y:S02]  /*6960*/  @!P5 SEL R11, RZ, 0x1, !P0 ;  /* 0x00000001ff0bd807 */ /* 0x000fe40004000000 */
[----:B------:R-:W-:Y:S02]  /*6970*/  ISETP.GE.AND P3, PT, R12, UR15, PT ;  /* 0x0000000f0c007c0c */ /* 0x000fe4000bf66270 */
[----:B------:R-:W-:Y:S02]  /*6980*/  @!P4 ISETP.GT.AND P5, PT, R44, -0x1, PT ;  /* 0xffffffff2c00c80c */ /* 0x000fe40003fa4270 */
[----:B------:R-:W-:-:S02]  /*6990*/  IADD3 R13, PT, PT, R2, R26, R13 ;  /* 0x0000001a020d7210 */ /* 0x000fc40007ffe00d */
[----:B------:R-:W-:Y:S02]  /*69a0*/  @!P6 ISETP.GT.AND P0, PT, R40, -0x1, PT ;  /* 0xffffffff2800e80c */ /* 0x000fe40003f04270 */
[----:B------:R-:W-:Y:S02]  /*69b0*/  @!P4 FSETP.NEU.AND P5, PT, R44, RZ, P5 ;  /* 0x000000ff2c00c20b */ /* 0x000fe40002fad000 */
[----:B------:R-:W-:Y:S02]  /*69c0*/  IADD3 R13, PT, PT, R4, R3, R13 ;  /* 0x00000003040d7210 */ /* 0x000fe40007ffe00d */
[----:B------:R-:W-:Y:S02]  /*69d0*/  @!P6 FSETP.NEU.AND P0, PT, R40, RZ, P0 ;  /* 0x000000ff2800e20b */ /* 0x000fe4000070d000 */
[----:B------:R-:W-:Y:S02]  /*69e0*/  @!P4 SEL R20, RZ, 0x1, !P5 ;  /* 0x00000001ff14c807 */ /* 0x000fe40006800000 */
[----:B0-----:R-:W-:-:S02]  /*69f0*/  @!P2 ISETP.GT.AND P5, PT, R36, -0x1, PT ;  /* 0xffffffff2400a80c */ /* 0x001fc40003fa4270 */
[----:B------:R-:W-:Y:S02]  /*6a00*/  IADD3 R13, PT, PT, R6, R5, R13 ;  /* 0x00000005060d7210 */ /* 0x000fe40007ffe00d */
[----:B------:R-:W-:Y:S02]  /*6a10*/  @!P6 SEL R21, RZ, 0x1, !P0 ;  /* 0x00000001ff15e807 */ /* 0x000fe40004000000 */
[----:B---3--:R-:W-:Y:S02]  /*6a20*/  @!P3 ISETP.GT.AND P4, PT, R7, -0x1, PT ;  /* 0xffffffff0700b80c */ /* 0x008fe40003f84270 */
[----:B------:R-:W-:Y:S02]  /*6a30*/  @!P1 ISETP.GT.AND P0, PT, R8, -0x1, PT ;  /* 0xffffffff0800980c */ /* 0x000fe40003f04270 */
[----:B------:R-:W-:Y:S02]  /*6a40*/  @!P2 FSETP.NEU.AND P5, PT, R36, RZ, P5 ;  /* 0x000000ff2400a20b */ /* 0x000fe40002fad000 */
[----:B------:R-:W-:-:S02]  /*6a50*/  IADD3 R13, PT, PT, R10, R9, R13 ;  /* 0x000000090a0d7210 */ /* 0x000fc40007ffe00d */
[----:B------:R-:W-:Y:S02]  /*6a60*/  @!P3 FSETP.NEU.AND P4, PT, R7, RZ, P4 ;  /* 0x000000ff0700b20b */ /* 0x000fe4000278d000 */
[----:B------:R-:W-:Y:S02]  /*6a70*/  @!P1 FSETP.NEU.AND P0, PT, R8, RZ, P0 ;  /* 0x000000ff0800920b */ /* 0x000fe4000070d000 */
[----:B------:R-:W-:Y:S02]  /*6a80*/  @!P2 SEL R22, RZ, 0x1, !P5 ;  /* 0x00000001ff16a807 */ /* 0x000fe40006800000 */
[----:B------:R-:W-:Y:S02]  /*6a90*/  IADD3 R13, PT, PT, R20, R11, R13 ;  /* 0x0000000b140d7210 */ /* 0x000fe40007ffe00d */
[----:B------:R-:W-:Y:S02]  /*6aa0*/  @!P3 SEL R23, RZ, 0x1, !P4 ;  /* 0x00000001ff17b807 */ /* 0x000fe40006000000 */
[----:B------:R-:W-:-:S02]  /*6ab0*/  @!P1 SEL R24, RZ, 0x1, !P0 ;  /* 0x00000001ff189807 */ /* 0x000fc40004000000 */
[----:B------:R-:W-:Y:S02]  /*6ac0*/  IADD3 R13, PT, PT, R22, R21, R13 ;  /* 0x00000015160d7210 */ /* 0x000fe40007ffe00d */
[----:B------:R-:W-:Y:S02]  /*6ad0*/  ISETP.NE.AND P1, PT, R30, 0x1f, PT ;  /* 0x0000001f1e00780c */ /* 0x000fe40003f25270 */
[----:B------:R-:W-:Y:S02]  /*6ae0*/  IADD3 R13, PT, PT, R24, R23, R13 ;  /* 0x00000017180d7210 */ /* 0x000fe40007ffe00d */
[C---:B------:R-:W-:Y:S02]  /*6af0*/  ISETP.NE.AND P6, PT, R29.reuse, 0x5, PT ;  /* 0x000000051d00780c */ /* 0x040fe40003fc5270 */
[C---:B------:R-:W-:Y:S01]  /*6b00*/  ISETP.NE.AND P5, PT, R29.reuse, 0x6, PT ;  /* 0x000000061d00780c */ /* 0x040fe20003fa5270 */
[----:B------:R-:W0:Y:S01]  /*6b10*/  SHFL.UP P0, R12, R13, 0x1, RZ ;  /* 0x042000000d0c7989 */ /* 0x000e2200000000ff */
[----:B------:R-:W-:-:S02]  /*6b20*/  ISETP.NE.AND P4, PT, R29, 0x7, PT ;  /* 0x000000071d00780c */ /* 0x000fc40003f85270 */
[C---:B------:R-:W-:Y:S02]  /*6b30*/  ISETP.NE.AND P3, PT, R29.reuse, 0x8, PT ;  /* 0x000000081d00780c */ /* 0x040fe40003f65270 */
[----:B------:R-:W-:Y:S02]  /*6b40*/  ISETP.NE.AND P2, PT, R29, 0x9, PT ;  /* 0x000000091d00780c */ /* 0x000fe40003f45270 */
[----:B------:R-:W-:-:S04]  /*6b50*/  @!P1 SHF.R.U32.HI R16, RZ, 0x3, R49 ;  /* 0x00000003ff109819 */ /* 0x000fc80000011631 */
[----:B------:R-:W-:Y:S01]  /*6b60*/  @!P1 LOP3.LUT R33, R16, 0x7c, RZ, 0xc0, !PT ;  /* 0x0000007c10219812 */ /* 0x000fe200078ec0ff */
        /* <DEDUP_REMOVED lines=9> */
[----:B------:R-:W-:-:S04]  /*6c00*/  ISETP.NE.AND P0, PT, R29, 0x2, PT ;  /* 0x000000021d00780c */ /* 0x000fc80003f05270 */
[----:B------:R0:W-:Y:S01]  /*6c10*/  @!P1 STS [R33+UR4], R28 ;  /* 0x0000001c21009988 */ /* 0x0001e20008000804 */
[----:B------:R-:W-:Y:S01]  /*6c20*/  BAR.SYNC.DEFER_BLOCKING 0x0 ;  /* 0x0000000000007b1d */ /* 0x000fe20000010000 */
[----:B------:R-:W-:Y:S01]  /*6c30*/  ISETP.NE.AND P1, PT, R29, 0x3, PT ;  /* 0x000000031d00780c */ /* 0x000fe20003f25270 */
[----:B0-----:R-:W-:-:S04]  /*6c40*/  IMAD.IADD R33, R37, 0x1, R2 ;  /* 0x0000000125217824 */ /* 0x001fc800078e0202 */
[----:B------:R-:W-:Y:S01]  /*6c50*/  IMAD.IADD R32, R33, 0x1, R3 ;  /* 0x0000000121207824 */ /* 0x000fe200078e0203 */
[----:B------:R-:W0:Y:S04]  /*6c60*/  LDS.128 R16, [UR4] ;  /* 0x00000004ff107984 */ /* 0x000e280008000c00 */
[----:B------:R-:W1:Y:S01]  /*6c70*/  LDS.128 R12, [UR4+0x10] ;  /* 0x00001004ff0c7984 */ /* 0x000e620008000c00 */
[----:B0-----:R-:W-:Y:S02]  /*6c80*/  R2UR UR17, R17 ;  /* 0x00000000111172ca */ /* 0x001fe400000e0000 */
[----:B------:R-:W-:Y:S02]  /*6c90*/  R2UR UR16, R16 ;  /* 0x00000000101072ca */ /* 0x000fe400000e0000 */
[----:B------:R-:W-:-:S02]  /*6ca0*/  R2UR UR15, R18 ;  /* 0x00000000120f72ca */ /* 0x000fc400000e0000 */
[----:B------:R-:W-:Y:S02]  /*6cb0*/  R2UR UR13, R19 ;  /* 0x00000000130d72ca */ /* 0x000fe400000e0000 */
[----:B------:R-:W0:Y:S01]  /*6cc0*/  LDS.128 R16, [UR4+0x20] ;  /* 0x00002004ff107984 */ /* 0x000e220008000c00 */
[----:B-1----:R-:W-:Y:S02]  /*6cd0*/  R2UR UR18, R12 ;  /* 0x000000000c1272ca */ /* 0x002fe400000e0000 */
[----:B------:R-:W-:Y:S02]  /*6ce0*/  R2UR UR23, R13 ;  /* 0x000000000d1772ca */ /* 0x000fe400000e0000 */
[----:B------:R-:W-:Y:S02]  /*6cf0*/  R2UR UR22, R14 ;  /* 0x000000000e1672ca */ /* 0x000fe400000e0000 */
[----:B------:R-:W-:Y:S01]  /*6d00*/  UIADD3 UR6, UPT, UPT, UR16, UR17, URZ ;  /* 0x0000001110067290 */ /* 0x000fe2000fffe0ff */
[----:B------:R-:W-:-:S03]  /*6d10*/  R2UR UR24, R15 ;  /* 0x000000000f1872ca */ /* 0x000fc600000e0000 */
[----:B------:R-:W-:Y:S02]  /*6d20*/  UIADD3 UR5, UPT, UPT, UR15, UR6, URZ ;  /* 0x000000060f057290 */ /* 0x000fe4000fffe0ff */
[----:B------:R-:W-:-:S05]  /*6d30*/  IMAD.U32 R31, RZ, RZ, UR6 ;  /* 0x00000006ff1f7e24 */ /* 0x000fca000f8e00ff */
[----:B------:R-:W-:Y:S01]  /*6d40*/  SEL R12, R31, UR16, !P0 ;  /* 0x000000101f0c7c07 */ /* 0x000fe2000c000000 */
[----:B------:R-:W-:Y:S01]  /*6d50*/  IMAD.U32 R31, RZ, RZ, UR5 ;  /* 0x00000005ff1f7e24 */ /* 0x000fe2000f8e00ff */
[----:B------:R-:W-:Y:S01]  /*6d60*/  UIADD3 UR5, UPT, UPT, UR13, UR5, URZ ;  /* 0x000000050d057290 */ /* 0x000fe2000fffe0ff */
[----:B------:R-:W-:-:S03]  /*6d70*/  ISETP.NE.AND P0, PT, R30, RZ, PT ;  /* 0x000000ff1e00720c */ /* 0x000fc60003f05270 */
[----:B------:R-:W-:Y:S01]  /*6d80*/  SEL R12, R31, R12, !P1 ;  /* 0x0000000c1f0c7207 */ /* 0x000fe20004800000 */
[----:B------:R-:W-:Y:S01]  /*6d90*/  UIADD3 UR6, UPT, UPT, UR5, UR18, URZ ;  /* 0x0000001205067290 */ /* 0x000fe2000fffe0ff */
[----:B------:R-:W-:Y:S01]  /*6da0*/  ISETP.NE.AND P1, PT, R29, 0x4, PT ;  /* 0x000000041d00780c */ /* 0x000fe20003f25270 */
[----:B------:R-:W-:-:S03]  /*6db0*/  IMAD.IADD R31, R32, 0x1, R4 ;  /* 0x00000001201f7824 */ /* 0x000fc600078e0204 */
[----:B------:R-:W-:Y:S01]  /*6dc0*/  SEL R12, R12, UR5, P1 ;  /* 0x000000050c0c7c07 */ /* 0x000fe20008800000 */
[----:B------:R-:W-:Y:S01]  /*6dd0*/  IMAD.IADD R30, R31, 0x1, R5 ;  /* 0x000000011f1e7824 */ /* 0x000fe200078e0205 */
[C---:B------:R-:W-:Y:S02]  /*6de0*/  ISETP.NE.AND P1, PT, R29.reuse, 0xa, PT ;  /* 0x0000000a1d00780c */ /* 0x040fe40003f25270 */
[----:B------:R-:W-:Y:S01]  /*6df0*/  SEL R48, R12, UR6, P6 ;  /* 0x000000060c307c07 */ /* 0x000fe2000b000000 */
[----:B------:R-:W-:Y:S01]  /*6e00*/  UIADD3 UR6, UPT, UPT, UR23, UR6, URZ ;  /* 0x0000000617067290 */ /* 0x000fe2000fffe0ff */
[----:B------:R-:W-:Y:S01]  /*6e10*/  ISETP.NE.AND P6, PT, R29, 0xb, PT ;  /* 0x0000000b1d00780c */ /* 0x000fe20003fc5270 */
[----:B------:R-:W-:Y:S02]  /*6e20*/  IMAD.IADD R29, R30, 0x1, R6 ;  /* 0x000000011e1d7824 */ /* 0x000fe400078e0206 */
[----:B------:R-:W-:Y:S01]  /*6e30*/  UIADD3 UR5, UPT, UPT, UR22, UR6, URZ ;  /* 0x0000000616057290 */ /* 0x000fe2000fffe0ff */
[----:B0-----:R-:W-:Y:S01]  /*6e40*/  R2UR UR19, R16 ;  /* 0x00000000101372ca */ /* 0x001fe200000e0000 */
[----:B------:R-:W-:Y:S01]  /*6e50*/  IMAD.IADD R12, R29, 0x1, R9 ;  /* 0x000000011d0c7824 */ /* 0x000fe200078e0209 */
[----:B------:R-:W-:-:S02]  /*6e60*/  R2UR UR20, R17 ;  /* 0x00000000111472ca */ /* 0x000fc400000e0000 */
[----:B------:R-:W-:Y:S01]  /*6e70*/  SEL R48, R48, UR6, P5 ;  /* 0x0000000630307c07 */ /* 0x000fe2000a800000 */
[----:B------:R-:W-:Y:S01]  /*6e80*/  UIADD3 UR6, UPT, UPT, UR24, UR5, URZ ;  /* 0x0000000518067290 */ /* 0x000fe2000fffe0ff */
[----:B------:R-:W-:Y:S01]  /*6e90*/  R2UR UR25, R18 ;  /* 0x00000000121972ca */ /* 0x000fe200000e0000 */
[----:B------:R-:W-:Y:S01]  /*6ea0*/  IMAD.IADD R17, R12, 0x1, R10 ;  /* 0x000000010c117824 */ /* 0x000fe200078e020a */
[----:B------:R-:W-:Y:S02]  /*6eb0*/  SEL R48, R48, UR5, P4 ;  /* 0x0000000530307c07 */ /* 0x000fe4000a000000 */
[----:B------:R-:W-:Y:S01]  /*6ec0*/  R2UR UR21, R19 ;  /* 0x00000000131572ca */ /* 0x000fe200000e0000 */
[----:B------:R-:W-:Y:S01]  /*6ed0*/  IMAD.IADD R16, R17, 0x1, R11 ;  /* 0x0000000111107824 */ /* 0x000fe200078e020b */
[----:B------:R-:W-:Y:S01]  /*6ee0*/  SEL R48, R48, UR6, P3 ;  /* 0x0000000630307c07 */ /* 0x000fe20009800000 */
[----:B------:R-:W-:Y:S02]  /*6ef0*/  UIADD3 UR5, UPT, UPT, UR6, UR19, URZ ;  /* 0x0000001306057290 */ /* 0x000fe4000fffe0ff */
[----:B------:R-:W-:-:S02]  /*6f00*/  IMAD.IADD R15, R16, 0x1, R20 ;  /* 0x00000001100f7824 */ /* 0x000fc400078e0214 */
[----:B------:R-:W-:Y:S02]  /*6f10*/  UIADD3 UR6, UPT, UPT, UR20, UR5, URZ ;  /* 0x0000000514067290 */ /* 0x000fe4000fffe0ff */
[----:B------:R-:W-:Y:S01]  /*6f20*/  SEL R48, R48, UR5, P2 ;  /* 0x0000000530307c07 */ /* 0x000fe20009000000 */
[----:B------:R-:W-:Y:S01]  /*6f30*/  IMAD.IADD R14, R15, 0x1, R21 ;  /* 0x000000010f0e7824 */ /* 0x000fe200078e0215 */
[----:B------:R-:W-:Y:S02]  /*6f40*/  UIADD3 UR5, UPT, UPT, UR25, UR6, URZ ;  /* 0x0000000619057290 */ /* 0x000fe4000fffe0ff */
[----:B------:R-:W-:Y:S01]  /*6f50*/  SEL R48, R48, UR6, P1 ;  /* 0x0000000630307c07 */ /* 0x000fe20008800000 */
[----:B------:R-:W-:Y:S01]  /*6f60*/  UIMAD UR6, UR7, UR9, UR8 ;  /* 0x00000009070672a4 */ /* 0x000fe2000f8e0208 */
[----:B------:R-:W-:Y:S01]  /*6f70*/  IMAD.IADD R13, R14, 0x1, R22 ;  /* 0x000000010e0d7824 */ /* 0x000fe200078e0216 */
[----:B------:R-:W-:Y:S02]  /*6f80*/  ISETP.GE.U32.AND P1, PT, R49, 0x20, PT ;  /* 0x000000203100780c */ /* 0x000fe40003f26070 */
[----:B------:R-:W-:Y:S01]  /*6f90*/  UIMAD UR6, UR6, -0x1980, UR14 ;  /* 0xffffe680060678a4 */ /* 0x000fe2000f8e020e */
[----:B------:R-:W-:Y:S01]  /*6fa0*/  IMAD.IADD R18, R13, 0x1, R23 ;  /* 0x000000010d127824 */ /* 0x000fe200078e0217 */
[----:B------:R-:W-:-:S02]  /*6fb0*/  SEL R48, R48, UR5, P6 ;  /* 0x0000000530307c07 */ /* 0x000fc4000b000000 */
[----:B------:R-:W-:Y:S02]  /*6fc0*/  UIADD3 UR6, UPT, UPT, UR5, UR6, UR21 ;  /* 0x0000000605067290 */ /* 0x000fe4000fffe015 */
[----:B------:R-:W-:Y:S02]  /*6fd0*/  IADD3 R28, PT, PT, R28, -R24, -R18 ;  /* 0x800000181c1c7210 */ /* 0x000fe40007ffe812 */
[----:B------:R-:W-:Y:S01]  /*6fe0*/  UIADD3 UR6, UPT, UPT, UR6, -0x1980, URZ ;  /* 0xffffe68006067890 */ /* 0x000fe2000fffe0ff */
[----:B------:R-:W-:Y:S02]  /*6ff0*/  SEL R48, R48, RZ, P1 ;  /* 0x000000ff30307207 */ /* 0x000fe40000800000 */
[----:B------:R-:W-:Y:S01]  /*7000*/  SEL R19, R28, RZ, P0 ;  /* 0x000000ff1c137207 */ /* 0x000fe20000000000 */
[----:B------:R-:W-:-:S04]  /*7010*/  UISETP.GT.AND UP0, UPT, UR6, 0x180, UPT ;  /* 0x000001800600788c */ /* 0x000fc8000bf04270 */
[----:B------:R-:W-:-:S04]  /*7020*/  IMAD.IADD R48, R48, 0x1, R19 ;  /* 0x0000000130307824 */ /* 0x000fc800078e0213 */
[--C-:B------:R-:W-:Y:S02]  /*7030*/  IMAD.IADD R28, R12, 0x1, R48.reuse ;  /* 0x000000010c1c7824 */ /* 0x100fe400078e0230 */
[--C-:B------:R-:W-:Y:S02]  /*7040*/  IMAD.IADD R45, R45, 0x1, R48.reuse ;  /* 0x000000012d2d7824 */ /* 0x100fe400078e0230 */
[--C-:B------:R-:W-:Y:S02]  /*7050*/  IMAD.IADD R41, R41, 0x1, R48.reuse ;  /* 0x0000000129297824 */ /* 0x100fe400078e0230 */
[--C-:B------:R-:W-:Y:S02]  /*7060*/  IMAD.IADD R37, R37, 0x1, R48.reuse ;  /* 0x0000000125257824 */ /* 0x100fe400078e0230 */
[--C-:B------:R-:W-:Y:S02]  /*7070*/  IMAD.IADD R33, R33, 0x1, R48.reuse ;  /* 0x0000000121217824 */ /* 0x100fe400078e0230 */
[----:B------:R-:W-:-:S02]  /*7080*/  IMAD.IADD R32, R32, 0x1, R48 ;  /* 0x0000000120207824 */ /* 0x000fc400078e0230 */
        /* <DEDUP_REMOVED lines=8> */
[----:B------:R-:W-:Y:S02]  /*7110*/  IMAD.IADD R12, R18, 0x1, R48 ;  /* 0x00000001120c7824 */ /* 0x000fe400078e0230 */
[----:B------:R-:W-:Y:S01]  /*7120*/  IMAD.IADD R49, R48, 0x1, R43 ;  /* 0x0000000130317824 */ /* 0x000fe200078e022b */
[----:B------:R-:W-:Y:S06]  /*7130*/  BRA.U UP0, `(.L_x_367) ;  /* 0x00000011003c7547 */ /* 0x000fec000b800000 */
[----:B------:R-:W-:Y:S01]  /*7140*/  ISETP.GE.AND P0, PT, R48, UR6, PT ;  /* 0x0000000630007c0c */ /* 0x000fe2000bf06270 */
[----:B------:R-:W-:Y:S03]  /*7150*/  BSSY.RECONVERGENT B2, `(.L_x_368) ;  /* 0x000000e000027945 */ /* 0x000fe60003800200 */
[----:B------:R-:W-:-:S13]  /*7160*/  ISETP.NE.AND P0, PT, R43, RZ, !P0 ;  /* 0x000000ff2b00720c */ /* 0x000fda0004705270 */
[----:B------:R-:W-:Y:S05]  /*7170*/  @!P0 BRA `(.L_x_369) ;  /* 0x00000000002c8947 */ /* 0x000fea0003800000 */
[----:B------:R-:W-:Y:S01]  /*7180*/  UISETP.NE.AND UP0, UPT, UR12, URZ, UPT ;  /* 0x000000ff0c00728c */ /* 0x000fe2000bf05270 */
[----:B------:R-:W-:-:S08]  /*7190*/  CS2R R18, SRZ ;  /* 0x0000000000127805 */ /* 0x000fd0000001ff00 */
[----:B------:R-:W-:Y:S05]  /*71a0*/  BRA.U UP0, `(.L_x_370) ;  /* 0x0000000100087547 */ /* 0x000fea000b800000 */
[----:B------:R-:W0:Y:S02]  /*71b0*/  LDC.64 R18, c[0x0][0x3d0] ;  /* 0x0000f400ff127b82 */ /* 0x000e240000000a00 */
[----:B0-----:R-:W5:Y:S02]  /*71c0*/  LDG.E.64 R18, desc[UR10][R18.64] ;  /* 0x0000000a12127981 */ /* 0x001f64000c1e1b00 */
.L_x_370:
[----:B------:R-:W0:Y:S01]  /*71d0*/  LDCU.64 UR8, c[0x0][0x390] ;  /* 0x00007200ff0877ac */ /* 0x000e220008000a00 */
[----:B-----5:R-:W-:-:S04]  /*71e0*/  IADD3 R43, P0, PT, R48, R18, RZ ;  /* 0x00000012302b7210 */ /* 0x020fc80007f1e0ff */
[----:B------:R-:W-:Y:S02]  /*71f0*/  LEA.HI.X.SX32 R48, R48, R19, 0x1, P0 ;  /* 0x0000001330307211 */ /* 0x000fe400000f0eff */
[----:B0-----:R-:W-:-:S04]  /*7200*/  LEA R18, P0, R43, UR8, 0x2 ;  /* 0x000000082b127c11 */ /* 0x001fc8000f8010ff */
[----:B------:R-:W-:-:S05]  /*7210*/  LEA.HI.X R19, R43, UR9, R48, 0x2, P0 ;  /* 0x000000092b137c11 */ /* 0x000fca00080f1430 */
[----:B------:R0:W-:Y:S04]  /*7220*/  STG.E desc[UR10][R18.64], R39 ;  /* 0x0000002712007986 */ /* 0x0001e8000c10190a */
.L_x_369:
[----:B------:R-:W-:Y:S05]  /*7230*/  BSYNC.RECONVERGENT B2 ;  /* 0x0000000000027941 */ /* 0x000fea0003800200 */
.L_x_368:
[----:B------:R-:W-:Y:S01]  /*7240*/  ISETP.GE.AND P0, PT, R49, UR6, PT ;  /* 0x0000000631007c0c */ /* 0x000fe2000bf06270 */
[----:B------:R-:W-:Y:S03]  /*7250*/  BSSY.RECONVERGENT B2, `(.L_x_371) ;  /* 0x000000e000027945 */ /* 0x000fe60003800200 */
[----:B------:R-:W-:-:S13]  /*7260*/  ISETP.EQ.OR P0, PT, R38, RZ, P0 ;  /* 0x000000ff2600720c */ /* 0x000fda0000702670 */
[----:B------:R-:W-:Y:S05]  /*7270*/  @P0 BRA `(.L_x_372) ;  /* 0x00000000002c0947 */ /* 0x000fea0003800000 */
[----:B------:R-:W-:Y:S01]  /*7280*/  UISETP.NE.AND UP0, UPT, UR12, URZ, UPT ;  /* 0x000000ff0c00728c */ /* 0x000fe2000bf05270 */
[----:B0-----:R-:W-:Y:S01]  /*7290*/  CS2R R18, SRZ ;  /* 0x0000000000127805 */ /* 0x001fe2000001ff00 */
[----:B------:R-:W0:Y:S07]  /*72a0*/  LDCU.64 UR8, c[0x0][0x390] ;  /* 0x00007200ff0877ac */ /* 0x000e2e0008000a00 */
[----:B------:R-:W-:Y:S05]  /*72b0*/  BRA.U UP0, `(.L_x_373) ;  /* 0x0000000100087547 */ /* 0x000fea000b800000 */
[----:B------:R-:W1:Y:S02]  /*72c0*/  LDC.64 R18, c[0x0][0x3d0] ;  /* 0x0000f400ff127b82 */ /* 0x000e640000000a00 */
[----:B-1----:R-:W5:Y:S02]  /*72d0*/  LDG.E.64 R18, desc[UR10][R18.64] ;  /* 0x0000000a12127981 */ /* 0x002f64000c1e1b00 */
.L_x_373:
[----:B-----5:R-:W-:-:S04]  /*72e0*/  IADD3 R38, P0, PT, R49, R18, RZ ;  /* 0x0000001231267210 */ /* 0x020fc80007f1e0ff */
[----:B------:R-:W-:Y:S02]  /*72f0*/  LEA.HI.X.SX32 R19, R49, R19, 0x1, P0 ;  /* 0x0000001331137211 */ /* 0x000fe400000f0eff */
[----:B0-----:R-:W-:-:S04]  /*7300*/  LEA R18, P0, R38, UR8, 0x2 ;  /* 0x0000000826127c11 */ /* 0x001fc8000f8010ff */
[----:B------:R-:W-:-:S05]  /*7310*/  LEA.HI.X R19, R38, UR9, R19, 0x2, P0 ;  /* 0x0000000926137c11 */ /* 0x000fca00080f1413 */
[----:B------:R1:W-:Y:S04]  /*7320*/  STG.E desc[UR10][R18.64], R35 ;  /* 0x0000002312007986 */ /* 0x0003e8000c10190a */
.L_x_372:
[----:B------:R-:W-:Y:S05]  /*7330*/  BSYNC.RECONVERGENT B2 ;  /* 0x0000000000027941 */ /* 0x000fea0003800200 */
.L_x_371:
[----:B------:R-:W-:Y:S01]  /*7340*/  ISETP.GE.AND P0, PT, R45, UR6, PT ;  /* 0x000000062d007c0c */ /* 0x000fe2000bf06270 */
[----:B------:R-:W-:Y:S03]  /*7350*/  BSSY.RECONVERGENT B2, `(.L_x_374) ;  /* 0x000000e000027945 */ /* 0x000fe60003800200 */
[----:B------:R-:W-:-:S13]  /*7360*/  ISETP.EQ.OR P0, PT, R34, RZ, P0 ;  /* 0x000000ff2200720c */ /* 0x000fda0000702670 */
[----:B------:R-:W-:Y:S05]  /*7370*/  @P0 BRA `(.L_x_375) ;  /* 0x00000000002c0947 */ /* 0x000fea0003800000 */
[----:B------:R-:W-:Y:S01]  /*7380*/  UISETP.NE.AND UP0, UPT, UR12, URZ, UPT ;  /* 0x000000ff0c00728c */ /* 0x000fe2000bf05270 */
[----:B01----:R-:W-:Y:S01]  /*7390*/  CS2R R18, SRZ ;  /* 0x0000000000127805 */ /* 0x003fe2000001ff00 */
[----:B------:R-:W0:Y:S07]  /*73a0*/  LDCU.64 UR8, c[0x0][0x390] ;  /* 0x00007200ff0877ac */ /* 0x000e2e0008000a00 */
[----:B------:R-:W-:Y:S05]  /*73b0*/  BRA.U UP0, `(.L_x_376) ;  /* 0x0000000100087547 */ /* 0x000fea000b800000 */
[----:B------:R-:W1:Y:S02]  /*73c0*/  LDC.64 R18, c[0x0][0x3d0] ;  /* 0x0000f400ff127b82 */ /* 0x000e640000000a00 */
[----:B-1----:R-:W5:Y:S02]  /*73d0*/  LDG.E.64 R18, desc[UR10][R18.64] ;  /* 0x0000000a12127981 */ /* 0x002f64000c1e1b00 */
.L_x_376:
[----:B-----5:R-:W-:-:S04]  /*73e0*/  IADD3 R34, P0, PT, R45, R18, RZ ;  /* 0x000000122d227210 */ /* 0x020fc80007f1e0ff */
[----:B------:R-:W-:Y:S02]  /*73f0*/  LEA.HI.X.SX32 R19, R45, R19, 0x1, P0 ;  /* 0x000000132d137211 */ /* 0x000fe400000f0eff */
[----:B0-----:R-:W-:-:S04]  /*7400*/  LEA R18, P0, R34, UR8, 0x2 ;  /* 0x0000000822127c11 */ /* 0x001fc8000f8010ff */
[----:B------:R-:W-:-:S05]  /*7410*/  LEA.HI.X R19, R34, UR9, R19, 0x2, P0 ;  /* 0x0000000922137c11 */ /* 0x000fca00080f1413 */
[----:B------:R2:W-:Y:S04]  /*7420*/  STG.E desc[UR10][R18.64], R27 ;  /* 0x0000001b12007986 */ /* 0x0005e8000c10190a */
.L_x_375:
[----:B------:R-:W-:Y:S05]  /*7430*/  BSYNC.RECONVERGENT B2 ;  /* 0x0000000000027941 */ /* 0x000fea0003800200 */
.L_x_374:
[----:B------:R-:W-:Y:S01]  /*7440*/  ISETP.GE.AND P0, PT, R41, UR6, PT ;  /* 0x0000000629007c0c */ /* 0x000fe2000bf06270 */
[----:B------:R-:W-:Y:S03]  /*7450*/  BSSY.RECONVERGENT B2, `(.L_x_377) ;  /* 0x000000e000027945 */ /* 0x000fe60003800200 */
[----:B------:R-:W-:-:S13]  /*7460*/  ISETP.EQ.OR P0, PT, R26, RZ, P0 ;  /* 0x000000ff1a00720c */ /* 0x000fda0000702670 */
[----:B------:R-:W-:Y:S05]  /*7470*/  @P0 BRA `(.L_x_378) ;  /* 0x00000000002c0947 */ /* 0x000fea0003800000 */
[----:B------:R-:W-:Y:S01]  /*7480*/  UISETP.NE.AND UP0, UPT, UR12, URZ, UPT ;  /* 0x000000ff0c00728c */ /* 0x000fe2000bf05270 */
[----:B012---:R-:W-:Y:S01]  /*7490*/  CS2R R18, SRZ ;  /* 0x0000000000127805 */ /* 0x007fe2000001ff00 */
[----:B------:R-:W0:Y:S07]  /*74a0*/  LDCU.64 UR8, c[0x0][0x390] ;  /* 0x00007200ff0877ac */ /* 0x000e2e0008000a00 */
[----:B------:R-:W-:Y:S05]  /*74b0*/  BRA.U UP0, `(.L_x_379) ;  /* 0x0000000100087547 */ /* 0x000fea000b800000 */
[----:B------:R-:W1:Y:S02]  /*74c0*/  LDC.64 R18, c[0x0][0x3d0] ;  /* 0x0000f400ff127b82 */ /* 0x000e640000000a00 */
[----:B-1----:R-:W5:Y:S02]  /*74d0*/  LDG.E.64 R18, desc[UR10][R18.64] ;  /* 0x0000000a12127981 */ /* 0x002f64000c1e1b00 */
.L_x_379:
[----:B-----5:R-:W-:-:S04]  /*74e0*/  IADD3 R26, P0, PT, R41, R18, RZ ;  /* 0x00000012291a7210 */ /* 0x020fc80007f1e0ff */
[----:B------:R-:W-:Y:S02]  /*74f0*/  LEA.HI.X.SX32 R19, R41, R19, 0x1, P0 ;  /* 0x0000001329137211 */ /* 0x000fe400000f0eff */
[----:B0-----:R-:W-:-:S04]  /*7500*/  LEA R18, P0, R26, UR8, 0x2 ;  /* 0x000000081a127c11 */ /* 0x001fc8000f8010ff */
[----:B------:R-:W-:-:S05]  /*7510*/  LEA.HI.X R19, R26, UR9, R19, 0x2, P0 ;  /* 0x000000091a137c11 */ /* 0x000fca00080f1413 */
[----:B------:R3:W-:Y:S04]  /*7520*/  STG.E desc[UR10][R18.64], R25 ;  /* 0x0000001912007986 */ /* 0x0007e8000c10190a */
.L_x_378:
[----:B------:R-:W-:Y:S05]  /*7530*/  BSYNC.RECONVERGENT B2 ;  /* 0x0000000000027941 */ /* 0x000fea0003800200 */
.L_x_377:
[----:B------:R-:W-:Y:S01]  /*7540*/  ISETP.GE.AND P0, PT, R37, UR6, PT ;  /* 0x0000000625007c0c */ /* 0x000fe2000bf06270 */
[----:B------:R-:W-:Y:S03]  /*7550*/  BSSY.RECONVERGENT B2, `(.L_x_380) ;  /* 0x000000e000027945 */ /* 0x000fe60003800200 */
[----:B------:R-:W-:-:S13]  /*7560*/  ISETP.EQ.OR P0, PT, R2, RZ, P0 ;  /* 0x000000ff0200720c */ /* 0x000fda0000702670 */
[----:B------:R-:W-:Y:S05]  /*7570*/  @P0 BRA `(.L_x_381) ;  /* 0x00000000002c0947 */ /* 0x000fea0003800000 */
[----:B------:R-:W-:Y:S01]  /*7580*/  UISETP.NE.AND UP0, UPT, UR12, URZ, UPT ;  /* 0x000000ff0c00728c */ /* 0x000fe2000bf05270 */
[----:B0123--:R-:W-:Y:S01]  /*7590*/  CS2R R18, SRZ ;  /* 0x0000000000127805 */ /* 0x00ffe2000001ff00 */
[----:B------:R-:W0:Y:S07]  /*75a0*/  LDCU.64 UR8, c[0x0][0x390] ;  /* 0x00007200ff0877ac */ /* 0x000e2e0008000a00 */
[----:B------:R-:W-:Y:S05]  /*75b0*/  BRA.U UP0, `(.L_x_382) ;  /* 0x0000000100087547 */ /* 0x000fea000b800000 */
[----:B------:R-:W1:Y:S02]  /*75c0*/  LDC.64 R18, c[0x0][0x3d0] ;  /* 0x0000f400ff127b82 */ /* 0x000e640000000a00 */
[----:B-1----:R-:W5:Y:S02]  /*75d0*/  LDG.E.64 R18, desc[UR10][R18.64] ;  /* 0x0000000a12127981 */ /* 0x002f64000c1e1b00 */
.L_x_382:
[----:B-----5:R-:W-:-:S04]  /*75e0*/  IADD3 R2, P0, PT, R37, R18, RZ ;  /* 0x0000001225027210 */ /* 0x020fc80007f1e0ff */
[----:B------:R-:W-:Y:S02]  /*75f0*/  LEA.HI.X.SX32 R19, R37, R19, 0x1, P0 ;  /* 0x0000001325137211 */ /* 0x000fe400000f0eff */
[----:B0-----:R-:W-:-:S04]  /*7600*/  LEA R18, P0, R2, UR8, 0x2 ;  /* 0x0000000802127c11 */ /* 0x001fc8000f8010ff */
[----:B------:R-:W-:-:S05]  /*7610*/  LEA.HI.X R19, R2, UR9, R19, 0x2, P0 ;  /* 0x0000000902137c11 */ /* 0x000fca00080f1413 */
[----:B------:R4:W-:Y:S04]  /*7620*/  STG.E desc[UR10][R18.64], R0 ;  /* 0x0000000012007986 */ /* 0x0009e8000c10190a */
.L_x_381:
[----:B------:R-:W-:Y:S05]  /*7630*/  BSYNC.RECONVERGENT B2 ;  /* 0x0000000000027941 */ /* 0x000fea0003800200 */
.L_x_380:
[----:B------:R-:W-:Y:S01]  /*7640*/  ISETP.GE.AND P0, PT, R33, UR6, PT ;  /* 0x0000000621007c0c */ /* 0x000fe2000bf06270 */
[----:B------:R-:W-:Y:S03]  /*7650*/  BSSY.RECONVERGENT B2, `(.L_x_383) ;  /* 0x000000e000027945 */ /* 0x000fe60003800200 */
[----:B------:R-:W-:-:S13]  /*7660*/  ISETP.EQ.OR P0, PT, R3, RZ, P0 ;  /* 0x000000ff0300720c */ /* 0x000fda0000702670 */
[----:B------:R-:W-:Y:S05]  /*7670*/  @P0 BRA `(.L_x_384) ;  /* 0x00000000002c0947 */ /* 0x000fea0003800000 */
[----:B------:R-:W-:Y:S01]  /*7680*/  UISETP.NE.AND UP0, UPT, UR12, URZ, UPT ;  /* 0x000000ff0c00728c */ /* 0x000fe2000bf05270 */
[----:B------:R-:W-:Y:S01]  /*7690*/  CS2R R2, SRZ ;  /* 0x0000000000027805 */ /* 0x000fe2000001ff00 */
[----:B------:R-:W0:Y:S07]  /*76a0*/  LDCU.64 UR8, c[0x0][0x390] ;  /* 0x00007200ff0877ac */ /* 0x000e2e0008000a00 */
[----:B------:R-:W-:Y:S05]  /*76b0*/  BRA.U UP0, `(.L_x_385) ;  /* 0x0000000100087547 */ /* 0x000fea000b800000 */
[----:B------:R-:W1:Y:S02]  /*76c0*/  LDC.64 R2, c[0x0][0x3d0] ;  /* 0x0000f400ff027b82 */ /* 0x000e640000000a00 */
[----:B-1----:R-:W5:Y:S02]  /*76d0*/  LDG.E.64 R2, desc[UR10][R2.64] ;  /* 0x0000000a02027981 */ /* 0x002f64000c1e1b00 */
.L_x_385:
[----:B----45:R-:W-:-:S04]  /*76e0*/  IADD3 R0, P0, PT, R33, R2, RZ ;  /* 0x0000000221007210 */ /* 0x030fc80007f1e0ff */
[----:B------:R-:W-:Y:S02]  /*76f0*/  LEA.HI.X.SX32 R3, R33, R3, 0x1, P0 ;  /* 0x0000000321037211 */ /* 0x000fe400000f0eff */
[----:B0-----:R-:W-:-:S04]  /*7700*/  LEA R2, P0, R0, UR8, 0x2 ;  /* 0x0000000800027c11 */ /* 0x001fc8000f8010ff */
[----:B------:R-:W-:-:S05]  /*7710*/  LEA.HI.X R3, R0, UR9, R3, 0x2, P0 ;  /* 0x0000000900037c11 */ /* 0x000fca00080f1403 */
[----:B------:R0:W-:Y:S04]  /*7720*/  STG.E desc[UR10][R2.64], R42 ;  /* 0x0000002a02007986 */ /* 0x0001e8000c10190a */
.L_x_384:
[----:B------:R-:W-:Y:S05]  /*7730*/  BSYNC.RECONVERGENT B2 ;  /* 0x0000000000027941 */ /* 0x000fea0003800200 */
.L_x_383:
        /* <DEDUP_REMOVED lines=10> */
.L_x_388:
[----:B----45:R-:W-:-:S04]  /*77e0*/  IADD3 R0, P0, PT, R32, R2, RZ ;  /* 0x0000000220007210 */ /* 0x030fc80007f1e0ff */
[----:B------:R-:W-:Y:S02]  /*77f0*/  LEA.HI.X.SX32 R3, R32, R3, 0x1, P0 ;  /* 0x0000000320037211 */ /* 0x000fe400000f0eff */
[----:B0-----:R-:W-:-:S04]  /*7800*/  LEA R2, P0, R0, UR8, 0x2 ;  /* 0x0000000800027c11 */ /* 0x001fc8000f8010ff */
[----:B------:R-:W-:-:S05]  /*7810*/  LEA.HI.X R3, R0, UR9, R3, 0x2, P0 ;  /* 0x0000000900037c11 */ /* 0x000fca00080f1403 */
[----:B------:R0:W-:Y:S04]  /*7820*/  STG.E desc[UR10][R2.64], R47 ;  /* 0x0000002f02007986 */ /* 0x0001e8000c10190a */
.L_x_387:
[----:B------:R-:W-:Y:S05]  /*7830*/  BSYNC.RECONVERGENT B2 ;  /* 0x0000000000027941 */ /* 0x000fea0003800200 */
.L_x_386:
        /* <DEDUP_REMOVED lines=10> */
.L_x_391:
[----:B----45:R-:W-:-:S04]  /*78e0*/  IADD3 R0, P0, PT, R31, R2, RZ ;  /* 0x000000021f007210 */ /* 0x030fc80007f1e0ff */
[----:B------:R-:W-:Y:S02]  /*78f0*/  LEA.HI.X.SX32 R3, R31, R3, 0x1, P0 ;  /* 0x000000031f037211 */ /* 0x000fe400000f0eff */
[----:B0-----:R-:W-:-:S04]  /*7900*/  LEA R2, P0, R0, UR8, 0x2 ;  /* 0x0000000800027c11 */ /* 0x001fc8000f8010ff */
[----:B------:R-:W-:-:S05]  /*7910*/  LEA.HI.X R3, R0, UR9, R3, 0x2, P0 ;  /* 0x0000000900037c11 */ /* 0x000fca00080f1403 */
[----:B------:R0:W-:Y:S04]  /*7920*/  STG.E desc[UR10][R2.64], R52 ;  /* 0x0000003402007986 */ /* 0x0001e8000c10190a */
.L_x_390:
[----:B------:R-:W-:Y:S05]  /*7930*/  BSYNC.RECONVERGENT B2 ;  /* 0x0000000000027941 */ /* 0x000fea0003800200 */
.L_x_389:
        /* <DEDUP_REMOVED lines=10> */
.L_x_394:
[----:B----45:R-:W-:-:S04]  /*79e0*/  IADD3 R0, P0, PT, R30, R2, RZ ;  /* 0x000000021e007210 */ /* 0x030fc80007f1e0ff */
[----:B------:R-:W-:Y:S02]  /*79f0*/  LEA.HI.X.SX32 R3, R30, R3, 0x1, P0 ;  /* 0x000000031e037211 */ /* 0x000fe400000f0eff */
[----:B0-----:R-:W-:-:S04]  /*7a00*/  LEA R2, P0, R0, UR8, 0x2 ;  /* 0x0000000800027c11 */ /* 0x001fc8000f8010ff */
[----:B------:R-:W-:-:S05]  /*7a10*/  LEA.HI.X R3, R0, UR9, R3, 0x2, P0 ;  /* 0x0000000900037c11 */ /* 0x000fca00080f1403 */
[----:B------:R0:W-:Y:S04]  /*7a20*/  STG.E desc[UR10][R2.64], R53 ;  /* 0x0000003502007986 */ /* 0x0001e8000c10190a */
.L_x_393:
[----:B------:R-:W-:Y:S05]  /*7a30*/  BSYNC.RECONVERGENT B2 ;  /* 0x0000000000027941 */ /* 0x000fea0003800200 */
.L_x_392:
        /* <DEDUP_REMOVED lines=10> */
.L_x_397:
[----:B----45:R-:W-:-:S04]  /*7ae0*/  IADD3 R0, P0, PT, R29, R2, RZ ;  /* 0x000000021d007210 */ /* 0x030fc80007f1e0ff */
[----:B------:R-:W-:Y:S02]  /*7af0*/  LEA.HI.X.SX32 R3, R29, R3, 0x1, P0 ;  /* 0x000000031d037211 */ /* 0x000fe400000f0eff */
[----:B0-----:R-:W-:-:S04]  /*7b00*/  LEA R2, P0, R0, UR8, 0x2 ;  /* 0x0000000800027c11 */ /* 0x001fc8000f8010ff */
[----:B------:R-:W-:-:S05]  /*7b10*/  LEA.HI.X R3, R0, UR9, R3, 0x2, P0 ;  /* 0x0000000900037c11 */ /* 0x000fca00080f1403 */
[----:B------:R0:W-:Y:S04]  /*7b20*/  STG.E desc[UR10][R2.64], R51 ;  /* 0x0000003302007986 */ /* 0x0001e8000c10190a */
.L_x_396:
[----:B------:R-:W-:Y:S05]  /*7b30*/  BSYNC.RECONVERGENT B2 ;  /* 0x0000000000027941 */ /* 0x000fea0003800200 */
.L_x_395:
        /* <DEDUP_REMOVED lines=10> */
.L_x_400:
[----:B----45:R-:W-:-:S04]  /*7be0*/  IADD3 R0, P0, PT, R28, R2, RZ ;  /* 0x000000021c007210 */ /* 0x030fc80007f1e0ff */
[----:B------:R-:W-:Y:S02]  /*7bf0*/  LEA.HI.X.SX32 R3, R28, R3, 0x1, P0 ;  /* 0x000000031c037211 */ /* 0x000fe400000f0eff */
[----:B0-----:R-:W-:-:S04]  /*7c00*/  LEA R2, P0, R0, UR8, 0x2 ;  /* 0x0000000800027c11 */ /* 0x001fc8000f8010ff */
[----:B------:R-:W-:-:S05]  /*7c10*/  LEA.HI.X R3, R0, UR9, R3, 0x2, P0 ;  /* 0x0000000900037c11 */ /* 0x000fca00080f1403 */
[----:B------:R0:W-:Y:S04]  /*7c20*/  STG.E desc[UR10][R2.64], R50 ;  /* 0x0000003202007986 */ /* 0x0001e8000c10190a */
.L_x_399:
[----:B------:R-:W-:Y:S05]  /*7c30*/  BSYNC.RECONVERGENT B2 ;  /* 0x0000000000027941 */ /* 0x000fea0003800200 */
.L_x_398:
        /* <DEDUP_REMOVED lines=10> */
.L_x_403:
[----:B----45:R-:W-:-:S04]  /*7ce0*/  IADD3 R0, P0, PT, R17, R2, RZ ;  /* 0x0000000211007210 */ /* 0x030fc80007f1e0ff */
[----:B------:R-:W-:Y:S02]  /*7cf0*/  LEA.HI.X.SX32 R3, R17, R3, 0x1, P0 ;  /* 0x0000000311037211 */ /* 0x000fe400000f0eff */
[----:B0-----:R-:W-:-:S04]  /*7d00*/  LEA R2, P0, R0, UR8, 0x2 ;  /* 0x0000000800027c11 */ /* 0x001fc8000f8010ff */
[----:B------:R-:W-:-:S05]  /*7d10*/  LEA.HI.X R3, R0, UR9, R3, 0x2, P0 ;  /* 0x0000000900037c11 */ /* 0x000fca00080f1403 */
[----:B------:R0:W-:Y:S04]  /*7d20*/  STG.E desc[UR10][R2.64], R46 ;  /* 0x0000002e02007986 */ /* 0x0001e8000c10190a */
.L_x_402:
[----:B------:R-:W-:Y:S05]  /*7d30*/  BSYNC.RECONVERGENT B2 ;  /* 0x0000000000027941 */ /* 0x000fea0003800200 */
.L_x_401:
        /* <DEDUP_REMOVED lines=10> */
.L_x_406:
[----:B----45:R-:W-:-:S04]  /*7de0*/  IADD3 R0, P0, PT, R16, R2, RZ ;  /* 0x0000000210007210 */ /* 0x030fc80007f1e0ff */
[----:B------:R-:W-:Y:S02]  /*7df0*/  LEA.HI.X.SX32 R3, R16, R3, 0x1, P0 ;  /* 0x0000000310037211 */ /* 0x000fe400000f0eff */
[----:B0-----:R-:W-:-:S04]  /*7e00*/  LEA R2, P0, R0, UR8, 0x2 ;  /* 0x0000000800027c11 */ /* 0x001fc8000f8010ff */
[----:B------:R-:W-:-:S05]  /*7e10*/  LEA.HI.X R3, R0, UR9, R3, 0x2, P0 ;  /* 0x0000000900037c11 */ /* 0x000fca00080f1403 */
[----:B------:R0:W-:Y:S04]  /*7e20*/  STG.E desc[UR10][R2.64], R44 ;  /* 0x0000002c02007986 */ /* 0x0001e8000c10190a */
.L_x_405:
[----:B------:R-:W-:Y:S05]  /*7e30*/  BSYNC.RECONVERGENT B2 ;  /* 0x0000000000027941 */ /* 0x000fea0003800200 */
.L_x_404:
        /* <DEDUP_REMOVED lines=10> */
.L_x_409:
[----:B----45:R-:W-:-:S04]  /*7ee0*/  IADD3 R0, P0, PT, R15, R2, RZ ;  /* 0x000000020f007210 */ /* 0x030fc80007f1e0ff */
[----:B------:R-:W-:Y:S02]  /*7ef0*/  LEA.HI.X.SX32 R3, R15, R3, 0x1, P0 ;  /* 0x000000030f037211 */ /* 0x000fe400000f0eff */
[----:B0-----:R-:W-:-:S04]  /*7f00*/  LEA R2, P0, R0, UR8, 0x2 ;  /* 0x0000000800027c11 */ /* 0x001fc8000f8010ff */
[----:B------:R-:W-:-:S05]  /*7f10*/  LEA.HI.X R3, R0, UR9, R3, 0x2, P0 ;  /* 0x0000000900037c11 */ /* 0x000fca00080f1403 */
[----:B------:R0:W-:Y:S04]  /*7f20*/  STG.E desc[UR10][R2.64], R40 ;  /* 0x0000002802007986 */ /* 0x0001e8000c10190a */
.L_x_408:
[----:B------:R-:W-:Y:S05]  /*7f30*/  BSYNC.RECONVERGENT B2 ;  /* 0x0000000000027941 */ /* 0x000fea0003800200 */
.L_x_407:
        /* <DEDUP_REMOVED lines=10> */
.L_x_412:
[----:B----45:R-:W-:-:S04]  /*7fe0*/  IADD3 R0, P0, PT, R14, R2, RZ ;  /* 0x000000020e007210 */ /* 0x030fc80007f1e0ff */
[----:B------:R-:W-:Y:S02]  /*7ff0*/  LEA.HI.X.SX32 R3, R14, R3, 0x1, P0 ;  /* 0x000000030e037211 */ /* 0x000fe400000f0eff */
[----:B0-----:R-:W-:-:S04]  /*8000*/  LEA R2, P0, R0, UR8, 0x2 ;  /* 0x0000000800027c11 */ /* 0x001fc8000f8010ff */
[----:B------:R-:W-:-:S05]  /*8010*/  LEA.HI.X R3, R0, UR9, R3, 0x2, P0 ;  /* 0x0000000900037c11 */ /* 0x000fca00080f1403 */
[----:B------:R0:W-:Y:S04]  /*8020*/  STG.E desc[UR10][R2.64], R36 ;  /* 0x0000002402007986 */ /* 0x0001e8000c10190a */
.L_x_411:
[----:B------:R-:W-:Y:S05]  /*8030*/  BSYNC.RECONVERGENT B2 ;  /* 0x0000000000027941 */ /* 0x000fea0003800200 */
.L_x_410:
        /* <DEDUP_REMOVED lines=10> */
.L_x_415:
[----:B----45:R-:W-:-:S04]  /*80e0*/  IADD3 R0, P0, PT, R13, R2, RZ ;  /* 0x000000020d007210 */ /* 0x030fc80007f1e0ff */
[----:B------:R-:W-:Y:S02]  /*80f0*/  LEA.HI.X.SX32 R3, R13, R3, 0x1, P0 ;  /* 0x000000030d037211 */ /* 0x000fe400000f0eff */
[----:B0-----:R-:W-:-:S04]  /*8100*/  LEA R2, P0, R0, UR8, 0x2 ;  /* 0x0000000800027c11 */ /* 0x001fc8000f8010ff */
[----:B------:R-:W-:-:S05]  /*8110*/  LEA.HI.X R3, R0, UR9, R3, 0x2, P0 ;  /* 0x0000000900037c11 */ /* 0x000fca00080f1403 */
[----:B------:R0:W-:Y:S04]  /*8120*/  STG.E desc[UR10][R2.64], R7 ;  /* 0x0000000702007986 */ /* 0x0001e8000c10190a */
.L_x_414:
[----:B------:R-:W-:Y:S05]  /*8130*/  BSYNC.RECONVERGENT B2 ;  /* 0x0000000000027941 */ /* 0x000fea0003800200 */
.L_x_413:
[----:B------:R-:W-:-:S04]  /*8140*/  ISETP.GE.AND P0, PT, R12, UR6, PT ;  /* 0x000000060c007c0c */ /* 0x000fc8000bf06270 */
        /* <DEDUP_REMOVED lines=8> */
.L_x_417:
[----:B----45:R-:W-:-:S04]  /*81d0*/  IADD3 R0, P0, PT, R12, R2, RZ ;  /* 0x000000020c007210 */ /* 0x030fc80007f1e0ff */
[----:B------:R-:W-:Y:S02]  /*81e0*/  LEA.HI.X.SX32 R3, R12, R3, 0x1, P0 ;  /* 0x000000030c037211 */ /* 0x000fe400000f0eff */
[----:B0-----:R-:W-:-:S04]  /*81f0*/  LEA R2, P0, R0, UR8, 0x2 ;  /* 0x0000000800027c11 */ /* 0x001fc8000f8010ff */
[----:B------:R-:W-:-:S05]  /*8200*/  LEA.HI.X R3, R0, UR9, R3, 0x2, P0 ;  /* 0x0000000900037c11 */ /* 0x000fca00080f1403 */
[----:B------:R0:W-:Y:S01]  /*8210*/  STG.E desc[UR10][R2.64], R8 ;  /* 0x0000000802007986 */ /* 0x0001e2000c10190a */
[----:B------:R-:W-:Y:S05]  /*8220*/  BRA `(.L_x_416) ;  /* 0x0000000800647947 */ /* 0x000fea0003800000 */
.L_x_367:
[----:B------:R-:W-:Y:S01]  /*8230*/  BAR.SYNC.DEFER_BLOCKING 0x0 ;  /* 0x0000000000007b1d */ /* 0x000fe20000010000 */
[----:B------:R-:W-:Y:S02]  /*8240*/  ISETP.NE.AND P2, PT, R43, RZ, PT ;  /* 0x000000ff2b00720c */ /* 0x000fe40003f45270 */
[----:B------:R-:W-:Y:S02]  /*8250*/  ISETP.NE.AND P3, PT, R38, RZ, PT ;  /* 0x000000ff2600720c */ /* 0x000fe40003f65270 */
[----:B------:R-:W-:Y:S01]  /*8260*/  ISETP.NE.AND P4, PT, R34, RZ, PT ;  /* 0x000000ff2200720c */ /* 0x000fe20003f85270 */
[----:B------:R-:W0:Y:S01]  /*8270*/  LDCU.64 UR8, c[0x0][0x390] ;  /* 0x00007200ff0877ac */ /* 0x000e220008000a00 */
[----:B------:R-:W-:Y:S01]  /*8280*/  ISETP.NE.AND P5, PT, R26, RZ, PT ;  /* 0x000000ff1a00720c */ /* 0x000fe20003fa5270 */
[----:B------:R-:W1:Y:S01]  /*8290*/  S2R R19, SR_TID.X ;  /* 0x0000000000137919 */ /* 0x000e620000002100 */
[----:B------:R-:W-:Y:S02]  /*82a0*/  ISETP.NE.AND P6, PT, R2, RZ, PT ;  /* 0x000000ff0200720c */ /* 0x000fe40003fc5270 */
[----:B------:R-:W-:-:S02]  /*82b0*/  ISETP.NE.AND P0, PT, R3, RZ, PT ;  /* 0x000000ff0300720c */ /* 0x000fc40003f05270 */
[----:B------:R-:W-:Y:S02]  /*82c0*/  ISETP.NE.AND P1, PT, R4, RZ, PT ;  /* 0x000000ff0400720c */ /* 0x000fe40003f25270 */
[----:B------:R-:W-:Y:S02]  /*82d0*/  @P2 LEA R48, R48, UR4, 0x2 ;  /* 0x0000000430302c11 */ /* 0x000fe4000f8e10ff */
[----:B------:R-:W-:Y:S02]  /*82e0*/  @P3 LEA R2, R49, UR4, 0x2 ;  /* 0x0000000431023c11 */ /* 0x000fe4000f8e10ff */
[----:B------:R-:W-:Y:S02]  /*82f0*/  @P4 LEA R4, R45, UR4, 0x2 ;  /* 0x000000042d044c11 */ /* 0x000fe4000f8e10ff */
[----:B------:R-:W-:Y:S02]  /*8300*/  @P5 LEA R18, R41, UR4, 0x2 ;  /* 0x0000000429125c11 */ /* 0x000fe4000f8e10ff */
[----:B------:R-:W-:Y:S01]  /*8310*/  @P6 LEA R37, R37, UR4, 0x2 ;  /* 0x0000000425256c11 */ /* 0x000fe2000f8e10ff */
[----:B------:R-:W-:Y:S01]  /*8320*/  @P2 STS [R48], R39 ;  /* 0x0000002730002388 */ /* 0x000fe20000000800 */
[----:B------:R-:W-:-:S02]  /*8330*/  ISETP.NE.AND P2, PT, R5, RZ, PT ;  /* 0x000000ff0500720c */ /* 0x000fc40003f45270 */
[----:B------:R-:W-:Y:S01]  /*8340*/  @P0 LEA R33, R33, UR4, 0x2 ;  /* 0x0000000421210c11 */ /* 0x000fe2000f8e10ff */
[----:B------:R2:W-:Y:S01]  /*8350*/  @P3 STS [R2], R35 ;  /* 0x0000002302003388 */ /* 0x0005e20000000800 */
[----:B------:R-:W-:Y:S02]  /*8360*/  ISETP.NE.AND P3, PT, R6, RZ, PT ;  /* 0x000000ff0600720c */ /* 0x000fe40003f65270 */
[----:B------:R-:W-:Y:S01]  /*8370*/  @P1 LEA R32, R32, UR4, 0x2 ;  /* 0x0000000420201c11 */ /* 0x000fe2000f8e10ff */
[----:B------:R-:W-:Y:S01]  /*8380*/  @P4 STS [R4], R27 ;  /* 0x0000001b04004388 */ /* 0x000fe20000000800 */
[----:B------:R-:W-:-:S03]  /*8390*/  ISETP.NE.AND P4, PT, R9, RZ, PT ;  /* 0x000000ff0900720c */ /* 0x000fc60003f85270 */
[----:B------:R-:W-:Y:S01]  /*83a0*/  @P5 STS [R18], R25 ;  /* 0x0000001912005388 */ /* 0x000fe20000000800 */
[----:B------:R-:W-:Y:S02]  /*83b0*/  ISETP.NE.AND P5, PT, R10, RZ, PT ;  /* 0x000000ff0a00720c */ /* 0x000fe40003fa5270 */
[----:B------:R-:W-:Y:S01]  /*83c0*/  @P2 LEA R31, R31, UR4, 0x2 ;  /* 0x000000041f1f2c11 */ /* 0x000fe2000f8e10ff */
[----:B------:R3:W-:Y:S01]  /*83d0*/  @P6 STS [R37], R0 ;  /* 0x0000000025006388 */ /* 0x0007e20000000800 */
[----:B------:R-:W-:Y:S02]  /*83e0*/  ISETP.NE.AND P6, PT, R11, RZ, PT ;  /* 0x000000ff0b00720c */ /* 0x000fe40003fc5270 */
[----:B------:R-:W-:Y:S01]  /*83f0*/  @P3 LEA R30, R30, UR4, 0x2 ;  /* 0x000000041e1e3c11 */ /* 0x000fe2000f8e10ff */
[----:B------:R4:W-:Y:S01]  /*8400*/  @P0 STS [R33], R42 ;  /* 0x0000002a21000388 */ /* 0x0009e20000000800 */
[----:B------:R-:W-:Y:S02]  /*8410*/  ISETP.NE.AND P0, PT, R20, RZ, PT ;  /* 0x000000ff1400720c */ /* 0x000fe40003f05270 */
[----:B--2---:R-:W-:Y:S01]  /*8420*/  @P4 LEA R2, R29, UR4, 0x2 ;  /* 0x000000041d024c11 */ /* 0x004fe2000f8e10ff */
[----:B------:R4:W-:Y:S01]  /*8430*/  @P1 STS [R32], R47 ;  /* 0x0000002f20001388 */ /* 0x0009e20000000800 */
[----:B------:R-:W-:-:S02]  /*8440*/  ISETP.NE.AND P1, PT, R21, RZ, PT ;  /* 0x000000ff1500720c */ /* 0x000fc40003f25270 */
[----:B------:R-:W-:Y:S01]  /*8450*/  @P5 LEA R3, R28, UR4, 0x2 ;  /* 0x000000041c035c11 */ /* 0x000fe2000f8e10ff */
[----:B------:R4:W-:Y:S01]  /*8460*/  @P2 STS [R31], R52 ;  /* 0x000000341f002388 */ /* 0x0009e20000000800 */
[----:B------:R-:W-:Y:S02]  /*8470*/  ISETP.NE.AND P2, PT, R22, RZ, PT ;  /* 0x000000ff1600720c */ /* 0x000fe40003f45270 */
[----:B------:R-:W-:Y:S01]  /*8480*/  @P6 LEA R17, R17, UR4, 0x2 ;  /* 0x0000000411116c11 */ /* 0x000fe2000f8e10ff */
[----:B------:R4:W-:Y:S01]  /*8490*/  @P3 STS [R30], R53 ;  /* 0x000000351e003388 */ /* 0x0009e20000000800 */
[----:B------:R-:W-:Y:S02]  /*84a0*/  ISETP.NE.AND P3, PT, R23, RZ, PT ;  /* 0x000000ff1700720c */ /* 0x000fe40003f65270 */
[----:B------:R-:W-:Y:S01]  /*84b0*/  @P0 LEA R5, R16, UR4, 0x2 ;  /* 0x0000000410050c11 */ /* 0x000fe2000f8e10ff */
[----:B------:R4:W-:Y:S01]  /*84c0*/  @P4 STS [R2], R51 ;  /* 0x0000003302004388 */ /* 0x0009e20000000800 */
[----:B------:R-:W-:-:S02]  /*84d0*/  ISETP.NE.AND P4, PT, R24, RZ, PT ;  /* 0x000000ff1800720c */ /* 0x000fc40003f85270 */
[----:B------:R-:W-:Y:S01]  /*84e0*/  @P1 LEA R15, R15, UR4, 0x2 ;  /* 0x000000040f0f1c11 */ /* 0x000fe2000f8e10ff */
[----:B------:R4:W-:Y:S02]  /*84f0*/  @P5 STS [R3], R50 ;  /* 0x0000003203005388 */ /* 0x0009e40000000800 */
[----:B------:R-:W-:Y:S02]  /*8500*/  @P2 LEA R9, R14, UR4, 0x2 ;  /* 0x000000040e092c11 */ /* 0x000fe4000f8e10ff */
[----:B------:R4:W-:Y:S02]  /*8510*/  @P6 STS [R17], R46 ;  /* 0x0000002e11006388 */ /* 0x0009e40000000800 */
[----:B---3--:R-:W-:Y:S02]  /*8520*/  @P3 LEA R0, R13, UR4, 0x2 ;  /* 0x000000040d003c11 */ /* 0x008fe4000f8e10ff */
[----:B------:R4:W-:Y:S01]  /*8530*/  @P0 STS [R5], R44 ;  /* 0x0000002c05000388 */ /* 0x0009e20000000800 */
[----:B-1----:R-:W-:-:S02]  /*8540*/  ISETP.GE.U32.AND P0, PT, R19, UR6, PT ;  /* 0x0000000613007c0c */ /* 0x002fc4000bf06070 */
[----:B------:R-:W-:Y:S01]  /*8550*/  @P4 LEA R11, R12, UR4, 0x2 ;  /* 0x000000040c0b4c11 */ /* 0x000fe2000f8e10ff */
[----:B------:R4:W-:Y:S04]  /*8560*/  @P1 STS [R15], R40 ;  /* 0x000000280f001388 */ /* 0x0009e80000000800 */
[----:B------:R4:W-:Y:S04]  /*8570*/  @P2 STS [R9], R36 ;  /* 0x0000002409002388 */ /* 0x0009e80000000800 */
[----:B------:R4:W-:Y:S04]  /*8580*/  @P3 STS [R0], R7 ;  /* 0x0000000700003388 */ /* 0x0009e80000000800 */
[----:B------:R4:W-:Y:S01]  /*8590*/  @P4 STS [R11], R8 ;  /* 0x000000080b004388 */ /* 0x0009e20000000800 */
[----:B------:R-:W-:Y:S06]  /*85a0*/  BAR.SYNC.DEFER_BLOCKING 0x0 ;  /* 0x0000000000007b1d */ /* 0x000fec0000010000 */
[----:B0-----:R-:W-:Y:S05]  /*85b0*/  @P0 BRA `(.L_x_416) ;  /* 0x0000000400800947 */ /* 0x001fea0003800000 */
[----:B------:R-:W-:Y:S01]  /*85c0*/  UIADD3 UR5, UPT, UPT, UR13, UR17, UR15 ;  /* 0x000000110d057290 */ /* 0x000fe2000fffe00f */
[----:B----4-:R-:W-:Y:S01]  /*85d0*/  IMAD.MOV.U32 R15, RZ, RZ, R19 ;  /* 0x000000ffff0f7224 */ /* 0x010fe200078e0013 */
[----:B------:R-:W-:Y:S02]  /*85e0*/  BSSY.RECONVERGENT B2, `(.L_x_418) ;  /* 0x0000024000027945 */ /* 0x000fe40003800200 */
[----:B------:R-:W-:-:S04]  /*85f0*/  UIADD3 UR5, UPT, UPT, UR23, UR5, UR18 ;  /* 0x0000000517057290 */ /* 0x000fc8000fffe012 */
[----:B------:R-:W-:-:S04]  /*8600*/  UIADD3 UR5, UPT, UPT, UR24, UR5, UR22 ;  /* 0x0000000518057290 */ /* 0x000fc8000fffe016 */
[----:B------:R-:W-:-:S04]  /*8610*/  UIADD3 UR5, UPT, UPT, UR20, UR5, UR19 ;  /* 0x0000000514057290 */ /* 0x000fc8000fffe013 */
[----:B------:R-:W-:-:S04]  /*8620*/  UIADD3 UR5, UPT, UPT, UR21, UR5, UR25 ;  /* 0x0000000515057290 */ /* 0x000fc8000fffe019 */
[----:B------:R-:W-:-:S06]  /*8630*/  UIADD3 UR5, UPT, UPT, UR5, UR14, UR16 ;  /* 0x0000000e05057290 */ /* 0x000fcc000fffe010 */
[----:B------:R-:W-:-:S05]  /*8640*/  IMAD.U32 R10, RZ, RZ, UR5 ;  /* 0x00000005ff0a7e24 */ /* 0x000fca000f8e00ff */
[----:B------:R-:W-:-:S05]  /*8650*/  IADD3 R10, PT, PT, R10, -0x1981, -R15 ;  /* 0xffffe67f0a0a7810 */ /* 0x000fca0007ffe80f */
[----:B------:R-:W-:-:S05]  /*8660*/  IMAD.HI.U32 R0, R10, -0x55555555, RZ ;  /* 0xaaaaaaab0a007827 */ /* 0x000fca00078e00ff */
[----:B------:R-:W-:-:S04]  /*8670*/  SHF.R.U32.HI R0, RZ, 0x8, R0 ;  /* 0x00000008ff007819 */ /* 0x000fc80000011600 */
[----:B------:R-:W-:-:S04]  /*8680*/  LOP3.LUT R2, R0, 0x3, RZ, 0xc0, !PT ;  /* 0x0000000300027812 */ /* 0x000fc800078ec0ff */
[----:B------:R-:W-:-:S13]  /*8690*/  ISETP.NE.AND P0, PT, R2, 0x3, PT ;  /* 0x000000030200780c */ /* 0x000fda0003f05270 */
[----:B------:R-:W-:Y:S05]  /*86a0*/  @!P0 BRA `(.L_x_419) ;  /* 0x00000000005c8947 */ /* 0x000fea0003800000 */
[----:B------:R-:W-:Y:S01]  /*86b0*/  VIADD R0, R0, 0x1 ;  /* 0x0000000100007836 */ /* 0x000fe20000000000 */
[----:B------:R-:W-:Y:S01]  /*86c0*/  BSSY.RECONVERGENT B3, `(.L_x_419) ;  /* 0x0000015000037945 */ /* 0x000fe20003800200 */
[----:B------:R-:W-:Y:S01]  /*86d0*/  ISETP.NE.AND P2, PT, RZ, UR12, PT ;  /* 0x0000000cff007c0c */ /* 0x000fe2000bf45270 */
[----:B------:R-:W-:Y:S01]  /*86e0*/  IMAD.MOV.U32 R9, RZ, RZ, RZ ;  /* 0x000000ffff097224 */ /* 0x000fe200078e00ff */
[----:B------:R-:W-:Y:S02]  /*86f0*/  LEA R6, R15, UR4, 0x2 ;  /* 0x000000040f067c11 */ /* 0x000fe4000f8e10ff */
[----:B------:R-:W-:-:S05]  /*8700*/  LOP3.LUT R0, R0, 0x3, RZ, 0xc0, !PT ;  /* 0x0000000300007812 */ /* 0x000fca00078ec0ff */
[----:B------:R-:W-:-:S07]  /*8710*/  IMAD.MOV R0, RZ, RZ, -R0 ;  /* 0x000000ffff007224 */ /* 0x000fce00078e0a00 */
.L_x_420:
        /* <DEDUP_REMOVED lines=16> */
.L_x_419:
[----:B------:R-:W-:Y:S05]  /*8820*/  BSYNC.RECONVERGENT B2 ;  /* 0x0000000000027941 */ /* 0x000fea0003800200 */
.L_x_418:
[----:B------:R-:W-:-:S13]  /*8830*/  ISETP.GE.U32.AND P0, PT, R10, 0x480, PT ;  /* 0x000004800a00780c */ /* 0x000fda0003f06070 */
[----:B------:R-:W-:Y:S05]  /*8840*/  @!P0 BRA `(.L_x_416) ;  /* 0x0000000000dc8947 */ /* 0x000fea0003800000 */
[----:B------:R-:W1:Y:S01]  /*8850*/  S2UR UR7, SR_CgaCtaId ;  /* 0x00000000000779c3 */ /* 0x000e620000008800 */
[----:B------:R-:W-:Y:S01]  /*8860*/  UMOV UR5, 0x400 ;  /* 0x0000040000057882 */ /* 0x000fe20000000000 */
[----:B------:R-:W-:Y:S02]  /*8870*/  UISETP.NE.AND UP0, UPT, UR12, URZ, UPT ;  /* 0x000000ff0c00728c */ /* 0x000fe4000bf05270 */
[----:B------:R-:W-:Y:S01]  /*8880*/  ISETP.NE.AND P0, PT, RZ, UR12, PT ;  /* 0x0000000cff007c0c */ /* 0x000fe2000bf05270 */
[----:B------:R-:W-:Y:S02]  /*8890*/  IMAD.MOV.U32 R21, RZ, RZ, RZ ;  /* 0x000000ffff157224 */ /* 0x000fe400078e00ff */
[----:B------:R-:W-:Y:S01]  /*88a0*/  IMAD.MOV.U32 R23, RZ, RZ, RZ ;  /* 0x000000ffff177224 */ /* 0x000fe200078e00ff */
[----:B0-----:R-:W0:Y:S01]  /*88b0*/  LDC.64 R2, c[0x0][0x390] ;  /* 0x0000e400ff027b82 */ /* 0x001e220000000a00 */
[----:B------:R-:W-:Y:S01]  /*88c0*/  PLOP3.LUT P1, PT, PT, PT, UP0, 0x80, 0x8 ;  /* 0x000000000008781c */ /* 0x000fe20003f2f008 */
[----:B-1----:R-:W-:-:S06]  /*88d0*/  ULEA UR5, UR7, UR5, 0x18 ;  /* 0x0000000507057291 */ /* 0x002fcc000f8ec0ff */
[C---:B------:R-:W-:Y:S01]  /*88e0*/  LEA R0, R15.reuse, UR5, 0x2 ;  /* 0x000000050f007c11 */ /* 0x040fe2000f8e10ff */
[----:B0-----:R-:W-:-:S04]  /*88f0*/  IMAD.WIDE.U32 R2, R15, 0x4, R2 ;  /* 0x000000040f027825 */ /* 0x001fc800078e0002 */
[----:B------:R-:W-:-:S07]  /*8900*/  VIADD R0, R0, 0xc00 ;  /* 0x00000c0000007836 */ /* 0x000fce0000000000 */
.L_x_421:
[----:B-1----:R-:W0:Y:S01]  /*8910*/  @!P1 LDC.64 R8, c[0x0][0x3d0] ;  /* 0x0000f400ff089b82 */ /* 0x002e220000000a00 */
[----:B------:R-:W-:Y:S01]  /*8920*/  CS2R R4, SRZ ;  /* 0x0000000000047805 */ /* 0x000fe2000001ff00 */
[----:B------:R-:W1:Y:S04]  /*8930*/  LDS R17, [R0+-0xc00] ;  /* 0xfff4000000117984 */ /* 0x000e680000000800 */
[----:B------:R-:W2:Y:S04]  /*8940*/  LDS R19, [R0+-0x600] ;  /* 0xfffa000000137984 */ /* 0x000ea80000000800 */
[----:B0-----:R-:W3:Y:S01]  /*8950*/  @!P1 LDG.E.64 R4, desc[UR10][R8.64] ;  /* 0x0000000a08049981 */ /* 0x001ee2000c1e1b00 */
[----:B------:R-:W-:-:S13]  /*8960*/  PLOP3.LUT P1, PT, P0, PT, PT, 0x80, 0x8 ;  /* 0x000000000008781c */ /* 0x000fda000072f070 */
        /* <DEDUP_REMOVED lines=34> */
[----:B------:R-:W-:-:S04]  /*8b90*/  ISETP.GE.AND P2, PT, R15, UR6, PT ;  /* 0x000000060f007c0c */ /* 0x000fc8000bf46270 */
[----:B---3--:R1:W-:Y:S09]  /*8ba0*/  STG.E desc[UR10][R4.64+0x1200], R9 ;  /* 0x0012000904007986 */ /* 0x0083f2000c10190a */
[----:B------:R-:W-:Y:S05]  /*8bb0*/  @!P2 BRA `(.L_x_421) ;  /* 0xfffffffc0054a947 */ /* 0x000fea000383ffff */
.L_x_416:
[----:B------:R-:W-:Y:S05]  /*8bc0*/  BSYNC.RECONVERGENT B0 ;  /* 0x0000000000007941 */ /* 0x000fea0003800200 */
.L_x_366:
[----:B------:R-:W-:Y:S05]  /*8bd0*/  BRA `(.L_x_422) ;  /* 0x0000003800547947 */ /* 0x000fea0003800000 */
.L_x_365:
[----:B------:R-:W0:Y:S01]  /*8be0*/  S2R R35, SR_TID.X ;  /* 0x0000000000237919 */ /* 0x000e220000002100 */
[----:B------:R-:W1:Y:S01]  /*8bf0*/  LDCU.U8 UR5, c[0x0][0x3b8] ;  /* 0x00007700ff0577ac */ /* 0x000e620008000000 */
[----:B------:R-:W2:Y:S01]  /*8c00*/  LDCU.64 UR12, c[0x0][0x3c8] ;  /* 0x00007900ff0c77ac */ /* 0x000ea20008000a00 */
[----:B------:R-:W3:Y:S01]  /*8c10*/  LDCU.64 UR16, c[0x0][0x380] ;  /* 0x00007000ff1077ac */ /* 0x000ee20008000a00 */
[----:B-1----:R-:W-:Y:S02]  /*8c20*/  UISETP.NE.AND UP0, UPT, UR5, URZ, UPT ;  /* 0x000000ff0500728c */ /* 0x002fe4000bf05270 */
[----:B------:R-:W-:Y:S02]  /*8c30*/  USHF.R.S32.HI UR5, URZ, 0x1f, UR9 ;  /* 0x0000001fff057899 */ /* 0x000fe40008011409 */
[----:B--2---:R-:W-:Y:S02]  /*8c40*/  USEL UR12, UR12, URZ, !UP0 ;  /* 0x000000ff0c0c7287 */ /* 0x004fe4000c000000 */
[----:B------:R-:W-:-:S02]  /*8c50*/  USEL UR13, UR13, URZ, !UP0 ;  /* 0x000000ff0d0d7287 */ /* 0x000fc4000c000000 */
[----:B------:R-:W-:Y:S01]  /*8c60*/  IMAD.U32 R22, RZ, RZ, UR5 ;  /* 0x00000005ff167e24 */ /* 0x000fe2000f8e00ff */
[C---:B0-----:R-:W-:Y:S02]  /*8c70*/  LOP3.LUT R2, R35.reuse, 0x1f, RZ, 0xc0, !PT ;  /* 0x0000001f23027812 */ /* 0x041fe400078ec0ff */
[----:B------:R-:W-:-:S05]  /*8c80*/  LOP3.LUT R3, R35, 0x3e0, RZ, 0xc0, !PT ;  /* 0x000003e023037812 */ /* 0x000fca00078ec0ff */
[----:B------:R-:W-:-:S04]  /*8c90*/  IMAD R20, R3, 0x11, R2 ;  /* 0x0000001103147824 */ /* 0x000fc800078e0202 */
[C---:B------:R-:W-:Y:S01]  /*8ca0*/  VIADD R3, R20.reuse, 0x40 ;  /* 0x0000004014037836 */ /* 0x040fe20000000000 */
[C---:B------:R-:W-:Y:S01]  /*8cb0*/  ISETP.GE.AND P3, PT, R20.reuse, UR15, PT ;  /* 0x0000000f14007c0c */ /* 0x040fe2000bf66270 */
[C---:B------:R-:W-:Y:S02]  /*8cc0*/  VIADD R2, R20.reuse, 0x20 ;  /* 0x0000002014027836 */ /* 0x040fe40000000000 */
[----:B------:R-:W-:Y:S01]  /*8cd0*/  VIADD R21, R20, 0x80 ;  /* 0x0000008014157836 */ /* 0x000fe20000000000 */
[----:B------:R-:W-:Y:S01]  /*8ce0*/  ISETP.GE.AND P1, PT, R3, UR15, PT ;  /* 0x0000000f03007c0c */ /* 0x000fe2000bf26270 */
[----:B------:R-:W-:Y:S01]  /*8cf0*/  IMAD.U32 R3, RZ, RZ, UR9 ;  /* 0x00000009ff037e24 */ /* 0x000fe2000f8e00ff */
[----:B------:R-:W-:Y:S01]  /*8d00*/  ISETP.GE.AND P2, PT, R2, UR15, PT ;  /* 0x0000000f02007c0c */ /* 0x000fe2000bf46270 */
[C---:B------:R-:W-:Y:S01]  /*8d10*/  VIADD R2, R20.reuse, 0x60 ;  /* 0x0000006014027836 */ /* 0x040fe20000000000 */
[----:B------:R-:W-:Y:S01]  /*8d20*/  ISETP.GE.AND P6, PT, R21, UR15, PT ;  /* 0x0000000f15007c0c */ /* 0x000fe2000bfc6270 */
[C---:B------:R-:W-:Y:S01]  /*8d30*/  VIADD R21, R20.reuse, 0xe0 ;  /* 0x000000e014157836 */ /* 0x040fe20000000000 */
[C---:B------:R-:W-:Y:S01]  /*8d40*/  IADD3 R3, P4, P5, R20.reuse, UR12, R3 ;  /* 0x0000000c14037c10 */ /* 0x040fe2000fd9e003 */
[----:B------:R-:W-:Y:S01]  /*8d50*/  VIADD R23, R20, 0xa0 ;  /* 0x000000a014177836 */ /* 0x000fe20000000000 */
[----:B------:R-:W-:Y:S01]  /*8d60*/  ISETP.GE.AND P0, PT, R2, UR15, PT ;  /* 0x0000000f02007c0c */ /* 0x000fe2000bf06270 */
[----:B------:R-:W-:Y:S01]  /*8d70*/  VIADD R24, R20, 0xc0 ;  /* 0x000000c014187836 */ /* 0x000fe20000000000 */
[----:B------:R-:W-:-:S02]  /*8d80*/  IADD3.X R22, PT, PT, RZ, UR13, R22, P4, P5 ;  /* 0x0000000dff167c10 */ /* 0x000fc4000a7ea416 */
[----:B---3--:R-:W-:Y:S02]  /*8d90*/  LEA R2, P4, R3, UR16, 0x2 ;  /* 0x0000001003027c11 */ /* 0x008fe4000f8810ff */
[----:B------:R-:W-:Y:S02]  /*8da0*/  ISETP.GE.AND P5, PT, R23, UR15, PT ;  /* 0x0000000f17007c0c */ /* 0x000fe4000bfa6270 */
[----:B------:R-:W-:Y:S01]  /*8db0*/  LEA.HI.X R3, R3, UR17, R22, 0x2, P4 ;  /* 0x0000001103037c11 */ /* 0x000fe2000a0f1416 */
[----:B------:R-:W-:Y:S01]  /*8dc0*/  VIADD R22, R20, 0x100 ;  /* 0x0000010014167836 */ /* 0x000fe20000000000 */
[----:B------:R-:W-:-:S03]  /*8dd0*/  ISETP.GE.AND P4, PT, R24, UR15, PT ;  /* 0x0000000f18007c0c */ /* 0x000fc6000bf86270 */
[----:B------:R-:W2:Y:S01]  /*8de0*/  @!P3 LDG.E R0, desc[UR10][R2.64] ;  /* 0x0000000a0200b981 */ /* 0x000ea2000c1e1900 */
[----:B------:R-:W-:Y:S01]  /*8df0*/  ISETP.GE.AND P3, PT, R21, UR15, PT ;  /* 0x0000000f15007c0c */ /* 0x000fe2000bf66270 */
[----:B------:R-:W-:Y:S02]  /*8e00*/  VIADD R21, R20, 0x120 ;  /* 0x0000012014157836 */ /* 0x000fe40000000000 */
[----:B------:R-:W3:Y:S01]  /*8e10*/  @!P2 LDG.E R4, desc[UR10][R2.64+0x80] ;  /* 0x0000800a0204a981 */ /* 0x000ee2000c1e1900 */
[----:B------:R-:W-:Y:S01]  /*8e20*/  ISETP.GE.AND P2, PT, R22, UR15, PT ;  /* 0x0000000f16007c0c */ /* 0x000fe2000bf46270 */
[C---:B------:R-:W-:Y:S02]  /*8e30*/  VIADD R22, R20.reuse, 0x140 ;  /* 0x0000014014167836 */ /* 0x040fe40000000000 */
[----:B------:R-:W4:Y:S01]  /*8e40*/  @!P1 LDG.E R5, desc[UR10][R2.64+0x100] ;  /* 0x0001000a02059981 */ /* 0x000f22000c1e1900 */
[----:B------:R-:W-:Y:S01]  /*8e50*/  ISETP.GE.AND P1, PT, R21, UR15, PT ;  /* 0x0000000f15007c0c */ /* 0x000fe2000bf26270 */
[----:B------:R-:W-:-:S02]  /*8e60*/  VIADD R21, R20, 0x160 ;  /* 0x0000016014157836 */ /* 0x000fc40000000000 */
[----:B------:R-:W5:Y:S01]  /*8e70*/  @!P0 LDG.E R6, desc[UR10][R2.64+0x180] ;  /* 0x0001800a02068981 */ /* 0x000f62000c1e1900 */
[----:B------:R-:W-:Y:S01]  /*8e80*/  ISETP.GE.AND P0, PT, R22, UR15, PT ;  /* 0x0000000f16007c0c */ /* 0x000fe2000bf06270 */
[C---:B------:R-:W-:Y:S02]  /*8e90*/  VIADD R22, R20.reuse, 0x180 ;  /* 0x0000018014167836 */ /* 0x040fe40000000000 */
        /* <DEDUP_REMOVED lines=8> */
[C---:B------:R-:W-:Y:S02]  /*8f20*/  VIADD R21, R20.reuse, 0x1e0 ;  /* 0x000001e014157836 */ /* 0x040fe40000000000 */
[----:B------:R-:W-:Y:S01]  /*8f30*/  VIADD R20, R20, 0x200 ;  /* 0x0000020014147836 */ /* 0x000fe20000000000 */
[----:B------:R-:W5:Y:S01]  /*8f40*/  @!P3 LDG.E R10, desc[UR10][R2.64+0x380] ;  /* 0x0003800a020ab981 */ /* 0x000f62000c1e1900 */
[----:B------:R-:W-:-:S03]  /*8f50*/  ISETP.GE.AND P3, PT, R22, UR15, PT ;  /* 0x0000000f16007c0c */ /* 0x000fc6000bf66270 */
        /* <DEDUP_REMOVED lines=14> */
[----:B------:R-:W1:Y:S01]  /*9040*/  S2R R34, SR_LANEID ;  /* 0x0000000000227919 */ /* 0x000e620000000000 */
[----:B------:R-:W-:-:S02]  /*9050*/  IMAD.MOV.U32 R28, RZ, RZ, 0x1 ;  /* 0x00000001ff1c7424 */ /* 0x000fc400078e00ff */
[----:B------:R-:W-:Y:S02]  /*9060*/  IMAD.MOV.U32 R29, RZ, RZ, 0x1 ;  /* 0x00000001ff1d7424 */ /* 0x000fe400078e00ff */
[----:B------:R-:W-:Y:S02]  /*9070*/  IMAD.MOV.U32 R26, RZ, RZ, 0x1 ;  /* 0x00000001ff1a7424 */ /* 0x000fe400078e00ff */
[----:B0-----:R-:W-:Y:S02]  /*9080*/  IMAD R2, R35, 0x11, RZ ;  /* 0x0000001123027824 */ /* 0x001fe400078e02ff */
[----:B------:R-:W-:Y:S02]  /*9090*/  IMAD.MOV.U32 R27, RZ, RZ, 0x1 ;  /* 0x00000001ff1b7424 */ /* 0x000fe400078e00ff */
[C---:B------:R-:W-:Y:S01]  /*90a0*/  VIADD R3, R2.reuse, 0x1 ;  /* 0x0000000102037836 */ /* 0x040fe20000000000 */
[----:B------:R-:W-:Y:S01]  /*90b0*/  ISETP.GE.AND P5, PT, R2, UR15, PT ;  /* 0x0000000f02007c0c */ /* 0x000fe2000bfa6270 */
[----:B------:R-:W-:-:S02]  /*90c0*/  IMAD.MOV.U32 R24, RZ, RZ, 0x1 ;  /* 0x00000001ff187424 */ /* 0x000fc400078e00ff */
[----:B------:R-:W-:Y:S01]  /*90d0*/  IMAD.MOV.U32 R25, RZ, RZ, 0x1 ;  /* 0x00000001ff197424 */ /* 0x000fe200078e00ff */
[----:B------:R-:W-:Y:S01]  /*90e0*/  ISETP.GE.AND P1, PT, R3, UR15, PT ;  /* 0x0000000f03007c0c */ /* 0x000fe2000bf26270 */
[C---:B------:R-:W-:Y:S02]  /*90f0*/  VIADD R3, R2.reuse, 0x2 ;  /* 0x0000000202037836 */ /* 0x040fe40000000000 */
[----:B------:R-:W-:Y:S01]  /*9100*/  IMAD.MOV.U32 R36, RZ, RZ, 0x1 ;  /* 0x00000001ff247424 */ /* 0x000fe200078e00ff */
[----:B-1----:R-:W-:Y:S02]  /*9110*/  ULEA UR6, UR6, UR5, 0x18 ;  /* 0x0000000506067291 */ /* 0x002fe4000f8ec0ff */
[----:B------:R-:W-:Y:S01]  /*9120*/  ISETP.GE.AND P6, PT, R3, UR15, PT ;  /* 0x0000000f03007c0c */ /* 0x000fe2000bfc6270 */
[----:B------:R-:W-:Y:S02]  /*9130*/  VIADD R3, R2, 0x5 ;  /* 0x0000000502037836 */ /* 0x000fe40000000000 */
[----:B------:R-:W-:-:S05]  /*9140*/  IMAD R20, R37, 0x220, R34 ;  /* 0x0000022025147824 */ /* 0x000fca00078e0222 */
[----:B------:R-:W-:-:S05]  /*9150*/  LEA R21, R20, UR6, 0x2 ;  /* 0x0000000614157c11 */ /* 0x000fca000f8e10ff */
[----:B--2---:R0:W-:Y:S04]  /*9160*/  STS [R21], R0 ;  /* 0x0000000015007388 */ /* 0x0041e80000000800 */
[----:B---3--:R1:W-:Y:S04]  /*9170*/  STS [R21+0x80], R4 ;  /* 0x0000800415007388 */ /* 0x0083e80000000800 */
[----:B----4-:R2:W-:Y:S01]  /*9180*/  STS [R21+0x100], R5 ;  /* 0x0001000515007388 */ /* 0x0105e20000000800 */
[----:B0-----:R-:W-:-:S03]  /*9190*/  IMAD R0, R34, 0x40, R21 ;  /* 0x0000004022007824 */ /* 0x001fc600078e0215 */
[----:B-----5:R0:W-:Y:S01]  /*91a0*/  STS [R21+0x180], R6 ;  /* 0x0001800615007388 */ /* 0x0201e20000000800 */
[----:B-1----:R-:W-:-:S03]  /*91b0*/  VIADD R4, R2, 0x3 ;  /* 0x0000000302047836 */ /* 0x002fc60000000000 */
[----:B------:R1:W-:Y:S01]  /*91c0*/  STS [R21+0x200], R7 ;  /* 0x0002000715007388 */ /* 0x0003e20000000800 */
[----:B--2---:R-:W-:Y:S01]  /*91d0*/  VIADD R5, R2, 0x4 ;  /* 0x0000000402057836 */ /* 0x004fe20000000000 */
[----:B------:R-:W-:Y:S02]  /*91e0*/  ISETP.GE.AND P3, PT, R4, UR15, PT ;  /* 0x0000000f04007c0c */ /* 0x000fe4000bf66270 */
[----:B------:R-:W-:Y:S01]  /*91f0*/  STS [R21+0x280], R8 ;  /* 0x0002800815007388 */ /* 0x000fe20000000800 */
[----:B------:R-:W-:Y:S01]  /*9200*/  VIADD R4, R2, 0x6 ;  /* 0x0000000602047836 */ /* 0x000fe20000000000 */
[----:B------:R-:W-:Y:S02]  /*9210*/  ISETP.GE.AND P2, PT, R5, UR15, PT ;  /* 0x0000000f05007c0c */ /* 0x000fe4000bf46270 */
[----:B------:R2:W-:Y:S01]  /*9220*/  STS [R21+0x300], R9 ;  /* 0x0003000915007388 */ /* 0x0005e20000000800 */
[----:B0-----:R-:W-:Y:S02]  /*9230*/  IMAD.MOV.U32 R6, RZ, RZ, 0x1 ;  /* 0x00000001ff067424 */ /* 0x001fe400078e00ff */
[----:B-1----:R-:W-:Y:S01]  /*9240*/  IMAD.MOV.U32 R7, RZ, RZ, 0x1 ;  /* 0x00000001ff077424 */ /* 0x002fe200078e00ff */
[----:B------:R0:W-:Y:S01]  /*9250*/  STS [R21+0x380], R10 ;  /* 0x0003800a15007388 */ /* 0x0001e20000000800 */
[----:B------:R-:W-:-:S03]  /*9260*/  IMAD.MOV.U32 R5, RZ, RZ, 0x1 ;  /* 0x00000001ff057424 */ /* 0x000fc600078e00ff */
[----:B------:R1:W-:Y:S01]  /*9270*/  STS [R21+0x400], R11 ;  /* 0x0004000b15007388 */ /* 0x0003e20000000800 */
[----:B--2---:R-:W-:-:S03]  /*9280*/  IMAD.MOV.U32 R9, RZ, RZ, 0x1 ;  /* 0x00000001ff097424 */ /* 0x004fc600078e00ff */
[----:B------:R-:W-:Y:S01]  /*9290*/  STS [R21+0x480], R12 ;  /* 0x0004800c15007388 */ /* 0x000fe20000000800 */
[----:B0-----:R-:W-:-:S03]  /*92a0*/  IMAD.MOV.U32 R10, RZ, RZ, 0x1 ;  /* 0x00000001ff0a7424 */ /* 0x001fc600078e00ff */
[----:B------:R-:W-:Y:S01]  /*92b0*/  STS [R21+0x500], R13 ;  /* 0x0005000d15007388 */ /* 0x000fe20000000800 */
[----:B-1----:R-:W-:-:S03]  /*92c0*/  IMAD.MOV.U32 R11, RZ, RZ, 0x1 ;  /* 0x00000001ff0b7424 */ /* 0x002fc600078e00ff */
[----:B------:R-:W-:Y:S04]  /*92d0*/  STS [R21+0x580], R14 ;  /* 0x0005800e15007388 */ /* 0x000fe80000000800 */
[----:B------:R-:W-:Y:S04]  /*92e0*/  STS [R21+0x600], R15 ;  /* 0x0006000f15007388 */ /* 0x000fe80000000800 */
[----:B------:R-:W-:Y:S04]  /*92f0*/  STS [R21+0x680], R16 ;  /* 0x0006801015007388 */ /* 0x000fe80000000800 */
[----:B------:R-:W-:Y:S04]  /*9300*/  STS [R21+0x700], R17 ;  /* 0x0007001115007388 */ /* 0x000fe80000000800 */
[----:B------:R-:W-:Y:S04]  /*9310*/  STS [R21+0x780], R18 ;  /* 0x0007801215007388 */ /* 0x000fe80000000800 */
[----:B------:R-:W-:Y:S01]  /*9320*/  STS [R21+0x800], R19 ;  /* 0x0008001315007388 */ /* 0x000fe20000000800 */
[----:B------:R-:W-:-:S03]  /*9330*/  NOP ;  /* 0x0000000000007918 */ /* 0x000fc60000000000 */
[----:B------:R-:W0:Y:S04]  /*9340*/  LDS R32, [R0+0x4] ;  /* 0x0000040000207984 */ /* 0x000e280000000800 */
[----:B------:R-:W1:Y:S04]  /*9350*/  LDS R33, [R0] ;  /* 0x0000000000217984 */ /* 0x000e680000000800 */
        /* <DEDUP_REMOVED lines=8> */
[----:B0-----:R-:W-:-:S03]  /*93e0*/  @!P1 ISETP.GT.AND P0, PT, R32, -0x1, PT ;  /* 0xffffffff2000980c */ /* 0x001fc60003f04270 */
[----:B------:R-:W0:Y:S01]  /*93f0*/  LDS R47, [R0+0x28] ;  /* 0x00002800002f7984 */ /* 0x000e220000000800 */
[----:B-1----:R-:W-:-:S03]  /*9400*/  @!P5 ISETP.GT.AND P4, PT, R33, -0x1, PT ;  /* 0xffffffff2100d80c */ /* 0x002fc60003f84270 */
[----:B------:R-:W1:Y:S01]  /*9410*/  LDS R46, [R0+0x2c] ;  /* 0x00002c00002e7984 */ /* 0x000e620000000800 */
[----:B------:R-:W-:Y:S02]  /*9420*/  @!P1 FSETP.NEU.AND P0, PT, R32, RZ, P0 ;  /* 0x000000ff2000920b */ /* 0x000fe4000070d000 */
[----:B------:R-:W-:Y:S01]  /*9430*/  @!P5 FSETP.NEU.AND P4, PT, R33, RZ, P4 ;  /* 0x000000ff2100d20b */ /* 0x000fe2000278d000 */
[----:B------:R-:W1:Y:S01]  /*9440*/  LDS R44, [R0+0x30] ;  /* 0x00003000002c7984 */ /* 0x000e620000000800 */
[----:B------:R-:W-:Y:S02]  /*9450*/  @!P1 SEL R28, RZ, 0x1, !P0 ;  /* 0x00000001ff1c9807 */ /* 0x000fe40004000000 */
[----:B------:R-:W-:Y:S01]  /*9460*/  @!P5 SEL R29, RZ, 0x1, !P4 ;  /* 0x00000001ff1dd807 */ /* 0x000fe20006000000 */
[----:B------:R-:W1:Y:S01]  /*9470*/  LDS R42, [R0+0x34] ;  /* 0x00003400002a7984 */ /* 0x000e620000000800 */
[----:B--2---:R-:W-:Y:S02]  /*9480*/  @!P6 ISETP.GT.AND P0, PT, R31, -0x1, PT ;  /* 0xffffffff1f00e80c */ /* 0x004fe40003f04270 */
[----:B------:R-:W-:Y:S01]  /*9490*/  ISETP.GE.AND P5, PT, R3, UR15, PT ;  /* 0x0000000f03007c0c */ /* 0x000fe2000bfa6270 */
[----:B------:R-:W-:Y:S01]  /*94a0*/  VIADD R3, R2, 0x7 ;  /* 0x0000000702037836 */ /* 0x000fe20000000000 */
[----:B------:R-:W-:Y:S01]  /*94b0*/  @!P6 FSETP.NEU.AND P1, PT, R31, RZ, P0 ;  /* 0x000000ff1f00e20b */ /* 0x000fe2000072d000 */
[----:B------:R-:W2:Y:S01]  /*94c0*/  LDS R40, [R0+0x38] ;  /* 0x0000380000287984 */ /* 0x000ea20000000800 */
[----:B---3--:R-:W-:-:S02]  /*94d0*/  @!P3 ISETP.GT.AND P0, PT, R30, -0x1, PT ;  /* 0xffffffff1e00b80c */ /* 0x008fc40003f04270 */
[----:B------:R-:W-:Y:S01]  /*94e0*/  ISETP.GE.AND P4, PT, R4, UR15, PT ;  /* 0x0000000f04007c0c */ /* 0x000fe2000bf86270 */
[----:B------:R-:W-:Y:S01]  /*94f0*/  VIADD R4, R2, 0x8 ;  /* 0x0000000802047836 */ /* 0x000fe20000000000 */
[----:B------:R-:W-:Y:S01]  /*9500*/  @!P3 FSETP.NEU.AND P0, PT, R30, RZ, P0 ;  /* 0x000000ff1e00b20b */ /* 0x000fe2000070d000 */
[----:B------:R-:W3:Y:S01]  /*9510*/  LDS R8, [R0+0x40] ;  /* 0x0000400000087984 */ /* 0x000ee20000000800 */
[----:B------:R-:W-:Y:S02]  /*9520*/  @!P6 SEL R27, RZ, 0x1, !P1 ;  /* 0x00000001ff1be807 */ /* 0x000fe40004800000 */
[----:B------:R-:W-:Y:S01]  /*9530*/  @!P3 SEL R26, RZ, 0x1, !P0 ;  /* 0x00000001ff1ab807 */ /* 0x000fe20004000000 */
[----:B------:R5:W3:Y:S01]  /*9540*/  LDS R38, [R0+0x3c] ;  /* 0x00003c0000267984 */ /* 0x000ae20000000800 */
[----:B------:R-:W-:Y:S01]  /*9550*/  BAR.SYNC.DEFER_BLOCKING 0x0 ;  /* 0x0000000000007b1d */ /* 0x000fe20000010000 */
[----:B----4-:R-:W-:Y:S02]  /*9560*/  @!P5 ISETP.GT.AND P0, PT, R45, -0x1, PT ;  /* 0xffffffff2d00d80c */ /* 0x010fe40003f04270 */
[----:B------:R-:W-:Y:S01]  /*9570*/  ISETP.GE.AND P6, PT, R3, UR15, PT ;  /* 0x0000000f03007c0c */ /* 0x000fe2000bfc6270 */
[C---:B------:R-:W-:Y:S01]  /*9580*/  VIADD R3, R2.reuse, 0x9 ;  /* 0x0000000902037836 */ /* 0x040fe20000000000 */
[----:B-----5:R-:W-:Y:S01]  /*9590*/  @!P2 ISETP.GT.AND P3, PT, R41, -0x1, PT ;  /* 0xffffffff2900a80c */ /* 0x020fe20003f64270 */
[----:B------:R-:W-:Y:S01]  /*95a0*/  VIADD R0, R2, 0xf ;  /* 0x0000000f02007836 */ /* 0x000fe20000000000 */
[----:B------:R-:W-:-:S02]  /*95b0*/  @!P5 FSETP.NEU.AND P0, PT, R45, RZ, P0 ;  /* 0x000000ff2d00d20b */ /* 0x000fc4000070d000 */
[----:B------:R-:W-:Y:S02]  /*95c0*/  @!P2 FSETP.NEU.AND P3, PT, R41, RZ, P3 ;  /* 0x000000ff2900a20b */ /* 0x000fe40001f6d000 */
[----:B------:R-:W-:Y:S02]  /*95d0*/  @!P5 SEL R24, RZ, 0x1, !P0 ;  /* 0x00000001ff18d807 */ /* 0x000fe40004000000 */
[----:B------:R-:W-:Y:S02]  /*95e0*/  @!P4 ISETP.GT.AND P0, PT, R48, -0x1, PT ;  /* 0xffffffff3000c80c */ /* 0x000fe40003f04270 */
[----:B------:R-:W-:Y:S01]  /*95f0*/  ISETP.GE.AND P1, PT, R4, UR15, PT ;  /* 0x0000000f04007c0c */ /* 0x000fe2000bf26270 */
[C---:B------:R-:W-:Y:S01]  /*9600*/  VIADD R4, R2.reuse, 0xa ;  /* 0x0000000a02047836 */ /* 0x040fe20000000000 */
[----:B------:R-:W-:Y:S02]  /*9610*/  @!P2 SEL R25, RZ, 0x1, !P3 ;  /* 0x00000001ff19a807 */ /* 0x000fe40005800000 */
[----:B------:R-:W-:Y:S01]  /*9620*/  ISETP.GE.AND P2, PT, R3, UR15, PT ;  /* 0x0000000f03007c0c */ /* 0x000fe2000bf46270 */
[----:B------:R-:W-:Y:S01]  /*9630*/  VIADD R3, R2, 0xb ;  /* 0x0000000b02037836 */ /* 0x000fe20000000000 */
[----:B------:R-:W-:-:S02]  /*9640*/  @!P4 FSETP.NEU.AND P5, PT, R48, RZ, P0 ;  /* 0x000000ff3000c20b */ /* 0x000fc400007ad000 */
[C---:B------:R-:W-:Y:S02]  /*9650*/  @!P6 ISETP.GT.AND P0, PT, R53.reuse, -0x1, PT ;  /* 0xffffffff3500e80c */ /* 0x040fe40003f04270 */
[----:B------:R-:W-:Y:S01]  /*9660*/  ISETP.GE.AND P3, PT, R4, UR15, PT ;  /* 0x0000000f04007c0c */ /* 0x000fe2000bf66270 */
[C---:B------:R-:W-:Y:S01]  /*9670*/  VIADD R4, R2.reuse, 0xc ;  /* 0x0000000c02047836 */ /* 0x040fe20000000000 */
[----:B------:R-:W-:Y:S02]  /*9680*/  @!P6 FSETP.NEU.AND P0, PT, R53, RZ, P0 ;  /* 0x000000ff3500e20b */ /* 0x000fe4000070d000 */
[----:B------:R-:W-:Y:S02]  /*9690*/  @!P4 SEL R11, RZ, 0x1, !P5 ;  /* 0x00000001ff0bc807 */ /* 0x000fe40006800000 */
[----:B------:R-:W-:Y:S01]  /*96a0*/  ISETP.GE.AND P5, PT, R3, UR15, PT ;  /* 0x0000000f03007c0c */ /* 0x000fe2000bfa6270 */
[----:B------:R-:W-:Y:S01]  /*96b0*/  VIADD R3, R2, 0xd ;  /* 0x0000000d02037836 */ /* 0x000fe20000000000 */
[----:B------:R-:W-:-:S02]  /*96c0*/  @!P6 SEL R10, RZ, 0x1, !P0 ;  /* 0x00000001ff0ae807 */ /* 0x000fc40004000000 */
[----:B------:R-:W-:Y:S02]  /*96d0*/  @!P1 ISETP.GT.AND P6, PT, R52, -0x1, PT ;  /* 0xffffffff3400980c */ /* 0x000fe40003fc4270 */
[----:B------:R-:W-:Y:S02]  /*96e0*/  @!P2 ISETP.GT.AND P0, PT, R50, -0x1, PT ;  /* 0xffffffff3200a80c */ /* 0x000fe40003f04270 */
[----:B------:R-:W-:Y:S02]  /*96f0*/  @!P1 FSETP.NEU.AND P6, PT, R52, RZ, P6 ;  /* 0x000000ff3400920b */ /* 0x000fe400037cd000 */
[----:B------:R-:W-:Y:S02]  /*9700*/  @!P2 FSETP.NEU.AND P0, PT, R50, RZ, P0 ;  /* 0x000000ff3200a20b */ /* 0x000fe4000070d000 */
[----:B------:R-:W-:Y:S01]  /*9710*/  ISETP.GE.AND P4, PT, R4, UR15, PT ;  /* 0x0000000f04007c0c */ /* 0x000fe2000bf86270 */
[C---:B------:R-:W-:Y:S01]  /*9720*/  VIADD R4, R2.reuse, 0xe ;  /* 0x0000000e02047836 */ /* 0x040fe20000000000 */
[----:B------:R-:W-:Y:S01]  /*9730*/  @!P1 SEL R9, RZ, 0x1, !P6 ;  /* 0x00000001ff099807 */ /* 0x000fe20007000000 */
[----:B------:R-:W-:Y:S01]  /*9740*/  VIADD R2, R2, 0x10 ;  /* 0x0000001002027836 */ /* 0x000fe20000000000 */
[----:B------:R-:W-:Y:S01]  /*9750*/  ISETP.GE.AND P6, PT, R3, UR15, PT ;  /* 0x0000000f03007c0c */ /* 0x000fe2000bfc6270 */
[----:B------:R-:W-:Y:S01]  /*9760*/  IMAD.MOV.U32 R3, RZ, RZ, 0x1 ;  /* 0x00000001ff037424 */ /* 0x000fe200078e00ff */
[----:B0-----:R-:W-:-:S02]  /*9770*/  @!P3 ISETP.GT.AND P1, PT, R47, -0x1, PT ;  /* 0xffffffff2f00b80c */ /* 0x001fc40003f24270 */
[----:B------:R-:W-:Y:S02]  /*9780*/  @!P2 SEL R7, RZ, 0x1, !P0 ;  /* 0x00000001ff07a807 */ /* 0x000fe40004000000 */
[C---:B-1----:R-:W-:Y:S02]  /*9790*/  @!P5 ISETP.GT.AND P0, PT, R46.reuse, -0x1, PT ;  /* 0xffffffff2e00d80c */ /* 0x042fe40003f04270 */
[----:B------:R-:W-:Y:S02]  /*97a0*/  @!P3 FSETP.NEU.AND P1, PT, R47, RZ, P1 ;  /* 0x000000ff2f00b20b */ /* 0x000fe40000f2d000 */
[----:B------:R-:W-:Y:S02]  /*97b0*/  @!P5 FSETP.NEU.AND P0, PT, R46, RZ, P0 ;  /* 0x000000ff2e00d20b */ /* 0x000fe4000070d000 */
[----:B------:R-:W-:Y:S01]  /*97c0*/  ISETP.GE.AND P2, PT, R4, UR15, PT ;  /* 0x0000000f04007c0c */ /* 0x000fe2000bf46270 */
[----:B------:R-:W-:Y:S01]  /*97d0*/  IMAD.MOV.U32 R4, RZ, RZ, 0x1 ;  /* 0x00000001ff047424 */ /* 0x000fe200078e00ff */
[----:B------:R-:W-:-:S02]  /*97e0*/  @!P3 SEL R6, RZ, 0x1, !P1 ;  /* 0x00000001ff06b807 */ /* 0x000fc40004800000 */
[----:B------:R-:W-:Y:S02]  /*97f0*/  IADD3 R12, PT, PT, R27, R28, R29 ;  /* 0x0000001c1b0c7210 */ /* 0x000fe40007ffe01d */
[----:B------:R-:W-:Y:S01]  /*9800*/  ISETP.GE.AND P1, PT, R2, UR15, PT ;  /* 0x0000000f02007c0c */ /* 0x000fe2000bf26270 */
[----:B------:R-:W-:Y:S01]  /*9810*/  IMAD.MOV.U32 R2, RZ, RZ, 0x1 ;  /* 0x00000001ff027424 */ /* 0x000fe200078e00ff */
[----:B------:R-:W-:Y:S02]  /*9820*/  @!P5 SEL R5, RZ, 0x1, !P0 ;  /* 0x00000001ff05d807 */ /* 0x000fe40004000000 */
[----:B------:R-:W-:Y:S01]  /*9830*/  ISETP.GE.AND P3, PT, R0, UR15, PT ;  /* 0x0000000f00007c0c */ /* 0x000fe2000bf66270 */
[----:B------:R-:W-:Y:S01]  /*9840*/  IMAD.MOV.U32 R0, RZ, RZ, 0x1 ;  /* 0x00000001ff007424 */ /* 0x000fe200078e00ff */
[----:B------:R-:W-:Y:S02]  /*9850*/  @!P4 ISETP.GT.AND P5, PT, R44, -0x1, PT ;  /* 0xffffffff2c00c80c */ /* 0x000fe40003fa4270 */
[----:B------:R-:W-:-:S02]  /*9860*/  IADD3 R12, PT, PT, R25, R26, R12 ;  /* 0x0000001a190c7210 */ /* 0x000fc40007ffe00c */
[----:B------:R-:W-:Y:S02]  /*9870*/  @!P6 ISETP.GT.AND P0, PT, R42, -0x1, PT ;  /* 0xffffffff2a00e80c */ /* 0x000fe40003f04270 */
[----:B------:R-:W-:Y:S02]  /*9880*/  @!P4 FSETP.NEU.AND P5, PT, R44, RZ, P5 ;  /* 0x000000ff2c00c20b */ /* 0x000fe40002fad000 */
[----:B------:R-:W-:Y:S02]  /*9890*/  IADD3 R12, PT, PT, R11, R24, R12 ;  /* 0x000000180b0c7210 */ /* 0x000fe40007ffe00c */
[----:B------:R-:W-:Y:S02]  /*98a0*/  @!P6 FSETP.NEU.AND P0, PT, R42, RZ, P0 ;  /* 0x000000ff2a00e20b */ /* 0x000fe4000070d000 */
[----:B------:R-:W-:Y:S02]  /*98b0*/  @!P4 SEL R4, RZ, 0x1, !P5 ;  /* 0x00000001ff04c807 */ /* 0x000fe40006800000 */
[----:B--2---:R-:W-:-:S02]  /*98c0*/  @!P2 ISETP.GT.AND P5, PT, R40, -0x1, PT ;  /* 0xffffffff2800a80c */ /* 0x004fc40003fa4270 */
        /* <DEDUP_REMOVED lines=12> */
[----:B------:R-:W-:Y:S01]  /*9990*/  IADD3 R13, PT, PT, R2, R3, R12 ;  /* 0x00000003020d7210 */ /* 0x000fe20007ffe00c */
[----:B------:R0:W-:Y:S01]  /*99a0*/  STL [R1], R36 ;  /* 0x0000002401007387 */ /* 0x0001e20000100800 */
[C---:B------:R-:W-:Y:S02]  /*99b0*/  ISETP.NE.AND P1, PT, R34.reuse, 0x1f, PT ;  /* 0x0000001f2200780c */ /* 0x040fe40003f25270 */
[----:B------:R-:W-:Y:S02]  /*99c0*/  ISETP.NE.AND P2, PT, R34, RZ, PT ;  /* 0x000000ff2200720c */ /* 0x000fe40003f45270 */
[----:B0-----:R-:W-:-:S09]  /*99d0*/  IADD3 R36, PT, PT, R36, R0, R13 ;  /* 0x0000000024247210 */ /* 0x001fd20007ffe00d */
[----:B------:R-:W-:Y:S01]  /*99e0*/  @!P1 SHF.R.U32.HI R14, RZ, 0x3, R35 ;  /* 0x00000003ff0e9819 */ /* 0x000fe20000011623 */
[----:B------:R-:W0:Y:S03]  /*99f0*/  SHFL.UP P0, R13, R36, 0x1, RZ ;  /* 0x04200000240d7989 */ /* 0x000e2600000000ff */
        /* <DEDUP_REMOVED lines=12> */
[----:B------:R-:W-:Y:S01]  /*9ac0*/  @!P1 STS [R43+UR6], R39 ;  /* 0x000000272b009988 */ /* 0x000fe20008000806 */
        /* <DEDUP_REMOVED lines=34> */
[----:B------:R-:W-:-:S02]  /*9cf0*/  ISETP.GT.U32.AND P0, PT, R35, 0x1f, PT ;  /* 0x0000001f2300780c */ /* 0x000fc40003f04070 */
[----:B------:R-:W-:Y:S02]  /*9d00*/  SEL R12, R22, R12, !P1 ;  /* 0x0000000c160c7207 */ /* 0x000fe40004800000 */
[----:B------:R-:W-:-:S03]  /*9d10*/  ISETP.GE.U32.AND P1, PT, R35, 0x20, PT ;  /* 0x000000202300780c */ /* 0x000fc60003f26070 */
[----:B------:R-:W-:-:S05]  /*9d20*/  IMAD.IADD R51, R12, 0x1, R13 ;  /* 0x000000010c337824 */ /* 0x000fca00078e020d */
[----:B------:R-:W-:Y:S01]  /*9d30*/  SEL R37, R36, R51, !P1 ;  /* 0x0000003324257207 */ /* 0x000fe20004800000 */
[----:B------:R-:W-:Y:S06]  /*9d40*/  @P0 BRA `(.L_x_423) ;  /* 0x0000000800680947 */ /* 0x000fec0003800000 */
[----:B------:R-:W0:Y:S01]  /*9d50*/  LDC.64 R12, c[0x0][0x3a0] ;  /* 0x0000e800ff0c7b82 */ /* 0x000e220000000a00 */
[----:B------:R-:W-:Y:S01]  /*9d60*/  ISETP.NE.AND P0, PT, R35, RZ, PT ;  /* 0x000000ff2300720c */ /* 0x000fe20003f05270 */
[----:B------:R-:W-:-:S06]  /*9d70*/  IMAD.U32 R19, RZ, RZ, UR4 ;  /* 0x00000004ff137e24 */ /* 0x000fcc000f8e00ff */
[----:B------:R-:W1:Y:S06]  /*9d80*/  LDC R14, c[0x0][0x370] ;  /* 0x0000dc00ff0e7b82 */ /* 0x000e6c0000000800 */
        /* <DEDUP_REMOVED lines=8> */
.L_x_424:
[----:B------:R-:W-:Y:S05]  /*9e10*/  NANOSLEEP 0x47e ;  /* 0x0000047e0000795d */ /* 0x000fea0003800000 */
[----:B------:R-:W-:Y:S01]  /*9e20*/  NOP ;  /* 0x0000000000007918 */ /* 0x000fe20000000000 */
.L_x_425:
[----:B------:R-:W-:-:S05]  /*9e30*/  LOP3.LUT R35, RZ, R35, RZ, 0x33, !PT ;  /* 0x00000023ff237212 */ /* 0x000fca00078e33ff */
[----:B------:R-:W-:-:S04]  /*9e40*/  VIADD R35, R35, UR4 ;  /* 0x0000000423237c36 */ /* 0x000fc80008000000 */
[----:B------:R-:W-:-:S05]  /*9e50*/  IMAD.WIDE R12, R35, 0x8, R12 ;  /* 0x00000008230c7825 */ /* 0x000fca00078e020c */
[----:B------:R-:W2:Y:S01]  /*9e60*/  LD.E.64.STRONG.GPU R14, desc[UR10][R12.64+0x100] ;  /* 0x0001000a0c0e7980 */ /* 0x000ea2000c10fb00 */
[----:B------:R-:W-:Y:S01]  /*9e70*/  UMOV UR5, 0xffffffff ;  /* 0xffffffff00057882 */ /* 0x000fe20000000000 */
[----:B--2---:R-:W-:Y:S02]  /*9e80*/  ISETP.NE.AND P4, PT, R14, 0x63, PT ;  /* 0x000000630e00780c */ /* 0x004fe40003f85270 */
[----:B------:R-:W-:Y:S11]  /*9e90*/  BRA.DIV UR5, `(.L_x_426) ;  /* 0x0000003205a47947 */ /* 0x000ff6000b800000 */
[----:B------:R-:W-:-:S13]  /*9ea0*/  VOTE.ANY P4, !P4 ;  /* 0x0000000000ff7806 */ /* 0x000fda0006080100 */
.L_x_531:
[----:B------:R-:W-:Y:S05]  /*9eb0*/  @!P4 BRA `(.L_x_427) ;  /* 0x000000000030c947 */ /* 0x000fea0003800000 */
.L_x_431:
[----:B------:R-:W-:Y:S05]  /*9ec0*/  YIELD ;  /* 0x0000000000007946 */ /* 0x000fea0003800000 */
[----:B------:R-:W-:Y:S05]  /*9ed0*/  @P0 BRA `(.L_x_428) ;  /* 0x0000000000080947 */ /* 0x000fea0003800000 */
[----:B------:R0:W-:Y:S06]  /*9ee0*/  MEMBAR.SC.CTA ;  /* 0x0000000000007992 */ /* 0x0001ec0000000000 */
[----:B0-----:R-:W-:Y:S05]  /*9ef0*/  BRA `(.L_x_429) ;  /* 0x0000000000087947 */ /* 0x001fea0003800000 */
.L_x_428:
[----:B------:R-:W-:Y:S05]  /*9f00*/  NANOSLEEP 0x4c ;  /* 0x0000004c0000795d */ /* 0x000fea0003800000 */
[----:B------:R-:W-:Y:S01]  /*9f10*/  NOP ;  /* 0x0000000000007918 */ /* 0x000fe20000000000 */
.L_x_429:
[----:B------:R-:W2:Y:S01]  /*9f20*/  LD.E.64.STRONG.GPU R14, desc[UR10][R12.64+0x100] ;  /* 0x0001000a0c0e7980 */ /* 0x000ea2000c10fb00 */
[----:B------:R-:W-:Y:S01]  /*9f30*/  UMOV UR5, 0xffffffff ;  /* 0xffffffff00057882 */ /* 0x000fe20000000000 */
[----:B--2---:R-:W-:Y:S02]  /*9f40*/  ISETP.NE.AND P4, PT, R14, 0x63, PT ;  /* 0x000000630e00780c */ /* 0x004fe40003f85270 */
[----:B------:R-:W-:Y:S11]  /*9f50*/  BRA.DIV UR5, `(.L_x_430) ;  /* 0x0000003205947947 */ /* 0x000ff6000b800000 */
[----:B------:R-:W-:-:S13]  /*9f60*/  VOTE.ANY P4, !P4 ;  /* 0x0000000000ff7806 */ /* 0x000fda0006080100 */
.L_x_534:
[----:B------:R-:W-:Y:S05]  /*9f70*/  @P4 BRA `(.L_x_431) ;  /* 0xfffffffc00d04947 */ /* 0x000fea000383ffff */
.L_x_427:
[----:B------:R-:W0:Y:S01]  /*9f80*/  S2R R43, SR_TID.X ;  /* 0x00000000002b7919 */ /* 0x000e220000002100 */
[----:B------:R-:W1:Y:S01]  /*9f90*/  LDCU UR5, c[0x0][0x374] ;  /* 0x00006e80ff0577ac */ /* 0x000e620008000800 */
[----:B------:R-:W-:Y:S01]  /*9fa0*/  ISETP.NE.AND P1, PT, R14, 0x65, PT ;  /* 0x000000650e00780c */ /* 0x000fe20003f25270 */
[----:B-1----:R-:W-:Y:S01]  /*9fb0*/  UIMAD UR5, UR7, UR5, UR8 ;  /* 0x00000005070572a4 */ /* 0x002fe2000f8e0208 */
[----:B0-----:R-:W-:-:S05]  /*9fc0*/  LOP3.LUT R36, RZ, R43, RZ, 0x33, !PT ;  /* 0x0000002bff247212 */ /* 0x001fca00078e33ff */
[----:B------:R-:W-:Y:S01]  /*9fd0*/  VIADD R36, R36, UR5 ;  /* 0x0000000524247c36 */ /* 0x000fe20008000000 */
[----:B------:R-:W-:-:S03]  /*9fe0*/  UMOV UR5, 0xffffffff ;  /* 0xffffffff00057882 */ /* 0x000fc60000000000 */
[----:B------:R-:W-:Y:S05]  /*9ff0*/  BRA.DIV UR5, `(.L_x_432) ;  /* 0x00000032058c7947 */ /* 0x000fea000b800000 */
[----:B------:R-:W0:Y:S01]  /*a000*/  S2R R39, SR_GEMASK ;  /* 0x0000000000277919 */ /* 0x000e220000003c00 */
[----:B------:R-:W-:Y:S01]  /*a010*/  VOTE.ANY R16, PT, !P1 ;  /* 0x0000000000107806 */ /* 0x000fe200048e0100 */
[----:B------:R-:W-:-:S03]  /*a020*/  VIADD R20, R34, 0x2 ;  /* 0x0000000222147836 */ /* 0x000fc60000000000 */
        /* <DEDUP_REMOVED lines=9> */
[----:B------:R-:W-:-:S03]  /*a0c0*/  VIADD R12, R34, 0x4 ;  /* 0x00000004220c7836 */ /* 0x000fc60000000000 */
[----:B------:R-:W0:Y:S02]  /*a0d0*/  SHFL.DOWN PT, R17, R35, 0x2, R49 ;  /* 0x0840000023117989 */ /* 0x000e2400000e0031 */
[----:B0-----:R-:W-:Y:S02]  /*a0e0*/  SEL R22, R17, RZ, !P0 ;  /* 0x000000ff11167207 */ /* 0x001fe40004000000 */
[----:B------:R-:W-:Y:S01]  /*a0f0*/  ISETP.GT.AND P0, PT, R12, R49, PT ;  /* 0x000000310c00720c */ /* 0x000fe20003f04270 */
[----:B------:R-:W-:Y:S02]  /*a100*/  VIADD R12, R34, 0x8 ;  /* 0x00000008220c7836 */ /* 0x000fe40000000000 */
[----:B------:R-:W-:-:S05]  /*a110*/  IMAD.IADD R22, R35, 0x1, R22 ;  /* 0x0000000123167824 */ /* 0x000fca00078e0216 */
[----:B------:R-:W0:Y:S02]  /*a120*/  SHFL.DOWN PT, R17, R22, 0x4, R49 ;  /* 0x0880000016117989 */ /* 0x000e2400000e0031 */
[----:B0-----:R-:W-:Y:S02]  /*a130*/  SEL R17, R17, RZ, !P0 ;  /* 0x000000ff11117207 */ /* 0x001fe40004000000 */
[----:B------:R-:W-:-:S03]  /*a140*/  ISETP.GT.AND P0, PT, R12, R49, PT ;  /* 0x000000310c00720c */ /* 0x000fc60003f04270 */
[----:B------:R-:W-:-:S05]  /*a150*/  IMAD.IADD R21, R22, 0x1, R17 ;  /* 0x0000000116157824 */ /* 0x000fca00078e0211 */
[----:B------:R-:W0:Y:S02]  /*a160*/  SHFL.DOWN PT, R17, R21, 0x8, R49 ;  /* 0x0900000015117989 */ /* 0x000e2400000e0031 */
[----:B0-----:R-:W-:Y:S02]  /*a170*/  SEL R12, R17, RZ, !P0 ;  /* 0x000000ff110c7207 */ /* 0x001fe40004000000 */
[----:B------:R-:W-:Y:S01]  /*a180*/  ISETP.NE.AND P0, PT, R14, 0x65, PT ;  /* 0x000000650e00780c */ /* 0x000fe20003f05270 */
[----:B------:R-:W-:Y:S02]  /*a190*/  VIADD R14, R34, 0x10 ;  /* 0x00000010220e7836 */ /* 0x000fe40000000000 */
[----:B------:R-:W-:Y:S02]  /*a1a0*/  IMAD.IADD R51, R21, 0x1, R12 ;  /* 0x0000000115337824 */ /* 0x000fe400078e020c */
[----:B------:R-:W0:Y:S01]  /*a1b0*/  LDC.64 R12, c[0x0][0x3a0] ;  /* 0x0000e800ff0c7b82 */ /* 0x000e220000000a00 */
[----:B------:R-:W-:-:S02]  /*a1c0*/  ISETP.GT.AND P1, PT, R14, R49, PT ;  /* 0x000000310e00720c */ /* 0x000fc40003f24270 */
[----:B------:R-:W1:Y:S05]  /*a1d0*/  SHFL.DOWN PT, R17, R51, 0x10, R49 ;  /* 0x0a00000033117989 */ /* 0x000e6a00000e0031 */
[----:B------:R-:W-:Y:S02]  /*a1e0*/  VOTE.ALL P0, P0 ;  /* 0x0000000000ff7806 */ /* 0x000fe40000000000 */
[----:B0-----:R-:W-:Y:S02]  /*a1f0*/  IADD3 R22, P2, PT, R12, 0x100, RZ ;  /* 0x000001000c167810 */ /* 0x001fe40007f5e0ff */
[----:B-1----:R-:W-:-:S03]  /*a200*/  SEL R12, R17, RZ, !P1 ;  /* 0x000000ff110c7207 */ /* 0x002fc60004800000 */
[----:B------:R-:W-:Y:S02]  /*a210*/  IMAD.X R35, RZ, RZ, R13, P2 ;  /* 0x000000ffff237224 */ /* 0x000fe400010e060d */
[----:B------:R-:W-:-:S07]  /*a220*/  IMAD.IADD R21, R51, 0x1, R12 ;  /* 0x0000000133157824 */ /* 0x000fce00078e020c */
.L_x_543:
[----:B------:R-:W-:Y:S05]  /*a230*/  @!P0 BRA `(.L_x_433) ;  /* 0x0000000000ec8947 */ /* 0x000fea0003800000 */
.L_x_441:
        /* <DEDUP_REMOVED lines=9> */
.L_x_546:
[----:B------:R-:W-:Y:S05]  /*a2d0*/  @!P4 BRA `(.L_x_435) ;  /* 0x000000000038c947 */ /* 0x000fea0003800000 */
.L_x_439:
[----:B------:R-:W-:Y:S05]  /*a2e0*/  YIELD ;  /* 0x0000000000007946 */ /* 0x000fea0003800000 */
[----:B------:R-:W0:Y:S02]  /*a2f0*/  LDCU UR5, c[0x0][0x370] ;  /* 0x00006e00ff0577ac */ /* 0x000e240008000800 */
[----:B0-----:R-:W-:-:S09]  /*a300*/  UISETP.GT.U32.AND UP0, UPT, UR5, 0x1f3, UPT ;  /* 0x000001f30500788c */ /* 0x001fd2000bf04070 */
[----:B------:R-:W-:Y:S05]  /*a310*/  BRA.U UP0, `(.L_x_436) ;  /* 0x0000000100087547 */ /* 0x000fea000b800000 */
[----:B------:R0:W-:Y:S06]  /*a320*/  MEMBAR.SC.CTA ;  /* 0x0000000000007992 */ /* 0x0001ec0000000000 */
[----:B0-----:R-:W-:Y:S05]  /*a330*/  BRA `(.L_x_437) ;  /* 0x0000000000087947 */ /* 0x001fea0003800000 */
.L_x_436:
[----:B------:R-:W-:Y:S05]  /*a340*/  NANOSLEEP 0x4c ;  /* 0x0000004c0000795d */ /* 0x000fea0003800000 */
[----:B------:R-:W-:Y:S01]  /*a350*/  NOP ;  /* 0x0000000000007918 */ /* 0x000fe20000000000 */
.L_x_437:
[----:B------:R-:W2:Y:S01]  /*a360*/  LD.E.64.STRONG.GPU R14, desc[UR10][R12.64+-0x100] ;  /* 0xffff000a0c0e7980 */ /* 0x000ea2000c10fb00 */
[----:B------:R-:W-:Y:S01]  /*a370*/  UMOV UR5, 0xffffffff ;  /* 0xffffffff00057882 */ /* 0x000fe20000000000 */
[----:B--2---:R-:W-:Y:S02]  /*a380*/  ISETP.NE.AND P4, PT, R14, 0x63, PT ;  /* 0x000000630e00780c */ /* 0x004fe40003f85270 */
[----:B------:R-:W-:Y:S11]  /*a390*/  BRA.DIV UR5, `(.L_x_438) ;  /* 0x0000003205d07947 */ /* 0x000ff6000b800000 */
[----:B------:R-:W-:-:S13]  /*a3a0*/  VOTE.ANY P4, !P4 ;  /* 0x0000000000ff7806 */ /* 0x000fda0006080100 */
.L_x_549:
[----:B------:R-:W-:Y:S05]  /*a3b0*/  @P4 BRA `(.L_x_439) ;  /* 0xfffffffc00c84947 */ /* 0x000fea000383ffff */
.L_x_435:
        /* <DEDUP_REMOVED lines=8> */
[----:B------:R0:W1:Y:S02]  /*a440*/  POPC R12, R13 ;  /* 0x0000000d000c7309 */ /* 0x0000640000000000 */
[C---:B0-----:R-:W-:Y:S01]  /*a450*/  VIADD R13, R34.reuse, 0x8 ;  /* 0x00000008220d7836 */ /* 0x041fe20000000000 */
[----:B-1----:R-:W0:Y:S01]  /*a460*/  SHFL.DOWN PT, R17, R15, 0x1, R12 ;  /* 0x082000000f117989 */ /* 0x002e2200000e000c */
[----:B------:R-:W-:-:S04]  /*a470*/  ISETP.GE.AND P0, PT, R34, R12, PT ;  /* 0x0000000c2200720c */ /* 0x000fc80003f06270 */
[----:B0-----:R-:W-:Y:S02]  /*a480*/  SEL R16, R17, RZ, !P0 ;  /* 0x000000ff11107207 */ /* 0x001fe40004000000 */
[----:B------:R-:W-:-:S03]  /*a490*/  ISETP.GT.AND P0, PT, R20, R12, PT ;  /* 0x0000000c1400720c */ /* 0x000fc60003f04270 */
[----:B------:R-:W-:-:S05]  /*a4a0*/  IMAD.IADD R49, R16, 0x1, R15 ;  /* 0x0000000110317824 */ /* 0x000fca00078e020f */
[----:B------:R-:W0:Y:S02]  /*a4b0*/  SHFL.DOWN PT, R17, R49, 0x2, R12 ;  /* 0x0840000031117989 */ /* 0x000e2400000e000c */
[----:B0-----:R-:W-:Y:S01]  /*a4c0*/  SEL R16, R17, RZ, !P0 ;  /* 0x000000ff11107207 */ /* 0x001fe20004000000 */
[----:B------:R-:W-:-:S04]  /*a4d0*/  VIADD R17, R34, 0x4 ;  /* 0x0000000422117836 */ /* 0x000fc80000000000 */
[----:B------:R-:W-:Y:S01]  /*a4e0*/  IMAD.IADD R51, R49, 0x1, R16 ;  /* 0x0000000131337824 */ /* 0x000fe200078e0210 */
[----:B------:R-:W-:-:S04]  /*a4f0*/  ISETP.GT.AND P0, PT, R17, R12, PT ;  /* 0x0000000c1100720c */ /* 0x000fc80003f04270 */
[----:B------:R-:W0:Y:S02]  /*a500*/  SHFL.DOWN PT, R17, R51, 0x4, R12 ;  /* 0x0880000033117989 */ /* 0x000e2400000e000c */
[----:B0-----:R-:W-:Y:S02]  /*a510*/  SEL R16, R17, RZ, !P0 ;  /* 0x000000ff11107207 */ /* 0x001fe40004000000 */
[----:B------:R-:W-:Y:S01]  /*a520*/  ISETP.GT.AND P0, PT, R13, R12, PT ;  /* 0x0000000c0d00720c */ /* 0x000fe20003f04270 */
[----:B------:R-:W-:Y:S02]  /*a530*/  VIADD R13, R34, 0x10 ;  /* 0x00000010220d7836 */ /* 0x000fe40000000000 */
[----:B------:R-:W-:-:S03]  /*a540*/  IMAD.IADD R15, R51, 0x1, R16 ;  /* 0x00000001330f7824 */ /* 0x000fc600078e0210 */
[----:B------:R-:W-:Y:S02]  /*a550*/  ISETP.GT.AND P1, PT, R13, R12, PT ;  /* 0x0000000c0d00720c */ /* 0x000fe40003f24270 */
        /* <DEDUP_REMOVED lines=8> */
.L_x_558:
[----:B------:R-:W-:Y:S05]  /*a5e0*/  @P0 BRA `(.L_x_441) ;  /* 0xfffffffc00140947 */ /* 0x000fea000383ffff */
.L_x_433:
[----:B------:R-:W-:Y:S01]  /*a5f0*/  ISETP.NE.AND P0, PT, R43, RZ, PT ;  /* 0x000000ff2b00720c */ /* 0x000fe20003f05270 */
[----:B------:R-:W-:Y:S01]  /*a600*/  IMAD.MOV.U32 R51, RZ, RZ, R37 ;  /* 0x000000ffff337224 */ /* 0x000fe200078e0025 */
[----:B------:R-:W-:-:S11]  /*a610*/  ISETP.NE.AND P1, PT, R34, RZ, PT ;  /* 0x000000ff2200720c */ /* 0x000fd60003f25270 */
[----:B------:R-:W0:Y:S01]  /*a620*/  @!P0 S2R R13, SR_CgaCtaId ;  /* 0x00000000000d8919 */ /* 0x000e220000008800 */
[----:B------:R-:W-:Y:S01]  /*a630*/  @!P0 MOV R12, 0x400 ;  /* 0x00000400000c8802 */ /* 0x000fe20000000f00 */
[--C-:B------:R-:W-:Y:S01]  /*a640*/  @!P0 IMAD.IADD R23, R23, 0x1, R21.reuse ;  /* 0x0000000117178824 */ /* 0x100fe200078e0215 */
[----:B------:R-:W-:Y:S01]  /*a650*/  @!P1 MOV R14, 0x400 ;  /* 0x00000400000e9802 */ /* 0x000fe20000000f00 */
[----:B------:R-:W1:Y:S01]  /*a660*/  @!P1 S2R R15, SR_CgaCtaId ;  /* 0x00000000000f9919 */ /* 0x000e620000008800 */
[----:B------:R-:W-:Y:S02]  /*a670*/  @!P0 IMAD.MOV.U32 R22, RZ, RZ, 0x65 ;  /* 0x00000065ff168424 */ /* 0x000fe400078e00ff */
[----:B------:R-:W-:-:S03]  /*a680*/  @!P1 IMAD.MOV.U32 R51, RZ, RZ, R21 ;  /* 0x000000ffff339224 */ /* 0x000fc600078e0015 */
[----:B------:R2:W-:Y:S01]  /*a690*/  @!P0 ST.E.64.STRONG.GPU desc[UR10][R18.64+0x100], R22 ;  /* 0x0001001612008985 */ /* 0x0005e2000c10fb0a */
[----:B0-----:R-:W-:Y:S02]  /*a6a0*/  @!P0 LEA R12, R13, R12, 0x18 ;  /* 0x0000000c0d0c8211 */ /* 0x001fe400078ec0ff */
[----:B-1----:R-:W-:-:S03]  /*a6b0*/  @!P1 LEA R14, R15, R14, 0x18 ;  /* 0x0000000e0f0e9211 */ /* 0x002fc600078ec0ff */
[----:B------:R2:W-:Y:S04]  /*a6c0*/  @!P0 STS [R12+0x48], R23 ;  /* 0x000048170c008388 */ /* 0x0005e80000000800 */
[----:B------:R2:W-:Y:S04]  /*a6d0*/  @!P0 STS [R12+0x44], R21 ;  /* 0x000044150c008388 */ /* 0x0005e80000000800 */
[----:B------:R2:W-:Y:S02]  /*a6e0*/  @!P1 STS [R14+0x3c], R21 ;  /* 0x00003c150e009388 */ /* 0x0005e40000000800 */
.L_x_423:
[----:B------:R-:W-:Y:S05]  /*a6f0*/  WARPSYNC.ALL ;  /* 0x0000000000007948 */ /* 0x000fea0003800000 */
[----:B------:R-:W0:Y:S08]  /*a700*/  S2UR UR5, SR_CgaCtaId ;  /* 0x00000000000579c3 */ /* 0x000e300000008800 */
[----:B------:R-:W-:Y:S06]  /*a710*/  BAR.SYNC.DEFER_BLOCKING 0x0 ;  /* 0x0000000000007b1d */ /* 0x000fec0000010000 */
[----:B------:R-:W-:-:S02]  /*a720*/  UMOV UR4, 0x400 ;  /* 0x0000040000047882 */ /* 0x000fc40000000000 */
[----:B------:R-:W-:Y:S01]  /*a730*/  S2UR UR8, SR_CTAID.Y ;  /* 0x00000000000879c3 */ /* 0x000fe20000002600 */
[----:B--2---:R-:W1:Y:S01]  /*a740*/  S2R R12, SR_TID.X ;  /* 0x00000000000c7919 */ /* 0x004e620000002100 */
[----:B------:R-:W2:Y:S01]  /*a750*/  LDCU UR13, c[0x0][0x3ac] ;  /* 0x00007580ff0d77ac */ /* 0x000ea20008000800 */
[----:B0-----:R-:W-:-:S05]  /*a760*/  ULEA UR7, UR5, UR4, 0x18 ;  /* 0x0000000405077291 */ /* 0x001fca000f8ec0ff */
[----:B------:R-:W0:Y:S01]  /*a770*/  S2UR UR5, SR_CTAID.X ;  /* 0x00000000000579c3 */ /* 0x000e220000002500 */
[----:B------:R-:W0:Y:S03]  /*a780*/  LDCU UR4, c[0x0][0x374] ;  /* 0x00006e80ff0477ac */ /* 0x000e260008000800 */
[----:B------:R-:W3:Y:S01]  /*a790*/  LDS R16, [UR7+0x3c] ;  /* 0x00003c07ff107984 */ /* 0x000ee20008000800 */
[----:B-1----:R-:W-:-:S03]  /*a7a0*/  ISETP.NE.AND P0, PT, R12, RZ, PT ;  /* 0x000000ff0c00720c */ /* 0x002fc60003f05270 */
[----:B------:R-:W1:Y:S01]  /*a7b0*/  LDS.128 R12, [UR7+0x40] ;  /* 0x00004007ff0c7984 */ /* 0x000e620008000c00 */
[----:B0-----:R-:W-:-:S04]  /*a7c0*/  UIMAD UR4, UR5, UR4, UR8 ;  /* 0x00000004050472a4 */ /* 0x001fc8000f8e0208 */
[----:B--2---:R-:W-:-:S04]  /*a7d0*/  UIMAD UR4, UR4, 0x1980, -UR13 ;  /* 0x00001980040478a4 */ /* 0x004fc8000f8e0a0d */
[----:B------:R-:W-:Y:S01]  /*a7e0*/  UIADD3 UR4, UPT, UPT, UR4, 0x1980, URZ ;  /* 0x0000198004047890 */ /* 0x000fe2000fffe0ff */
[----:B---3--:R-:W-:-:S05]  /*a7f0*/  SEL R16, R16, RZ, P0 ;  /* 0x000000ff10107207 */ /* 0x008fca0000000000 */
[----:B------:R-:W-:-:S04]  /*a800*/  IMAD.IADD R51, R16, 0x1, R51 ;  /* 0x0000000110337824 */ /* 0x000fc800078e0233 */
[C-C-:B------:R-:W-:Y:S01]  /*a810*/  IMAD.IADD R49, R51.reuse, 0x1, R29.reuse ;  /* 0x0000000133317824 */ /* 0x140fe200078e021d */
[----:B------:R-:W-:Y:S02]  /*a820*/  IADD3 R43, PT, PT, R51, R28, R29 ;  /* 0x0000001c332b7210 */ /* 0x000fe40007ffe01d */
[----:B-1----:R-:W-:Y:S02]  /*a830*/  R2UR UR6, R14 ;  /* 0x000000000e0672ca */ /* 0x002fe400000e0000 */
[----:B------:R-:W-:Y:S01]  /*a840*/  R2UR UR12, R15 ;  /* 0x000000000f0c72ca */ /* 0x000fe200000e0000 */
[----:B------:R-:W-:-:S04]  /*a850*/  IMAD.IADD R39, R43, 0x1, R27 ;  /* 0x000000012b277824 */ /* 0x000fc800078e021b */
[----:B------:R-:W-:-:S04]  /*a860*/  IMAD.IADD R20, R39, 0x1, R26 ;  /* 0x0000000127147824 */ /* 0x000fc800078e021a */
[----:B------:R-:W-:Y:S02]  /*a870*/  IMAD.IADD R19, R20, 0x1, R25 ;  /* 0x0000000114137824 */ /* 0x000fe400078e0219 */
[----:B------:R-:W-:Y:S02]  /*a880*/  UIADD3 UR6, UPT, UPT, UR6, -UR4, URZ ;  /* 0x8000000406067290 */ /* 0x000fe4000fffe0ff */
[----:B------:R-:W-:Y:S01]  /*a890*/  IMAD.IADD R18, R19, 0x1, R24 ;  /* 0x0000000113127824 */ /* 0x000fe200078e0218 */
[----:B------:R-:W-:-:S03]  /*a8a0*/  UIADD3 UR4, UPT, UPT, UR12, -UR4, URZ ;  /* 0x800000040c047290 */ /* 0x000fc6000fffe0ff */
[----:B------:R-:W-:Y:S01]  /*a8b0*/  IMAD.IADD R17, R18, 0x1, R11 ;  /* 0x0000000112117824 */ /* 0x000fe200078e020b */
[----:B------:R-:W-:-:S03]  /*a8c0*/  UISETP.GT.AND UP0, UPT, UR4, 0x180, UPT ;  /* 0x000001800400788c */ /* 0x000fc6000bf04270 */
[----:B------:R-:W-:-:S04]  /*a8d0*/  IMAD.IADD R16, R17, 0x1, R10 ;  /* 0x0000000111107824 */ /* 0x000fc800078e020a */
[----:B------:R-:W-:-:S04]  /*a8e0*/  IMAD.IADD R12, R16, 0x1, R9 ;  /* 0x00000001100c7824 */ /* 0x000fc800078e0209 */
[----:B------:R-:W-:-:S04]  /*a8f0*/  IMAD.IADD R21, R12, 0x1, R7 ;  /* 0x000000010c157824 */ /* 0x000fc800078e0207 */
[----:B------:R-:W-:-:S04]  /*a900*/  IMAD.IADD R22, R21, 0x1, R6 ;  /* 0x0000000115167824 */ /* 0x000fc800078e0206 */
[----:B------:R-:W-:-:S04]  /*a910*/  IMAD.IADD R23, R22, 0x1, R5 ;  /* 0x0000000116177824 */ /* 0x000fc800078e0205 */
[----:B------:R-:W-:-:S04]  /*a920*/  IMAD.IADD R34, R23, 0x1, R4 ;  /* 0x0000000117227824 */ /* 0x000fc800078e0204 */
[----:B------:R-:W-:-:S04]  /*a930*/  IMAD.IADD R35, R34, 0x1, R3 ;  /* 0x0000000122237824 */ /* 0x000fc800078e0203 */
[----:B------:R-:W-:-:S04]  /*a940*/  IMAD.IADD R36, R35, 0x1, R2 ;  /* 0x0000000123247824 */ /* 0x000fc800078e0202 */
[----:B------:R-:W-:Y:S01]  /*a950*/  IMAD.IADD R37, R36, 0x1, R0 ;  /* 0x0000000124257824 */ /* 0x000fe200078e0200 */
[----:B------:R-:W-:Y:S06]  /*a960*/  BRA.U UP0, `(.L_x_442) ;  /* 0x0000001100547547 */ /* 0x000fec000b800000 */
[----:B------:R-:W-:Y:S01]  /*a970*/  ISETP.GE.AND P0, PT, R51, UR6, PT ;  /* 0x0000000633007c0c */ /* 0x000fe2000bf06270 */
[----:B------:R-:W-:Y:S03]  /*a980*/  BSSY.RECONVERGENT B0, `(.L_x_443) ;  /* 0x000000f000007945 */ /* 0x000fe60003800200 */
[----:B------:R-:W-:-:S13]  /*a990*/  ISETP.NE.AND P0, PT, R29, RZ, !P0 ;  /* 0x000000ff1d00720c */ /* 0x000fda0004705270 */
[----:B------:R-:W-:Y:S05]  /*a9a0*/  @!P0 BRA `(.L_x_444) ;  /* 0x0000000000308947 */ /* 0x000fea0003800000 */
[----:B------:R-:W0:Y:S01]  /*a9b0*/  LDCU.U8 UR4, c[0x0][0x3b8] ;  /* 0x00007700ff0477ac */ /* 0x000e220008000000 */
[----:B------:R-:W-:Y:S01]  /*a9c0*/  CS2R R14, SRZ ;  /* 0x00000000000e7805 */ /* 0x000fe2000001ff00 */
[----:B0-----:R-:W-:-:S09]  /*a9d0*/  UISETP.NE.AND UP0, UPT, UR4, URZ, UPT ;  /* 0x000000ff0400728c */ /* 0x001fd2000bf05270 */
[----:B------:R-:W-:Y:S05]  /*a9e0*/  BRA.U UP0, `(.L_x_445) ;  /* 0x0000000100087547 */ /* 0x000fea000b800000 */
[----:B------:R-:W0:Y:S02]  /*a9f0*/  LDC.64 R14, c[0x0][0x3d0] ;  /* 0x0000f400ff0e7b82 */ /* 0x000e240000000a00 */
[----:B0-----:R-:W5:Y:S02]  /*aa00*/  LDG.E.64 R14, desc[UR10][R14.64] ;  /* 0x0000000a0e0e7981 */ /* 0x001f64000c1e1b00 */
.L_x_445:
[----:B------:R-:W0:Y:S01]  /*aa10*/  LDCU.64 UR4, c[0x0][0x390] ;  /* 0x00007200ff0477ac */ /* 0x000e220008000a00 */
[----:B-----5:R-:W-:-:S04]  /*aa20*/  IADD3 R13, P0, PT, R51, R14, RZ ;  /* 0x0000000e330d7210 */ /* 0x020fc80007f1e0ff */
[----:B------:R-:W-:Y:S02]  /*aa30*/  LEA.HI.X.SX32 R15, R51, R15, 0x1, P0 ;  /* 0x0000000f330f7211 */ /* 0x000fe400000f0eff */
[----:B0-----:R-:W-:-:S04]  /*aa40*/  LEA R14, P0, R13, UR4, 0x2 ;  /* 0x000000040d0e7c11 */ /* 0x001fc8000f8010ff */
[----:B------:R-:W-:-:S05]  /*aa50*/  LEA.HI.X R15, R13, UR5, R15, 0x2, P0 ;  /* 0x000000050d0f7c11 */ /* 0x000fca00080f140f */
[----:B------:R0:W-:Y:S04]  /*aa60*/  STG.E desc[UR10][R14.64], R33 ;  /* 0x000000210e007986 */ /* 0x0001e8000c10190a */
.L_x_444:
[----:B------:R-:W-:Y:S05]  /*aa70*/  BSYNC.RECONVERGENT B0 ;  /* 0x0000000000007941 */ /* 0x000fea0003800200 */
.L_x_443:
[----:B------:R-:W-:Y:S01]  /*aa80*/  ISETP.GE.AND P0, PT, R49, UR6, PT ;  /* 0x0000000631007c0c */ /* 0x000fe2000bf06270 */
[----:B------:R-:W-:Y:S03]  /*aa90*/  BSSY.RECONVERGENT B0, `(.L_x_446) ;  /* 0x000000f000007945 */ /* 0x000fe60003800200 */
[----:B------:R-:W-:-:S13]  /*aaa0*/  ISETP.EQ.OR P0, PT, R28, RZ, P0 ;  /* 0x000000ff1c00720c */ /* 0x000fda0000702670 */
[----:B------:R-:W-:Y:S05]  /*aab0*/  @P0 BRA `(.L_x_447) ;  /* 0x0000000000300947 */ /* 0x000fea0003800000 */
[----:B------:R-:W1:Y:S01]  /*aac0*/  LDCU.U8 UR4, c[0x0][0x3b8] ;  /* 0x00007700ff0477ac */ /* 0x000e620008000000 */
[----:B0-----:R-:W-:Y:S01]  /*aad0*/  CS2R R14, SRZ ;  /* 0x00000000000e7805 */ /* 0x001fe2000001ff00 */
[----:B------:R-:W0:Y:S01]  /*aae0*/  LDCU.64 UR8, c[0x0][0x390] ;  /* 0x00007200ff0877ac */ /* 0x000e220008000a00 */
[----:B-1----:R-:W-:-:S09]  /*aaf0*/  UISETP.NE.AND UP0, UPT, UR4, URZ, UPT ;  /* 0x000000ff0400728c */ /* 0x002fd2000bf05270 */
[----:B0-----:R-:W-:Y:S05]  /*ab00*/  BRA.U UP0, `(.L_x_448) ;  /* 0x0000000100087547 */ /* 0x001fea000b800000 */
[----:B------:R-:W0:Y:S02]  /*ab10*/  LDC.64 R14, c[0x0][0x3d0] ;  /* 0x0000f400ff0e7b82 */ /* 0x000e240000000a00 */
[----:B0-----:R-:W5:Y:S02]  /*ab20*/  LDG.E.64 R14, desc[UR10][R14.64] ;  /* 0x0000000a0e0e7981 */ /* 0x001f64000c1e1b00 */
.L_x_448:
[----:B-----5:R-:W-:-:S04]  /*ab30*/  IADD3 R13, P0, PT, R49, R14, RZ ;  /* 0x0000000e310d7210 */ /* 0x020fc80007f1e0ff */
[----:B------:R-:W-:Y:S02]  /*ab40*/  LEA.HI.X.SX32 R28, R49, R15, 0x1, P0 ;  /* 0x0000000f311c7211 */ /* 0x000fe400000f0eff */
[----:B------:R-:W-:-:S04]  /*ab50*/  LEA R14, P0, R13, UR8, 0x2 ;  /* 0x000000080d0e7c11 */ /* 0x000fc8000f8010ff */
[----:B------:R-:W-:-:S05]  /*ab60*/  LEA.HI.X R15, R13, UR9, R28, 0x2, P0 ;  /* 0x000000090d0f7c11 */ /* 0x000fca00080f141c */
[----:B------:R1:W-:Y:S04]  /*ab70*/  STG.E desc[UR10][R14.64], R32 ;  /* 0x000000200e007986 */ /* 0x0003e8000c10190a */
.L_x_447:
[----:B------:R-:W-:Y:S05]  /*ab80*/  BSYNC.RECONVERGENT B0 ;  /* 0x0000000000007941 */ /* 0x000fea0003800200 */
.L_x_446:
[----:B------:R-:W-:Y:S01]  /*ab90*/  ISETP.GE.AND P0, PT, R43, UR6, PT ;  /* 0x000000062b007c0c */ /* 0x000fe2000bf06270 */
[----:B------:R-:W-:Y:S03]  /*aba0*/  BSSY.RECONVERGENT B0, `(.L_x_449) ;  /* 0x000000f000007945 */ /* 0x000fe60003800200 */
[----:B------:R-:W-:-:S13]  /*abb0*/  ISETP.EQ.OR P0, PT, R27, RZ, P0 ;  /* 0x000000ff1b00720c */ /* 0x000fda0000702670 */
[----:B------:R-:W-:Y:S05]  /*abc0*/  @P0 BRA `(.L_x_450) ;  /* 0x0000000000300947 */ /* 0x000fea0003800000 */
[----:B------:R-:W2:Y:S01]  /*abd0*/  LDCU.U8 UR4, c[0x0][0x3b8] ;  /* 0x00007700ff0477ac */ /* 0x000ea20008000000 */
[----:B01----:R-:W-:Y:S01]  /*abe0*/  CS2R R14, SRZ ;  /* 0x00000000000e7805 */ /* 0x003fe2000001ff00 */
[----:B------:R-:W0:Y:S01]  /*abf0*/  LDCU.64 UR8, c[0x0][0x390] ;  /* 0x00007200ff0877ac */ /* 0x000e220008000a00 */
[----:B--2---:R-:W-:-:S09]  /*ac00*/  UISETP.NE.AND UP0, UPT, UR4, URZ, UPT ;  /* 0x000000ff0400728c */ /* 0x004fd2000bf05270 */
[----:B0-----:R-:W-:Y:S05]  /*ac10*/  BRA.U UP0, `(.L_x_451) ;  /* 0x0000000100087547 */ /* 0x001fea000b800000 */
[----:B------:R-:W0:Y:S02]  /*ac20*/  LDC.64 R14, c[0x0][0x3d0] ;  /* 0x0000f400ff0e7b82 */ /* 0x000e240000000a00 */
[----:B0-----:R-:W5:Y:S02]  /*ac30*/  LDG.E.64 R14, desc[UR10][R14.64] ;  /* 0x0000000a0e0e7981 */ /* 0x001f64000c1e1b00 */
.L_x_451:
[----:B-----5:R-:W-:-:S04]  /*ac40*/  IADD3 R13, P0, PT, R43, R14, RZ ;  /* 0x0000000e2b0d7210 */ /* 0x020fc80007f1e0ff */
[----:B------:R-:W-:Y:S02]  /*ac50*/  LEA.HI.X.SX32 R28, R43, R15, 0x1, P0 ;  /* 0x0000000f2b1c7211 */ /* 0x000fe400000f0eff */
[----:B------:R-:W-:-:S04]  /*ac60*/  LEA R14, P0, R13, UR8, 0x2 ;  /* 0x000000080d0e7c11 */ /* 0x000fc8000f8010ff */
[----:B------:R-:W-:-:S05]  /*ac70*/  LEA.HI.X R15, R13, UR9, R28, 0x2, P0 ;  /* 0x000000090d0f7c11 */ /* 0x000fca00080f141c */
[----:B------:R2:W-:Y:S04]  /*ac80*/  STG.E desc[UR10][R14.64], R31 ;  /* 0x0000001f0e007986 */ /* 0x0005e8000c10190a */
.L_x_450:
[----:B------:R-:W-:Y:S05]  /*ac90*/  BSYNC.RECONVERGENT B0 ;  /* 0x0000000000007941 */ /* 0x000fea0003800200 */
.L_x_449:
[----:B------:R-:W-:Y:S01]  /*aca0*/  ISETP.GE.AND P0, PT, R39, UR6, PT ;  /* 0x0000000627007c0c */ /* 0x000fe2000bf06270 */
[----:B------:R-:W-:Y:S03]  /*acb0*/  BSSY.RECONVERGENT B0, `(.L_x_452) ;  /* 0x000000f000007945 */ /* 0x000fe60003800200 */
[----:B------:R-:W-:-:S13]  /*acc0*/  ISETP.EQ.OR P0, PT, R26, RZ, P0 ;  /* 0x000000ff1a00720c */ /* 0x000fda0000702670 */
[----:B------:R-:W-:Y:S05]  /*acd0*/  @P0 BRA `(.L_x_453) ;  /* 0x0000000000300947 */ /* 0x000fea0003800000 */
[----:B------:R-:W3:Y:S01]  /*ace0*/  LDCU.U8 UR4, c[0x0][0x3b8] ;  /* 0x00007700ff0477ac */ /* 0x000ee20008000000 */
[----:B012---:R-:W-:Y:S01]  /*acf0*/  CS2R R14, SRZ ;  /* 0x00000000000e7805 */ /* 0x007fe2000001ff00 */
[----:B------:R-:W0:Y:S01]  /*ad00*/  LDCU.64 UR8, c[0x0][0x390] ;  /* 0x00007200ff0877ac */ /* 0x000e220008000a00 */
[----:B---3--:R-:W-:-:S09]  /*ad10*/  UISETP.NE.AND UP0, UPT, UR4, URZ, UPT ;  /* 0x000000ff0400728c */ /* 0x008fd2000bf05270 */
[----:B0-----:R-:W-:Y:S05]  /*ad20*/  BRA.U UP0, `(.L_x_454) ;  /* 0x0000000100087547 */ /* 0x001fea000b800000 */
[----:B------:R-:W0:Y:S02]  /*ad30*/  LDC.64 R14, c[0x0][0x3d0] ;  /* 0x0000f400ff0e7b82 */ /* 0x000e240000000a00 */
[----:B0-----:R-:W5:Y:S02]  /*ad40*/  LDG.E.64 R14, desc[UR10][R14.64] ;  /* 0x0000000a0e0e7981 */ /* 0x001f64000c1e1b00 */
.L_x_454:
[----:B-----5:R-:W-:-:S04]  /*ad50*/  IADD3 R13, P0, PT, R39, R14, RZ ;  /* 0x0000000e270d7210 */ /* 0x020fc80007f1e0ff */
[----:B------:R-:W-:Y:S02]  /*ad60*/  LEA.HI.X.SX32 R26, R39, R15, 0x1, P0 ;  /* 0x0000000f271a7211 */ /* 0x000fe400000f0eff */
[----:B------:R-:W-:-:S04]  /*ad70*/  LEA R14, P0, R13, UR8, 0x2 ;  /* 0x000000080d0e7c11 */ /* 0x000fc8000f8010ff */
[----:B------:R-:W-:-:S05]  /*ad80*/  LEA.HI.X R15, R13, UR9, R26, 0x2, P0 ;  /* 0x000000090d0f7c11 */ /* 0x000fca00080f141a */
[----:B------:R3:W-:Y:S04]  /*ad90*/  STG.E desc[UR10][R14.64], R30 ;  /* 0x0000001e0e007986 */ /* 0x0007e8000c10190a */
.L_x_453:
[----:B------:R-:W-:Y:S05]  /*ada0*/  BSYNC.RECONVERGENT B0 ;  /* 0x0000000000007941 */ /* 0x000fea0003800200 */
.L_x_452:
[----:B------:R-:W-:Y:S01]  /*adb0*/  ISETP.GE.AND P0, PT, R20, UR6, PT ;  /* 0x0000000614007c0c */ /* 0x000fe2000bf06270 */
[----:B------:R-:W4:Y:S01]  /*adc0*/  LDCU.U8 UR4, c[0x0][0x3b8] ;  /* 0x00007700ff0477ac */ /* 0x000f220008000000 */
[----:B------:R-:W-:Y:S02]  /*add0*/  BSSY.RECONVERGENT B0, `(.L_x_455) ;  /* 0x000000e000007945 */ /* 0x000fe40003800200 */
[----:B------:R-:W-:-:S13]  /*ade0*/  ISETP.EQ.OR P0, PT, R25, RZ, P0 ;  /* 0x000000ff1900720c */ /* 0x000fda0000702670 */
[----:B------:R-:W-:Y:S05]  /*adf0*/  @P0 BRA `(.L_x_456) ;  /* 0x00000000002c0947 */ /* 0x000fea0003800000 */
[----:B----4-:R-:W-:Y:S01]  /*ae00*/  UISETP.NE.AND UP0, UPT, UR4, URZ, UPT ;  /* 0x000000ff0400728c */ /* 0x010fe2000bf05270 */
[----:B0123--:R-:W-:Y:S01]  /*ae10*/  CS2R R14, SRZ ;  /* 0x00000000000e7805 */ /* 0x00ffe2000001ff00 */
[----:B------:R-:W0:Y:S07]  /*ae20*/  LDCU.64 UR8, c[0x0][0x390] ;  /* 0x00007200ff0877ac */ /* 0x000e2e0008000a00 */
[----:B------:R-:W-:Y:S05]  /*ae30*/  BRA.U UP0, `(.L_x_457) ;  /* 0x0000000100087547 */ /* 0x000fea000b800000 */
[----:B------:R-:W1:Y:S02]  /*ae40*/  LDC.64 R14, c[0x0][0x3d0] ;  /* 0x0000f400ff0e7b82 */ /* 0x000e640000000a00 */
[----:B-1----:R-:W5:Y:S02]  /*ae50*/  LDG.E.64 R14, desc[UR10][R14.64] ;  /* 0x0000000a0e0e7981 */ /* 0x002f64000c1e1b00 */
.L_x_457:
[----:B-----5:R-:W-:-:S04]  /*ae60*/  IADD3 R13, P0, PT, R20, R14, RZ ;  /* 0x0000000e140d7210 */ /* 0x020fc80007f1e0ff */
[----:B------:R-:W-:Y:S02]  /*ae70*/  LEA.HI.X.SX32 R20, R20, R15, 0x1, P0 ;  /* 0x0000000f14147211 */ /* 0x000fe400000f0eff */
[----:B0-----:R-:W-:-:S04]  /*ae80*/  LEA R14, P0, R13, UR8, 0x2 ;  /* 0x000000080d0e7c11 */ /* 0x001fc8000f8010ff */
[----:B------:R-:W-:-:S05]  /*ae90*/  LEA.HI.X R15, R13, UR9, R20, 0x2, P0 ;  /* 0x000000090d0f7c11 */ /* 0x000fca00080f1414 */
[----:B------:R0:W-:Y:S04]  /*aea0*/  STG.E desc[UR10][R14.64], R41 ;  /* 0x000000290e007986 */ /* 0x0001e8000c10190a */
.L_x_456:
[----:B----4-:R-:W-:Y:S05]  /*aeb0*/  BSYNC.RECONVERGENT B0 ;  /* 0x0000000000007941 */ /* 0x010fea0003800200 */
.L_x_455:
        /* <DEDUP_REMOVED lines=10> */
.L_x_460:
[----:B-----5:R-:W-:-:S04]  /*af60*/  IADD3 R13, P0, PT, R19, R14, RZ ;  /* 0x0000000e130d7210 */ /* 0x020fc80007f1e0ff */
[----:B------:R-:W-:Y:S02]  /*af70*/  LEA.HI.X.SX32 R20, R19, R15, 0x1, P0 ;  /* 0x0000000f13147211 */ /* 0x000fe400000f0eff */
[----:B0-----:R-:W-:-:S04]  /*af80*/  LEA R14, P0, R13, UR8, 0x2 ;  /* 0x000000080d0e7c11 */ /* 0x001fc8000f8010ff */
[----:B------:R-:W-:-:S05]  /*af90*/  LEA.HI.X R15, R13, UR9, R20, 0x2, P0 ;  /* 0x000000090d0f7c11 */ /* 0x000fca00080f1414 */
[----:B------:R4:W-:Y:S04]  /*afa0*/  STG.E desc[UR10][R14.64], R45 ;  /* 0x0000002d0e007986 */ /* 0x0009e8000c10190a */
.L_x_459:
[----:B------:R-:W-:Y:S05]  /*afb0*/  BSYNC.RECONVERGENT B0 ;  /* 0x0000000000007941 */ /* 0x000fea0003800200 */
.L_x_458:
[----:B------:R-:W-:Y:S01]  /*afc0*/  ISETP.GE.AND P0, PT, R18, UR6, PT ;  /* 0x0000000612007c0c */ /* 0x000fe2000bf06270 */
[----:B------:R-:W-:Y:S03]  /*afd0*/  BSSY.RECONVERGENT B0, `(.L_x_461) ;  /* 0x000000e000007945 */ /* 0x000fe60003800200 */
[----:B------:R-:W-:-:S13]  /*afe0*/  ISETP.EQ.OR P0, PT, R11, RZ, P0 ;  /* 0x000000ff0b00720c */ /* 0x000fda0000702670 */
[----:B------:R-:W-:Y:S05]  /*aff0*/  @P0 BRA `(.L_x_462) ;  /* 0x00000000002c0947 */ /* 0x000fea0003800000 */
[----:B------:R-:W-:Y:S01]  /*b000*/  UISETP.NE.AND UP0, UPT, UR4, URZ, UPT ;  /* 0x000000ff0400728c */ /* 0x000fe2000bf05270 */
[----:B01234-:R-:W-:Y:S01]  /*b010*/  CS2R R14, SRZ ;  /* 0x00000000000e7805 */ /* 0x01ffe2000001ff00 */
[----:B------:R-:W0:Y:S07]  /*b020*/  LDCU.64 UR8, c[0x0][0x390] ;  /* 0x00007200ff0877ac */ /* 0x000e2e0008000a00 */
[----:B------:R-:W-:Y:S05]  /*b030*/  BRA.U UP0, `(.L_x_463) ;  /* 0x0000000100087547 */ /* 0x000fea000b800000 */
[----:B------:R-:W1:Y:S02]  /*b040*/  LDC.64 R14, c[0x0][0x3d0] ;  /* 0x0000f400ff0e7b82 */ /* 0x000e640000000a00 */
[----:B-1----:R-:W5:Y:S02]  /*b050*/  LDG.E.64 R14, desc[UR10][R14.64] ;  /* 0x0000000a0e0e7981 */ /* 0x002f64000c1e1b00 */
.L_x_463:
[----:B-----5:R-:W-:-:S04]  /*b060*/  IADD3 R11, P0, PT, R18, R14, RZ ;  /* 0x0000000e120b7210 */ /* 0x020fc80007f1e0ff */
[----:B------:R-:W-:Y:S02]  /*b070*/  LEA.HI.X.SX32 R18, R18, R15, 0x1, P0 ;  /* 0x0000000f12127211 */ /* 0x000fe400000f0eff */
[----:B0-----:R-:W-:-:S04]  /*b080*/  LEA R14, P0, R11, UR8, 0x2 ;  /* 0x000000080b0e7c11 */ /* 0x001fc8000f8010ff */
[----:B------:R-:W-:-:S05]  /*b090*/  LEA.HI.X R15, R11, UR9, R18, 0x2, P0 ;  /* 0x000000090b0f7c11 */ /* 0x000fca00080f1412 */
[----:B------:R0:W-:Y:S04]  /*b0a0*/  STG.E desc[UR10][R14.64], R48 ;  /* 0x000000300e007986 */ /* 0x0001e8000c10190a */
.L_x_462:
[----:B------:R-:W-:Y:S05]  /*b0b0*/  BSYNC.RECONVERGENT B0 ;  /* 0x0000000000007941 */ /* 0x000fea0003800200 */
.L_x_461:
        /* <DEDUP_REMOVED lines=10> */
.L_x_466:
[----:B-----5:R-:W-:-:S04]  /*b160*/  IADD3 R13, P0, PT, R17, R10, RZ ;  /* 0x0000000a110d7210 */ /* 0x020fc80007f1e0ff */
[----:B01234-:R-:W-:Y:S02]  /*b170*/  LEA.HI.X.SX32 R14, R17, R11, 0x1, P0 ;  /* 0x0000000b110e7211 */ /* 0x01ffe400000f0eff */
[----:B------:R-:W-:-:S04]  /*b180*/  LEA R10, P0, R13, UR8, 0x2 ;  /* 0x000000080d0a7c11 */ /* 0x000fc8000f8010ff */
[----:B------:R-:W-:-:S05]  /*b190*/  LEA.HI.X R11, R13, UR9, R14, 0x2, P0 ;  /* 0x000000090d0b7c11 */ /* 0x000fca00080f140e */
[----:B------:R0:W-:Y:S04]  /*b1a0*/  STG.E desc[UR10][R10.64], R53 ;  /* 0x000000350a007986 */ /* 0x0001e8000c10190a */
.L_x_465:
[----:B------:R-:W-:Y:S05]  /*b1b0*/  BSYNC.RECONVERGENT B0 ;  /* 0x0000000000007941 */ /* 0x000fea0003800200 */
.L_x_464:
        /* <DEDUP_REMOVED lines=10> */
.L_x_469:
[----:B-----5:R-:W-:-:S04]  /*b260*/  IADD3 R9, P0, PT, R16, R10, RZ ;  /* 0x0000000a10097210 */ /* 0x020fc80007f1e0ff */
[----:B------:R-:W-:Y:S02]  /*b270*/  LEA.HI.X.SX32 R16, R16, R11, 0x1, P0 ;  /* 0x0000000b10107211 */ /* 0x000fe400000f0eff */
[----:B0-----:R-:W-:-:S04]  /*b280*/  LEA R10, P0, R9, UR8, 0x2 ;  /* 0x00000008090a7c11 */ /* 0x001fc8000f8010ff */
[----:B------:R-:W-:-:S05]  /*b290*/  LEA.HI.X R11, R9, UR9, R16, 0x2, P0 ;  /* 0x00000009090b7c11 */ /* 0x000fca00080f1410 */
[----:B------:R0:W-:Y:S04]  /*b2a0*/  STG.E desc[UR10][R10.64], R52 ;  /* 0x000000340a007986 */ /* 0x0001e8000c10190a */
.L_x_468:
[----:B------:R-:W-:Y:S05]  /*b2b0*/  BSYNC.RECONVERGENT B0 ;  /* 0x0000000000007941 */ /* 0x000fea0003800200 */
.L_x_467:
        /* <DEDUP_REMOVED lines=10> */
.L_x_472:
[----:B-----5:R-:W-:-:S04]  /*b360*/  IADD3 R7, P0, PT, R12, R10, RZ ;  /* 0x0000000a0c077210 */ /* 0x020fc80007f1e0ff */
[----:B------:R-:W-:Y:S02]  /*b370*/  LEA.HI.X.SX32 R12, R12, R11, 0x1, P0 ;  /* 0x0000000b0c0c7211 */ /* 0x000fe400000f0eff */
[----:B0-----:R-:W-:-:S04]  /*b380*/  LEA R10, P0, R7, UR8, 0x2 ;  /* 0x00000008070a7c11 */ /* 0x001fc8000f8010ff */
[----:B------:R-:W-:-:S05]  /*b390*/  LEA.HI.X R11, R7, UR9, R12, 0x2, P0 ;  /* 0x00000009070b7c11 */ /* 0x000fca00080f140c */
[----:B------:R0:W-:Y:S04]  /*b3a0*/  STG.E desc[UR10][R10.64], R50 ;  /* 0x000000320a007986 */ /* 0x0001e8000c10190a */
.L_x_471:
[----:B------:R-:W-:Y:S05]  /*b3b0*/  BSYNC.RECONVERGENT B0 ;  /* 0x0000000000007941 */ /* 0x000fea0003800200 */
.L_x_470:
        /* <DEDUP_REMOVED lines=10> */
.L_x_475:
[----:B-----5:R-:W-:-:S04]  /*b460*/  IADD3 R9, P0, PT, R21, R6, RZ ;  /* 0x0000000615097210 */ /* 0x020fc80007f1e0ff */
[----:B0-----:R-:W-:Y:S02]  /*b470*/  LEA.HI.X.SX32 R10, R21, R7, 0x1, P0 ;  /* 0x00000007150a7211 */ /* 0x001fe400000f0eff */
[----:B------:R-:W-:-:S04]  /*b480*/  LEA R6, P0, R9, UR8, 0x2 ;  /* 0x0000000809067c11 */ /* 0x000fc8000f8010ff */
[----:B------:R-:W-:-:S05]  /*b490*/  LEA.HI.X R7, R9, UR9, R10, 0x2, P0 ;  /* 0x0000000909077c11 */ /* 0x000fca00080f140a */
[----:B------:R0:W-:Y:S04]  /*b4a0*/  STG.E desc[UR10][R6.64], R47 ;  /* 0x0000002f06007986 */ /* 0x0001e8000c10190a */
.L_x_474:
[----:B------:R-:W-:Y:S05]  /*b4b0*/  BSYNC.RECONVERGENT B0 ;  /* 0x0000000000007941 */ /* 0x000fea0003800200 */
.L_x_473:
        /* <DEDUP_REMOVED lines=10> */
.L_x_478:
[----:B-----5:R-:W-:-:S04]  /*b560*/  IADD3 R5, P0, PT, R22, R6, RZ ;  /* 0x0000000616057210 */ /* 0x020fc80007f1e0ff */
[----:B------:R-:W-:Y:S02]  /*b570*/  LEA.HI.X.SX32 R22, R22, R7, 0x1, P0 ;  /* 0x0000000716167211 */ /* 0x000fe400000f0eff */
[----:B0-----:R-:W-:-:S04]  /*b580*/  LEA R6, P0, R5, UR8, 0x2 ;  /* 0x0000000805067c11 */ /* 0x001fc8000f8010ff */
[----:B------:R-:W-:-:S05]  /*b590*/  LEA.HI.X R7, R5, UR9, R22, 0x2, P0 ;  /* 0x0000000905077c11 */ /* 0x000fca00080f1416 */
[----:B------:R0:W-:Y:S04]  /*b5a0*/  STG.E desc[UR10][R6.64], R46 ;  /* 0x0000002e06007986 */ /* 0x0001e8000c10190a */
.L_x_477:
[----:B------:R-:W-:Y:S05]  /*b5b0*/  BSYNC.RECONVERGENT B0 ;  /* 0x0000000000007941 */ /* 0x000fea0003800200 */
.L_x_476:
        /* <DEDUP_REMOVED lines=10> */
.L_x_481:
[----:B0----5:R-:W-:-:S04]  /*b660*/  IADD3 R6, P0, PT, R23, R4, RZ ;  /* 0x0000000417067210 */ /* 0x021fc80007f1e0ff */
[----:B------:R-:W-:Y:S02]  /*b670*/  LEA.HI.X.SX32 R5, R23, R5, 0x1, P0 ;  /* 0x0000000517057211 */ /* 0x000fe400000f0eff */
[----:B------:R-:W-:-:S04]  /*b680*/  LEA R4, P0, R6, UR8, 0x2 ;  /* 0x0000000806047c11 */ /* 0x000fc8000f8010ff */
[----:B------:R-:W-:-:S05]  /*b690*/  LEA.HI.X R5, R6, UR9, R5, 0x2, P0 ;  /* 0x0000000906057c11 */ /* 0x000fca00080f1405 */
[----:B------:R0:W-:Y:S04]  /*b6a0*/  STG.E desc[UR10][R4.64], R44 ;  /* 0x0000002c04007986 */ /* 0x0001e8000c10190a */
.L_x_480:
[----:B------:R-:W-:Y:S05]  /*b6b0*/  BSYNC.RECONVERGENT B0 ;  /* 0x0000000000007941 */ /* 0x000fea0003800200 */
.L_x_479:
        /* <DEDUP_REMOVED lines=10> */
.L_x_484:
[----:B-----5:R-:W-:-:S04]  /*b760*/  IADD3 R3, P0, PT, R34, R4, RZ ;  /* 0x0000000422037210 */ /* 0x020fc80007f1e0ff */
[----:B------:R-:W-:Y:S02]  /*b770*/  LEA.HI.X.SX32 R34, R34, R5, 0x1, P0 ;  /* 0x0000000522227211 */ /* 0x000fe400000f0eff */
[----:B0-----:R-:W-:-:S04]  /*b780*/  LEA R4, P0, R3, UR8, 0x2 ;  /* 0x0000000803047c11 */ /* 0x001fc8000f8010ff */
[----:B------:R-:W-:-:S05]  /*b790*/  LEA.HI.X R5, R3, UR9, R34, 0x2, P0 ;  /* 0x0000000903057c11 */ /* 0x000fca00080f1422 */
[----:B------:R0:W-:Y:S04]  /*b7a0*/  STG.E desc[UR10][R4.64], R42 ;  /* 0x0000002a04007986 */ /* 0x0001e8000c10190a */
.L_x_483:
[----:B------:R-:W-:Y:S05]  /*b7b0*/  BSYNC.RECONVERGENT B0 ;  /* 0x0000000000007941 */ /* 0x000fea0003800200 */
.L_x_482:
        /* <DEDUP_REMOVED lines=10> */
.L_x_487:
[----:B0----5:R-:W-:-:S04]  /*b860*/  IADD3 R4, P0, PT, R35, R2, RZ ;  /* 0x0000000223047210 */ /* 0x021fc80007f1e0ff */
[----:B------:R-:W-:Y:S02]  /*b870*/  LEA.HI.X.SX32 R3, R35, R3, 0x1, P0 ;  /* 0x0000000323037211 */ /* 0x000fe400000f0eff */
[----:B------:R-:W-:-:S04]  /*b880*/  LEA R2, P0, R4, UR8, 0x2 ;  /* 0x0000000804027c11 */ /* 0x000fc8000f8010ff */
[----:B------:R-:W-:-:S05]  /*b890*/  LEA.HI.X R3, R4, UR9, R3, 0x2, P0 ;  /* 0x0000000904037c11 */ /* 0x000fca00080f1403 */
[----:B------:R0:W-:Y:S04]  /*b8a0*/  STG.E desc[UR10][R2.64], R40 ;  /* 0x0000002802007986 */ /* 0x0001e8000c10190a */
.L_x_486:
[----:B------:R-:W-:Y:S05]  /*b8b0*/  BSYNC.RECONVERGENT B0 ;  /* 0x0000000000007941 */ /* 0x000fea0003800200 */
.L_x_485:
        /* <DEDUP_REMOVED lines=10> */
.L_x_490:
[----:B-----5:R-:W-:-:S04]  /*b960*/  IADD3 R0, P0, PT, R36, R2, RZ ;  /* 0x0000000224007210 */ /* 0x020fc80007f1e0ff */
[----:B------:R-:W-:Y:S02]  /*b970*/  LEA.HI.X.SX32 R3, R36, R3, 0x1, P0 ;  /* 0x0000000324037211 */ /* 0x000fe400000f0eff */
[----:B0-----:R-:W-:-:S04]  /*b980*/  LEA R2, P0, R0, UR8, 0x2 ;  /* 0x0000000800027c11 */ /* 0x001fc8000f8010ff */
[----:B------:R-:W-:-:S05]  /*b990*/  LEA.HI.X R3, R0, UR9, R3, 0x2, P0 ;  /* 0x0000000900037c11 */ /* 0x000fca00080f1403 */
[----:B------:R0:W-:Y:S04]  /*b9a0*/  STG.E desc[UR10][R2.64], R38 ;  /* 0x0000002602007986 */ /* 0x0001e8000c10190a */
.L_x_489:
[----:B------:R-:W-:Y:S05]  /*b9b0*/  BSYNC.RECONVERGENT B0 ;  /* 0x0000000000007941 */ /* 0x000fea0003800200 */
.L_x_488:
[----:B------:R-:W5:Y:S01]  /*b9c0*/  LDL.LU R0, [R1] ;  /* 0x0000000001007983 */ /* 0x000f620000300800 */
[----:B------:R-:W-:-:S04]  /*b9d0*/  ISETP.GE.AND P0, PT, R37, UR6, PT ;  /* 0x0000000625007c0c */ /* 0x000fc8000bf06270 */
[----:B-----5:R-:W-:-:S13]  /*b9e0*/  ISETP.EQ.OR P0, PT, R0, RZ, P0 ;  /* 0x000000ff0000720c */ /* 0x020fda0000702670 */
[----:B------:R-:W-:Y:S05]  /*b9f0*/  @P0 BRA `(.L_x_422) ;  /* 0x0000000800cc0947 */ /* 0x000fea0003800000 */
[----:B------:R-:W-:Y:S01]  /*ba00*/  UISETP.NE.AND UP0, UPT, UR4, URZ, UPT ;  /* 0x000000ff0400728c */ /* 0x000fe2000bf05270 */
[----:B0-----:R-:W-:Y:S01]  /*ba10*/  CS2R R2, SRZ ;  /* 0x0000000000027805 */ /* 0x001fe2000001ff00 */
[----:B------:R-:W0:Y:S07]  /*ba20*/  LDCU.64 UR8, c[0x0][0x390] ;  /* 0x00007200ff0877ac */ /* 0x000e2e0008000a00 */
[----:B------:R-:W-:Y:S05]  /*ba30*/  BRA.U UP0, `(.L_x_491) ;  /* 0x0000000100087547 */ /* 0x000fea000b800000 */
[----:B------:R-:W1:Y:S02]  /*ba40*/  LDC.64 R2, c[0x0][0x3d0] ;  /* 0x0000f400ff027b82 */ /* 0x000e640000000a00 */
[----:B-1----:R-:W5:Y:S02]  /*ba50*/  LDG.E.64 R2, desc[UR10][R2.64] ;  /* 0x0000000a02027981 */ /* 0x002f64000c1e1b00 */
.L_x_491:
[----:B-----5:R-:W-:-:S04]  /*ba60*/  IADD3 R0, P0, PT, R37, R2, RZ ;  /* 0x0000000225007210 */ /* 0x020fc80007f1e0ff */
[----:B------:R-:W-:Y:S02]  /*ba70*/  LEA.HI.X.SX32 R3, R37, R3, 0x1, P0 ;  /* 0x0000000325037211 */ /* 0x000fe400000f0eff */
[----:B0-----:R-:W-:-:S04]  /*ba80*/  LEA R2, P0, R0, UR8, 0x2 ;  /* 0x0000000800027c11 */ /* 0x001fc8000f8010ff */
[----:B------:R-:W-:-:S05]  /*ba90*/  LEA.HI.X R3, R0, UR9, R3, 0x2, P0 ;  /* 0x0000000900037c11 */ /* 0x000fca00080f1403 */
[----:B------:R0:W-:Y:S01]  /*baa0*/  STG.E desc[UR10][R2.64], R8 ;  /* 0x0000000802007986 */ /* 0x0001e2000c10190a */
[----:B------:R-:W-:Y:S05]  /*bab0*/  BRA `(.L_x_422) ;  /* 0x00000008009c7947 */ /* 0x000fea0003800000 */
.L_x_442:
[----:B------:R-:W2:Y:S01]  /*bac0*/  LDL.LU R15, [R1] ;  /* 0x00000000010f7983 */ /* 0x000ea20000300800 */
[----:B------:R-:W-:Y:S01]  /*bad0*/  ISETP.NE.AND P0, PT, R29, RZ, PT ;  /* 0x000000ff1d00720c */ /* 0x000fe20003f05270 */
[----:B------:R-:W0:Y:S01]  /*bae0*/  LDCU UR4, c[0x0][0x374] ;  /* 0x00006e80ff0477ac */ /* 0x000e220008000800 */
[----:B------:R-:W-:Y:S02]  /*baf0*/  ISETP.NE.AND P2, PT, R28, RZ, PT ;  /* 0x000000ff1c00720c */ /* 0x000fe40003f45270 */
[----:B------:R-:W-:Y:S01]  /*bb00*/  ISETP.NE.AND P1, PT, R27, RZ, PT ;  /* 0x000000ff1b00720c */ /* 0x000fe20003f25270 */
[----:B------:R-:W1:Y:S01]  /*bb10*/  LDCU.64 UR18, c[0x0][0x390] ;  /* 0x00007200ff1277ac */ /* 0x000e620008000a00 */
[----:B------:R-:W-:Y:S02]  /*bb20*/  ISETP.NE.AND P4, PT, R25, RZ, PT ;  /* 0x000000ff1900720c */ /* 0x000fe40003f85270 */
[----:B------:R-:W-:Y:S01]  /*bb30*/  ISETP.NE.AND P6, PT, R24, RZ, PT ;  /* 0x000000ff1800720c */ /* 0x000fe20003fc5270 */
[----:B------:R-:W3:Y:S01]  /*bb40*/  LDCU.64 UR16, c[0x0][0x390] ;  /* 0x00007200ff1077ac */ /* 0x000ee20008000a00 */
[----:B------:R-:W-:-:S02]  /*bb50*/  ISETP.NE.AND P5, PT, R11, RZ, PT ;  /* 0x000000ff0b00720c */ /* 0x000fc40003fa5270 */
[----:B------:R-:W-:Y:S01]  /*bb60*/  ISETP.NE.AND P3, PT, R10, RZ, PT ;  /* 0x000000ff0a00720c */ /* 0x000fe20003f65270 */
[--C-:B------:R-:W-:Y:S02]  /*bb70*/  @P0 IMAD.IADD R51, R51, 0x1, -R13.reuse ;  /* 0x0000000133330824 */ /* 0x100fe400078e0a0d */
[--C-:B------:R-:W-:Y:S02]  /*bb80*/  @P2 IMAD.IADD R49, R49, 0x1, -R13.reuse ;  /* 0x0000000131312824 */ /* 0x100fe400078e0a0d */
[--C-:B------:R-:W-:Y:S01]  /*bb90*/  @P1 IMAD.IADD R43, R43, 0x1, -R13.reuse ;  /* 0x000000012b2b1824 */ /* 0x100fe200078e0a0d */
[----:B------:R-:W-:Y:S01]  /*bba0*/  @P0 LEA R14, R51, UR7, 0x2 ;  /* 0x00000007330e0c11 */ /* 0x000fe2000f8e10ff */
[----:B------:R-:W-:Y:S01]  /*bbb0*/  BAR.SYNC.DEFER_BLOCKING 0x0 ;  /* 0x0000000000007b1d */ /* 0x000fe20000010000 */
[----:B------:R-:W-:Y:S01]  /*bbc0*/  @P2 LEA R49, R49, UR7, 0x2 ;  /* 0x0000000731312c11 */ /* 0x000fe2000f8e10ff */
[--C-:B------:R-:W-:Y:S01]  /*bbd0*/  @P4 IMAD.IADD R20, R20, 0x1, -R13.reuse ;  /* 0x0000000114144824 */ /* 0x100fe200078e0a0d */
[----:B------:R-:W-:Y:S01]  /*bbe0*/  @P1 LEA R24, R43, UR7, 0x2 ;  /* 0x000000072b181c11 */ /* 0x000fe2000f8e10ff */
[--C-:B------:R-:W-:Y:S01]  /*bbf0*/  @P6 IMAD.IADD R19, R19, 0x1, -R13.reuse ;  /* 0x0000000113136824 */ /* 0x100fe200078e0a0d */
[----:B0-----:R-:W-:Y:S01]  /*bc00*/  UIMAD UR4, UR5, UR4, UR8 ;  /* 0x00000004050472a4 */ /* 0x001fe2000f8e0208 */
[--C-:B------:R-:W-:Y:S01]  /*bc10*/  @P5 IMAD.IADD R18, R18, 0x1, -R13.reuse ;  /* 0x0000000112125824 */ /* 0x100fe200078e0a0d */
[----:B------:R-:W-:Y:S01]  /*bc20*/  @P4 LEA R20, R20, UR7, 0x2 ;  /* 0x0000000714144c11 */ /* 0x000fe2000f8e10ff */
[----:B------:R-:W-:Y:S01]  /*bc30*/  @P3 IMAD.IADD R17, R17, 0x1, -R13 ;  /* 0x0000000111113824 */ /* 0x000fe200078e0a0d */
[----:B------:R-:W-:Y:S01]  /*bc40*/  @P6 LEA R10, R19, UR7, 0x2 ;  /* 0x00000007130a6c11 */ /* 0x000fe2000f8e10ff */
[----:B------:R-:W-:-:S04]  /*bc50*/  UIMAD UR5, UR4, -0x1980, UR13 ;  /* 0xffffe680040578a4 */ /* 0x000fc8000f8e020d */
[----:B------:R-:W-:Y:S01]  /*bc60*/  UIADD3 UR5, UPT, UPT, UR5, -0x1980, UR12 ;  /* 0xffffe68005057890 */ /* 0x000fe2000fffe00c */
[----:B------:R-:W-:Y:S01]  /*bc70*/  @P0 STS [R14], R33 ;  /* 0x000000210e000388 */ /* 0x000fe20000000800 */
[----:B------:R-:W-:-:S03]  /*bc80*/  ISETP.NE.AND P0, PT, R26, RZ, PT ;  /* 0x000000ff1a00720c */ /* 0x000fc60003f05270 */
[----:B------:R-:W-:Y:S01]  /*bc90*/  @P2 STS [R49], R32 ;  /* 0x0000002031002388 */ /* 0x000fe20000000800 */
[----:B------:R-:W-:-:S03]  /*bca0*/  ISETP.NE.AND P2, PT, R9, RZ, PT ;  /* 0x000000ff0900720c */ /* 0x000fc60003f45270 */
[----:B------:R-:W-:Y:S01]  /*bcb0*/  @P1 STS [R24], R31 ;  /* 0x0000001f18001388 */ /* 0x000fe20000000800 */
[----:B------:R-:W-:-:S05]  /*bcc0*/  ISETP.NE.AND P1, PT, R7, RZ, PT ;  /* 0x000000ff0700720c */ /* 0x000fca0003f25270 */
[----:B------:R-:W-:-:S04]  /*bcd0*/  @P0 IMAD.IADD R39, R39, 0x1, -R13 ;  /* 0x0000000127270824 */ /* 0x000fc800078e0a0d */
[----:B------:R-:W-:Y:S01]  /*bce0*/  @P2 IMAD.IADD R16, R16, 0x1, -R13 ;  /* 0x0000000110102824 */ /* 0x000fe200078e0a0d */
[----:B------:R-:W-:-:S03]  /*bcf0*/  @P0 LEA R39, R39, UR7, 0x2 ;  /* 0x0000000727270c11 */ /* 0x000fc6000f8e10ff */
[----:B------:R-:W-:Y:S01]  /*bd00*/  @P1 IMAD.IADD R12, R12, 0x1, -R13 ;  /* 0x000000010c0c1824 */ /* 0x000fe200078e0a0d */
[----:B------:R-:W-:Y:S01]  /*bd10*/  @P2 LEA R7, R16, UR7, 0x2 ;  /* 0x0000000710072c11 */ /* 0x000fe2000f8e10ff */
[----:B------:R-:W-:Y:S01]  /*bd20*/  @P0 STS [R39], R30 ;  /* 0x0000001e27000388 */ /* 0x000fe20000000800 */
[----:B------:R-:W-:-:S03]  /*bd30*/  ISETP.NE.AND P0, PT, R6, RZ, PT ;  /* 0x000000ff0600720c */ /* 0x000fc60003f05270 */
[----:B------:R-:W-:Y:S01]  /*bd40*/  @P4 STS [R20], R41 ;  /* 0x0000002914004388 */ /* 0x000fe20000000800 */
[----:B------:R-:W-:Y:S02]  /*bd50*/  ISETP.NE.AND P4, PT, R5, RZ, PT ;  /* 0x000000ff0500720c */ /* 0x000fe40003f85270 */
[----:B------:R-:W-:Y:S01]  /*bd60*/  @P5 LEA R5, R18, UR7, 0x2 ;  /* 0x0000000712055c11 */ /* 0x000fe2000f8e10ff */
[----:B------:R-:W-:Y:S01]  /*bd70*/  @P6 STS [R10], R45 ;  /* 0x0000002d0a006388 */ /* 0x000fe20000000800 */
[----:B------:R-:W-:Y:S02]  /*bd80*/  ISETP.NE.AND P6, PT, R4, RZ, PT ;  /* 0x000000ff0400720c */ /* 0x000fe40003fc5270 */
[----:B------:R-:W-:Y:S01]  /*bd90*/  @P3 LEA R4, R17, UR7, 0x2 ;  /* 0x0000000711043c11 */ /* 0x000fe2000f8e10ff */
[----:B------:R0:W-:Y:S01]  /*bda0*/  @P5 STS [R5], R48 ;  /* 0x0000003005005388 */ /* 0x0001e20000000800 */
[----:B------:R-:W-:Y:S01]  /*bdb0*/  ISETP.NE.AND P5, PT, R3, RZ, PT ;  /* 0x000000ff0300720c */ /* 0x000fe20003fa5270 */
[--C-:B------:R-:W-:Y:S01]  /*bdc0*/  @P0 IMAD.IADD R21, R21, 0x1, -R13.reuse ;  /* 0x0000000115150824 */ /* 0x100fe200078e0a0d */
[----:B------:R-:W-:Y:S01]  /*bdd0*/  @P1 LEA R3, R12, UR7, 0x2 ;  /* 0x000000070c031c11 */ /* 0x000fe2000f8e10ff */
[----:B------:R-:W-:Y:S01]  /*bde0*/  @P3 STS [R4], R53 ;  /* 0x0000003504003388 */ /* 0x000fe20000000800 */
[----:B------:R-:W-:Y:S01]  /*bdf0*/  ISETP.NE.AND P3, PT, R2, RZ, PT ;  /* 0x000000ff0200720c */ /* 0x000fe20003f65270 */
[----:B------:R-:W-:-:S02]  /*be00*/  @P4 IMAD.IADD R22, R22, 0x1, -R13 ;  /* 0x0000000116164824 */ /* 0x000fc400078e0a0d */
[----:B------:R-:W-:Y:S01]  /*be10*/  @P2 STS [R7], R52 ;  /* 0x0000003407002388 */ /* 0x000fe20000000800 */
[----:B------:R-:W-:Y:S01]  /*be20*/  ISETP.NE.AND P2, PT, R0, RZ, PT ;  /* 0x000000ff0000720c */ /* 0x000fe20003f45270 */
[--C-:B------:R-:W-:Y:S01]  /*be30*/  @P6 IMAD.IADD R23, R23, 0x1, -R13.reuse ;  /* 0x0000000117176824 */ /* 0x100fe200078e0a0d */
[----:B------:R-:W-:Y:S01]  /*be40*/  @P0 LEA R0, R21, UR7, 0x2 ;  /* 0x0000000715000c11 */ /* 0x000fe2000f8e10ff */
[----:B------:R4:W-:Y:S01]  /*be50*/  @P1 STS [R3], R50 ;  /* 0x0000003203001388 */ /* 0x0009e20000000800 */
[----:B0-----:R-:W-:Y:S01]  /*be60*/  @P4 LEA R5, R22, UR7, 0x2 ;  /* 0x0000000716054c11 */ /* 0x001fe2000f8e10ff */
[--C-:B------:R-:W-:Y:S01]  /*be70*/  @P5 IMAD.IADD R34, R34, 0x1, -R13.reuse ;  /* 0x0000000122225824 */ /* 0x100fe200078e0a0d */
[----:B------:R-:W-:Y:S01]  /*be80*/  @P6 LEA R23, R23, UR7, 0x2 ;  /* 0x0000000717176c11 */ /* 0x000fe2000f8e10ff */
[----:B------:R0:W-:Y:S02]  /*be90*/  @P0 STS [R0], R47 ;  /* 0x0000002f00000388 */ /* 0x0001e40000000800 */
[----:B------:R-:W-:-:S02]  /*bea0*/  @P3 IMAD.IADD R35, R35, 0x1, -R13 ;  /* 0x0000000123233824 */ /* 0x000fc400078e0a0d */
[----:B------:R0:W-:Y:S02]  /*beb0*/  @P4 STS [R5], R46 ;  /* 0x0000002e05004388 */ /* 0x0001e40000000800 */
[----:B------:R-:W-:Y:S01]  /*bec0*/  @P2 IMAD.IADD R36, R36, 0x1, -R13 ;  /* 0x0000000124242824 */ /* 0x000fe200078e0a0d */
[----:B----4-:R-:W-:Y:S01]  /*bed0*/  @P5 LEA R3, R34, UR7, 0x2 ;  /* 0x0000000722035c11 */ /* 0x010fe2000f8e10ff */
[----:B------:R0:W-:Y:S01]  /*bee0*/  @P6 STS [R23], R44 ;  /* 0x0000002c17006388 */ /* 0x0001e20000000800 */
[----:B------:R-:W-:Y:S02]  /*bef0*/  @P3 LEA R35, R35, UR7, 0x2 ;  /* 0x0000000723233c11 */ /* 0x000fe4000f8e10ff */
[----:B------:R-:W-:Y:S01]  /*bf00*/  @P2 LEA R7, R36, UR7, 0x2 ;  /* 0x0000000724072c11 */ /* 0x000fe2000f8e10ff */
[----:B------:R0:W-:Y:S04]  /*bf10*/  @P5 STS [R3], R42 ;  /* 0x0000002a03005388 */ /* 0x0001e80000000800 */
[----:B------:R0:W-:Y:S04]  /*bf20*/  @P3 STS [R35], R40 ;  /* 0x0000002823003388 */ /* 0x0001e80000000800 */
[----:B------:R0:W-:Y:S01]  /*bf30*/  @P2 STS [R7], R38 ;  /* 0x0000002607002388 */ /* 0x0001e20000000800 */
[----:B--2---:R-:W-:-:S02]  /*bf40*/  ISETP.NE.AND P1, PT, R15, RZ, PT ;  /* 0x000000ff0f00720c */ /* 0x004fc40003f25270 */
[----:B------:R-:W2:Y:S11]  /*bf50*/  S2R R15, SR_TID.X ;  /* 0x00000000000f7919 */ /* 0x000eb60000002100 */
[----:B------:R-:W-:-:S05]  /*bf60*/  @P1 IMAD.IADD R37, R37, 0x1, -R13 ;  /* 0x0000000125251824 */ /* 0x000fca00078e0a0d */
[----:B------:R-:W-:-:S05]  /*bf70*/  @P1 LEA R37, R37, UR7, 0x2 ;  /* 0x0000000725251c11 */ /* 0x000fca000f8e10ff */
[----:B------:R0:W-:Y:S01]  /*bf80*/  @P1 STS [R37], R8 ;  /* 0x0000000825001388 */ /* 0x0001e20000000800 */
[----:B------:R-:W-:Y:S01]  /*bf90*/  BAR.SYNC.DEFER_BLOCKING 0x0 ;  /* 0x0000000000007b1d */ /* 0x000fe20000010000 */
[----:B--2---:R-:W-:-:S13]  /*bfa0*/  ISETP.GE.AND P0, PT, R15, UR5, PT ;  /* 0x000000050f007c0c */ /* 0x004fda000bf06270 */
[----:B01-3--:R-:W-:Y:S05]  /*bfb0*/  @P0 BRA `(.L_x_422) ;  /* 0x00000004005c0947 */ /* 0x00bfea0003800000 */
[----:B------:R-:W-:Y:S01]  /*bfc0*/  IMAD.MOV.U32 R0, RZ, RZ, R15 ;  /* 0x000000ffff007224 */ /* 0x000fe200078e000f */
[----:B------:R-:W0:Y:S01]  /*bfd0*/  LDC.U8 R14, c[0x0][0x3b8] ;  /* 0x0000ee00ff0e7b82 */ /* 0x000e220000000000 */
[----:B------:R-:W-:Y:S01]  /*bfe0*/  IMAD.U32 R3, RZ, RZ, UR4 ;  /* 0x00000004ff037e24 */ /* 0x000fe2000f8e00ff */
[----:B------:R-:W-:Y:S03]  /*bff0*/  BSSY.RECONVERGENT B0, `(.L_x_492) ;  /* 0x0000020000007945 */ /* 0x000fe60003800200 */
[----:B------:R-:W-:Y:S02]  /*c000*/  IMAD R2, R3, 0x1980, R0 ;  /* 0x0000198003027824 */ /* 0x000fe400078e0200 */
[----:B------:R-:W-:-:S05]  /*c010*/  IMAD.U32 R3, RZ, RZ, UR12 ;  /* 0x0000000cff037e24 */ /* 0x000fca000f8e00ff */
[----:B------:R-:W-:-:S05]  /*c020*/  IADD3 R2, PT, PT, -R2, UR13, R3 ;  /* 0x0000000d02027c10 */ /* 0x000fca000fffe103 */
[----:B------:R-:W-:-:S04]  /*c030*/  VIADD R3, R2, 0xffffe67f ;  /* 0xffffe67f02037836 */ /* 0x000fc80000000000 */
[C---:B------:R-:W-:Y:S01]  /*c040*/  IMAD.HI.U32 R2, R3.reuse, -0x55555555, RZ ;  /* 0xaaaaaaab03027827 */ /* 0x040fe200078e00ff */
[----:B------:R-:W-:-:S04]  /*c050*/  ISETP.GE.U32.AND P1, PT, R3, 0x480, PT ;  /* 0x000004800300780c */ /* 0x000fc80003f26070 */
[----:B------:R-:W-:-:S04]  /*c060*/  SHF.R.U32.HI R2, RZ, 0x8, R2 ;  /* 0x00000008ff027819 */ /* 0x000fc80000011602 */
[----:B------:R-:W-:-:S04]  /*c070*/  LOP3.LUT R4, R2, 0x3, RZ, 0xc0, !PT ;  /* 0x0000000302047812 */ /* 0x000fc800078ec0ff */
[----:B------:R-:W-:-:S13]  /*c080*/  ISETP.NE.AND P0, PT, R4, 0x3, PT ;  /* 0x000000030400780c */ /* 0x000fda0003f05270 */
[----:B------:R-:W-:Y:S05]  /*c090*/  @!P0 BRA `(.L_x_493) ;  /* 0x0000000000548947 */ /* 0x000fea0003800000 */
[----:B------:R-:W-:Y:S01]  /*c0a0*/  VIADD R3, R2, 0x1 ;  /* 0x0000000102037836 */ /* 0x000fe20000000000 */
[----:B------:R-:W-:Y:S01]  /*c0b0*/  LEA R6, R0, UR7, 0x2 ;  /* 0x0000000700067c11 */ /* 0x000fe2000f8e10ff */
[----:B------:R-:W-:Y:S01]  /*c0c0*/  IMAD.IADD R7, R13, 0x1, R0 ;  /* 0x000000010d077824 */ /* 0x000fe200078e0200 */
[----:B0-----:R-:W-:Y:S02]  /*c0d0*/  ISETP.NE.AND P2, PT, R14, RZ, PT ;  /* 0x000000ff0e00720c */ /* 0x001fe40003f45270 */
[----:B------:R-:W-:-:S05]  /*c0e0*/  LOP3.LUT R3, R3, 0x3, RZ, 0xc0, !PT ;  /* 0x0000000303037812 */ /* 0x000fca00078ec0ff */
[----:B------:R-:W-:Y:S02]  /*c0f0*/  IMAD R0, R3, 0x180, R0 ;  /* 0x0000018003007824 */ /* 0x000fe400078e0200 */
[----:B------:R-:W-:-:S07]  /*c100*/  IMAD.MOV R8, RZ, RZ, -R3 ;  /* 0x000000ffff087224 */ /* 0x000fce00078e0a03 */
.L_x_494:
[----:B------:R-:W0:Y:S01]  /*c110*/  @!P2 LDC.64 R4, c[0x0][0x3d0] ;  /* 0x0000f400ff04ab82 */ /* 0x000e220000000a00 */
[----:B-1----:R-:W-:Y:S01]  /*c120*/  CS2R R2, SRZ ;  /* 0x0000000000027805 */ /* 0x002fe2000001ff00 */
        /* <DEDUP_REMOVED lines=12> */
.L_x_493:
[----:B------:R-:W-:Y:S05]  /*c1f0*/  BSYNC.RECONVERGENT B0 ;  /* 0x0000000000007941 */ /* 0x000fea0003800200 */
.L_x_492:
[----:B------:R-:W-:Y:S05]  /*c200*/  @!P1 BRA `(.L_x_422) ;  /* 0x0000000000c89947 */ /* 0x000fea0003800000 */
[----:B------:R-:W2:Y:S01]  /*c210*/  S2UR UR9, SR_CgaCtaId ;  /* 0x00000000000979c3 */ /* 0x000ea20000008800 */
[----:B------:R-:W-:Y:S01]  /*c220*/  UMOV UR8, 0x400 ;  /* 0x0000040000087882 */ /* 0x000fe20000000000 */
[----:B0-----:R-:W-:Y:S01]  /*c230*/  ISETP.NE.AND P0, PT, R14, RZ, PT ;  /* 0x000000ff0e00720c */ /* 0x001fe20003f05270 */
[----:B------:R-:W-:Y:S01]  /*c240*/  IMAD.IADD R13, R13, 0x1, R0 ;  /* 0x000000010d0d7824 */ /* 0x000fe200078e0200 */
[----:B--2---:R-:W-:-:S06]  /*c250*/  ULEA UR8, UR9, UR8, 0x18 ;  /* 0x0000000809087291 */ /* 0x004fcc000f8ec0ff */
[----:B------:R-:W-:-:S05]  /*c260*/  LEA R12, R0, UR8, 0x2 ;  /* 0x00000008000c7c11 */ /* 0x000fca000f8e10ff */
[----:B------:R-:W-:-:S07]  /*c270*/  VIADD R12, R12, 0xc00 ;  /* 0x00000c000c0c7836 */ /* 0x000fce0000000000 */
.L_x_495:
[----:B-1----:R-:W0:Y:S01]  /*c280*/  @!P0 LDC.64 R6, c[0x0][0x3d0] ;  /* 0x0000f400ff068b82 */ /* 0x002e220000000a00 */
[----:B-1----:R-:W-:Y:S01]  /*c290*/  CS2R R2, SRZ ;  /* 0x0000000000027805 */ /* 0x002fe2000001ff00 */
[----:B------:R-:W1:Y:S01]  /*c2a0*/  LDS R15, [R12+-0xc00] ;  /* 0xfff400000c0f7984 */ /* 0x000e620000000800 */
[----:B------:R-:W-:-:S03]  /*c2b0*/  SHF.R.S32.HI R19, RZ, 0x1f, R13 ;  /* 0x0000001fff137819 */ /* 0x000fc6000001140d */
[----:B------:R-:W2:Y:S04]  /*c2c0*/  LDS R17, [R12+-0x600] ;  /* 0xfffa00000c117984 */ /* 0x000ea80000000800 */
[----:B0-----:R-:W3:Y:S01]  /*c2d0*/  @!P0 LDG.E.64 R2, desc[UR10][R6.64] ;  /* 0x0000000a06028981 */ /* 0x001ee2000c1e1b00 */
[----:B------:R-:W-:-:S13]  /*c2e0*/  ISETP.NE.AND P0, PT, R14, RZ, PT ;  /* 0x000000ff0e00720c */ /* 0x000fda0003f05270 */
[----:B------:R-:W0:Y:S01]  /*c2f0*/  @!P0 LDC.64 R8, c[0x0][0x3d0] ;  /* 0x0000f400ff088b82 */ /* 0x000e220000000a00 */
[----:B---3--:R-:W-:-:S05]  /*c300*/  IADD3 R2, P1, PT, R13, R2, RZ ;  /* 0x000000020d027210 */ /* 0x008fca0007f3e0ff */
[----:B------:R-:W-:Y:S01]  /*c310*/  IMAD.X R3, R19, 0x1, R3, P1 ;  /* 0x0000000113037824 */ /* 0x000fe200008e0603 */
[----:B------:R-:W-:-:S04]  /*c320*/  LEA R4, P1, R2, UR18, 0x2 ;  /* 0x0000001202047c11 */ /* 0x000fc8000f8210ff */
[----:B------:R-:W-:Y:S02]  /*c330*/  LEA.HI.X R5, R2, UR19, R3, 0x2, P1 ;  /* 0x0000001302057c11 */ /* 0x000fe400088f1403 */
[----:B------:R-:W-:-:S03]  /*c340*/  CS2R R2, SRZ ;  /* 0x0000000000027805 */ /* 0x000fc6000001ff00 */
[----:B-1----:R1:W-:Y:S04]  /*c350*/  STG.E desc[UR10][R4.64], R15 ;  /* 0x0000000f04007986 */ /* 0x0023e8000c10190a */
[----:B0-----:R-:W3:Y:S01]  /*c360*/  @!P0 LDG.E.64 R2, desc[UR10][R8.64] ;  /* 0x0000000a08028981 */ /* 0x001ee2000c1e1b00 */
[----:B------:R-:W0:Y:S03]  /*c370*/  @!P0 LDC.64 R10, c[0x0][0x3d0] ;  /* 0x0000f400ff0a8b82 */ /* 0x000e260000000a00 */
[----:B------:R-:W4:Y:S01]  /*c380*/  LDS R15, [R12] ;  /* 0x000000000c0f7984 */ /* 0x000f220000000800 */
[----:B---3--:R-:W-:-:S05]  /*c390*/  IADD3 R2, P1, PT, R13, R2, RZ ;  /* 0x000000020d027210 */ /* 0x008fca0007f3e0ff */
[----:B------:R-:W-:Y:S01]  /*c3a0*/  IMAD.X R3, R19, 0x1, R3, P1 ;  /* 0x0000000113037824 */ /* 0x000fe200008e0603 */
[----:B------:R-:W-:-:S04]  /*c3b0*/  LEA R6, P1, R2, UR18, 0x2 ;  /* 0x0000001202067c11 */ /* 0x000fc8000f8210ff */
[----:B------:R-:W-:Y:S02]  /*c3c0*/  LEA.HI.X R7, R2, UR19, R3, 0x2, P1 ;  /* 0x0000001302077c11 */ /* 0x000fe400088f1403 */
[----:B------:R-:W-:-:S03]  /*c3d0*/  CS2R R2, SRZ ;  /* 0x0000000000027805 */ /* 0x000fc6000001ff00 */
[----:B--2---:R-:W-:Y:S04]  /*c3e0*/  STG.E desc[UR10][R6.64+0x600], R17 ;  /* 0x0006001106007986 */ /* 0x004fe8000c10190a */
[----:B0-----:R-:W2:Y:S01]  /*c3f0*/  @!P0 LDG.E.64 R2, desc[UR10][R10.64] ;  /* 0x0000000a0a028981 */ /* 0x001ea2000c1e1b00 */
[----:B------:R-:W0:Y:S03]  /*c400*/  @!P0 LDC.64 R8, c[0x0][0x3d0] ;  /* 0x0000f400ff088b82 */ /* 0x000e260000000a00 */
[----:B------:R3:W5:Y:S01]  /*c410*/  LDS R7, [R12+0x600] ;  /* 0x000600000c077984 */ /* 0x0007620000000800 */
[----:B--2---:R-:W-:-:S05]  /*c420*/  IADD3 R2, P1, PT, R13, R2, RZ ;  /* 0x000000020d027210 */ /* 0x004fca0007f3e0ff */
[----:B------:R-:W-:Y:S01]  /*c430*/  IMAD.X R3, R19, 0x1, R3, P1 ;  /* 0x0000000113037824 */ /* 0x000fe200008e0603 */
[----:B-1----:R-:W-:-:S04]  /*c440*/  LEA R4, P1, R2, UR18, 0x2 ;  /* 0x0000001202047c11 */ /* 0x002fc8000f8210ff */
[----:B------:R-:W-:Y:S02]  /*c450*/  LEA.HI.X R5, R2, UR19, R3, 0x2, P1 ;  /* 0x0000001302057c11 */ /* 0x000fe400088f1403 */
[----:B------:R-:W-:-:S03]  /*c460*/  CS2R R2, SRZ ;  /* 0x0000000000027805 */ /* 0x000fc6000001ff00 */
[----:B----4-:R1:W-:Y:S04]  /*c470*/  STG.E desc[UR10][R4.64+0xc00], R15 ;  /* 0x000c000f04007986 */ /* 0x0103e8000c10190a */
[----:B0-----:R-:W2:Y:S01]  /*c480*/  @!P0 LDG.E.64 R2, desc[UR10][R8.64] ;  /* 0x0000000a08028981 */ /* 0x001ea2000c1e1b00 */
[----:B------:R-:W-:Y:S02]  /*c490*/  VIADD R0, R0, 0x600 ;  /* 0x0000060000007836 */ /* 0x000fe40000000000 */
[----:B---3--:R-:W-:Y:S01]  /*c4a0*/  VIADD R12, R12, 0x1800 ;  /* 0x000018000c0c7836 */ /* 0x008fe20000000000 */
[C---:B--2---:R-:W-:Y:S01]  /*c4b0*/  IADD3 R6, P1, PT, R13.reuse, R2, RZ ;  /* 0x000000020d067210 */ /* 0x044fe20007f3e0ff */
[----:B------:R-:W-:-:S04]  /*c4c0*/  VIADD R13, R13, 0x600 ;  /* 0x000006000d0d7836 */ /* 0x000fc80000000000 */
[----:B------:R-:W-:Y:S01]  /*c4d0*/  IMAD.X R3, R19, 0x1, R3, P1 ;  /* 0x0000000113037824 */ /* 0x000fe200008e0603 */
[----:B------:R-:W-:-:S04]  /*c4e0*/  LEA R2, P1, R6, UR18, 0x2 ;  /* 0x0000001206027c11 */ /* 0x000fc8000f8210ff */
[----:B------:R-:W-:Y:S02]  /*c4f0*/  LEA.HI.X R3, R6, UR19, R3, 0x2, P1 ;  /* 0x0000001306037c11 */ /* 0x000fe400088f1403 */
[----:B------:R-:W-:-:S03]  /*c500*/  ISETP.GE.AND P1, PT, R0, UR5, PT ;  /* 0x0000000500007c0c */ /* 0x000fc6000bf26270 */
[----:B-----5:R1:W-:Y:S10]  /*c510*/  STG.E desc[UR10][R2.64+0x1200], R7 ;  /* 0x0012000702007986 */ /* 0x0203f4000c10190a */
[----:B------:R-:W-:Y:S05]  /*c520*/  @!P1 BRA `(.L_x_495) ;  /* 0xfffffffc00549947 */ /* 0x000fea000383ffff */
.L_x_422:
[----:B------:R-:W-:Y:S05]  /*c530*/  BSYNC.RECONVERGENT B1 ;  /* 0x0000000000017941 */ /* 0x000fea0003800200 */
.L_x_364:
[----:B----4-:R-:W4:Y:S02]  /*c540*/  S2R R0, SR_TID.X ;  /* 0x0000000000007919 */ /* 0x010f240000002100 */
[----:B----4-:R-:W-:-:S13]  /*c550*/  ISETP.NE.AND P0, PT, R0, RZ, PT ;  /* 0x000000ff0000720c */ /* 0x010fda0003f05270 */
[----:B------:R-:W-:Y:S05]  /*c560*/  @P0 EXIT ;  /* 0x000000000000094d */ /* 0x000fea0003800000 */
[----:B------:R-:W4:Y:S02]  /*c570*/  LDCU.U8 UR4, c[0x0][0x3b9] ;  /* 0x00007720ff0477ac */ /* 0x000f240008000000 */
[----:B----4-:R-:W-:-:S09]  /*c580*/  UISETP.NE.AND UP0, UPT, UR4, URZ, UPT ;  /* 0x000000ff0400728c */ /* 0x010fd2000bf05270 */
[----:B------:R-:W-:Y:S05]  /*c590*/  BRA.U !UP0, `(.L_x_496) ;  /* 0x0000000108407547 */ /* 0x000fea000b800000 */
[----:B------:R-:W4:Y:S01]  /*c5a0*/  LDCU.U8 UR4, c[0x0][0x3b8] ;  /* 0x00007700ff0477ac */ /* 0x000f220008000000 */
[----:B01----:R-:W0:Y:S01]  /*c5b0*/  LDC.64 R4, c[0x0][0x398] ;  /* 0x0000e600ff047b82 */ /* 0x003e220000000a00 */
[----:B------:R-:W-:Y:S01]  /*c5c0*/  UMOV UR5, URZ ;  /* 0x000000ff00057c82 */ /* 0x000fe20008000000 */
[----:B----4-:R-:W-:-:S03]  /*c5d0*/  UISETP.NE.AND UP0, UPT, UR4, URZ, UPT ;  /* 0x000000ff0400728c */ /* 0x010fc6000bf05270 */
[----:B------:R-:W-:-:S06]  /*c5e0*/  UMOV UR4, URZ ;  /* 0x000000ff00047c82 */ /* 0x000fcc0008000000 */
[----:B------:R-:W-:Y:S05]  /*c5f0*/  BRA.U UP0, `(.L_x_497) ;  /* 0x0000000100107547 */ /* 0x000fea000b800000 */
[----:B------:R-:W1:Y:S02]  /*c600*/  LDC.64 R2, c[0x0][0x3d0] ;  /* 0x0000f400ff027b82 */ /* 0x000e640000000a00 */
[----:B-1----:R-:W4:Y:S02]  /*c610*/  LDG.E.64 R2, desc[UR10][R2.64] ;  /* 0x0000000a02027981 */ /* 0x002f24000c1e1b00 */
[----:B----4-:R-:W-:Y:S02]  /*c620*/  R2UR UR4, R2 ;  /* 0x00000000020472ca */ /* 0x010fe400000e0000 */
[----:B------:R-:W-:-:S15]  /*c630*/  R2UR UR5, R3 ;  /* 0x00000000030572ca */ /* 0x000fde00000e0000 */
.L_x_497:
[----:B------:R-:W-:-:S04]  /*c640*/  UIADD3 UR7, UP0, UPT, UR6, UR4, URZ ;  /* 0x0000000406077290 */ /* 0x000fc8000ff1e0ff */
[----:B------:R-:W-:Y:S02]  /*c650*/  ULEA.HI.X.SX32 UR4, UR6, UR5, 0x1, UP0 ;  /* 0x0000000506047291 */ /* 0x000fe400080f0eff */
[----:B------:R-:W-:-:S04]  /*c660*/  IMAD.U32 R2, RZ, RZ, UR7 ;  /* 0x00000007ff027e24 */ /* 0x000fc8000f8e00ff */
[----:B------:R-:W-:-:S05]  /*c670*/  IMAD.U32 R3, RZ, RZ, UR4 ;  /* 0x00000004ff037e24 */ /* 0x000fca000f8e00ff */
[----:B0-----:R-:W-:Y:S01]  /*c680*/  STG.E.64 desc[UR10][R4.64], R2 ;  /* 0x0000000204007986 */ /* 0x001fe2000c101b0a */
[----:B------:R-:W-:Y:S05]  /*c690*/  EXIT ;  /* 0x000000000000794d */ /* 0x000fea0003800000 */
.L_x_496:
        /* <DEDUP_REMOVED lines=10> */
.L_x_498:
[----:B------:R-:W-:-:S04]  /*c740*/  UIADD3 UR7, UP0, UPT, UR6, UR4, URZ ;  /* 0x0000000406077290 */ /* 0x000fc8000ff1e0ff */
[----:B------:R-:W-:Y:S02]  /*c750*/  ULEA.HI.X.SX32 UR4, UR6, UR5, 0x1, UP0 ;  /* 0x0000000506047291 */ /* 0x000fe400080f0eff */
[----:B------:R-:W-:-:S04]  /*c760*/  IMAD.U32 R2, RZ, RZ, UR7 ;  /* 0x00000007ff027e24 */ /* 0x000fc8000f8e00ff */
[----:B------:R-:W-:-:S05]  /*c770*/  IMAD.U32 R3, RZ, RZ, UR4 ;  /* 0x00000004ff037e24 */ /* 0x000fca000f8e00ff */
[----:B0-----:R-:W-:Y:S01]  /*c780*/  STG.E.64 desc[UR10][R4.64], R2 ;  /* 0x0000000204007986 */ /* 0x001fe2000c101b0a */
[----:B------:R-:W-:Y:S05]  /*c790*/  EXIT ;  /* 0x000000000000794d */ /* 0x000fea0003800000 */
.L_x_294:
[----:B------:R-:W-:Y:S01]  /*c7a0*/  BSSY B0, `(.L_x_499) ;  /* 0x0000006000007945 */ /* 0x000fe20003800000 */
[----:B------:R-:W-:Y:S01]  /*c7b0*/  PLOP3.LUT P4, PT, P4, PT, PT, 0x8, 0x80 ;  /* 0x000000000080781c */ /* 0x000fe2000278e170 */
[----:B------:R-:W-:-:S12]  /*c7c0*/  IMAD.MOV.U32 R16, RZ, RZ, -0x1 ;  /* 0xffffffffff107424 */ /* 0x000fd800078e00ff */
[----:B------:R-:W-:Y:S05]  /*c7d0*/  WARPSYNC.COLLECTIVE R16, `(.L_x_500) ;  /* 0x0000000010087348 */ /* 0x000fea0003c00000 */
[----:B------:R-:W-:Y:S01]  /*c7e0*/  VOTE.ANY P4, P4 ;  /* 0x0000000000ff7806 */ /* 0x000fe20002080100 */
[----:B------:R-:W-:-:S12]  /*c7f0*/  ENDCOLLECTIVE ;  /* 0x000000000000791b */ /* 0x000fd80003800000 */
.L_x_500:
[----:B------:R-:W-:Y:S05]  /*c800*/  BSYNC B0 ;  /* 0x0000000000007941 */ /* 0x000fea0003800000 */
.L_x_499:
[----:B------:R-:W-:Y:S05]  /*c810*/  BRA `(.L_x_501) ;  /* 0xffffff6c00e07947 */ /* 0x000fea000383ffff */
.L_x_298:
[----:B------:R-:W-:Y:S01]  /*c820*/  BSSY B0, `(.L_x_502) ;  /* 0x0000006000007945 */ /* 0x000fe20003800000 */
[----:B------:R-:W-:Y:S01]  /*c830*/  PLOP3.LUT P4, PT, P4, PT, PT, 0x8, 0x80 ;  /* 0x000000000080781c */ /* 0x000fe2000278e170 */
[----:B------:R-:W-:-:S12]  /*c840*/  IMAD.MOV.U32 R16, RZ, RZ, -0x1 ;  /* 0xffffffffff107424 */ /* 0x000fd800078e00ff */
[----:B------:R-:W-:Y:S05]  /*c850*/  WARPSYNC.COLLECTIVE R16, `(.L_x_503) ;  /* 0x0000000010087348 */ /* 0x000fea0003c00000 */
[----:B------:R-:W-:Y:S01]  /*c860*/  VOTE.ANY P4, P4 ;  /* 0x0000000000ff7806 */ /* 0x000fe20002080100 */
[----:B------:R-:W-:-:S12]  /*c870*/  ENDCOLLECTIVE ;  /* 0x000000000000791b */ /* 0x000fd80003800000 */
.L_x_503:
[----:B------:R-:W-:Y:S05]  /*c880*/  BSYNC B0 ;  /* 0x0000000000007941 */ /* 0x000fea0003800000 */
.L_x_502:
[----:B------:R-:W-:Y:S05]  /*c890*/  BRA `(.L_x_504) ;  /* 0xffffff6c00f07947 */ /* 0x000fea000383ffff */
.L_x_300:
[----:B------:R-:W0:Y:S01]  /*c8a0*/  S2R R51, SR_GEMASK ;  /* 0x0000000000337919 */ /* 0x000e220000003c00 */
[----:B------:R-:W-:Y:S01]  /*c8b0*/  BSSY B0, `(.L_x_505) ;  /* 0x0000007000007945 */ /* 0x000fe20003800000 */
[----:B------:R-:W-:Y:S01]  /*c8c0*/  ISETP.NE.AND P4, PT, R14, 0x65, PT ;  /* 0x000000650e00780c */ /* 0x000fe20003f85270 */
[----:B------:R-:W-:Y:S01]  /*c8d0*/  IMAD.MOV.U32 R16, RZ, RZ, -0x1 ;  /* 0xffffffffff107424 */ /* 0x000fe200078e00ff */
[----:B------:R-:W-:-:S13]  /*c8e0*/  PLOP3.LUT P5, PT, P5, PT, PT, 0x8, 0x80 ;  /* 0x000000000080781c */ /* 0x000fda0002fae170 */
[----:B0-----:R-:W-:Y:S05]  /*c8f0*/  WARPSYNC.COLLECTIVE R16, `(.L_x_506) ;  /* 0x0000000010087348 */ /* 0x001fea0003c00000 */
[----:B------:R-:W-:Y:S01]  /*c900*/  VOTE.ANY R16, PT, P5 ;  /* 0x0000000000107806 */ /* 0x000fe200028e0100 */
[----:B0-----:R-:W-:Y:S06]  /*c910*/  ENDCOLLECTIVE ;  /* 0x000000000000791b */ /* 0x001fec0003800000 */
.L_x_506:
[----:B------:R-:W-:Y:S05]  /*c920*/  BSYNC B0 ;  /* 0x0000000000007941 */ /* 0x000fea0003800000 */
.L_x_505:
[----:B------:R-:W-:Y:S01]  /*c930*/  LOP3.LUT R16, R16, 0x80000000, R51, 0xec, !PT ;  /* 0x8000000010107812 */ /* 0x000fe200078eec33 */
[C---:B------:R-:W-:Y:S02]  /*c940*/  VIADD R22, R50.reuse, 0x2 ;  /* 0x0000000232167836 */ /* 0x040fe40000000000 */
[----:B------:R-:W-:Y:S02]  /*c950*/  VIADD R21, R50, 0x4 ;  /* 0x0000000432157836 */ /* 0x000fe40000000000 */
[----:B------:R-:W-:-:S05]  /*c960*/  VIADD R13, R16, 0xffffffff ;  /* 0xffffffff100d7836 */ /* 0x000fca0000000000 */
[----:B------:R-:W-:Y:S01]  /*c970*/  LOP3.LUT R53, R16, R13, RZ, 0xc, !PT ;  /* 0x0000000d10357212 */ /* 0x000fe200078e0cff */
[----:B------:R-:W-:Y:S02]  /*c980*/  IMAD.MOV.U32 R13, RZ, RZ, 0x1 ;  /* 0x00000001ff0d7424 */ /* 0x000fe400078e00ff */
[----:B------:R-:W-:-:S03]  /*c990*/  IMAD.MOV.U32 R16, RZ, RZ, -0x1 ;  /* 0xffffffffff107424 */ /* 0x000fc600078e00ff */
[----:B------:R-:W0:Y:S02]  /*c9a0*/  POPC R53, R53 ;  /* 0x0000003500357309 */ /* 0x000e240000000000 */
[----:B0-----:R-:W-:-:S07]  /*c9b0*/  IMAD.MOV.U32 R12, RZ, RZ, R53 ;  /* 0x000000ffff0c7224 */ /* 0x001fce00078e0035 */
[----:B------:R-:W-:Y:S05]  /*c9c0*/  WARPSYNC.COLLECTIVE R16, `(.L_x_507) ;  /* 0x0000000010087348 */ /* 0x000fea0003c00000 */
[----:B------:R0:W1:Y:S02]  /*c9d0*/  SHFL.DOWN P5, R17, R15, R13, R12 ;  /* 0x0800000d0f117389 */ /* 0x00006400000a000c */
[----:B01----:R-:W-:Y:S05]  /*c9e0*/  ENDCOLLECTIVE ;  /* 0x000000000000791b */ /* 0x003fea0003800000 */
.L_x_507:
[----:B------:R-:W-:Y:S01]  /*c9f0*/  IMAD.MOV.U32 R13, RZ, RZ, 0x2 ;  /* 0x00000002ff0d7424 */ /* 0x000fe200078e00ff */
[----:B------:R-:W-:-:S04]  /*ca00*/  ISETP.GE.AND P5, PT, R50, R53, PT ;  /* 0x000000353200720c */ /* 0x000fc80003fa6270 */
[----:B------:R-:W-:-:S05]  /*ca10*/  SEL R20, R17, RZ, !P5 ;  /* 0x000000ff11147207 */ /* 0x000fca0006800000 */
[----:B------:R-:W-:-:S04]  /*ca20*/  IMAD.IADD R20, R20, 0x1, R15 ;  /* 0x0000000114147824 */ /* 0x000fc800078e020f */
[----:B------:R-:W-:-:S07]  /*ca30*/  IMAD.MOV.U32 R15, RZ, RZ, R20 ;  /* 0x000000ffff0f7224 */ /* 0x000fce00078e0014 */
[----:B------:R-:W-:Y:S05]  /*ca40*/  WARPSYNC.COLLECTIVE R16, `(.L_x_508) ;  /* 0x0000000010087348 */ /* 0x000fea0003c00000 */
[----:B------:R0:W1:Y:S02]  /*ca50*/  SHFL.DOWN P5, R17, R15, R13, R12 ;  /* 0x0800000d0f117389 */ /* 0x00006400000a000c */
[----:B01----:R-:W-:Y:S05]  /*ca60*/  ENDCOLLECTIVE ;  /* 0x000000000000791b */ /* 0x003fea0003800000 */
.L_x_508:
[----:B------:R-:W-:Y:S01]  /*ca70*/  IMAD.MOV.U32 R13, RZ, RZ, 0x4 ;  /* 0x00000004ff0d7424 */ /* 0x000fe200078e00ff */
[----:B------:R-:W-:-:S04]  /*ca80*/  ISETP.GT.AND P5, PT, R22, R53, PT ;  /* 0x000000351600720c */ /* 0x000fc80003fa4270 */
[----:B------:R-:W-:-:S05]  /*ca90*/  SEL R17, R17, RZ, !P5 ;  /* 0x000000ff11117207 */ /* 0x000fca0006800000 */
[----:B------:R-:W-:Y:S02]  /*caa0*/  IMAD.IADD R40, R20, 0x1, R17 ;  /* 0x0000000114287824 */ /* 0x000fe400078e0211 */
[----:B------:R-:W-:Y:S02]  /*cab0*/  VIADD R20, R50, 0x8 ;  /* 0x0000000832147836 */ /* 0x000fe40000000000 */
[----:B------:R-:W-:-:S07]  /*cac0*/  IMAD.MOV.U32 R15, RZ, RZ, R40 ;  /* 0x000000ffff0f7224 */ /* 0x000fce00078e0028 */
[----:B------:R-:W-:Y:S05]  /*cad0*/  WARPSYNC.COLLECTIVE R16, `(.L_x_509) ;  /* 0x0000000010087348 */ /* 0x000fea0003c00000 */
[----:B------:R0:W1:Y:S02]  /*cae0*/  SHFL.DOWN P5, R17, R15, R13, R12 ;  /* 0x0800000d0f117389 */ /* 0x00006400000a000c */
[----:B01----:R-:W-:Y:S05]  /*caf0*/  ENDCOLLECTIVE ;  /* 0x000000000000791b */ /* 0x003fea0003800000 */
.L_x_509:
        /* <DEDUP_REMOVED lines=9> */
.L_x_510:
[----:B------:R-:W-:Y:S01]  /*cb90*/  IMAD.MOV.U32 R13, RZ, RZ, 0x10 ;  /* 0x00000010ff0d7424 */ /* 0x000fe200078e00ff */
[----:B------:R-:W-:-:S04]  /*cba0*/  ISETP.GT.AND P5, PT, R20, R53, PT ;  /* 0x000000351400720c */ /* 0x000fc80003fa4270 */
[----:B------:R-:W-:-:S05]  /*cbb0*/  SEL R52, R17, RZ, !P5 ;  /* 0x000000ff11347207 */ /* 0x000fca0006800000 */
[----:B------:R-:W-:-:S04]  /*cbc0*/  IMAD.IADD R52, R41, 0x1, R52 ;  /* 0x0000000129347824 */ /* 0x000fc800078e0234 */
[----:B------:R-:W-:-:S07]  /*cbd0*/  IMAD.MOV.U32 R15, RZ, RZ, R52 ;  /* 0x000000ffff0f7224 */ /* 0x000fce00078e0034 */
[----:B------:R-:W-:Y:S05]  /*cbe0*/  WARPSYNC.COLLECTIVE R16, `(.L_x_511) ;  /* 0x0000000010087348 */ /* 0x000fea0003c00000 */
[----:B------:R0:W1:Y:S02]  /*cbf0*/  SHFL.DOWN P5, R17, R15, R13, R12 ;  /* 0x0800000d0f117389 */ /* 0x00006400000a000c */
[----:B01----:R-:W-:Y:S05]  /*cc00*/  ENDCOLLECTIVE ;  /* 0x000000000000791b */ /* 0x003fea0003800000 */
.L_x_511:
[----:B------:R-:W-:Y:S05]  /*cc10*/  WARPSYNC.COLLECTIVE R16, `(.L_x_512) ;  /* 0x0000000010087348 */ /* 0x000fea0003c00000 */
[----:B------:R-:W-:Y:S01]  /*cc20*/  VOTE.ALL P4, P4 ;  /* 0x0000000000ff7806 */ /* 0x000fe20002080000 */
[----:B------:R-:W-:-:S12]  /*cc30*/  ENDCOLLECTIVE ;  /* 0x000000000000791b */ /* 0x000fd80003800000 */
.L_x_512:
[----:B------:R-:W0:Y:S01]  /*cc40*/  LDC.64 R12, c[0x0][0x3a0] ;  /* 0x0000e800ff0c7b82 */ /* 0x000e220000000a00 */
[----:B------:R-:W-:-:S04]  /*cc50*/  ISETP.GT.AND P5, PT, R40, R53, PT ;  /* 0x000000352800720c */ /* 0x000fc80003fa4270 */
[----:B------:R-:W-:-:S05]  /*cc60*/  SEL R17, R17, RZ, !P5 ;  /* 0x000000ff11117207 */ /* 0x000fca0006800000 */
[----:B------:R-:W-:Y:S01]  /*cc70*/  IMAD.IADD R41, R52, 0x1, R17 ;  /* 0x0000000134297824 */ /* 0x000fe200078e0211 */
[----:B0-----:R-:W-:-:S05]  /*cc80*/  IADD3 R43, P5, PT, R12, 0x100, RZ ;  /* 0x000001000c2b7810 */ /* 0x001fca0007fbe0ff */
[----:B------:R-:W-:Y:S01]  /*cc90*/  IMAD.X R45, RZ, RZ, R13, P5 ;  /* 0x000000ffff2d7224 */ /* 0x000fe200028e060d */
[----:B------:R-:W-:Y:S07]  /*cca0*/  BRA `(.L_x_513) ;  /* 0xffffff6c00887947 */ /* 0x000fee000383ffff */
.L_x_302:
[----:B------:R-:W-:Y:S01]  /*ccb0*/  BSSY B0, `(.L_x_514) ;  /* 0x0000006000007945 */ /* 0x000fe20003800000 */
[----:B------:R-:W-:Y:S01]  /*ccc0*/  PLOP3.LUT P4, PT, P4, PT, PT, 0x8, 0x80 ;  /* 0x000000000080781c */ /* 0x000fe2000278e170 */
[----:B------:R-:W-:-:S12]  /*ccd0*/  IMAD.MOV.U32 R16, RZ, RZ, -0x1 ;  /* 0xffffffffff107424 */ /* 0x000fd800078e00ff */
[----:B------:R-:W-:Y:S05]  /*cce0*/  WARPSYNC.COLLECTIVE R16, `(.L_x_515) ;  /* 0x0000000010087348 */ /* 0x000fea0003c00000 */
[----:B------:R-:W-:Y:S01]  /*ccf0*/  VOTE.ANY P4, P4 ;  /* 0x0000000000ff7806 */ /* 0x000fe20002080100 */
[----:B------:R-:W-:-:S12]  /*cd00*/  ENDCOLLECTIVE ;  /* 0x000000000000791b */ /* 0x000fd80003800000 */
.L_x_515:
[----:B------:R-:W-:Y:S05]  /*cd10*/  BSYNC B0 ;  /* 0x0000000000007941 */ /* 0x000fea0003800000 */
.L_x_514:
[----:B------:R-:W-:Y:S05]  /*cd20*/  BRA `(.L_x_516) ;  /* 0xffffff6c00907947 */ /* 0x000fea000383ffff */
.L_x_306:
[----:B------:R-:W-:Y:S01]  /*cd30*/  BSSY B0, `(.L_x_517) ;  /* 0x0000006000007945 */ /* 0x000fe20003800000 */
[----:B------:R-:W-:Y:S01]  /*cd40*/  PLOP3.LUT P4, PT, P4, PT, PT, 0x8, 0x80 ;  /* 0x000000000080781c */ /* 0x000fe2000278e170 */
[----:B------:R-:W-:-:S12]  /*cd50*/  IMAD.MOV.U32 R16, RZ, RZ, -0x1 ;  /* 0xffffffffff107424 */ /* 0x000fd800078e00ff */
[----:B------:R-:W-:Y:S05]  /*cd60*/  WARPSYNC.COLLECTIVE R16, `(.L_x_518) ;  /* 0x0000000010087348 */ /* 0x000fea0003c00000 */
[----:B------:R-:W-:Y:S01]  /*cd70*/  VOTE.ANY P4, P4 ;  /* 0x0000000000ff7806 */ /* 0x000fe20002080100 */
[----:B------:R-:W-:-:S12]  /*cd80*/  ENDCOLLECTIVE ;  /* 0x000000000000791b */ /* 0x000fd80003800000 */
.L_x_518:
[----:B------:R-:W-:Y:S05]  /*cd90*/  BSYNC B0 ;  /* 0x0000000000007941 */ /* 0x000fea0003800000 */
.L_x_517:
[----:B------:R-:W-:Y:S05]  /*cda0*/  BRA `(.L_x_519) ;  /* 0xffffff6c00a47947 */ /* 0x000fea000383ffff */
.L_x_308:
[----:B------:R-:W-:Y:S01]  /*cdb0*/  BSSY B0, `(.L_x_520) ;  /* 0x0000006000007945 */ /* 0x000fe20003800000 */
[----:B------:R-:W-:Y:S01]  /*cdc0*/  PLOP3.LUT P5, PT, P4, PT, PT, 0x8, 0x80 ;  /* 0x000000000080781c */ /* 0x000fe200027ae170 */
[----:B------:R-:W-:-:S12]  /*cdd0*/  IMAD.MOV.U32 R16, RZ, RZ, -0x1 ;  /* 0xffffffffff107424 */ /* 0x000fd800078e00ff */
[----:B------:R-:W-:Y:S05]  /*cde0*/  WARPSYNC.COLLECTIVE R16, `(.L_x_521) ;  /* 0x0000000010087348 */ /* 0x000fea0003c00000 */
[----:B------:R-:W-:Y:S01]  /*cdf0*/  VOTE.ANY R16, PT, P5 ;  /* 0x0000000000107806 */ /* 0x000fe200028e0100 */
[----:B------:R-:W-:Y:S06]  /*ce00*/  ENDCOLLECTIVE ;  /* 0x000000000000791b */ /* 0x000fec0003800000 */
.L_x_521:
[----:B------:R-:W-:Y:S05]  /*ce10*/  BSYNC B0 ;  /* 0x0000000000007941 */ /* 0x000fea0003800000 */
.L_x_520:
[----:B------:R-:W-:Y:S01]  /*ce20*/  LOP3.LUT R16, R16, 0x80000000, R51, 0xec, !PT ;  /* 0x8000000010107812 */ /* 0x000fe200078eec33 */
[----:B------:R-:W-:-:S04]  /*ce30*/  VIADD R19, R19, 0xffffffe0 ;  /* 0xffffffe013137836 */ /* 0x000fc80000000000 */
[----:B------:R-:W-:-:S05]  /*ce40*/  VIADD R13, R16, 0xffffffff ;  /* 0xffffffff100d7836 */ /* 0x000fca0000000000 */
[----:B------:R-:W-:Y:S01]  /*ce50*/  LOP3.LUT R52, R16, R13, RZ, 0xc, !PT ;  /* 0x0000000d10347212 */ /* 0x000fe200078e0cff */
[----:B------:R-:W-:Y:S02]  /*ce60*/  IMAD.MOV.U32 R13, RZ, RZ, 0x1 ;  /* 0x00000001ff0d7424 */ /* 0x000fe400078e00ff */
[----:B------:R-:W-:Y:S01]  /*ce70*/  IMAD.MOV.U32 R16, RZ, RZ, -0x1 ;  /* 0xffffffffff107424 */ /* 0x000fe200078e00ff */
[----:B------:R0:W1:Y:S06]  /*ce80*/  POPC R12, R52 ;  /* 0x00000034000c7309 */ /* 0x00006c0000000000 */
[----:B01----:R-:W-:Y:S05]  /*ce90*/  WARPSYNC.COLLECTIVE R16, `(.L_x_522) ;  /* 0x0000000010087348 */ /* 0x003fea0003c00000 */
[----:B-1----:R1:W2:Y:S02]  /*cea0*/  SHFL.DOWN P5, R17, R15, R13, R12 ;  /* 0x0800000d0f117389 */ /* 0x0022a400000a000c */
[----:B012---:R-:W-:Y:S05]  /*ceb0*/  ENDCOLLECTIVE ;  /* 0x000000000000791b */ /* 0x007fea0003800000 */
.L_x_522:
[----:B------:R-:W-:Y:S01]  /*cec0*/  ISETP.GE.AND P4, PT, R50, R12, PT ;  /* 0x0000000c3200720c */ /* 0x000fe20003f86270 */
[----:B------:R-:W-:-:S03]  /*ced0*/  IMAD.MOV.U32 R13, RZ, RZ, 0x2 ;  /* 0x00000002ff0d7424 */ /* 0x000fc600078e00ff */
[----:B------:R-:W-:Y:S02]  /*cee0*/  SEL R17, R17, RZ, !P4 ;  /* 0x000000ff11117207 */ /* 0x000fe40006000000 */
[----:B------:R-:W-:-:S03]  /*cef0*/  ISETP.GT.AND P4, PT, R22, R12, PT ;  /* 0x0000000c1600720c */ /* 0x000fc60003f84270 */
[----:B------:R-:W-:-:S04]  /*cf00*/  IMAD.IADD R53, R17, 0x1, R15 ;  /* 0x0000000111357824 */ /* 0x000fc800078e020f */
[----:B------:R-:W-:-:S07]  /*cf10*/  IMAD.MOV.U32 R15, RZ, RZ, R53 ;  /* 0x000000ffff0f7224 */ /* 0x000fce00078e0035 */
[----:B------:R-:W-:Y:S05]  /*cf20*/  WARPSYNC.COLLECTIVE R16, `(.L_x_523) ;  /* 0x0000000010087348 */ /* 0x000fea0003c00000 */
[----:B------:R0:W1:Y:S02]  /*cf30*/  SHFL.DOWN P5, R17, R15, R13, R12 ;  /* 0x0800000d0f117389 */ /* 0x00006400000a000c */
[----:B01----:R-:W-:Y:S05]  /*cf40*/  ENDCOLLECTIVE ;  /* 0x000000000000791b */ /* 0x003fea0003800000 */
.L_x_523:
[----:B------:R-:W-:Y:S01]  /*cf50*/  IMAD.MOV.U32 R13, RZ, RZ, 0x4 ;  /* 0x00000004ff0d7424 */ /* 0x000fe200078e00ff */
[----:B------:R-:W-:Y:S02]  /*cf60*/  SEL R52, R17, RZ, !P4 ;  /* 0x000000ff11347207 */ /* 0x000fe40006000000 */
[----:B------:R-:W-:-:S03]  /*cf70*/  ISETP.GT.AND P4, PT, R21, R12, PT ;  /* 0x0000000c1500720c */ /* 0x000fc60003f84270 */
[----:B------:R-:W-:-:S04]  /*cf80*/  IMAD.IADD R52, R53, 0x1, R52 ;  /* 0x0000000135347824 */ /* 0x000fc800078e0234 */
[----:B------:R-:W-:-:S07]  /*cf90*/  IMAD.MOV.U32 R15, RZ, RZ, R52 ;  /* 0x000000ffff0f7224 */ /* 0x000fce00078e0034 */
[----:B------:R-:W-:Y:S05]  /*cfa0*/  WARPSYNC.COLLECTIVE R16, `(.L_x_524) ;  /* 0x0000000010087348 */ /* 0x000fea0003c00000 */
[----:B------:R0:W1:Y:S02]  /*cfb0*/  SHFL.DOWN P5, R17, R15, R13, R12 ;  /* 0x0800000d0f117389 */ /* 0x00006400000a000c */
[----:B01----:R-:W-:Y:S05]  /*cfc0*/  ENDCOLLECTIVE ;  /* 0x000000000000791b */ /* 0x003fea0003800000 */
.L_x_524:
[----:B------:R-:W-:Y:S01]  /*cfd0*/  IMAD.MOV.U32 R13, RZ, RZ, 0x8 ;  /* 0x00000008ff0d7424 */ /* 0x000fe200078e00ff */
[----:B------:R-:W-:Y:S02]  /*cfe0*/  SEL R17, R17, RZ, !P4 ;  /* 0x000000ff11117207 */ /* 0x000fe40006000000 */
[----:B------:R-:W-:-:S03]  /*cff0*/  ISETP.GT.AND P4, PT, R20, R12, PT ;  /* 0x0000000c1400720c */ /* 0x000fc60003f84270 */
[----:B------:R-:W-:-:S10]  /*d000*/  IMAD.IADD R15, R52, 0x1, R17 ;  /* 0x00000001340f7824 */ /* 0x000fd400078e0211 */
[----:B------:R-:W-:Y:S05]  /*d010*/  WARPSYNC.COLLECTIVE R16, `(.L_x_525) ;  /* 0x0000000010087348 */ /* 0x000fea0003c00000 */
[----:B------:R0:W1:Y:S02]  /*d020*/  SHFL.DOWN P5, R17, R15, R13, R12 ;  /* 0x0800000d0f117389 */ /* 0x00006400000a000c */
[----:B01----:R-:W-:Y:S05]  /*d030*/  ENDCOLLECTIVE ;  /* 0x000000000000791b */ /* 0x003fea0003800000 */
.L_x_525:
        /* <DEDUP_REMOVED lines=8> */
.L_x_526:
[----:B------:R-:W-:Y:S02]  /*d0c0*/  SEL R52, R17, RZ, !P4 ;  /* 0x000000ff11347207 */ /* 0x000fe40006000000 */
[----:B------:R-:W-:Y:S02]  /*d0d0*/  ISETP.NE.AND P4, PT, R14, 0x65, PT ;  /* 0x000000650e00780c */ /* 0x000fe40003f85270 */
[----:B------:R-:W-:-:S11]  /*d0e0*/  IADD3 R41, PT, PT, R53, R52, R41 ;  /* 0x0000003435297210 */ /* 0x000fd60007ffe029 */
[----:B------:R-:W-:Y:S05]  /*d0f0*/  WARPSYNC.COLLECTIVE R16, `(.L_x_527) ;  /* 0x0000000010087348 */ /* 0x000fea0003c00000 */
[----:B------:R-:W-:Y:S01]  /*d100*/  VOTE.ALL P4, P4 ;  /* 0x0000000000ff7806 */ /* 0x000fe20002080000 */
[----:B------:R-:W-:-:S12]  /*d110*/  ENDCOLLECTIVE ;  /* 0x000000000000791b */ /* 0x000fd80003800000 */
.L_x_527:
[----:B------:R-:W-:Y:S05]  /*d120*/  BRA `(.L_x_528) ;  /* 0xffffff6c00447947 */ /* 0x000fea000383ffff */
.L_x_426:
[----:B------:R-:W-:Y:S01]  /*d130*/  BSSY B0, `(.L_x_529) ;  /* 0x0000006000007945 */ /* 0x000fe20003800000 */
[----:B------:R-:W-:Y:S01]  /*d140*/  PLOP3.LUT P4, PT, P4, PT, PT, 0x8, 0x80 ;  /* 0x000000000080781c */ /* 0x000fe2000278e170 */
[----:B------:R-:W-:-:S12]  /*d150*/  IMAD.MOV.U32 R16, RZ, RZ, -0x1 ;  /* 0xffffffffff107424 */ /* 0x000fd800078e00ff */
[----:B------:R-:W-:Y:S05]  /*d160*/  WARPSYNC.COLLECTIVE R16, `(.L_x_530) ;  /* 0x0000000010087348 */ /* 0x000fea0003c00000 */
[----:B------:R-:W-:Y:S01]  /*d170*/  VOTE.ANY P4, P4 ;  /* 0x0000000000ff7806 */ /* 0x000fe20002080100 */
[----:B------:R-:W-:-:S12]  /*d180*/  ENDCOLLECTIVE ;  /* 0x000000000000791b */ /* 0x000fd80003800000 */
.L_x_530:
[----:B------:R-:W-:Y:S05]  /*d190*/  BSYNC B0 ;  /* 0x0000000000007941 */ /* 0x000fea0003800000 */
.L_x_529:
[----:B------:R-:W-:Y:S05]  /*d1a0*/  BRA `(.L_x_531) ;  /* 0xffffffcc00407947 */ /* 0x000fea000383ffff */
.L_x_430:
[----:B------:R-:W-:Y:S01]  /*d1b0*/  BSSY B0, `(.L_x_532) ;  /* 0x0000006000007945 */ /* 0x000fe20003800000 */
[----:B------:R-:W-:Y:S01]  /*d1c0*/  PLOP3.LUT P4, PT, P4, PT, PT, 0x8, 0x80 ;  /* 0x000000000080781c */ /* 0x000fe2000278e170 */
[----:B------:R-:W-:-:S12]  /*d1d0*/  IMAD.MOV.U32 R16, RZ, RZ, -0x1 ;  /* 0xffffffffff107424 */ /* 0x000fd800078e00ff */
[----:B------:R-:W-:Y:S05]  /*d1e0*/  WARPSYNC.COLLECTIVE R16, `(.L_x_533) ;  /* 0x0000000010087348 */ /* 0x000fea0003c00000 */
[----:B------:R-:W-:Y:S01]  /*d1f0*/  VOTE.ANY P4, P4 ;  /* 0x0000000000ff7806 */ /* 0x000fe20002080100 */
[----:B------:R-:W-:-:S12]  /*d200*/  ENDCOLLECTIVE ;  /* 0x000000000000791b */ /* 0x000fd80003800000 */
.L_x_533:
[----:B------:R-:W-:Y:S05]  /*d210*/  BSYNC B0 ;  /* 0x0000000000007941 */ /* 0x000fea0003800000 */
.L_x_532:
[----:B------:R-:W-:Y:S05]  /*d220*/  BRA `(.L_x_534) ;  /* 0xffffffcc00507947 */ /* 0x000fea000383ffff */
.L_x_432:
        /* <DEDUP_REMOVED lines=8> */
.L_x_536:
[----:B------:R-:W-:Y:S05]  /*d2b0*/  BSYNC B0 ;  /* 0x0000000000007941 */ /* 0x000fea0003800000 */
.L_x_535:
[----:B------:R-:W-:Y:S01]  /*d2c0*/  LOP3.LUT R16, R16, 0x80000000, R39, 0xec, !PT ;  /* 0x8000000010107812 */ /* 0x000fe200078eec27 */
[----:B------:R-:W-:Y:S01]  /*d2d0*/  VIADD R20, R34, 0x2 ;  /* 0x0000000222147836 */ /* 0x000fe20000000000 */
[----:B------:R-:W-:-:S03]  /*d2e0*/  PLOP3.LUT P4, PT, P0, PT, PT, 0x80, 0x8 ;  /* 0x000000000008781c */ /* 0x000fc6000078f070 */
[----:B------:R-:W-:-:S05]  /*d2f0*/  VIADD R13, R16, 0xffffffff ;  /* 0xffffffff100d7836 */ /* 0x000fca0000000000 */
[----:B------:R-:W-:Y:S01]  /*d300*/  LOP3.LUT R49, R16, R13, RZ, 0xc, !PT ;  /* 0x0000000d10317212 */ /* 0x000fe200078e0cff */
[----:B------:R-:W-:Y:S02]  /*d310*/  IMAD.MOV.U32 R13, RZ, RZ, 0x1 ;  /* 0x00000001ff0d7424 */ /* 0x000fe400078e00ff */
[----:B------:R-:W-:-:S03]  /*d320*/  IMAD.MOV.U32 R16, RZ, RZ, -0x1 ;  /* 0xffffffffff107424 */ /* 0x000fc600078e00ff */
[----:B------:R-:W0:Y:S02]  /*d330*/  POPC R49, R49 ;  /* 0x0000003100317309 */ /* 0x000e240000000000 */
[----:B0-----:R-:W-:Y:S01]  /*d340*/  IMAD.MOV.U32 R12, RZ, RZ, R49 ;  /* 0x000000ffff0c7224 */ /* 0x001fe200078e0031 */
[----:B------:R-:W-:-:S13]  /*d350*/  ISETP.GE.AND P1, PT, R34, R49, PT ;  /* 0x000000312200720c */ /* 0x000fda0003f26270 */
[----:B------:R-:W-:Y:S05]  /*d360*/  WARPSYNC.COLLECTIVE R16, `(.L_x_537) ;  /* 0x0000000010087348 */ /* 0x000fea0003c00000 */
[----:B------:R0:W1:Y:S02]  /*d370*/  SHFL.DOWN P5, R17, R15, R13, R12 ;  /* 0x0800000d0f117389 */ /* 0x00006400000a000c */
[----:B01----:R-:W-:Y:S05]  /*d380*/  ENDCOLLECTIVE ;  /* 0x000000000000791b */ /* 0x003fea0003800000 */
.L_x_537:
[----:B------:R-:W-:Y:S01]  /*d390*/  IMAD.MOV.U32 R13, RZ, RZ, 0x2 ;  /* 0x00000002ff0d7424 */ /* 0x000fe200078e00ff */
[----:B------:R-:W-:Y:S02]  /*d3a0*/  SEL R14, R17, RZ, !P1 ;  /* 0x000000ff110e7207 */ /* 0x000fe40004800000 */
[----:B------:R-:W-:-:S03]  /*d3b0*/  ISETP.GT.AND P1, PT, R20, R49, PT ;  /* 0x000000311400720c */ /* 0x000fc60003f24270 */
[----:B------:R-:W-:Y:S02]  /*d3c0*/  IMAD.IADD R35, R14, 0x1, R15 ;  /* 0x000000010e237824 */ /* 0x000fe400078e020f */
[----:B------:R-:W-:Y:S02]  /*d3d0*/  VIADD R14, R34, 0x4 ;  /* 0x00000004220e7836 */ /* 0x000fe40000000000 */
[----:B------:R-:W-:-:S07]  /*d3e0*/  IMAD.MOV.U32 R15, RZ, RZ, R35 ;  /* 0x000000ffff0f7224 */ /* 0x000fce00078e0023 */
[----:B------:R-:W-:Y:S05]  /*d3f0*/  WARPSYNC.COLLECTIVE R16, `(.L_x_538) ;  /* 0x0000000010087348 */ /* 0x000fea0003c00000 */
[----:B------:R0:W1:Y:S02]  /*d400*/  SHFL.DOWN P5, R17, R15, R13, R12 ;  /* 0x0800000d0f117389 */ /* 0x00006400000a000c */
[----:B01----:R-:W-:Y:S05]  /*d410*/  ENDCOLLECTIVE ;  /* 0x000000000000791b */ /* 0x003fea0003800000 */
.L_x_538:
[----:B------:R-:W-:Y:S01]  /*d420*/  IMAD.MOV.U32 R13, RZ, RZ, 0x4 ;  /* 0x00000004ff0d7424 */ /* 0x000fe200078e00ff */
[----:B------:R-:W-:Y:S02]  /*d430*/  SEL R22, R17, RZ, !P1 ;  /* 0x000000ff11167207 */ /* 0x000fe40004800000 */
[----:B------:R-:W-:Y:S01]  /*d440*/  ISETP.GT.AND P1, PT, R14, R49, PT ;  /* 0x000000310e00720c */ /* 0x000fe20003f24270 */
[----:B------:R-:W-:Y:S02]  /*d450*/  VIADD R14, R34, 0x8 ;  /* 0x00000008220e7836 */ /* 0x000fe40000000000 */
[----:B------:R-:W-:-:S04]  /*d460*/  IMAD.IADD R22, R35, 0x1, R22 ;  /* 0x0000000123167824 */ /* 0x000fc800078e0216 */
[----:B------:R-:W-:-:S07]  /*d470*/  IMAD.MOV.U32 R15, RZ, RZ, R22 ;  /* 0x000000ffff0f7224 */ /* 0x000fce00078e0016 */
[----:B------:R-:W-:Y:S05]  /*d480*/  WARPSYNC.COLLECTIVE R16, `(.L_x_539) ;  /* 0x0000000010087348 */ /* 0x000fea0003c00000 */
[----:B------:R0:W1:Y:S02]  /*d490*/  SHFL.DOWN P5, R17, R15, R13, R12 ;  /* 0x0800000d0f117389 */ /* 0x00006400000a000c */
[----:B01----:R-:W-:Y:S05]  /*d4a0*/  ENDCOLLECTIVE ;  /* 0x000000000000791b */ /* 0x003fea0003800000 */
.L_x_539:
        /* <DEDUP_REMOVED lines=8> */
.L_x_540:
[----:B------:R-:W-:Y:S01]  /*d530*/  IMAD.MOV.U32 R13, RZ, RZ, 0x10 ;  /* 0x00000010ff0d7424 */ /* 0x000fe200078e00ff */
[----:B------:R-:W-:-:S05]  /*d540*/  SEL R14, R17, RZ, !P1 ;  /* 0x000000ff110e7207 */ /* 0x000fca0004800000 */
[----:B------:R-:W-:Y:S02]  /*d550*/  IMAD.IADD R51, R21, 0x1, R14 ;  /* 0x0000000115337824 */ /* 0x000fe400078e020e */
[----:B------:R-:W-:Y:S02]  /*d560*/  VIADD R14, R34, 0x10 ;  /* 0x00000010220e7836 */ /* 0x000fe40000000000 */
[----:B------:R-:W-:-:S03]  /*d570*/  IMAD.MOV.U32 R15, RZ, RZ, R51 ;  /* 0x000000ffff0f7224 */ /* 0x000fc600078e0033 */
[----:B------:R-:W-:-:S13]  /*d580*/  ISETP.GT.AND P1, PT, R14, R49, PT ;  /* 0x000000310e00720c */ /* 0x000fda0003f24270 */
[----:B------:R-:W-:Y:S05]  /*d590*/  WARPSYNC.COLLECTIVE R16, `(.L_x_541) ;  /* 0x0000000010087348 */ /* 0x000fea0003c00000 */
[----:B------:R0:W1:Y:S02]  /*d5a0*/  SHFL.DOWN P5, R17, R15, R13, R12 ;  /* 0x0800000d0f117389 */ /* 0x00006400000a000c */
[----:B01----:R-:W-:Y:S05]  /*d5b0*/  ENDCOLLECTIVE ;  /* 0x000000000000791b */ /* 0x003fea0003800000 */
.L_x_541:
[----:B------:R-:W-:Y:S05]  /*d5c0*/  WARPSYNC.COLLECTIVE R16, `(.L_x_542) ;  /* 0x0000000010087348 */ /* 0x000fea0003c00000 */
[----:B------:R-:W-:Y:S01]  /*d5d0*/  VOTE.ALL P4, P4 ;  /* 0x0000000000ff7806 */ /* 0x000fe20002080000 */
[----:B------:R-:W-:-:S12]  /*d5e0*/  ENDCOLLECTIVE ;  /* 0x000000000000791b */ /* 0x000fd80003800000 */
.L_x_542:
[----:B------:R-:W-:Y:S01]  /*d5f0*/  PLOP3.LUT P0, PT, P4, PT, PT, 0x80, 0x8 ;  /* 0x000000000008781c */ /* 0x000fe2000270f070 */
[----:B------:R-:W0:Y:S01]  /*d600*/  LDC.64 R12, c[0x0][0x3a0] ;  /* 0x0000e800ff0c7b82 */ /* 0x000e220000000a00 */
[----:B------:R-:W-:-:S05]  /*d610*/  SEL R14, R17, RZ, !P1 ;  /* 0x000000ff110e7207 */ /* 0x000fca0004800000 */
[----:B------:R-:W-:Y:S01]  /*d620*/  IMAD.IADD R21, R51, 0x1, R14 ;  /* 0x0000000133157824 */ /* 0x000fe200078e020e */
[----:B0-----:R-:W-:-:S05]  /*d630*/  IADD3 R22, P1, PT, R12, 0x100, RZ ;  /* 0x000001000c167810 */ /* 0x001fca0007f3e0ff */
[----:B------:R-:W-:Y:S01]  /*d640*/  IMAD.X R35, RZ, RZ, R13, P1 ;  /* 0x000000ffff237224 */ /* 0x000fe200008e060d */
[----:B------:R-:W-:Y:S07]  /*d650*/  BRA `(.L_x_543) ;  /* 0xffffffc800f47947 */ /* 0x000fee000383ffff */
.L_x_434:
[----:B------:R-:W-:Y:S01]  /*d660*/  BSSY B0, `(.L_x_544) ;  /* 0x0000006000007945 */ /* 0x000fe20003800000 */
[----:B------:R-:W-:Y:S01]  /*d670*/  PLOP3.LUT P4, PT, P4, PT, PT, 0x8, 0x80 ;  /* 0x000000000080781c */ /* 0x000fe2000278e170 */
[----:B------:R-:W-:-:S12]  /*d680*/  IMAD.MOV.U32 R16, RZ, RZ, -0x1 ;  /* 0xffffffffff107424 */ /* 0x000fd800078e00ff */
[----:B------:R-:W-:Y:S05]  /*d690*/  WARPSYNC.COLLECTIVE R16, `(.L_x_545) ;  /* 0x0000000010087348 */ /* 0x000fea0003c00000 */
[----:B------:R-:W-:Y:S01]  /*d6a0*/  VOTE.ANY P4, P4 ;  /* 0x0000000000ff7806 */ /* 0x000fe20002080100 */
[----:B------:R-:W-:-:S12]  /*d6b0*/  ENDCOLLECTIVE ;  /* 0x000000000000791b */ /* 0x000fd80003800000 */
.L_x_545:
[----:B------:R-:W-:Y:S05]  /*d6c0*/  BSYNC B0 ;  /* 0x0000000000007941 */ /* 0x000fea0003800000 */
.L_x_544:
[----:B------:R-:W-:Y:S05]  /*d6d0*/  BRA `(.L_x_546) ;  /* 0xffffffc800fc7947 */ /* 0x000fea000383ffff */
.L_x_438:
[----:B------:R-:W-:Y:S01]  /*d6e0*/  BSSY B0, `(.L_x_547) ;  /* 0x0000006000007945 */ /* 0x000fe20003800000 */
[----:B------:R-:W-:Y:S01]  /*d6f0*/  PLOP3.LUT P4, PT, P4, PT, PT, 0x8, 0x80 ;  /* 0x000000000080781c */ /* 0x000fe2000278e170 */
[----:B------:R-:W-:-:S12]  /*d700*/  IMAD.MOV.U32 R16, RZ, RZ, -0x1 ;  /* 0xffffffffff107424 */ /* 0x000fd800078e00ff */
[----:B------:R-:W-:Y:S05]  /*d710*/  WARPSYNC.COLLECTIVE R16, `(.L_x_548) ;  /* 0x0000000010087348 */ /* 0x000fea0003c00000 */
[----:B------:R-:W-:Y:S01]  /*d720*/  VOTE.ANY P4, P4 ;  /* 0x0000000000ff7806 */ /* 0x000fe20002080100 */
[----:B------:R-:W-:-:S12]  /*d730*/  ENDCOLLECTIVE ;  /* 0x000000000000791b */ /* 0x000fd80003800000 */
.L_x_548:
[----:B------:R-:W-:Y:S05]  /*d740*/  BSYNC B0 ;  /* 0x0000000000007941 */ /* 0x000fea0003800000 */
.L_x_547:
[----:B------:R-:W-:Y:S05]  /*d750*/  BRA `(.L_x_549) ;  /* 0xffffffcc00147947 */ /* 0x000fea000383ffff */
.L_x_440:
[----:B------:R-:W-:Y:S01]  /*d760*/  BSSY B0, `(.L_x_550) ;  /* 0x0000006000007945 */ /* 0x000fe20003800000 */
[----:B------:R-:W-:Y:S01]  /*d770*/  PLOP3.LUT P5, PT, P0, PT, PT, 0x8, 0x80 ;  /* 0x000000000080781c */ /* 0x000fe200007ae170 */
[----:B------:R-:W-:-:S12]  /*d780*/  IMAD.MOV.U32 R16, RZ, RZ, -0x1 ;  /* 0xffffffffff107424 */ /* 0x000fd800078e00ff */
[----:B------:R-:W-:Y:S05]  /*d790*/  WARPSYNC.COLLECTIVE R16, `(.L_x_551) ;  /* 0x0000000010087348 */ /* 0x000fea0003c00000 */
[----:B------:R-:W-:Y:S01]  /*d7a0*/  VOTE.ANY R16, PT, P5 ;  /* 0x0000000000107806 */ /* 0x000fe200028e0100 */
[----:B------:R-:W-:Y:S06]  /*d7b0*/  ENDCOLLECTIVE ;  /* 0x000000000000791b */ /* 0x000fec0003800000 */
.L_x_551:
[----:B------:R-:W-:Y:S05]  /*d7c0*/  BSYNC B0 ;  /* 0x0000000000007941 */ /* 0x000fea0003800000 */
.L_x_550:
        /* <DEDUP_REMOVED lines=10> */
.L_x_552:
        /* <DEDUP_REMOVED lines=9> */
.L_x_553:
        /* <DEDUP_REMOVED lines=9> */
.L_x_554:
[----:B------:R-:W-:Y:S01]  /*d990*/  IMAD.MOV.U32 R13, RZ, RZ, 0x8 ;  /* 0x00000008ff0d7424 */ /* 0x000fe200078e00ff */
[----:B------:R-:W-:-:S05]  /*d9a0*/  SEL R17, R17, RZ, !P0 ;  /* 0x000000ff11117207 */ /* 0x000fca0004000000 */
[----:B------:R-:W-:Y:S02]  /*d9b0*/  IMAD.IADD R15, R51, 0x1, R17 ;  /* 0x00000001330f7824 */ /* 0x000fe400078e0211 */
[C---:B------:R-:W-:Y:S02]  /*d9c0*/  VIADD R17, R34.reuse, 0x8 ;  /* 0x0000000822117836 */ /* 0x040fe40000000000 */
[----:B------:R-:W-:-:S03]  /*d9d0*/  VIADD R51, R34, 0x10 ;  /* 0x0000001022337836 */ /* 0x000fc60000000000 */
[----:B------:R-:W-:-:S13]  /*d9e0*/  ISETP.GT.AND P0, PT, R17, R12, PT ;  /* 0x0000000c1100720c */ /* 0x000fda0003f04270 */
[----:B------:R-:W-:Y:S05]  /*d9f0*/  WARPSYNC.COLLECTIVE R16, `(.L_x_555) ;  /* 0x0000000010087348 */ /* 0x000fea0003c00000 */
[----:B------:R0:W1:Y:S02]  /*da00*/  SHFL.DOWN P5, R17, R15, R13, R12 ;  /* 0x0800000d0f117389 */ /* 0x00006400000a000c */
[----:B01----:R-:W-:Y:S05]  /*da10*/  ENDCOLLECTIVE ;  /* 0x000000000000791b */ /* 0x003fea0003800000 */
.L_x_555:
        /* <DEDUP_REMOVED lines=8> */
.L_x_556:
[----:B------:R-:W-:Y:S02]  /*daa0*/  SEL R17, R17, RZ, !P0 ;  /* 0x000000ff11117207 */ /* 0x000fe40004000000 */
[----:B------:R-:W-:Y:S02]  /*dab0*/  ISETP.NE.AND P0, PT, R14, 0x65, PT ;  /* 0x000000650e00780c */ /* 0x000fe40003f05270 */
[----:B------:R-:W-:Y:S02]  /*dac0*/  IADD3 R21, PT, PT, R49, R17, R21 ;  /* 0x0000001131157210 */ /* 0x000fe40007ffe015 */
[----:B------:R-:W-:-:S13]  /*dad0*/  PLOP3.LUT P4, PT, P0, PT, PT, 0x80, 0x8 ;  /* 0x000000000008781c */ /* 0x000fda000078f070 */
[----:B------:R-:W-:Y:S05]  /*dae0*/  WARPSYNC.COLLECTIVE R16, `(.L_x_557) ;  /* 0x0000000010087348 */ /* 0x000fea0003c00000 */
[----:B------:R-:W-:Y:S01]  /*daf0*/  VOTE.ALL P4, P4 ;  /* 0x0000000000ff7806 */ /* 0x000fe20002080000 */
[----:B------:R-:W-:-:S12]  /*db00*/  ENDCOLLECTIVE ;  /* 0x000000000000791b */ /* 0x000fd80003800000 */
.L_x_557:
[----:B------:R-:W-:Y:S01]  /*db10*/  PLOP3.LUT P0, PT, P4, PT, PT, 0x80, 0x8 ;  /* 0x000000000008781c */ /* 0x000fe2000270f070 */
[----:B------:R-:W-:-:S12]  /*db20*/  BRA `(.L_x_558) ;  /* 0xffffffc800ac7947 */ /* 0x000fd8000383ffff */
.L_x_559:
        /* <DEDUP_REMOVED lines=13> */
.L_x_4154:


//--------------------- .text._ZN3cub18CUB_300001_SM_10006detail6select23DeviceSelectSweepKernelINS2_10policy_hubIfiiLb0ELNS0_10SelectImplE0EE10Policy1000EN6thrust24THRUST_300001_SM_1000_NS6detail15normal_iteratorINS9_10device_ptrIfEEEENSB_INSC_IiEEEESE_PlNS0_13ScanTileStateIiLb1EEEN4cuda3std3__410__not_fn_tI4is_kEENS0_8NullTypeEiNS2_19streaming_context_tIlLb1EEELS5_0EEEvT0_T1_T2_T3_T4_T5_T6_T7_iT8_NS1_7vsmem_tE --------------------------
	.section	.text._ZN3cub18CUB_300001_SM_10006detail6select23DeviceSelectSweepKernelINS2_10policy_hubIfiiLb0ELNS0_10SelectImplE0EE10Policy1000EN6thrust24THRUST_300001_SM_1000_NS6detail15normal_iteratorINS9_10device_ptrIfEEEENSB_INSC_IiEEEESE_PlNS0_13ScanTileStateIiLb1EEEN4cuda3std3__410__not_fn_tI4is_kEENS0_8NullTypeEiNS2_19streaming_context_tIlLb1EEELS5_0EEEvT0_T1_T2_T3_T4_T5_T6_T7_iT8_NS1_7vsmem_tE,"ax",@progbits
	.align	128
        .global         _ZN3cub18CUB_300001_SM_10006detail6select23DeviceSelectSweepKernelINS2_10policy_hubIfiiLb0ELNS0_10SelectImplE0EE10Policy1000EN6thrust24THRUST_300001_SM_1000_NS6detail15normal_iteratorINS9_10device_ptrIfEEEENSB_INSC_IiEEEESE_PlNS0_13ScanTileStateIiLb1EEEN4cuda3std3__410__not_fn_tI4is_kEENS0_8NullTypeEiNS2_19streaming_context_tIlLb1EEELS5_0EEEvT0_T1_T2_T3_T4_T5_T6_T7_iT8_NS1_7vsmem_tE
        .type           _ZN3cub18CUB_300001_SM_10006detail6select23DeviceSelectSweepKernelINS2_10policy_hubIfiiLb0ELNS0_10SelectImplE0EE10Policy1000EN6thrust24THRUST_300001_SM_1000_NS6detail15normal_iteratorINS9_10device_ptrIfEEEENSB_INSC_IiEEEESE_PlNS0_13ScanTileStateIiLb1EEEN4cuda3std3__410__not_fn_tI4is_kEENS0_8NullTypeEiNS2_19streaming_context_tIlLb1EEELS5_0EEEvT0_T1_T2_T3_T4_T5_T6_T7_iT8_NS1_7vsmem_tE,@function
        .size           _ZN3cub18CUB_300001_SM_10006detail6select23DeviceSelectSweepKernelINS2_10policy_hubIfiiLb0ELNS0_10SelectImplE0EE10Policy1000EN6thrust24THRUST_300001_SM_1000_NS6detail15normal_iteratorINS9_10device_ptrIfEEEENSB_INSC_IiEEEESE_PlNS0_13ScanTileStateIiLb1EEEN4cuda3std3__410__not_fn_tI4is_kEENS0_8NullTypeEiNS2_19streaming_context_tIlLb1EEELS5_0EEEvT0_T1_T2_T3_T4_T5_T6_T7_iT8_NS1_7vsmem_tE,(.L_x_4155 - _ZN3cub18CUB_300001_SM_10006detail6select23DeviceSelectSweepKernelINS2_10policy_hubIfiiLb0ELNS0_10SelectImplE0EE10Policy1000EN6thrust24THRUST_300001_SM_1000_NS6detail15normal_iteratorINS9_10device_ptrIfEEEENSB_INSC_IiEEEESE_PlNS0_13ScanTileStateIiLb1EEEN4cuda3std3__410__not_fn_tI4is_kEENS0_8NullTypeEiNS2_19streaming_context_tIlLb1EEELS5_0EEEvT0_T1_T2_T3_T4_T5_T6_T7_iT8_NS1_7vsmem_tE)
        .other          _ZN3cub18CUB_300001_SM_10006detail6select23DeviceSelectSweepKernelINS2_10policy_hubIfiiLb0ELNS0_10SelectImplE0EE10Policy1000EN6thrust24THRUST_300001_SM_1000_NS6detail15normal_iteratorINS9_10device_ptrIfEEEENSB_INSC_IiEEEESE_PlNS0_13ScanTileStateIiLb1EEEN4cuda3std3__410__not_fn_tI4is_kEENS0_8NullTypeEiNS2_19streaming_context_tIlLb1EEELS5_0EEEvT0_T1_T2_T3_T4_T5_T6_T7_iT8_NS1_7vsmem_tE,@"STO_CUDA_ENTRY STV_DEFAULT"
_ZN3cub18CUB_300001_SM_10006detail6select23DeviceSelectSweepKernelINS2_10policy_hubIfiiLb0ELNS0_10SelectImplE0EE10Policy1000EN6thrust24THRUST_300001_SM_1000_NS6detail15normal_iteratorINS9_10device_ptrIfEEEENSB_INSC_IiEEEESE_PlNS0_13ScanTileStateIiLb1EEEN4cuda3std3__410__not_fn_tI4is_kEENS0_8NullTypeEiNS2_19streaming_context_tIlLb1EEELS5_0EEEvT0_T1_T2_T3_T4_T5_T6_T7_iT8_NS1_7vsmem_tE:
.text._ZN3cub18CUB_300001_SM_10006detail6select23DeviceSelectSweepKernelINS2_10policy_hubIfiiLb0ELNS0_10SelectImplE0EE10Policy1000EN6thrust24THRUST_300001_SM_1000_NS6detail15normal_iteratorINS9_10device_ptrIfEEEENSB_INSC_IiEEEESE_PlNS0_13ScanTileStateIiLb1EEEN4cuda3std3__410__not_fn_tI4is_kEENS0_8NullTypeEiNS2_19streaming_context_tIlLb1EEELS5_0EEEvT0_T1_T2_T3_T4_T5_T6_T7_iT8_NS1_7vsmem_tE:
[----:B------:R-:W0:Y:S08]  /*0000*/  LDC R1, c[0x0][0x37c] ;  /* 0x0000df00ff017b82 */ /* 0x000e300000000800 */
[----:B------:R-:W-:Y:S01]  /*0010*/  S2UR UR4, SR_CTAID.X ;  /* 0x00000000000479c3 */ /* 0x000fe20000002500 */
[----:B------:R-:W1:Y:S01]  /*0020*/  LDCU UR5, c[0x0][0x374] ;  /* 0x00006e80ff0577ac */ /* 0x000e620008000800 */
[----:B0-----:R-:W-:Y:S01]  /*0030*/  VIADD R1, R1, 0xfffffff8 ;  /* 0xfffffff801017836 */ /* 0x001fe20000000000 */
[----:B------:R-:W0:Y:S05]  /*0040*/  LDCU UR7, c[0x0][0x3b4] ;  /* 0x00007680ff0777ac */ /* 0x000e2a0008000800 */
[----:B------:R-:W1:Y:S01]  /*0050*/  S2UR UR6, SR_CTAID.Y ;  /* 0x00000000000679c3 */ /* 0x000e620000002600 */
[----:B------:R-:W2:Y:S01]  /*0060*/  LDCU.64 UR8, c[0x0][0x358] ;  /* 0x00006b00ff0877ac */ /* 0x000ea20008000a00 */
[----:B-1----:R-:W-:-:S02]  /*0070*/  UIMAD UR4, UR4, UR5, UR6 ;  /* 0x00000005040472a4 */ /* 0x002fc4000f8e0206 */
[----:B0-----:R-:W-:Y:S02]  /*0080*/  UIADD3 UR5, UPT, UPT, UR7, -0x1, URZ ;  /* 0xffffffff07057890 */ /* 0x001fe4000fffe0ff */
[----:B------:R-:W-:Y:S02]  /*0090*/  UIMAD UR7, UR4, 0x1c00, URZ ;  /* 0x00001c00040778a4 */ /* 0x000fe4000f8e02ff */
[----:B------:R-:W-:Y:S02]  /*00a0*/  UISETP.GE.AND UP0, UPT, UR4, UR5, UPT ;  /* 0x000000050400728c */ /* 0x000fe4000bf06270 */
[----:B------:R-:W-:-:S07]  /*00b0*/  IMAD.U32 R38, RZ, RZ, UR4 ;  /* 0x00000004ff267e24 */ /* 0x000fce000f8e00ff */
[----:B--2---:R-:W-:Y:S05]  /*00c0*/  BRA.U UP0, `(.L_x_560) ;  /* 0x0000005100787547 */ /* 0x004fea000b800000 */
[----:B------:R-:W-:-:S13]  /*00d0*/  ISETP.NE.AND P0, PT, R38, RZ, PT ;  /* 0x000000ff2600720c */ /* 0x000fda0003f05270 */
[----:B------:R-:W-:Y:S05]  /*00e0*/  @P0 BRA `(.L_x_561) ;  /* 0x0000002000ec0947 */ /* 0x000fea0003800000 */
[----:B------:R-:W0:Y:S01]  /*00f0*/  S2R R60, SR_TID.X ;  /* 0x00000000003c7919 */ /* 0x000e220000002100 */
[----:B------:R-:W1:Y:S01]  /*0100*/  LDC.64 R4, c[0x0][0x3c8] ;  /* 0x0000f200ff047b82 */ /* 0x000e620000000a00 */
[----:B------:R-:W2:Y:S01]  /*0110*/  LDCU.U8 UR6, c[0x0][0x3b8] ;  /* 0x00007700ff0677ac */ /* 0x000ea20008000000 */
[----:B------:R-:W3:Y:S01]  /*0120*/  LDCU.64 UR4, c[0x0][0x380] ;  /* 0x00007000ff0477ac */ /* 0x000ee20008000a00 */
[----:B------:R-:W4:Y:S01]  /*0130*/  LDCU.64 UR10, c[0x0][0x388] ;  /* 0x00007100ff0a77ac */ /* 0x000f220008000a00 */
[----:B--2---:R-:W-:-:S04]  /*0140*/  ISETP.NE.AND P0, PT, RZ, UR6, PT ;  /* 0x00000006ff007c0c */ /* 0x004fc8000bf05270 */
[----:B-1----:R-:W-:Y:S01]  /*0150*/  SEL R3, R4, RZ, !P0 ;  /* 0x000000ff04037207 */ /* 0x002fe20004000000 */
[----:B0-----:R-:W-:-:S05]  /*0160*/  IMAD R0, R60, 0xe, RZ ;  /* 0x0000000e3c007824 */ /* 0x001fca00078e02ff */
[----:B------:R-:W-:Y:S01]  /*0170*/  IADD3 R0, P1, P2, R0, UR7, R3 ;  /* 0x0000000700007c10 */ /* 0x000fe2000fa3e003 */
[----:B------:R-:W0:Y:S01]  /*0180*/  LDCU UR7, c[0x0][0x3a8] ;  /* 0x00007500ff0777ac */ /* 0x000e220008000800 */
[----:B------:R-:W-:-:S03]  /*0190*/  SEL R3, R5, RZ, !P0 ;  /* 0x000000ff05037207 */ /* 0x000fc60004000000 */
[----:B------:R-:W-:Y:S01]  /*01a0*/  IMAD.SHL.U32 R12, R0, 0x4, RZ ;  /* 0x00000004000c7824 */ /* 0x000fe200078e00ff */
[----:B------:R-:W-:-:S04]  /*01b0*/  IADD3.X R3, PT, PT, RZ, R3, RZ, P1, P2 ;  /* 0x00000003ff037210 */ /* 0x000fc80000fe44ff */
[----:B------:R-:W-:Y:S02]  /*01c0*/  SHF.L.U64.HI R0, R0, 0x2, R3 ;  /* 0x0000000200007819 */ /* 0x000fe40000010203 */
[C---:B---3--:R-:W-:Y:S02]  /*01d0*/  IADD3 R14, P0, PT, R12.reuse, UR4, RZ ;  /* 0x000000040c0e7c10 */ /* 0x048fe4000ff1e0ff */
[----:B----4-:R-:W-:Y:S02]  /*01e0*/  IADD3 R12, P1, PT, R12, UR10, RZ ;  /* 0x0000000a0c0c7c10 */ /* 0x010fe4000ff3e0ff */
[C---:B------:R-:W-:Y:S02]  /*01f0*/  IADD3.X R15, PT, PT, R0.reuse, UR5, RZ, P0, !PT ;  /* 0x00000005000f7c10 */ /* 0x040fe400087fe4ff */
[----:B------:R-:W-:-:S03]  /*0200*/  IADD3.X R13, PT, PT, R0, UR11, RZ, P1, !PT ;  /* 0x0000000b000d7c10 */ /* 0x000fc60008ffe4ff */
        /* <DEDUP_REMOVED lines=14> */
[----:B------:R-:W-:Y:S06]  /*02f0*/  BAR.SYNC.DEFER_BLOCKING 0x0 ;  /* 0x0000000000007b1d */ /* 0x000fec0000010000 */
[----:B------:R-:W0:Y:S04]  /*0300*/  LDG.E R58, desc[UR8][R12.64] ;  /* 0x000000080c3a7981 */ /* 0x000e28000c1e1900 */
        /* <DEDUP_REMOVED lines=9> */
[----:B------:R-:W4:Y:S01]  /*03a0*/  LDG.E R32, desc[UR8][R12.64+0x28] ;  /* 0x000028080c207981 */ /* 0x000f22000c1e1900 */
[----:B-1----:R-:W-:-:S03]  /*03b0*/  IMAD.MOV.U32 R14, RZ, RZ, 0x2 ;  /* 0x00000002ff0e7424 */ /* 0x002fc600078e00ff */
[----:B------:R-:W4:Y:S04]  /*03c0*/  LDG.E R33, desc[UR8][R12.64+0x2c] ;  /* 0x00002c080c217981 */ /* 0x000f28000c1e1900 */
[----:B------:R-:W4:Y:S04]  /*03d0*/  LDG.E R34, desc[UR8][R12.64+0x30] ;  /* 0x000030080c227981 */ /* 0x000f28000c1e1900 */
[----:B------:R-:W4:Y:S01]  /*03e0*/  LDG.E R35, desc[UR8][R12.64+0x34] ;  /* 0x000034080c237981 */ /* 0x000f22000c1e1900 */
[----:B------:R-:W1:Y:S01]  /*03f0*/  S2R R19, SR_LANEID ;  /* 0x0000000000137919 */ /* 0x000e620000000000 */
[----:B------:R-:W1:Y:S01]  /*0400*/  S2UR UR5, SR_CgaCtaId ;  /* 0x00000000000579c3 */ /* 0x000e620000008800 */
[----:B------:R-:W-:Y:S01]  /*0410*/  UMOV UR4, 0x400 ;  /* 0x0000040000047882 */ /* 0x000fe20000000000 */
[----:B------:R-:W-:-:S02]  /*0420*/  SHF.R.U32.HI R36, RZ, 0x5, R60 ;  /* 0x00000005ff247819 */ /* 0x000fc4000001163c */
[----:B0-----:R-:W-:Y:S02]  /*0430*/  ISETP.NE.AND P0, PT, R58, UR7, PT ;  /* 0x000000073a007c0c */ /* 0x001fe4000bf05270 */
[----:B--2---:R-:W-:Y:S02]  /*0440*/  ISETP.NE.AND P4, PT, R56, UR7, PT ;  /* 0x0000000738007c0c */ /* 0x004fe4000bf85270 */
[----:B------:R-:W-:Y:S02]  /*0450*/  SEL R54, RZ, 0x1, !P0 ;  /* 0x00000001ff367807 */ /* 0x000fe40004000000 */
[----:B---3--:R-:W-:Y:S02]  /*0460*/  ISETP.NE.AND P3, PT, R52, UR7, PT ;  /* 0x0000000734007c0c */ /* 0x008fe4000bf65270 */
[----:B------:R-:W-:Y:S01]  /*0470*/  P2R R38, PR, RZ, 0x1 ;  /* 0x00000001ff267803 */ /* 0x000fe20000000000 */
[----:B------:R-:W-:Y:S01]  /*0480*/  BAR.SYNC.DEFER_BLOCKING 0x0 ;  /* 0x0000000000007b1d */ /* 0x000fe20000010000 */
[----:B----4-:R-:W-:-:S03]  /*0490*/  ISETP.NE.AND P1, PT, R49, UR7, PT ;  /* 0x0000000731007c0c */ /* 0x010fc6000bf25270 */
[----:B------:R-:W-:Y:S01]  /*04a0*/  @!P0 IMAD.MOV R14, RZ, RZ, 0x1 ;  /* 0x00000001ff0e8424 */ /* 0x000fe200078e02ff */
[----:B------:R-:W-:Y:S01]  /*04b0*/  ISETP.NE.AND P0, PT, R10, UR7, PT ;  /* 0x000000070a007c0c */ /* 0x000fe2000bf05270 */
[----:B------:R-:W-:Y:S01]  /*04c0*/  @!P4 IMAD.MOV R14, RZ, RZ, R54 ;  /* 0x000000ffff0ec224 */ /* 0x000fe200078e0236 */
[----:B------:R-:W-:-:S03]  /*04d0*/  ISETP.NE.AND P2, PT, R11, UR7, PT ;  /* 0x000000070b007c0c */ /* 0x000fc6000bf45270 */
[----:B------:R-:W-:Y:S01]  /*04e0*/  VIADD R15, R14, 0x1 ;  /* 0x000000010e0f7836 */ /* 0x000fe20000000000 */
[----:B------:R-:W-:Y:S01]  /*04f0*/  ISETP.NE.AND P5, PT, R29, UR7, PT ;  /* 0x000000071d007c0c */ /* 0x000fe2000bfa5270 */
[----:B------:R-:W-:Y:S01]  /*0500*/  @!P3 IMAD.MOV R15, RZ, RZ, R14 ;  /* 0x000000ffff0fb224 */ /* 0x000fe200078e020e */
[----:B------:R-:W-:-:S03]  /*0510*/  ISETP.NE.AND P6, PT, R35, UR7, PT ;  /* 0x0000000723007c0c */ /* 0x000fc6000bfc5270 */
[----:B------:R-:W-:Y:S01]  /*0520*/  VIADD R14, R15, 0x1 ;  /* 0x000000010f0e7836 */ /* 0x000fe20000000000 */
[----:B------:R-:W-:Y:S01]  /*0530*/  ISETP.NE.AND P4, PT, R30, UR7, PT ;  /* 0x000000071e007c0c */ /* 0x000fe2000bf85270 */
[----:B------:R-:W-:Y:S01]  /*0540*/  @!P1 IMAD.MOV R14, RZ, RZ, R15 ;  /* 0x000000ffff0e9224 */ /* 0x000fe200078e020f */
[----:B------:R-:W-:Y:S01]  /*0550*/  ISETP.NE.AND P1, PT, R28, UR7, PT ;  /* 0x000000071c007c0c */ /* 0x000fe2000bf25270 */
[----:B-1----:R-:W-:Y:S01]  /*0560*/  ULEA UR4, UR5, UR4, 0x18 ;  /* 0x0000000405047291 */ /* 0x002fe2000f8ec0ff */
[----:B------:R-:W-:Y:S01]  /*0570*/  P2R R37, PR, RZ, 0x1 ;  /* 0x00000001ff257803 */ /* 0x000fe20000000000 */
[----:B------:R-:W-:Y:S02]  /*0580*/  VIADD R15, R14, 0x1 ;  /* 0x000000010e0f7836 */ /* 0x000fe40000000000 */
[----:B------:R-:W-:-:S04]  /*0590*/  @!P0 IMAD.MOV R15, RZ, RZ, R14 ;  /* 0x000000ffff0f8224 */ /* 0x000fc800078e020e */
[----:B------:R-:W-:Y:S02]  /*05a0*/  VIADD R14, R15, 0x1 ;  /* 0x000000010f0e7836 */ /* 0x000fe40000000000 */
[----:B------:R-:W-:Y:S01]  /*05b0*/  @!P2 IMAD.MOV R14, RZ, RZ, R15 ;  /* 0x000000ffff0ea224 */ /* 0x000fe200078e020f */
[----:B------:R-:W-:-:S03]  /*05c0*/  ISETP.NE.AND P2, PT, R32, UR7, PT ;  /* 0x0000000720007c0c */ /* 0x000fc6000bf45270 */
[----:B------:R-:W-:Y:S02]  /*05d0*/  VIADD R15, R14, 0x1 ;  /* 0x000000010e0f7836 */ /* 0x000fe40000000000 */
[----:B------:R-:W-:Y:S01]  /*05e0*/  @!P1 IMAD.MOV R15, RZ, RZ, R14 ;  /* 0x000000ffff0f9224 */ /* 0x000fe200078e020e */
[----:B------:R-:W-:-:S03]  /*05f0*/  ISETP.NE.AND P1, PT, R31, UR7, PT ;  /* 0x000000071f007c0c */ /* 0x000fc6000bf25270 */
[----:B------:R-:W-:Y:S02]  /*0600*/  VIADD R14, R15, 0x1 ;  /* 0x000000010f0e7836 */ /* 0x000fe40000000000 */
[----:B------:R-:W-:-:S04]  /*0610*/  @!P5 IMAD.MOV R14, RZ, RZ, R15 ;  /* 0x000000ffff0ed224 */ /* 0x000fc800078e020f */
        /* <DEDUP_REMOVED lines=10> */
[----:B------:R-:W-:-:S04]  /*06c0*/  VIADD R15, R14, 0x1 ;  /* 0x000000010e0f7836 */ /* 0x000fc80000000000 */
[----:B------:R-:W-:-:S04]  /*06d0*/  @!P2 IMAD.MOV R15, RZ, RZ, R14 ;  /* 0x000000ffff0fa224 */ /* 0x000fc800078e020e */
[----:B------:R-:W-:Y:S02]  /*06e0*/  VIADD R14, R15, 0x1 ;  /* 0x000000010f0e7836 */ /* 0x000fe40000000000 */
        /* <DEDUP_REMOVED lines=11> */
[----:B------:R-:W-:-:S13]  /*07a0*/  ISETP.NE.AND P6, PT, R19, 0x1f, PT ;  /* 0x0000001f1300780c */ /* 0x000fda0003fc5270 */
[----:B------:R-:W-:-:S05]  /*07b0*/  @!P6 LEA R18, R36, UR4, 0x2 ;  /* 0x000000042412ec11 */ /* 0x000fca000f8e10ff */
[----:B------:R-:W-:Y:S01]  /*07c0*/  @!P6 STS [R18], R17 ;  /* 0x000000111200e388 */ /* 0x000fe20000000800 */
[----:B------:R-:W-:Y:S01]  /*07d0*/  IMAD.IADD R57, R17, 0x1, -R14 ;  /* 0x0000000111397824 */ /* 0x000fe200078e0a0e */
[----:B------:R-:W-:Y:S06]  /*07e0*/  BAR.SYNC.DEFER_BLOCKING 0x0 ;  /* 0x0000000000007b1d */ /* 0x000fec0000010000 */
[----:B------:R-:W0:Y:S01]  /*07f0*/  LDS.128 R12, [UR4] ;  /* 0x00000004ff0c7984 */ /* 0x000e220008000c00 */
[----:B------:R-:W-:-:S04]  /*0800*/  ISETP.NE.AND P6, PT, R19, RZ, PT ;  /* 0x000000ff1300720c */ /* 0x000fc80003fc5270 */
[----:B------:R-:W-:Y:S02]  /*0810*/  SEL R57, R57, RZ, P6 ;  /* 0x000000ff39397207 */ /* 0x000fe40003000000 */
[----:B------:R-:W-:Y:S01]  /*0820*/  ISETP.NE.AND P6, PT, R36, 0x2, PT ;  /* 0x000000022400780c */ /* 0x000fe20003fc5270 */
[----:B0-----:R-:W-:-:S05]  /*0830*/  IMAD.IADD R19, R12, 0x1, R13 ;  /* 0x000000010c137824 */ /* 0x001fca00078e020d */
[----:B------:R-:W-:Y:S01]  /*0840*/  SEL R16, R19, R12, !P6 ;  /* 0x0000000c13107207 */ /* 0x000fe20007000000 */
[----:B------:R-:W-:Y:S01]  /*0850*/  IMAD.IADD R19, R14, 0x1, R19 ;  /* 0x000000010e137824 */ /* 0x000fe200078e0213 */
[----:B------:R-:W-:-:S03]  /*0860*/  ISETP.NE.AND P6, PT, R36, 0x3, PT ;  /* 0x000000032400780c */ /* 0x000fc60003fc5270 */
[----:B------:R-:W-:Y:S01]  /*0870*/  IMAD.IADD R21, R15, 0x1, R19 ;  /* 0x000000010f157824 */ /* 0x000fe200078e0213 */
[----:B------:R-:W-:Y:S02]  /*0880*/  SEL R16, R19, R16, !P6 ;  /* 0x0000001013107207 */ /* 0x000fe40007000000 */
[----:B------:R-:W-:-:S04]  /*0890*/  ISETP.NE.AND P6, PT, R36, 0x4, PT ;  /* 0x000000042400780c */ /* 0x000fc80003fc5270 */
[C---:B------:R-:W-:Y:S02]  /*08a0*/  SEL R20, R21.reuse, R16, !P6 ;  /* 0x0000001015147207 */ /* 0x040fe40007000000 */
[----:B------:R-:W0:Y:S01]  /*08b0*/  LDS.128 R16, [UR4+0x10] ;  /* 0x00001004ff107984 */ /* 0x000e220008000c00 */
[----:B------:R-:W-:Y:S01]  /*08c0*/  ISETP.NE.AND P6, PT, R36, 0x5, PT ;  /* 0x000000052400780c */ /* 0x000fe20003fc5270 */
[----:B0-----:R-:W-:-:S05]  /*08d0*/  IMAD.IADD R21, R21, 0x1, R16 ;  /* 0x0000000115157824 */ /* 0x001fca00078e0210 */
[----:B------:R-:W-:Y:S01]  /*08e0*/  SEL R20, R21, R20, !P6 ;  /* 0x0000001415147207 */ /* 0x000fe20007000000 */
        /* <DEDUP_REMOVED lines=23> */
[----:B------:R-:W-:Y:S02]  /*0a60*/  ISETP.NE.AND P6, PT, R36, 0xd, PT ;  /* 0x0000000d2400780c */ /* 0x000fe40003fc5270 */
[----:B------:R-:W-:Y:S01]  /*0a70*/  ISETP.NE.AND P0, PT, R56, UR7, PT ;  /* 0x0000000738007c0c */ /* 0x000fe2000bf05270 */
[----:B0-----:R-:W-:-:S05]  /*0a80*/  IMAD.IADD R39, R39, 0x1, R24 ;  /* 0x0000000127277824 */ /* 0x001fca00078e0218 */
[----:B------:R-:W-:Y:S01]  /*0a90*/  SEL R40, R39, R40, !P6 ;  /* 0x0000002827287207 */ /* 0x000fe20007000000 */
[----:B------:R-:W-:Y:S01]  /*0aa0*/  IMAD.IADD R39, R25, 0x1, R39 ;  /* 0x0000000119277824 */ /* 0x000fe200078e0227 */
[----:B------:R-:W-:-:S04]  /*0ab0*/  ISETP.NE.AND P6, PT, R36, 0xe, PT ;  /* 0x0000000e2400780c */ /* 0x000fc80003fc5270 */
[----:B------:R-:W-:Y:S02]  /*0ac0*/  SEL R40, R39, R40, !P6 ;  /* 0x0000002827287207 */ /* 0x000fe40007000000 */
[----:B------:R-:W-:Y:S01]  /*0ad0*/  ISETP.NE.AND P6, PT, R36, 0xf, PT ;  /* 0x0000000f2400780c */ /* 0x000fe20003fc5270 */
[----:B------:R-:W-:Y:S02]  /*0ae0*/  VIADD R36, R54, 0x1 ;  /* 0x0000000136247836 */ /* 0x000fe40000000000 */
[----:B------:R-:W-:Y:S01]  /*0af0*/  @!P0 IMAD.MOV R36, RZ, RZ, R54 ;  /* 0x000000ffff248224 */ /* 0x000fe200078e0236 */
[----:B------:R-:W-:-:S09]  /*0b00*/  ISETP.NE.AND P0, PT, R52, UR7, PT ;  /* 0x0000000734007c0c */ /* 0x000fd2000bf05270 */
[----:B------:R-:W-:Y:S01]  /*0b10*/  @!P6 IMAD.IADD R40, R26, 0x1, R39 ;  /* 0x000000011a28e824 */ /* 0x000fe200078e0227 */
[----:B------:R-:W-:-:S04]  /*0b20*/  ISETP.GE.U32.AND P6, PT, R60, 0x20, PT ;  /* 0x000000203c00780c */ /* 0x000fc80003fc6070 */
[----:B------:R-:W-:Y:S02]  /*0b30*/  SEL R40, R40, RZ, P6 ;  /* 0x000000ff28287207 */ /* 0x000fe40003000000 */
[----:B------:R-:W-:-:S03]  /*0b40*/  ISETP.NE.AND P6, PT, R49, UR7, PT ;  /* 0x0000000731007c0c */ /* 0x000fc6000bfc5270 */
[----:B------:R-:W-:-:S04]  /*0b50*/  IMAD.IADD R57, R40, 0x1, R57 ;  /* 0x0000000128397824 */ /* 0x000fc800078e0239 */
[----:B------:R-:W-:-:S04]  /*0b60*/  IMAD.IADD R51, R57, 0x1, R36 ;  /* 0x0000000139337824 */ /* 0x000fc800078e0224 */
[----:B------:R-:W-:Y:S02]  /*0b70*/  VIADD R47, R51, 0x1 ;  /* 0x00000001332f7836 */ /* 0x000fe40000000000 */
[----:B------:R-:W-:Y:S01]  /*0b80*/  @!P0 IMAD.MOV R47, RZ, RZ, R51 ;  /* 0x000000ffff2f8224 */ /* 0x000fe200078e0233 */
[----:B------:R-:W-:-:S03]  /*0b90*/  ISETP.NE.AND P0, PT, R37, RZ, PT ;  /* 0x000000ff2500720c */ /* 0x000fc60003f05270 */
[----:B------:R-:W-:Y:S02]  /*0ba0*/  VIADD R36, R47, 0x1 ;  /* 0x000000012f247836 */ /* 0x000fe40000000000 */
[----:B------:R-:W-:Y:S01]  /*0bb0*/  @!P6 IMAD.MOV R36, RZ, RZ, R47 ;  /* 0x000000ffff24e224 */ /* 0x000fe200078e022f */
[----:B------:R-:W-:-:S03]  /*0bc0*/  ISETP.NE.AND P6, PT, R11, UR7, PT ;  /* 0x000000070b007c0c */ /* 0x000fc6000bfc5270 */
[----:B------:R-:W-:-:S04]  /*0bd0*/  VIADD R37, R36, 0x1 ;  /* 0x0000000124257836 */ /* 0x000fc80000000000 */
[----:B------:R-:W-:Y:S01]  /*0be0*/  @!P0 IMAD.MOV R37, RZ, RZ, R36 ;  /* 0x000000ffff258224 */ /* 0x000fe200078e0224 */
[----:B------:R-:W-:-:S03]  /*0bf0*/  ISETP.NE.AND P0, PT, R38, RZ, PT ;  /* 0x000000ff2600720c */ /* 0x000fc60003f05270 */
[----:B------:R-:W-:Y:S01]  /*0c00*/  VIADD R38, R37, 0x1 ;  /* 0x0000000125267836 */ /* 0x000fe20000000000 */
[----:B------:R-:W-:Y:S01]  /*0c10*/  IADD3 R39, PT, PT, R14, R13, R12 ;  /* 0x0000000d0e277210 */ /* 0x000fe20007ffe00c */
[----:B------:R-:W-:Y:S01]  /*0c20*/  @!P6 IMAD.MOV R38, RZ, RZ, R37 ;  /* 0x000000ffff26e224 */ /* 0x000fe200078e0225 */
[----:B------:R-:W-:Y:S02]  /*0c30*/  ISETP.NE.AND P6, PT, R28, UR7, PT ;  /* 0x000000071c007c0c */ /* 0x000fe4000bfc5270 */
[----:B------:R-:W-:-:S04]  /*0c40*/  IADD3 R39, PT, PT, R16, R39, R15 ;  /* 0x0000002710277210 */ /* 0x000fc80007ffe00f */
[----:B------:R-:W-:Y:S01]  /*0c50*/  IADD3 R40, PT, PT, R18, R39, R17 ;  /* 0x0000002712287210 */ /* 0x000fe20007ffe011 */
[----:B------:R-:W-:-:S03]  /*0c60*/  VIADD R39, R38, 0x1 ;  /* 0x0000000126277836 */ /* 0x000fc60000000000 */
[----:B------:R-:W-:-:S03]  /*0c70*/  IADD3 R40, PT, PT, R20, R40, R19 ;  /* 0x0000002814287210 */ /* 0x000fc60007ffe013 */
[----:B------:R-:W-:Y:S01]  /*0c80*/  @!P6 IMAD.MOV R39, RZ, RZ, R38 ;  /* 0x000000ffff27e224 */ /* 0x000fe200078e0226 */
[----:B------:R-:W-:-:S03]  /*0c90*/  IADD3 R41, PT, PT, R22, R40, R21 ;  /* 0x0000002816297210 */ /* 0x000fc60007ffe015 */
[----:B------:R-:W-:Y:S02]  /*0ca0*/  VIADD R40, R39, 0x1 ;  /* 0x0000000127287836 */ /* 0x000fe40000000000 */
[----:B------:R-:W-:Y:S01]  /*0cb0*/  @!P5 IMAD.MOV R40, RZ, RZ, R39 ;  /* 0x000000ffff28d224 */ /* 0x000fe200078e0227 */
[----:B------:R-:W-:Y:S02]  /*0cc0*/  ISETP.NE.AND P5, PT, R60, RZ, PT ;  /* 0x000000ff3c00720c */ /* 0x000fe40003fa5270 */
[----:B------:R-:W-:Y:S01]  /*0cd0*/  IADD3 R43, PT, PT, R24, R41, R23 ;  /* 0x00000029182b7210 */ /* 0x000fe20007ffe017 */
[----:B------:R-:W-:Y:S01]  /*0ce0*/  IMAD.IADD R41, R42, 0x1, R57 ;  /* 0x000000012a297824 */ /* 0x000fe200078e0239 */
[----:B------:R-:W-:Y:S02]  /*0cf0*/  BSSY.RECONVERGENT B0, `(.L_x_562) ;  /* 0x0000015000007945 */ /* 0x000fe40003800200 */
[----:B------:R-:W-:Y:S01]  /*0d00*/  IADD3 R44, PT, PT, R26, R43, R25 ;  /* 0x0000002b1a2c7210 */ /* 0x000fe20007ffe019 */
[----:B------:R-:W-:-:S02]  /*0d10*/  VIADD R42, R41, 0x1 ;  /* 0x00000001292a7836 */ /* 0x000fc40000000000 */
[----:B------:R-:W-:Y:S02]  /*0d20*/  VIADD R43, R40, 0x1 ;  /* 0x00000001282b7836 */ /* 0x000fe40000000000 */
[----:B------:R-:W-:Y:S02]  /*0d30*/  IMAD.IADD R59, R27, 0x1, R44 ;  /* 0x000000011b3b7824 */ /* 0x000fe400078e022c */
[----:B------:R-:W-:Y:S02]  /*0d40*/  @!P3 IMAD.MOV R42, RZ, RZ, R41 ;  /* 0x000000ffff2ab224 */ /* 0x000fe400078e0229 */
[----:B------:R-:W-:Y:S01]  /*0d50*/  @!P4 IMAD.MOV R43, RZ, RZ, R40 ;  /* 0x000000ffff2bc224 */ /* 0x000fe200078e0228 */
[----:B------:R-:W-:Y:S06]  /*0d60*/  @P5 BRA `(.L_x_563) ;  /* 0x0000000000345947 */ /* 0x000fec0003800000 */
[----:B------:R-:W-:Y:S01]  /*0d70*/  IADD3 R44, PT, PT, R14, R13, R12 ;  /* 0x0000000d0e2c7210 */ /* 0x000fe20007ffe00c */
[----:B-----5:R0:W-:Y:S03]  /*0d80*/  STL.64 [R1], R2 ;  /* 0x0000000201007387 */ /* 0x0201e60000100a00 */
[----:B------:R-:W-:-:S04]  /*0d90*/  IADD3 R44, PT, PT, R16, R44, R15 ;  /* 0x0000002c102c7210 */ /* 0x000fc80007ffe00f */
[----:B------:R-:W-:-:S04]  /*0da0*/  IADD3 R44, PT, PT, R18, R44, R17 ;  /* 0x0000002c122c7210 */ /* 0x000fc80007ffe011 */
[----:B------:R-:W-:Y:S01]  /*0db0*/  IADD3 R44, PT, PT, R20, R44, R19 ;  /* 0x0000002c142c7210 */ /* 0x000fe20007ffe013 */
[----:B0-----:R-:W0:Y:S03]  /*0dc0*/  LDC.64 R2, c[0x0][0x3a0] ;  /* 0x0000e800ff027b82 */ /* 0x001e260000000a00 */
[----:B------:R-:W-:-:S04]  /*0dd0*/  IADD3 R44, PT, PT, R22, R44, R21 ;  /* 0x0000002c162c7210 */ /* 0x000fc80007ffe015 */
[----:B------:R-:W-:-:S04]  /*0de0*/  IADD3 R44, PT, PT, R24, R44, R23 ;  /* 0x0000002c182c7210 */ /* 0x000fc80007ffe017 */
[----:B------:R-:W-:-:S05]  /*0df0*/  IADD3 R44, PT, PT, R26, R44, R25 ;  /* 0x0000002c1a2c7210 */ /* 0x000fca0007ffe019 */
[----:B------:R-:W-:Y:S02]  /*0e00*/  IMAD.IADD R45, R27, 0x1, R44 ;  /* 0x000000011b2d7824 */ /* 0x000fe400078e022c */
[----:B------:R-:W-:-:S05]  /*0e10*/  IMAD.MOV.U32 R44, RZ, RZ, 0x65 ;  /* 0x00000065ff2c7424 */ /* 0x000fca00078e00ff */
[----:B0-----:R0:W-:Y:S04]  /*0e20*/  ST.E.64.STRONG.GPU desc[UR8][R2.64+0x100], R44 ;  /* 0x0001002c02007985 */ /* 0x0011e8000c10fb08 */
[----:B0-----:R0:W5:Y:S02]  /*0e30*/  LDL.LU.64 R2, [R1] ;  /* 0x0000000001027983 */ /* 0x0011640000300a00 */
.L_x_563:
[----:B------:R-:W-:Y:S05]  /*0e40*/  BSYNC.RECONVERGENT B0 ;  /* 0x0000000000007941 */ /* 0x000fea0003800200 */
.L_x_562:
[----:B------:R-:W-:Y:S01]  /*0e50*/  ISETP.GT.AND P3, PT, R59, 0x200, PT ;  /* 0x000002003b00780c */ /* 0x000fe20003f64270 */
[----:B------:R-:W-:Y:S02]  /*0e60*/  VIADD R44, R42, 0x1 ;  /* 0x000000012a2c7836 */ /* 0x000fe40000000000 */
[----:B------:R-:W-:Y:S02]  /*0e70*/  VIADD R45, R43, 0x1 ;  /* 0x000000012b2d7836 */ /* 0x000fe40000000000 */
[----:B------:R-:W-:Y:S02]  /*0e80*/  IMAD.IADD R54, R54, 0x1, R57 ;  /* 0x0000000136367824 */ /* 0x000fe400078e0239 */
[----:B------:R-:W-:Y:S02]  /*0e90*/  @!P2 IMAD.MOV R44, RZ, RZ, R42 ;  /* 0x000000ffff2ca224 */ /* 0x000fe400078e022a */
[----:B------:R-:W-:-:S04]  /*0ea0*/  @!P1 IMAD.MOV R45, RZ, RZ, R43 ;  /* 0x000000ffff2d9224 */ /* 0x000fc800078e022b */
[----:B------:R-:W-:Y:S05]  /*0eb0*/  @P3 BRA `(.L_x_564) ;  /* 0x0000000c00403947 */ /* 0x000fea0003800000 */
[----:B------:R-:W-:Y:S04]  /*0ec0*/  BSSY.RECONVERGENT B0, `(.L_x_565) ;  /* 0x000000d000007945 */ /* 0x000fe80003800200 */
[----:B------:R-:W-:Y:S05]  /*0ed0*/  @!P0 BRA `(.L_x_566) ;  /* 0x00000000002c8947 */ /* 0x000fea0003800000 */
[----:B------:R-:W-:Y:S01]  /*0ee0*/  UISETP.NE.AND UP0, UPT, UR6, URZ, UPT ;  /* 0x000000ff0600728c */ /* 0x000fe2000bf05270 */
[----:B------:R-:W-:Y:S01]  /*0ef0*/  CS2R R12, SRZ ;  /* 0x00000000000c7805 */ /* 0x000fe2000001ff00 */
[----:B------:R-:W1:Y:S07]  /*0f00*/  LDCU.64 UR4, c[0x0][0x390] ;  /* 0x00007200ff0477ac */ /* 0x000e6e0008000a00 */
[----:B------:R-:W-:Y:S05]  /*0f10*/  BRA.U UP0, `(.L_x_567) ;  /* 0x0000000100087547 */ /* 0x000fea000b800000 */
[----:B------:R-:W2:Y:S02]  /*0f20*/  LDC.64 R12, c[0x0][0x3d0] ;  /* 0x0000f400ff0c7b82 */ /* 0x000ea40000000a00 */
[----:B--2---:R-:W5:Y:S02]  /*0f30*/  LDG.E.64 R12, desc[UR8][R12.64] ;  /* 0x000000080c0c7981 */ /* 0x004f64000c1e1b00 */
.L_x_567:
[----:B-----5:R-:W-:-:S04]  /*0f40*/  IADD3 R14, P0, PT, R57, R12, RZ ;  /* 0x0000000c390e7210 */ /* 0x020fc80007f1e0ff */
[----:B------:R-:W-:Y:S02]  /*0f50*/  LEA.HI.X.SX32 R13, R57, R13, 0x1, P0 ;  /* 0x0000000d390d7211 */ /* 0x000fe400000f0eff */
[----:B-1----:R-:W-:-:S04]  /*0f60*/  LEA R12, P0, R14, UR4, 0x2 ;  /* 0x000000040e0c7c11 */ /* 0x002fc8000f8010ff */
[----:B------:R-:W-:-:S05]  /*0f70*/  LEA.HI.X R13, R14, UR5, R13, 0x2, P0 ;  /* 0x000000050e0d7c11 */ /* 0x000fca00080f140d */
[----:B------:R1:W-:Y:S04]  /*0f80*/  STG.E desc[UR8][R12.64], R55 ;  /* 0x000000370c007986 */ /* 0x0003e8000c101908 */
.L_x_566:
[----:B------:R-:W-:Y:S05]  /*0f90*/  BSYNC.RECONVERGENT B0 ;  /* 0x0000000000007941 */ /* 0x000fea0003800200 */
.L_x_565:
[----:B------:R-:W-:Y:S01]  /*0fa0*/  ISETP.NE.AND P0, PT, R56, UR7, PT ;  /* 0x0000000738007c0c */ /* 0x000fe2000bf05270 */
[----:B------:R-:W-:-:S12]  /*0fb0*/  BSSY.RECONVERGENT B0, `(.L_x_568) ;  /* 0x000000d000007945 */ /* 0x000fd80003800200 */
[----:B------:R-:W-:Y:S05]  /*0fc0*/  @!P0 BRA `(.L_x_569) ;  /* 0x00000000002c8947 */ /* 0x000fea0003800000 */
[----:B------:R-:W-:Y:S01]  /*0fd0*/  UISETP.NE.AND UP0, UPT, UR6, URZ, UPT ;  /* 0x000000ff0600728c */ /* 0x000fe2000bf05270 */
[----:B-1----:R-:W-:Y:S01]  /*0fe0*/  CS2R R12, SRZ ;  /* 0x00000000000c7805 */ /* 0x002fe2000001ff00 */
[----:B------:R-:W1:Y:S07]  /*0ff0*/  LDCU.64 UR4, c[0x0][0x390] ;  /* 0x00007200ff0477ac */ /* 0x000e6e0008000a00 */
[----:B------:R-:W-:Y:S05]  /*1000*/  BRA.U UP0, `(.L_x_570) ;  /* 0x0000000100087547 */ /* 0x000fea000b800000 */
[----:B------:R-:W2:Y:S02]  /*1010*/  LDC.64 R12, c[0x0][0x3d0] ;  /* 0x0000f400ff0c7b82 */ /* 0x000ea40000000a00 */
[----:B--2---:R-:W5:Y:S02]  /*1020*/  LDG.E.64 R12, desc[UR8][R12.64] ;  /* 0x000000080c0c7981 */ /* 0x004f64000c1e1b00 */
.L_x_570:
[----:B-----5:R-:W-:-:S04]  /*1030*/  IADD3 R14, P0, PT, R54, R12, RZ ;  /* 0x0000000c360e7210 */ /* 0x020fc80007f1e0ff */
[----:B------:R-:W-:Y:S02]  /*1040*/  LEA.HI.X.SX32 R13, R54, R13, 0x1, P0 ;  /* 0x0000000d360d7211 */ /* 0x000fe400000f0eff */
[----:B-1----:R-:W-:-:S04]  /*1050*/  LEA R12, P0, R14, UR4, 0x2 ;  /* 0x000000040e0c7c11 */ /* 0x002fc8000f8010ff */
[----:B------:R-:W-:-:S05]  /*1060*/  LEA.HI.X R13, R14, UR5, R13, 0x2, P0 ;  /* 0x000000050e0d7c11 */ /* 0x000fca00080f140d */
[----:B------:R2:W-:Y:S04]  /*1070*/  STG.E desc[UR8][R12.64], R53 ;  /* 0x000000350c007986 */ /* 0x0005e8000c101908 */
.L_x_569:
[----:B------:R-:W-:Y:S05]  /*1080*/  BSYNC.RECONVERGENT B0 ;  /* 0x0000000000007941 */ /* 0x000fea0003800200 */
.L_x_568:
[----:B------:R-:W-:Y:S01]  /*1090*/  ISETP.NE.AND P0, PT, R52, UR7, PT ;  /* 0x0000000734007c0c */ /* 0x000fe2000bf05270 */
[----:B------:R-:W-:-:S12]  /*10a0*/  BSSY.RECONVERGENT B0, `(.L_x_571) ;  /* 0x000000d000007945 */ /* 0x000fd80003800200 */
[----:B------:R-:W-:Y:S05]  /*10b0*/  @!P0 BRA `(.L_x_572) ;  /* 0x00000000002c8947 */ /* 0x000fea0003800000 */
[----:B------:R-:W-:Y:S01]  /*10c0*/  UISETP.NE.AND UP0, UPT, UR6, URZ, UPT ;  /* 0x000000ff0600728c */ /* 0x000fe2000bf05270 */
[----:B-12---:R-:W-:Y:S01]  /*10d0*/  CS2R R12, SRZ ;  /* 0x00000000000c7805 */ /* 0x006fe2000001ff00 */
[----:B------:R-:W1:Y:S07]  /*10e0*/  LDCU.64 UR4, c[0x0][0x390] ;  /* 0x00007200ff0477ac */ /* 0x000e6e0008000a00 */
[----:B------:R-:W-:Y:S05]  /*10f0*/  BRA.U UP0, `(.L_x_573) ;  /* 0x0000000100087547 */ /* 0x000fea000b800000 */
[----:B------:R-:W2:Y:S02]  /*1100*/  LDC.64 R12, c[0x0][0x3d0] ;  /* 0x0000f400ff0c7b82 */ /* 0x000ea40000000a00 */
[----:B--2---:R-:W5:Y:S02]  /*1110*/  LDG.E.64 R12, desc[UR8][R12.64] ;  /* 0x000000080c0c7981 */ /* 0x004f64000c1e1b00 */
.L_x_573:
[----:B-----5:R-:W-:-:S04]  /*1120*/  IADD3 R14, P0, PT, R51, R12, RZ ;  /* 0x0000000c330e7210 */ /* 0x020fc80007f1e0ff */
[----:B------:R-:W-:Y:S02]  /*1130*/  LEA.HI.X.SX32 R13, R51, R13, 0x1, P0 ;  /* 0x0000000d330d7211 */ /* 0x000fe400000f0eff */
[----:B-1----:R-:W-:-:S04]  /*1140*/  LEA R12, P0, R14, UR4, 0x2 ;  /* 0x000000040e0c7c11 */ /* 0x002fc8000f8010ff */
[----:B------:R-:W-:-:S05]  /*1150*/  LEA.HI.X R13, R14, UR5, R13, 0x2, P0 ;  /* 0x000000050e0d7c11 */ /* 0x000fca00080f140d */
[----:B------:R3:W-:Y:S04]  /*1160*/  STG.E desc[UR8][R12.64], R48 ;  /* 0x000000300c007986 */ /* 0x0007e8000c101908 */
.L_x_572:
[----:B------:R-:W-:Y:S05]  /*1170*/  BSYNC.RECONVERGENT B0 ;  /* 0x0000000000007941 */ /* 0x000fea0003800200 */
.L_x_571:
[----:B------:R-:W-:Y:S01]  /*1180*/  ISETP.NE.AND P0, PT, R49, UR7, PT ;  /* 0x0000000731007c0c */ /* 0x000fe2000bf05270 */
[----:B------:R-:W-:-:S12]  /*1190*/  BSSY.RECONVERGENT B0, `(.L_x_574) ;  /* 0x000000d000007945 */ /* 0x000fd80003800200 */
[----:B------:R-:W-:Y:S05]  /*11a0*/  @!P0 BRA `(.L_x_575) ;  /* 0x00000000002c8947 */ /* 0x000fea0003800000 */
[----:B------:R-:W-:Y:S01]  /*11b0*/  UISETP.NE.AND UP0, UPT, UR6, URZ, UPT ;  /* 0x000000ff0600728c */ /* 0x000fe2000bf05270 */
[----:B-123--:R-:W-:Y:S01]  /*11c0*/  CS2R R12, SRZ ;  /* 0x00000000000c7805 */ /* 0x00efe2000001ff00 */
[----:B------:R-:W1:Y:S07]  /*11d0*/  LDCU.64 UR4, c[0x0][0x390] ;  /* 0x00007200ff0477ac */ /* 0x000e6e0008000a00 */
[----:B------:R-:W-:Y:S05]  /*11e0*/  BRA.U UP0, `(.L_x_576) ;  /* 0x0000000100087547 */ /* 0x000fea000b800000 */
[----:B------:R-:W2:Y:S02]  /*11f0*/  LDC.64 R12, c[0x0][0x3d0] ;  /* 0x0000f400ff0c7b82 */ /* 0x000ea40000000a00 */
[----:B--2---:R-:W5:Y:S02]  /*1200*/  LDG.E.64 R12, desc[UR8][R12.64] ;  /* 0x000000080c0c7981 */ /* 0x004f64000c1e1b00 */
.L_x_576:
[----:B-----5:R-:W-:-:S04]  /*1210*/  IADD3 R14, P0, PT, R47, R12, RZ ;  /* 0x0000000c2f0e7210 */ /* 0x020fc80007f1e0ff */
[----:B------:R-:W-:Y:S02]  /*1220*/  LEA.HI.X.SX32 R13, R47, R13, 0x1, P0 ;  /* 0x0000000d2f0d7211 */ /* 0x000fe400000f0eff */
[----:B-1----:R-:W-:-:S04]  /*1230*/  LEA R12, P0, R14, UR4, 0x2 ;  /* 0x000000040e0c7c11 */ /* 0x002fc8000f8010ff */
[----:B------:R-:W-:-:S05]  /*1240*/  LEA.HI.X R13, R14, UR5, R13, 0x2, P0 ;  /* 0x000000050e0d7c11 */ /* 0x000fca00080f140d */
[----:B------:R4:W-:Y:S04]  /*1250*/  STG.E desc[UR8][R12.64], R50 ;  /* 0x000000320c007986 */ /* 0x0009e8000c101908 */
.L_x_575:
[----:B------:R-:W-:Y:S05]  /*1260*/  BSYNC.RECONVERGENT B0 ;  /* 0x0000000000007941 */ /* 0x000fea0003800200 */
.L_x_574:
[----:B------:R-:W-:Y:S01]  /*1270*/  ISETP.NE.AND P0, PT, R10, UR7, PT ;  /* 0x000000070a007c0c */ /* 0x000fe2000bf05270 */
[----:B------:R-:W-:-:S12]  /*1280*/  BSSY.RECONVERGENT B0, `(.L_x_577) ;  /* 0x000000d000007945 */ /* 0x000fd80003800200 */
[----:B------:R-:W-:Y:S05]  /*1290*/  @!P0 BRA `(.L_x_578) ;  /* 0x00000000002c8947 */ /* 0x000fea0003800000 */
[----:B------:R-:W-:Y:S01]  /*12a0*/  UISETP.NE.AND UP0, UPT, UR6, URZ, UPT ;  /* 0x000000ff0600728c */ /* 0x000fe2000bf05270 */
[----:B-1234-:R-:W-:Y:S01]  /*12b0*/  CS2R R12, SRZ ;  /* 0x00000000000c7805 */ /* 0x01efe2000001ff00 */
[----:B------:R-:W1:Y:S07]  /*12c0*/  LDCU.64 UR4, c[0x0][0x390] ;  /* 0x00007200ff0477ac */ /* 0x000e6e0008000a00 */
[----:B------:R-:W-:Y:S05]  /*12d0*/  BRA.U UP0, `(.L_x_579) ;  /* 0x0000000100087547 */ /* 0x000fea000b800000 */
[----:B------:R-:W2:Y:S02]  /*12e0*/  LDC.64 R12, c[0x0][0x3d0] ;  /* 0x0000f400ff0c7b82 */ /* 0x000ea40000000a00 */
[----:B--2---:R-:W5:Y:S02]  /*12f0*/  LDG.E.64 R12, desc[UR8][R12.64] ;  /* 0x000000080c0c7981 */ /* 0x004f64000c1e1b00 */
.L_x_579:
[----:B-----5:R-:W-:-:S04]  /*1300*/  IADD3 R10, P0, PT, R36, R12, RZ ;  /* 0x0000000c240a7210 */ /* 0x020fc80007f1e0ff */
[----:B------:R-:W-:Y:S02]  /*1310*/  LEA.HI.X.SX32 R13, R36, R13, 0x1, P0 ;  /* 0x0000000d240d7211 */ /* 0x000fe400000f0eff */
[----:B-1----:R-:W-:-:S04]  /*1320*/  LEA R12, P0, R10, UR4, 0x2 ;  /* 0x000000040a0c7c11 */ /* 0x002fc8000f8010ff */
[----:B------:R-:W-:-:S05]  /*1330*/  LEA.HI.X R13, R10, UR5, R13, 0x2, P0 ;  /* 0x000000050a0d7c11 */ /* 0x000fca00080f140d */
[----:B------:R1:W-:Y:S04]  /*1340*/  STG.E desc[UR8][R12.64], R46 ;  /* 0x0000002e0c007986 */ /* 0x0003e8000c101908 */
.L_x_578:
[----:B------:R-:W-:Y:S05]  /*1350*/  BSYNC.RECONVERGENT B0 ;  /* 0x0000000000007941 */ /* 0x000fea0003800200 */
.L_x_577:
[----:B------:R-:W-:Y:S01]  /*1360*/  ISETP.NE.AND P0, PT, R11, UR7, PT ;  /* 0x000000070b007c0c */ /* 0x000fe2000bf05270 */
[----:B------:R-:W-:-:S12]  /*1370*/  BSSY.RECONVERGENT B0, `(.L_x_580) ;  /* 0x000000d000007945 */ /* 0x000fd80003800200 */
[----:B------:R-:W-:Y:S05]  /*1380*/  @!P0 BRA `(.L_x_581) ;  /* 0x00000000002c8947 */ /* 0x000fea0003800000 */
[----:B------:R-:W-:Y:S01]  /*1390*/  UISETP.NE.AND UP0, UPT, UR6, URZ, UPT ;  /* 0x000000ff0600728c */ /* 0x000fe2000bf05270 */
[----:B------:R-:W-:Y:S01]  /*13a0*/  CS2R R10, SRZ ;  /* 0x00000000000a7805 */ /* 0x000fe2000001ff00 */
[----:B------:R-:W0:Y:S07]  /*13b0*/  LDCU.64 UR4, c[0x0][0x390] ;  /* 0x00007200ff0477ac */ /* 0x000e2e0008000a00 */
[----:B------:R-:W-:Y:S05]  /*13c0*/  BRA.U UP0, `(.L_x_582) ;  /* 0x0000000100087547 */ /* 0x000fea000b800000 */
[----:B------:R-:W1:Y:S02]  /*13d0*/  LDC.64 R10, c[0x0][0x3d0] ;  /* 0x0000f400ff0a7b82 */ /* 0x000e640000000a00 */
[----:B-1----:R-:W5:Y:S02]  /*13e0*/  LDG.E.64 R10, desc[UR8][R10.64] ;  /* 0x000000080a0a7981 */ /* 0x002f64000c1e1b00 */
.L_x_582:
[----:B-12345:R-:W-:-:S04]  /*13f0*/  IADD3 R12, P0, PT, R37, R10, RZ ;  /* 0x0000000a250c7210 */ /* 0x03efc80007f1e0ff */
[----:B------:R-:W-:Y:S02]  /*1400*/  LEA.HI.X.SX32 R11, R37, R11, 0x1, P0 ;  /* 0x0000000b250b7211 */ /* 0x000fe400000f0eff */
[----:B0-----:R-:W-:-:S04]  /*1410*/  LEA R10, P0, R12, UR4, 0x2 ;  /* 0x000000040c0a7c11 */ /* 0x001fc8000f8010ff */
[----:B------:R-:W-:-:S05]  /*1420*/  LEA.HI.X R11, R12, UR5, R11, 0x2, P0 ;  /* 0x000000050c0b7c11 */ /* 0x000fca00080f140b */
[----:B------:R0:W-:Y:S04]  /*1430*/  STG.E desc[UR8][R10.64], R0 ;  /* 0x000000000a007986 */ /* 0x0001e8000c101908 */
.L_x_581:
[----:B------:R-:W-:Y:S05]  /*1440*/  BSYNC.RECONVERGENT B0 ;  /* 0x0000000000007941 */ /* 0x000fea0003800200 */
.L_x_580:
[----:B------:R-:W-:Y:S01]  /*1450*/  ISETP.NE.AND P0, PT, R28, UR7, PT ;  /* 0x000000071c007c0c */ /* 0x000fe2000bf05270 */
[----:B------:R-:W-:-:S12]  /*1460*/  BSSY.RECONVERGENT B0, `(.L_x_583) ;  /* 0x000000d000007945 */ /* 0x000fd80003800200 */
[----:B------:R-:W-:Y:S05]  /*1470*/  @!P0 BRA `(.L_x_584) ;  /* 0x00000000002c8947 */ /* 0x000fea0003800000 */
[----:B------:R-:W-:Y:S01]  /*1480*/  UISETP.NE.AND UP0, UPT, UR6, URZ, UPT ;  /* 0x000000ff0600728c */ /* 0x000fe2000bf05270 */
[----:B0-----:R-:W-:Y:S01]  /*1490*/  CS2R R10, SRZ ;  /* 0x00000000000a7805 */ /* 0x001fe2000001ff00 */
[----:B------:R-:W0:Y:S07]  /*14a0*/  LDCU.64 UR4, c[0x0][0x390] ;  /* 0x00007200ff0477ac */ /* 0x000e2e0008000a00 */
[----:B------:R-:W-:Y:S05]  /*14b0*/  BRA.U UP0, `(.L_x_585) ;  /* 0x0000000100087547 */ /* 0x000fea000b800000 */
[----:B------:R-:W1:Y:S02]  /*14c0*/  LDC.64 R10, c[0x0][0x3d0] ;  /* 0x0000f400ff0a7b82 */ /* 0x000e640000000a00 */
[----:B-1----:R-:W5:Y:S02]  /*14d0*/  LDG.E.64 R10, desc[UR8][R10.64] ;  /* 0x000000080a0a7981 */ /* 0x002f64000c1e1b00 */
.L_x_585:
[----:B-----5:R-:W-:-:S04]  /*14e0*/  IADD3 R0, P0, PT, R38, R10, RZ ;  /* 0x0000000a26007210 */ /* 0x020fc80007f1e0ff */
[----:B------:R-:W-:Y:S02]  /*14f0*/  LEA.HI.X.SX32 R11, R38, R11, 0x1, P0 ;  /* 0x0000000b260b7211 */ /* 0x000fe400000f0eff */
[----:B0-----:R-:W-:-:S04]  /*1500*/  LEA R10, P0, R0, UR4, 0x2 ;  /* 0x00000004000a7c11 */ /* 0x001fc8000f8010ff */
[----:B------:R-:W-:-:S05]  /*1510*/  LEA.HI.X R11, R0, UR5, R11, 0x2, P0 ;  /* 0x00000005000b7c11 */ /* 0x000fca00080f140b */
[----:B------:R0:W-:Y:S04]  /*1520*/  STG.E desc[UR8][R10.64], R2 ;  /* 0x000000020a007986 */ /* 0x0001e8000c101908 */
.L_x_584:
[----:B------:R-:W-:Y:S05]  /*1530*/  BSYNC.RECONVERGENT B0 ;  /* 0x0000000000007941 */ /* 0x000fea0003800200 */
.L_x_583:
        /* <DEDUP_REMOVED lines=9> */
.L_x_588:
[----:B-----5:R-:W-:-:S04]  /*15d0*/  IADD3 R0, P0, PT, R39, R10, RZ ;  /* 0x0000000a27007210 */ /* 0x020fc80007f1e0ff */
[----:B------:R-:W-:Y:S02]  /*15e0*/  LEA.HI.X.SX32 R11, R39, R11, 0x1, P0 ;  /* 0x0000000b270b7211 */ /* 0x000fe400000f0eff */
[----:B0-----:R-:W-:-:S04]  /*15f0*/  LEA R10, P0, R0, UR4, 0x2 ;  /* 0x00000004000a7c11 */ /* 0x001fc8000f8010ff */
[----:B------:R-:W-:-:S05]  /*1600*/  LEA.HI.X R11, R0, UR5, R11, 0x2, P0 ;  /* 0x00000005000b7c11 */ /* 0x000fca00080f140b */
[----:B------:R0:W-:Y:S04]  /*1610*/  STG.E desc[UR8][R10.64], R3 ;  /* 0x000000030a007986 */ /* 0x0001e8000c101908 */
.L_x_587:
[----:B------:R-:W-:Y:S05]  /*1620*/  BSYNC.RECONVERGENT B0 ;  /* 0x0000000000007941 */ /* 0x000fea0003800200 */
.L_x_586:
[----:B------:R-:W-:Y:S01]  /*1630*/  ISETP.NE.AND P0, PT, R30, UR7, PT ;  /* 0x000000071e007c0c */ /* 0x000fe2000bf05270 */
[----:B------:R-:W-:-:S12]  /*1640*/  BSSY.RECONVERGENT B0, `(.L_x_589) ;  /* 0x000000d000007945 */ /* 0x000fd80003800200 */
[----:B------:R-:W-:Y:S05]  /*1650*/  @!P0 BRA `(.L_x_590) ;  /* 0x00000000002c8947 */ /* 0x000fea0003800000 */
[----:B------:R-:W-:Y:S01]  /*1660*/  UISETP.NE.AND UP0, UPT, UR6, URZ, UPT ;  /* 0x000000ff0600728c */ /* 0x000fe2000bf05270 */
[----:B0----5:R-:W-:Y:S01]  /*1670*/  CS2R R2, SRZ ;  /* 0x0000000000027805 */ /* 0x021fe2000001ff00 */
[----:B------:R-:W0:Y:S07]  /*1680*/  LDCU.64 UR4, c[0x0][0x390] ;  /* 0x00007200ff0477ac */ /* 0x000e2e0008000a00 */
[----:B------:R-:W-:Y:S05]  /*1690*/  BRA.U UP0, `(.L_x_591) ;  /* 0x0000000100087547 */ /* 0x000fea000b800000 */
[----:B------:R-:W1:Y:S02]  /*16a0*/  LDC.64 R2, c[0x0][0x3d0] ;  /* 0x0000f400ff027b82 */ /* 0x000e640000000a00 */
[----:B-1----:R-:W5:Y:S02]  /*16b0*/  LDG.E.64 R2, desc[UR8][R2.64] ;  /* 0x0000000802027981 */ /* 0x002f64000c1e1b00 */
.L_x_591:
[----:B-----5:R-:W-:-:S04]  /*16c0*/  IADD3 R0, P0, PT, R40, R2, RZ ;  /* 0x0000000228007210 */ /* 0x020fc80007f1e0ff */
[----:B------:R-:W-:Y:S02]  /*16d0*/  LEA.HI.X.SX32 R3, R40, R3, 0x1, P0 ;  /* 0x0000000328037211 */ /* 0x000fe400000f0eff */
[----:B0-----:R-:W-:-:S04]  /*16e0*/  LEA R2, P0, R0, UR4, 0x2 ;  /* 0x0000000400027c11 */ /* 0x001fc8000f8010ff */
[----:B------:R-:W-:-:S05]  /*16f0*/  LEA.HI.X R3, R0, UR5, R3, 0x2, P0 ;  /* 0x0000000500037c11 */ /* 0x000fca00080f1403 */
[----:B------:R0:W-:Y:S04]  /*1700*/  STG.E desc[UR8][R2.64], R4 ;  /* 0x0000000402007986 */ /* 0x0001e8000c101908 */
.L_x_590:
[----:B------:R-:W-:Y:S05]  /*1710*/  BSYNC.RECONVERGENT B0 ;  /* 0x0000000000007941 */ /* 0x000fea0003800200 */
.L_x_589:
        /* <DEDUP_REMOVED lines=9> */
.L_x_594:
[----:B-----5:R-:W-:-:S04]  /*17b0*/  IADD3 R0, P0, PT, R43, R2, RZ ;  /* 0x000000022b007210 */ /* 0x020fc80007f1e0ff */
[----:B------:R-:W-:Y:S02]  /*17c0*/  LEA.HI.X.SX32 R3, R43, R3, 0x1, P0 ;  /* 0x000000032b037211 */ /* 0x000fe400000f0eff */
[----:B0-----:R-:W-:-:S04]  /*17d0*/  LEA R2, P0, R0, UR4, 0x2 ;  /* 0x0000000400027c11 */ /* 0x001fc8000f8010ff */
[----:B------:R-:W-:-:S05]  /*17e0*/  LEA.HI.X R3, R0, UR5, R3, 0x2, P0 ;  /* 0x0000000500037c11 */ /* 0x000fca00080f1403 */
[----:B------:R0:W-:Y:S04]  /*17f0*/  STG.E desc[UR8][R2.64], R5 ;  /* 0x0000000502007986 */ /* 0x0001e8000c101908 */
.L_x_593:
[----:B------:R-:W-:Y:S05]  /*1800*/  BSYNC.RECONVERGENT B0 ;  /* 0x0000000000007941 */ /* 0x000fea0003800200 */
.L_x_592:
        /* <DEDUP_REMOVED lines=9> */
.L_x_597:
[----:B-----5:R-:W-:-:S04]  /*18a0*/  IADD3 R0, P0, PT, R45, R2, RZ ;  /* 0x000000022d007210 */ /* 0x020fc80007f1e0ff */
[----:B------:R-:W-:Y:S02]  /*18b0*/  LEA.HI.X.SX32 R3, R45, R3, 0x1, P0 ;  /* 0x000000032d037211 */ /* 0x000fe400000f0eff */
[----:B0-----:R-:W-:-:S04]  /*18c0*/  LEA R2, P0, R0, UR4, 0x2 ;  /* 0x0000000400027c11 */ /* 0x001fc8000f8010ff */
[----:B------:R-:W-:-:S05]  /*18d0*/  LEA.HI.X R3, R0, UR5, R3, 0x2, P0 ;  /* 0x0000000500037c11 */ /* 0x000fca00080f1403 */
[----:B------:R0:W-:Y:S04]  /*18e0*/  STG.E desc[UR8][R2.64], R6 ;  /* 0x0000000602007986 */ /* 0x0001e8000c101908 */
.L_x_596:
[----:B------:R-:W-:Y:S05]  /*18f0*/  BSYNC.RECONVERGENT B0 ;  /* 0x0000000000007941 */ /* 0x000fea0003800200 */
.L_x_595:
        /* <DEDUP_REMOVED lines=9> */
.L_x_600:
[----:B-----5:R-:W-:-:S04]  /*1990*/  IADD3 R0, P0, PT, R41, R2, RZ ;  /* 0x0000000229007210 */ /* 0x020fc80007f1e0ff */
[----:B------:R-:W-:Y:S02]  /*19a0*/  LEA.HI.X.SX32 R3, R41, R3, 0x1, P0 ;  /* 0x0000000329037211 */ /* 0x000fe400000f0eff */
[----:B0-----:R-:W-:-:S04]  /*19b0*/  LEA R2, P0, R0, UR4, 0x2 ;  /* 0x0000000400027c11 */ /* 0x001fc8000f8010ff */
[----:B------:R-:W-:-:S05]  /*19c0*/  LEA.HI.X R3, R0, UR5, R3, 0x2, P0 ;  /* 0x0000000500037c11 */ /* 0x000fca00080f1403 */
[----:B------:R0:W-:Y:S04]  /*19d0*/  STG.E desc[UR8][R2.64], R7 ;  /* 0x0000000702007986 */ /* 0x0001e8000c101908 */
.L_x_599:
[----:B------:R-:W-:Y:S05]  /*19e0*/  BSYNC.RECONVERGENT B0 ;  /* 0x0000000000007941 */ /* 0x000fea0003800200 */
.L_x_598:
        /* <DEDUP_REMOVED lines=9> */
.L_x_603:
[----:B-----5:R-:W-:-:S04]  /*1a80*/  IADD3 R0, P0, PT, R42, R2, RZ ;  /* 0x000000022a007210 */ /* 0x020fc80007f1e0ff */
[----:B------:R-:W-:Y:S02]  /*1a90*/  LEA.HI.X.SX32 R3, R42, R3, 0x1, P0 ;  /* 0x000000032a037211 */ /* 0x000fe400000f0eff */
[----:B0-----:R-:W-:-:S04]  /*1aa0*/  LEA R2, P0, R0, UR4, 0x2 ;  /* 0x0000000400027c11 */ /* 0x001fc8000f8010ff */
[----:B------:R-:W-:-:S05]  /*1ab0*/  LEA.HI.X R3, R0, UR5, R3, 0x2, P0 ;  /* 0x0000000500037c11 */ /* 0x000fca00080f1403 */
[----:B------:R0:W-:Y:S04]  /*1ac0*/  STG.E desc[UR8][R2.64], R8 ;  /* 0x0000000802007986 */ /* 0x0001e8000c101908 */
.L_x_602:
[----:B------:R-:W-:Y:S05]  /*1ad0*/  BSYNC.RECONVERGENT B0 ;  /* 0x0000000000007941 */ /* 0x000fea0003800200 */
.L_x_601:
[----:B------:R-:W-:-:S13]  /*1ae0*/  ISETP.NE.AND P0, PT, R35, UR7, PT ;  /* 0x0000000723007c0c */ /* 0x000fda000bf05270 */
[----:B------:R-:W-:Y:S05]  /*1af0*/  @!P0 EXIT ;  /* 0x000000000000894d */ /* 0x000fea0003800000 */
[----:B------:R-:W-:Y:S01]  /*1b00*/  UISETP.NE.AND UP0, UPT, UR6, URZ, UPT ;  /* 0x000000ff0600728c */ /* 0x000fe2000bf05270 */
[----:B0----5:R-:W-:-:S08]  /*1b10*/  CS2R R2, SRZ ;  /* 0x0000000000027805 */ /* 0x021fd0000001ff00 */
[----:B------:R-:W-:Y:S05]  /*1b20*/  BRA.U UP0, `(.L_x_604) ;  /* 0x0000000100087547 */ /* 0x000fea000b800000 */
[----:B------:R-:W0:Y:S02]  /*1b30*/  LDC.64 R2, c[0x0][0x3d0] ;  /* 0x0000f400ff027b82 */ /* 0x000e240000000a00 */
[----:B0-----:R-:W5:Y:S02]  /*1b40*/  LDG.E.64 R2, desc[UR8][R2.64] ;  /* 0x0000000802027981 */ /* 0x001f64000c1e1b00 */
.L_x_604:
[----:B------:R-:W0:Y:S01]  /*1b50*/  LDCU.64 UR4, c[0x0][0x390] ;  /* 0x00007200ff0477ac */ /* 0x000e220008000a00 */
[----:B-----5:R-:W-:-:S04]  /*1b60*/  IADD3 R0, P0, PT, R44, R2, RZ ;  /* 0x000000022c007210 */ /* 0x020fc80007f1e0ff */
[----:B------:R-:W-:Y:S02]  /*1b70*/  LEA.HI.X.SX32 R3, R44, R3, 0x1, P0 ;  /* 0x000000032c037211 */ /* 0x000fe400000f0eff */
[----:B0-----:R-:W-:-:S04]  /*1b80*/  LEA R2, P0, R0, UR4, 0x2 ;  /* 0x0000000400027c11 */ /* 0x001fc8000f8010ff */
[----:B------:R-:W-:-:S05]  /*1b90*/  LEA.HI.X R3, R0, UR5, R3, 0x2, P0 ;  /* 0x0000000500037c11 */ /* 0x000fca00080f1403 */
[----:B------:R-:W-:Y:S01]  /*1ba0*/  STG.E desc[UR8][R2.64], R9 ;  /* 0x0000000902007986 */ /* 0x000fe2000c101908 */
[----:B------:R-:W-:Y:S05]  /*1bb0*/  EXIT ;  /* 0x000000000000794d */ /* 0x000fea0003800000 */
.L_x_564:
[----:B------:R-:W-:Y:S01]  /*1bc0*/  BAR.SYNC.DEFER_BLOCKING 0x0 ;  /* 0x0000000000007b1d */ /* 0x000fe20000010000 */
[----:B------:R-:W-:Y:S02]  /*1bd0*/  ISETP.NE.AND P3, PT, R58, UR7, PT ;  /* 0x000000073a007c0c */ /* 0x000fe4000bf65270 */
[----:B------:R-:W-:Y:S02]  /*1be0*/  ISETP.NE.AND P4, PT, R56, UR7, PT ;  /* 0x0000000738007c0c */ /* 0x000fe4000bf85270 */
[----:B------:R-:W-:Y:S02]  /*1bf0*/  ISETP.NE.AND P5, PT, R52, UR7, PT ;  /* 0x0000000734007c0c */ /* 0x000fe4000bfa5270 */
[----:B------:R-:W-:Y:S02]  /*1c00*/  ISETP.NE.AND P6, PT, R49, UR7, PT ;  /* 0x0000000731007c0c */ /* 0x000fe4000bfc5270 */
[----:B------:R-:W-:Y:S02]  /*1c10*/  ISETP.NE.AND P0, PT, R10, UR7, PT ;  /* 0x000000070a007c0c */ /* 0x000fe4000bf05270 */
[----:B------:R-:W-:-:S02]  /*1c20*/  ISETP.NE.AND P1, PT, R11, UR7, PT ;  /* 0x000000070b007c0c */ /* 0x000fc4000bf25270 */
[----:B------:R-:W-:Y:S02]  /*1c30*/  ISETP.NE.AND P2, PT, R28, UR7, PT ;  /* 0x000000071c007c0c */ /* 0x000fe4000bf45270 */
[----:B------:R-:W-:Y:S02]  /*1c40*/  @P3 LEA R10, R57, UR4, 0x2 ;  /* 0x00000004390a3c11 */ /* 0x000fe4000f8e10ff */
[----:B------:R-:W-:Y:S02]  /*1c50*/  @P4 LEA R54, R54, UR4, 0x2 ;  /* 0x0000000436364c11 */ /* 0x000fe4000f8e10ff */
[----:B------:R-:W-:Y:S02]  /*1c60*/  @P5 LEA R51, R51, UR4, 0x2 ;  /* 0x0000000433335c11 */ /* 0x000fe4000f8e10ff */
[----:B------:R-:W-:Y:S02]  /*1c70*/  @P6 LEA R47, R47, UR4, 0x2 ;  /* 0x000000042f2f6c11 */ /* 0x000fe4000f8e10ff */
[----:B------:R-:W-:Y:S01]  /*1c80*/  @P0 LEA R11, R36, UR4, 0x2 ;  /* 0x00000004240b0c11 */ /* 0x000fe2000f8e10ff */
[----:B-----5:R1:W-:Y:S01]  /*1c90*/  @P3 STS [R10], R55 ;  /* 0x000000370a003388 */ /* 0x0203e20000000800 */
[----:B------:R-:W-:-:S02]  /*1ca0*/  ISETP.NE.AND P3, PT, R29, UR7, PT ;  /* 0x000000071d007c0c */ /* 0x000fc4000bf65270 */
[----:B------:R-:W-:Y:S01]  /*1cb0*/  @P1 LEA R37, R37, UR4, 0x2 ;  /* 0x0000000425251c11 */ /* 0x000fe2000f8e10ff */
[----:B------:R-:W-:Y:S01]  /*1cc0*/  @P4 STS [R54], R53 ;  /* 0x0000003536004388 */ /* 0x000fe20000000800 */
[----:B------:R-:W-:Y:S02]  /*1cd0*/  @P2 LEA R29, R38, UR4, 0x2 ;  /* 0x00000004261d2c11 */ /* 0x000fe4000f8e10ff */
[----:B------:R-:W-:Y:S01]  /*1ce0*/  ISETP.NE.AND P4, PT, R30, UR7, PT ;  /* 0x000000071e007c0c */ /* 0x000fe2000bf85270 */
[----:B------:R-:W-:Y:S01]  /*1cf0*/  @P5 STS [R51], R48 ;  /* 0x0000003033005388 */ /* 0x000fe20000000800 */
[----:B------:R-:W-:-:S03]  /*1d00*/  ISETP.NE.AND P5, PT, R31, UR7, PT ;  /* 0x000000071f007c0c */ /* 0x000fc6000bfa5270 */
[----:B------:R-:W-:Y:S01]  /*1d10*/  @P6 STS [R47], R50 ;  /* 0x000000322f006388 */ /* 0x000fe20000000800 */
[----:B------:R-:W-:Y:S02]  /*1d20*/  ISETP.NE.AND P6, PT, R32, UR7, PT ;  /* 0x0000000720007c0c */ /* 0x000fe4000bfc5270 */
[----:B-1----:R-:W-:Y:S01]  /*1d30*/  @P3 LEA R10, R39, UR4, 0x2 ;  /* 0x00000004270a3c11 */ /* 0x002fe2000f8e10ff */
[----:B------:R-:W-:Y:S01]  /*1d40*/  @P0 STS [R11], R46 ;  /* 0x0000002e0b000388 */ /* 0x000fe20000000800 */
[----:B------:R-:W-:-:S03]  /*1d50*/  ISETP.NE.AND P0, PT, R33, UR7, PT ;  /* 0x0000000721007c0c */ /* 0x000fc6000bf05270 */
[----:B------:R1:W-:Y:S01]  /*1d60*/  @P1 STS [R37], R0 ;  /* 0x0000000025001388 */ /* 0x0003e20000000800 */
[----:B------:R-:W-:Y:S02]  /*1d70*/  ISETP.NE.AND P1, PT, R34, UR7, PT ;  /* 0x0000000722007c0c */ /* 0x000fe4000bf25270 */
[----:B------:R-:W-:Y:S01]  /*1d80*/  @P4 LEA R31, R40, UR4, 0x2 ;  /* 0x00000004281f4c11 */ /* 0x000fe2000f8e10ff */
[----:B------:R2:W-:Y:S01]  /*1d90*/  @P2 STS [R29], R2 ;  /* 0x000000021d002388 */ /* 0x0005e20000000800 */
[----:B------:R-:W-:Y:S02]  /*1da0*/  ISETP.NE.AND P2, PT, R35, UR7, PT ;  /* 0x0000000723007c0c */ /* 0x000fe4000bf45270 */
[----:B------:R-:W-:Y:S01]  /*1db0*/  @P5 LEA R28, R43, UR4, 0x2 ;  /* 0x000000042b1c5c11 */ /* 0x000fe2000f8e10ff */
[----:B------:R2:W-:Y:S01]  /*1dc0*/  @P3 STS [R10], R3 ;  /* 0x000000030a003388 */ /* 0x0005e20000000800 */
[----:B------:R-:W-:Y:S02]  /*1dd0*/  @P6 LEA R45, R45, UR4, 0x2 ;  /* 0x000000042d2d6c11 */ /* 0x000fe4000f8e10ff */
[----:B-1----:R-:W-:Y:S01]  /*1de0*/  @P0 LEA R0, R41, UR4, 0x2 ;  /* 0x0000000429000c11 */ /* 0x002fe2000f8e10ff */
[----:B------:R2:W-:Y:S01]  /*1df0*/  @P4 STS [R31], R4 ;  /* 0x000000041f004388 */ /* 0x0005e20000000800 */
[----:B------:R-:W-:-:S02]  /*1e00*/  ISETP.GE.U32.AND P3, PT, R60, R59, PT ;  /* 0x0000003b3c00720c */ /* 0x000fc40003f66070 */
[----:B------:R-:W-:Y:S01]  /*1e10*/  @P1 LEA R11, R42, UR4, 0x2 ;  /* 0x000000042a0b1c11 */ /* 0x000fe2000f8e10ff */
[----:B------:R2:W-:Y:S02]  /*1e20*/  @P5 STS [R28], R5 ;  /* 0x000000051c005388 */ /* 0x0005e40000000800 */
[----:B------:R-:W-:Y:S02]  /*1e30*/  @P2 LEA R44, R44, UR4, 0x2 ;  /* 0x000000042c2c2c11 */ /* 0x000fe4000f8e10ff */
[----:B------:R2:W-:Y:S04]  /*1e40*/  @P6 STS [R45], R6 ;  /* 0x000000062d006388 */ /* 0x0005e80000000800 */
[----:B------:R2:W-:Y:S04]  /*1e50*/  @P0 STS [R0], R7 ;  /* 0x0000000700000388 */ /* 0x0005e80000000800 */
[----:B------:R2:W-:Y:S04]  /*1e60*/  @P1 STS [R11], R8 ;  /* 0x000000080b001388 */ /* 0x0005e80000000800 */
[----:B------:R2:W-:Y:S01]  /*1e70*/  @P2 STS [R44], R9 ;  /* 0x000000092c002388 */ /* 0x0005e20000000800 */
[----:B------:R-:W-:Y:S06]  /*1e80*/  BAR.SYNC.DEFER_BLOCKING 0x0 ;  /* 0x0000000000007b1d */ /* 0x000fec0000010000 */
[----:B------:R-:W-:Y:S05]  /*1e90*/  @P3 EXIT ;  /* 0x000000000000394d */ /* 0x000fea0003800000 */
[----:B------:R-:W-:Y:S01]  /*1ea0*/  IADD3 R13, PT, PT, R15, R13, R14 ;  /* 0x0000000d0f0d7210 */ /* 0x000fe20007ffe00e */
[----:B------:R-:W1:Y:S01]  /*1eb0*/  LDCU.64 UR10, c[0x0][0x390] ;  /* 0x00007200ff0a77ac */ /* 0x000e620008000a00 */
[----:B--2---:R-:W-:Y:S01]  /*1ec0*/  LOP3.LUT R0, RZ, R60, RZ, 0x33, !PT ;  /* 0x0000003cff007212 */ /* 0x004fe200078e33ff */
[----:B------:R-:W-:Y:S01]  /*1ed0*/  BSSY.RECONVERGENT B0, `(.L_x_605) ;  /* 0x0000022000007945 */ /* 0x000fe20003800200 */
[----:B------:R-:W-:-:S04]  /*1ee0*/  IADD3 R13, PT, PT, R17, R13, R16 ;  /* 0x0000000d110d7210 */ /* 0x000fc80007ffe010 */
[----:B------:R-:W-:-:S04]  /*1ef0*/  IADD3 R13, PT, PT, R19, R13, R18 ;  /* 0x0000000d130d7210 */ /* 0x000fc80007ffe012 */
[----:B------:R-:W-:-:S04]  /*1f00*/  IADD3 R13, PT, PT, R21, R13, R20 ;  /* 0x0000000d150d7210 */ /* 0x000fc80007ffe014 */
[----:B------:R-:W-:-:S04]  /*1f10*/  IADD3 R13, PT, PT, R23, R13, R22 ;  /* 0x0000000d170d7210 */ /* 0x000fc80007ffe016 */
[----:B------:R-:W-:-:S04]  /*1f20*/  IADD3 R13, PT, PT, R25, R13, R24 ;  /* 0x0000000d190d7210 */ /* 0x000fc80007ffe018 */
[----:B------:R-:W-:-:S04]  /*1f30*/  IADD3 R13, PT, PT, R27, R13, R26 ;  /* 0x0000000d1b0d7210 */ /* 0x000fc80007ffe01a */
[----:B------:R-:W-:-:S04]  /*1f40*/  IADD3 R13, PT, PT, R0, R13, R12 ;  /* 0x0000000d000d7210 */ /* 0x000fc80007ffe00c */
[----:B------:R-:W-:-:S04]  /*1f50*/  LOP3.LUT R0, R13, 0x600, RZ, 0xc0, !PT ;  /* 0x000006000d007812 */ /* 0x000fc800078ec0ff */
[----:B------:R-:W-:-:S13]  /*1f60*/  ISETP.NE.AND P0, PT, R0, 0x600, PT ;  /* 0x000006000000780c */ /* 0x000fda0003f05270 */
[----:B-1----:R-:W-:Y:S05]  /*1f70*/  @!P0 BRA `(.L_x_606) ;  /* 0x00000000005c8947 */ /* 0x002fea0003800000 */
[----:B------:R-:W-:Y:S01]  /*1f80*/  LEA.HI R0, R13, 0x1, RZ, 0x17 ;  /* 0x000000010d007811 */ /* 0x000fe200078fb8ff */
[----:B------:R-:W-:Y:S01]  /*1f90*/  BSSY.RECONVERGENT B1, `(.L_x_606) ;  /* 0x0000015000017945 */ /* 0x000fe20003800200 */
[----:B------:R-:W-:Y:S01]  /*1fa0*/  ISETP.NE.AND P2, PT, RZ, UR6, PT ;  /* 0x00000006ff007c0c */ /* 0x000fe2000bf45270 */
[----:B------:R-:W-:Y:S01]  /*1fb0*/  IMAD.MOV.U32 R9, RZ, RZ, RZ ;  /* 0x000000ffff097224 */ /* 0x000fe200078e00ff */
[----:B------:R-:W-:Y:S02]  /*1fc0*/  LOP3.LUT R0, R0, 0x3, RZ, 0xc0, !PT ;  /* 0x0000000300007812 */ /* 0x000fe400078ec0ff */
[----:B------:R-:W-:-:S03]  /*1fd0*/  LEA R6, R60, UR4, 0x2 ;  /* 0x000000043c067c11 */ /* 0x000fc6000f8e10ff */
[----:B------:R-:W-:-:S07]  /*1fe0*/  IMAD.MOV R0, RZ, RZ, -R0 ;  /* 0x000000ffff007224 */ /* 0x000fce00078e0a00 */
.L_x_607:
[----:B-1----:R-:W1:Y:S01]  /*1ff0*/  @!P2 LDC.64 R4, c[0x0][0x3d0] ;  /* 0x0000f400ff04ab82 */ /* 0x002e620000000a00 */
[----:B------:R-:W-:Y:S01]  /*2000*/  CS2R R2, SRZ ;  /* 0x0000000000027805 */ /* 0x000fe2000001ff00 */
[----:B------:R2:W3:Y:S05]  /*2010*/  LDS R7, [R6] ;  /* 0x0000000006077984 */ /* 0x0004ea0000000800 */
[----:B-1----:R-:W4:Y:S01]  /*2020*/  @!P2 LDG.E.64 R2, desc[UR8][R4.64] ;  /* 0x000000080402a981 */ /* 0x002f22000c1e1b00 */
[----:B------:R-:W-:Y:S02]  /*2030*/  VIADD R0, R0, 0x1 ;  /* 0x0000000100007836 */ /* 0x000fe40000000000 */
[----:B--2---:R-:W-:Y:S01]  /*2040*/  VIADD R6, R6, 0x800 ;  /* 0x0000080006067836 */ /* 0x004fe20000000000 */
[----:B----4-:R-:W-:-:S02]  /*2050*/  IADD3 R8, P0, PT, R60, R2, RZ ;  /* 0x000000023c087210 */ /* 0x010fc40007f1e0ff */
[----:B------:R-:W-:-:S03]  /*2060*/  IADD3 R60, P1, PT, R60, 0x200, RZ ;  /* 0x000002003c3c7810 */ /* 0x000fc60007f3e0ff */
[----:B------:R-:W-:Y:S01]  /*2070*/  IMAD.X R3, R9, 0x1, R3, P0 ;  /* 0x0000000109037824 */ /* 0x000fe200000e0603 */
[----:B------:R-:W-:Y:S01]  /*2080*/  LEA R2, P0, R8, UR10, 0x2 ;  /* 0x0000000a08027c11 */ /* 0x000fe2000f8010ff */
[----:B------:R-:W-:-:S03]  /*2090*/  IMAD.X R9, RZ, RZ, R9, P1 ;  /* 0x000000ffff097224 */ /* 0x000fc600008e0609 */
[----:B------:R-:W-:Y:S02]  /*20a0*/  LEA.HI.X R3, R8, UR11, R3, 0x2, P0 ;  /* 0x0000000b08037c11 */ /* 0x000fe400080f1403 */
[----:B------:R-:W-:-:S03]  /*20b0*/  ISETP.NE.AND P0, PT, R0, RZ, PT ;  /* 0x000000ff0000720c */ /* 0x000fc60003f05270 */
[----:B---3--:R1:W-:Y:S10]  /*20c0*/  STG.E desc[UR8][R2.64], R7 ;  /* 0x0000000702007986 */ /* 0x0083f4000c101908 */
[----:B------:R-:W-:Y:S05]  /*20d0*/  @P0 BRA `(.L_x_607) ;  /* 0xfffffffc00c40947 */ /* 0x000fea000383ffff */
[----:B------:R-:W-:Y:S05]  /*20e0*/  BSYNC.RECONVERGENT B1 ;  /* 0x0000000000017941 */ /* 0x000fea0003800200 */
.L_x_606:
[----:B------:R-:W-:Y:S05]  /*20f0*/  BSYNC.RECONVERGENT B0 ;  /* 0x0000000000007941 */ /* 0x000fea0003800200 */
.L_x_605:
[----:B------:R-:W-:-:S13]  /*2100*/  ISETP.GE.U32.AND P0, PT, R13, 0x600, PT ;  /* 0x000006000d00780c */ /* 0x000fda0003f06070 */
[----:B------:R-:W-:Y:S05]  /*2110*/  @!P0 EXIT ;  /* 0x000000000000894d */ /* 0x000fea0003800000 */
[----:B------:R-:W2:Y:S01]  /*2120*/  S2UR UR5, SR_CgaCtaId ;  /* 0x00000000000579c3 */ /* 0x000ea20000008800 */
[----:B------:R-:W-:Y:S01]  /*2130*/  UMOV UR4, 0x400 ;  /* 0x0000040000047882 */ /* 0x000fe20000000000 */
[----:B------:R-:W-:Y:S01]  /*2140*/  UISETP.NE.AND UP0, UPT, UR6, URZ, UPT ;  /* 0x000000ff0600728c */ /* 0x000fe2000bf05270 */
[----:B------:R-:W-:Y:S02]  /*2150*/  IMAD.MOV.U32 R19, RZ, RZ, RZ ;  /* 0x000000ffff137224 */ /* 0x000fe400078e00ff */
[----:B------:R-:W-:-:S03]  /*2160*/  IMAD.MOV.U32 R21, RZ, RZ, RZ ;  /* 0x000000ffff157224 */ /* 0x000fc600078e00ff */
[----:B-1----:R-:W1:Y:S01]  /*2170*/  LDC.64 R2, c[0x0][0x390] ;  /* 0x0000e400ff027b82 */ /* 0x002e620000000a00 */
[----:B------:R-:W-:Y:S01]  /*2180*/  PLOP3.LUT P0, PT, PT, PT, UP0, 0x80, 0x8 ;  /* 0x000000000008781c */ /* 0x000fe20003f0f008 */
[----:B------:R-:W-:Y:S02]  /*2190*/  UISETP.NE.AND UP0, UPT, UR6, URZ, UPT ;  /* 0x000000ff0600728c */ /* 0x000fe4000bf05270 */
[----:B--2---:R-:W-:-:S06]  /*21a0*/  ULEA UR4, UR5, UR4, 0x18 ;  /* 0x0000000405047291 */ /* 0x004fcc000f8ec0ff */
[C---:B------:R-:W-:Y:S01]  /*21b0*/  LEA R0, R60.reuse, UR4, 0x2 ;  /* 0x000000043c007c11 */ /* 0x040fe2000f8e10ff */
[----:B-1----:R-:W-:-:S04]  /*21c0*/  IMAD.WIDE.U32 R2, R60, 0x4, R2 ;  /* 0x000000043c027825 */ /* 0x002fc800078e0002 */
[----:B------:R-:W-:-:S07]  /*21d0*/  VIADD R0, R0, 0x1000 ;  /* 0x0000100000007836 */ /* 0x000fce0000000000 */
.L_x_608:
[----:B--2---:R-:W1:Y:S01]  /*21e0*/  @!P0 LDC.64 R8, c[0x0][0x3d0] ;  /* 0x0000f400ff088b82 */ /* 0x004e620000000a00 */
[----:B------:R-:W-:Y:S01]  /*21f0*/  CS2R R4, SRZ ;  /* 0x0000000000047805 */ /* 0x000fe2000001ff00 */
[----:B------:R-:W2:Y:S04]  /*2200*/  LDS R15, [R0+-0x1000] ;  /* 0xfff00000000f7984 */ /* 0x000ea80000000800 */
[----:B------:R-:W3:Y:S04]  /*2210*/  LDS R17, [R0+-0x800] ;  /* 0xfff8000000117984 */ /* 0x000ee80000000800 */
[----:B-1----:R-:W4:Y:S01]  /*2220*/  @!P0 LDG.E.64 R4, desc[UR8][R8.64] ;  /* 0x0000000808048981 */ /* 0x002f22000c1e1b00 */
[----:B------:R-:W-:-:S13]  /*2230*/  PLOP3.LUT P0, PT, PT, PT, UP0, 0x80, 0x8 ;  /* 0x000000000008781c */ /* 0x000fda0003f0f008 */
[----:B------:R-:W1:Y:S01]  /*2240*/  @!P0 LDC.64 R10, c[0x0][0x3d0] ;  /* 0x0000f400ff0a8b82 */ /* 0x000e620000000a00 */
[----:B----4-:R-:W-:-:S04]  /*2250*/  LEA R7, P1, R4, R19, 0x2 ;  /* 0x0000001304077211 */ /* 0x010fc800078210ff */
[----:B------:R-:W-:Y:S02]  /*2260*/  LEA.HI.X R5, R4, R21, R5, 0x2, P1 ;  /* 0x0000001504057211 */ /* 0x000fe400008f1405 */
[----:B------:R-:W-:-:S05]  /*2270*/  IADD3 R6, P1, PT, R2, R7, RZ ;  /* 0x0000000702067210 */ /* 0x000fca0007f3e0ff */
[----:B------:R-:W-:Y:S01]  /*2280*/  IMAD.X R7, R3, 0x1, R5, P1 ;  /* 0x0000000103077824 */ /* 0x000fe200008e0605 */
[----:B------:R-:W-:-:S04]  /*2290*/  CS2R R4, SRZ ;  /* 0x0000000000047805 */ /* 0x000fc8000001ff00 */
[----:B--2---:R2:W-:Y:S04]  /*22a0*/  STG.E desc[UR8][R6.64], R15 ;  /* 0x0000000f06007986 */ /* 0x0045e8000c101908 */
[----:B-1----:R-:W4:Y:S01]  /*22b0*/  @!P0 LDG.E.64 R4, desc[UR8][R10.64] ;  /* 0x000000080a048981 */ /* 0x002f22000c1e1b00 */
[----:B------:R-:W1:Y:S03]  /*22c0*/  @!P0 LDC.64 R12, c[0x0][0x3d0] ;  /* 0x0000f400ff0c8b82 */ /* 0x000e660000000a00 */
[----:B------:R-:W5:Y:S01]  /*22d0*/  LDS R15, [R0] ;  /* 0x00000000000f7984 */ /* 0x000f620000000800 */
[----:B----4-:R-:W-:-:S04]  /*22e0*/  LEA R9, P1, R4, R19, 0x2 ;  /* 0x0000001304097211 */ /* 0x010fc800078210ff */
[----:B------:R-:W-:Y:S02]  /*22f0*/  LEA.HI.X R5, R4, R21, R5, 0x2, P1 ;  /* 0x0000001504057211 */ /* 0x000fe400008f1405 */
[----:B------:R-:W-:-:S05]  /*2300*/  IADD3 R8, P1, PT, R2, R9, RZ ;  /* 0x0000000902087210 */ /* 0x000fca0007f3e0ff */
[----:B------:R-:W-:Y:S01]  /*2310*/  IMAD.X R9, R3, 0x1, R5, P1 ;  /* 0x0000000103097824 */ /* 0x000fe200008e0605 */
[----:B------:R-:W-:-:S04]  /*2320*/  CS2R R4, SRZ ;  /* 0x0000000000047805 */ /* 0x000fc8000001ff00 */
[----:B---3--:R-:W-:Y:S04]  /*2330*/  STG.E desc[UR8][R8.64+0x800], R17 ;  /* 0x0008001108007986 */ /* 0x008fe8000c101908 */
[----:B-1----:R-:W2:Y:S01]  /*2340*/  @!P0 LDG.E.64 R4, desc[UR8][R12.64] ;  /* 0x000000080c048981 */ /* 0x002ea2000c1e1b00 */
[----:B------:R-:W1:Y:S03]  /*2350*/  @!P0 LDC.64 R10, c[0x0][0x3d0] ;  /* 0x0000f400ff0a8b82 */ /* 0x000e660000000a00 */
[----:B------:R3:W4:Y:S01]  /*2360*/  LDS R9, [R0+0x800] ;  /* 0x0008000000097984 */ /* 0x0007220000000800 */
[----:B--2---:R-:W-:-:S04]  /*2370*/  LEA R7, P1, R4, R19, 0x2 ;  /* 0x0000001304077211 */ /* 0x004fc800078210ff */
[----:B------:R-:W-:Y:S02]  /*2380*/  LEA.HI.X R5, R4, R21, R5, 0x2, P1 ;  /* 0x0000001504057211 */ /* 0x000fe400008f1405 */
[----:B------:R-:W-:-:S05]  /*2390*/  IADD3 R6, P1, PT, R2, R7, RZ ;  /* 0x0000000702067210 */ /* 0x000fca0007f3e0ff */
[----:B------:R-:W-:Y:S01]  /*23a0*/  IMAD.X R7, R3, 0x1, R5, P1 ;  /* 0x0000000103077824 */ /* 0x000fe200008e0605 */
[----:B------:R-:W-:-:S04]  /*23b0*/  CS2R R4, SRZ ;  /* 0x0000000000047805 */ /* 0x000fc8000001ff00 */
[----:B-----5:R2:W-:Y:S04]  /*23c0*/  STG.E desc[UR8][R6.64+0x1000], R15 ;  /* 0x0010000f06007986 */ /* 0x0205e8000c101908 */
[----:B-1----:R-:W5:Y:S01]  /*23d0*/  @!P0 LDG.E.64 R4, desc[UR8][R10.64] ;  /* 0x000000080a048981 */ /* 0x002f62000c1e1b00 */
[----:B------:R-:W-:Y:S02]  /*23e0*/  VIADD R60, R60, 0x800 ;  /* 0x000008003c3c7836 */ /* 0x000fe40000000000 */
[----:B---3--:R-:W-:Y:S01]  /*23f0*/  VIADD R0, R0, 0x2000 ;  /* 0x0000200000007836 */ /* 0x008fe20000000000 */
[----:B-----5:R-:W-:Y:S02]  /*2400*/  LEA R13, P1, R4, R19, 0x2 ;  /* 0x00000013040d7211 */ /* 0x020fe400078210ff */
[----:B------:R-:W-:-:S02]  /*2410*/  IADD3 R19, P2, PT, R19, 0x2000, RZ ;  /* 0x0000200013137810 */ /* 0x000fc40007f5e0ff */
[----:B------:R-:W-:Y:S02]  /*2420*/  LEA.HI.X R5, R4, R21, R5, 0x2, P1 ;  /* 0x0000001504057211 */ /* 0x000fe400008f1405 */
[----:B------:R-:W-:Y:S01]  /*2430*/  IADD3 R4, P1, PT, R2, R13, RZ ;  /* 0x0000000d02047210 */ /* 0x000fe20007f3e0ff */
[----:B------:R-:W-:-:S04]  /*2440*/  IMAD.X R21, RZ, RZ, R21, P2 ;  /* 0x000000ffff157224 */ /* 0x000fc800010e0615 */
[----:B------:R-:W-:Y:S01]  /*2450*/  IMAD.X R5, R3, 0x1, R5, P1 ;  /* 0x0000000103057824 */ /* 0x000fe200008e0605 */
[----:B------:R-:W-:-:S04]  /*2460*/  ISETP.GE.AND P1, PT, R60, R59, PT ;  /* 0x0000003b3c00720c */ /* 0x000fc80003f26270 */
[----:B----4-:R2:W-:Y:S09]  /*2470*/  STG.E desc[UR8][R4.64+0x1800], R9 ;  /* 0x0018000904007986 */ /* 0x0105f2000c101908 */
[----:B------:R-:W-:Y:S05]  /*2480*/  @!P1 BRA `(.L_x_608) ;  /* 0xfffffffc00549947 */ /* 0x000fea000383ffff */
[----:B------:R-:W-:Y:S05]  /*2490*/  EXIT ;  /* 0x000000000000794d */ /* 0x000fea0003800000 */
.L_x_561:
[----:B------:R-:W0:Y:S01]  /*24a0*/  S2R R40, SR_TID.X ;  /* 0x0000000000287919 */ /* 0x000e220000002100 */
[----:B------:R-:W1:Y:S01]  /*24b0*/  LDC.64 R2, c[0x0][0x3c8] ;  /* 0x0000f200ff027b82 */ /* 0x000e620000000a00 */
[----:B------:R-:W2:Y:S01]  /*24c0*/  LDCU.U8 UR4, c[0x0][0x3b8] ;  /* 0x00007700ff0477ac */ /* 0x000ea20008000000 */
[----:B------:R-:W3:Y:S01]  /*24d0*/  LDCU.64 UR10, c[0x0][0x380] ;  /* 0x00007000ff0a77ac */ /* 0x000ee20008000a00 */
[----:B------:R-:W4:Y:S01]  /*24e0*/  LDCU.64 UR12, c[0x0][0x388] ;  /* 0x00007100ff0c77ac */ /* 0x000f220008000a00 */
[----:B--2---:R-:W-:Y:S01]  /*24f0*/  ISETP.NE.AND P0, PT, RZ, UR4, PT ;  /* 0x00000004ff007c0c */ /* 0x004fe2000bf05270 */
[----:B------:R-:W-:-:S03]  /*2500*/  USHF.R.S32.HI UR4, URZ, 0x1f, UR7 ;  /* 0x0000001fff047899 */ /* 0x000fc60008011407 */
[----:B-1----:R-:W-:Y:S02]  /*2510*/  SEL R2, R2, RZ, !P0 ;  /* 0x000000ff02027207 */ /* 0x002fe40004000000 */
[----:B------:R-:W-:Y:S01]  /*2520*/  SEL R0, R3, RZ, !P0 ;  /* 0x000000ff03007207 */ /* 0x000fe20004000000 */
[----:B0-----:R-:W-:-:S05]  /*2530*/  IMAD R5, R40, 0xe, RZ ;  /* 0x0000000e28057824 */ /* 0x001fca00078e02ff */
[----:B------:R-:W-:-:S04]  /*2540*/  IADD3 R5, P1, P2, R5, UR7, R2 ;  /* 0x0000000705057c10 */ /* 0x000fc8000fa3e002 */
[----:B------:R-:W-:Y:S01]  /*2550*/  IADD3.X R0, PT, PT, RZ, UR4, R0, P1, P2 ;  /* 0x00000004ff007c10 */ /* 0x000fe20008fe4400 */
[C---:B------:R-:W-:Y:S01]  /*2560*/  IMAD.SHL.U32 R2, R5.reuse, 0x4, RZ ;  /* 0x0000000405027824 */ /* 0x040fe200078e00ff */
[----:B------:R-:W0:Y:S02]  /*2570*/  LDCU UR4, c[0x0][0x3a8] ;  /* 0x00007500ff0477ac */ /* 0x000e240008000800 */
[----:B------:R-:W-:Y:S02]  /*2580*/  SHF.L.U64.HI R0, R5, 0x2, R0 ;  /* 0x0000000205007819 */ /* 0x000fe40000010200 */
[C---:B---3--:R-:W-:Y:S02]  /*2590*/  IADD3 R4, P0, PT, R2.reuse, UR10, RZ ;  /* 0x0000000a02047c10 */ /* 0x048fe4000ff1e0ff */
[----:B----4-:R-:W-:Y:S02]  /*25a0*/  IADD3 R2, P1, PT, R2, UR12, RZ ;  /* 0x0000000c02027c10 */ /* 0x010fe4000ff3e0ff */
[----:B------:R-:W-:-:S02]  /*25b0*/  IADD3.X R5, PT, PT, R0, UR11, RZ, P0, !PT ;  /* 0x0000000b00057c10 */ /* 0x000fc400087fe4ff */
        /* <DEDUP_REMOVED lines=30> */
[----:B-1----:R-:W-:Y:S01]  /*27a0*/  IMAD.MOV.U32 R4, RZ, RZ, 0x2 ;  /* 0x00000002ff047424 */ /* 0x002fe200078e00ff */
[----:B------:R-:W1:Y:S01]  /*27b0*/  S2UR UR5, SR_CgaCtaId ;  /* 0x00000000000579c3 */ /* 0x000e620000008800 */
[----:B------:R-:W-:Y:S01]  /*27c0*/  SHF.R.U32.HI R47, RZ, 0x5, R40 ;  /* 0x00000005ff2f7819 */ /* 0x000fe20000011628 */
[----:B------:R-:W1:Y:S06]  /*27d0*/  S2R R58, SR_LANEID ;  /* 0x00000000003a7919 */ /* 0x000e6c0000000000 */
[----:B------:R-:W-:Y:S01]  /*27e0*/  BAR.SYNC.DEFER_BLOCKING 0x0 ;  /* 0x0000000000007b1d */ /* 0x000fe20000010000 */
[----:B0-----:R-:W-:-:S02]  /*27f0*/  ISETP.NE.AND P0, PT, R32, UR4, PT ;  /* 0x0000000420007c0c */ /* 0x001fc4000bf05270 */
[----:B--2---:R-:W-:Y:S02]  /*2800*/  ISETP.NE.AND P1, PT, R31, UR4, PT ;  /* 0x000000041f007c0c */ /* 0x004fe4000bf25270 */
[----:B------:R-:W-:Y:S02]  /*2810*/  SEL R0, RZ, 0x1, !P0 ;  /* 0x00000001ff007807 */ /* 0x000fe40004000000 */
[----:B---3--:R-:W-:-:S07]  /*2820*/  ISETP.NE.AND P2, PT, R30, UR4, PT ;  /* 0x000000041e007c0c */ /* 0x008fce000bf45270 */
[----:B------:R-:W-:Y:S01]  /*2830*/  @!P0 IMAD.MOV R4, RZ, RZ, 0x1 ;  /* 0x00000001ff048424 */ /* 0x000fe200078e02ff */
[----:B----4-:R-:W-:Y:S01]  /*2840*/  ISETP.NE.AND P0, PT, R29, UR4, PT ;  /* 0x000000041d007c0c */ /* 0x010fe2000bf05270 */
[----:B------:R-:W-:Y:S01]  /*2850*/  @!P1 IMAD.MOV R4, RZ, RZ, R0 ;  /* 0x000000ffff049224 */ /* 0x000fe200078e0200 */
[----:B------:R-:W-:-:S03]  /*2860*/  ISETP.NE.AND P1, PT, R28, UR4, PT ;  /* 0x000000041c007c0c */ /* 0x000fc6000bf25270 */
[----:B------:R-:W-:Y:S02]  /*2870*/  VIADD R0, R4, 0x1 ;  /* 0x0000000104007836 */ /* 0x000fe40000000000 */
[----:B------:R-:W-:Y:S01]  /*2880*/  @!P2 IMAD.MOV R0, RZ, RZ, R4 ;  /* 0x000000ffff00a224 */ /* 0x000fe200078e0204 */
[----:B-1----:R-:W-:-:S03]  /*2890*/  ISETP.NE.AND P2, PT, R58, RZ, PT ;  /* 0x000000ff3a00720c */ /* 0x002fc60003f45270 */
[----:B------:R-:W-:Y:S02]  /*28a0*/  VIADD R2, R0, 0x1 ;  /* 0x0000000100027836 */ /* 0x000fe40000000000 */
[----:B------:R-:W-:Y:S01]  /*28b0*/  @!P0 IMAD.MOV R2, RZ, RZ, R0 ;  /* 0x000000ffff028224 */ /* 0x000fe200078e0200 */
[----:B------:R-:W-:-:S03]  /*28c0*/  ISETP.NE.AND P0, PT, R27, UR4, PT ;  /* 0x000000041b007c0c */ /* 0x000fc6000bf05270 */
[----:B------:R-:W-:Y:S02]  /*28d0*/  VIADD R0, R2, 0x1 ;  /* 0x0000000102007836 */ /* 0x000fe40000000000 */
[----:B------:R-:W-:Y:S01]  /*28e0*/  @!P1 IMAD.MOV R0, RZ, RZ, R2 ;  /* 0x000000ffff009224 */ /* 0x000fe200078e0202 */
[----:B------:R-:W-:-:S03]  /*28f0*/  ISETP.NE.AND P1, PT, R26, UR4, PT ;  /* 0x000000041a007c0c */ /* 0x000fc6000bf25270 */
[----:B------:R-:W-:-:S04]  /*2900*/  VIADD R2, R0, 0x1 ;  /* 0x0000000100027836 */ /* 0x000fc80000000000 */
        /* <DEDUP_REMOVED lines=19> */
[----:B------:R-:W-:Y:S01]  /*2a40*/  ISETP.NE.AND P0, PT, R7, UR4, PT ;  /* 0x0000000407007c0c */ /* 0x000fe2000bf05270 */
[----:B------:R-:W-:Y:S02]  /*2a50*/  UMOV UR4, 0x400 ;  /* 0x0000040000047882 */ /* 0x000fe40000000000 */
[----:B------:R-:W-:Y:S01]  /*2a60*/  VIADD R0, R2, 0x1 ;  /* 0x0000000102007836 */ /* 0x000fe20000000000 */
[----:B------:R-:W-:Y:S01]  /*2a70*/  ULEA UR4, UR5, UR4, 0x18 ;  /* 0x0000000405047291 */ /* 0x000fe2000f8ec0ff */
[----:B------:R-:W-:Y:S01]  /*2a80*/  @!P1 IMAD.MOV R0, RZ, RZ, R2 ;  /* 0x000000ffff009224 */ /* 0x000fe200078e0202 */
[----:B------:R-:W-:-:S03]  /*2a90*/  ISETP.NE.AND P1, PT, R58, 0x1f, PT ;  /* 0x0000001f3a00780c */ /* 0x000fc60003f25270 */
[----:B------:R-:W-:-:S04]  /*2aa0*/  VIADD R41, R0, 0x1 ;  /* 0x0000000100297836 */ /* 0x000fc80000000000 */
[----:B------:R-:W-:-:S05]  /*2ab0*/  @!P0 IMAD.MOV R41, RZ, RZ, R0 ;  /* 0x000000ffff298224 */ /* 0x000fca00078e0200 */
[----:B------:R-:W0:Y:S01]  /*2ac0*/  SHFL.UP P0, R12, R41, 0x1, RZ ;  /* 0x04200000290c7989 */ /* 0x000e2200000000ff */
[----:B------:R-:W-:Y:S01]  /*2ad0*/  @!P1 LEA R49, R47, UR4, 0x2 ;  /* 0x000000042f319c11 */ /* 0x000fe2000f8e10ff */
        /* <DEDUP_REMOVED lines=21> */
[----:B------:R-:W-:-:S03]  /*2c30*/  IMAD.IADD R23, R23, 0x1, R22 ;  /* 0x0000000117177824 */ /* 0x000fc600078e0216 */
        /* <DEDUP_REMOVED lines=9> */
[----:B------:R-:W0:Y:S01]  /*2cd0*/  LDS.128 R20, [UR4+0x30] ;  /* 0x00003004ff147984 */ /* 0x000e220008000c00 */
[----:B------:R-:W-:Y:S02]  /*2ce0*/  ISETP.NE.AND P0, PT, R47, 0x6, PT ;  /* 0x000000062f00780c */ /* 0x000fe40003f05270 */
[----:B--2---:R-:W-:Y:S01]  /*2cf0*/  IMAD.IADD R16, R15, 0x1, R16 ;  /* 0x000000010f107824 */ /* 0x004fe200078e0210 */
[----:B------:R-:W-:Y:S02]  /*2d00*/  SEL R12, R41, RZ, P2 ;  /* 0x000000ff290c7207 */ /* 0x000fe40001000000 */
[----:B------:R-:W-:Y:S01]  /*2d10*/  SEL R49, R13, R49, !P0 ;  /* 0x000000310d317207 */ /* 0x000fe20004000000 */
[----:B------:R-:W-:Y:S01]  /*2d20*/  IMAD.IADD R17, R17, 0x1, R16 ;  /* 0x0000000111117824 */ /* 0x000fe200078e0210 */
[----:B------:R-:W-:-:S03]  /*2d30*/  ISETP.NE.AND P0, PT, R47, 0x7, PT ;  /* 0x000000072f00780c */ /* 0x000fc60003f05270 */
[----:B------:R-:W-:Y:S01]  /*2d40*/  IMAD.IADD R18, R18, 0x1, R17 ;  /* 0x0000000112127824 */ /* 0x000fe200078e0211 */
[----:B------:R-:W-:Y:S02]  /*2d50*/  SEL R49, R14, R49, !P0 ;  /* 0x000000310e317207 */ /* 0x000fe40004000000 */
[----:B------:R-:W-:Y:S01]  /*2d60*/  ISETP.NE.AND P0, PT, R47, 0x8, PT ;  /* 0x000000082f00780c */ /* 0x000fe20003f05270 */
[----:B------:R-:W-:-:S03]  /*2d70*/  IMAD.IADD R19, R19, 0x1, R18 ;  /* 0x0000000113137824 */ /* 0x000fc600078e0212 */
[----:B------:R-:W-:Y:S02]  /*2d80*/  SEL R49, R15, R49, !P0 ;  /* 0x000000310f317207 */ /* 0x000fe40004000000 */
[----:B------:R-:W-:-:S04]  /*2d90*/  ISETP.NE.AND P0, PT, R47, 0x9, PT ;  /* 0x000000092f00780c */ /* 0x000fc80003f05270 */
[----:B------:R-:W-:Y:S02]  /*2da0*/  SEL R49, R16, R49, !P0 ;  /* 0x0000003110317207 */ /* 0x000fe40004000000 */
[----:B------:R-:W-:-:S04]  /*2db0*/  ISETP.NE.AND P0, PT, R47, 0xa, PT ;  /* 0x0000000a2f00780c */ /* 0x000fc80003f05270 */
[----:B------:R-:W-:Y:S02]  /*2dc0*/  SEL R49, R17, R49, !P0 ;  /* 0x0000003111317207 */ /* 0x000fe40004000000 */
[----:B------:R-:W-:-:S04]  /*2dd0*/  ISETP.NE.AND P0, PT, R47, 0xb, PT ;  /* 0x0000000b2f00780c */ /* 0x000fc80003f05270 */
[----:B------:R-:W-:Y:S02]  /*2de0*/  SEL R49, R18, R49, !P0 ;  /* 0x0000003112317207 */ /* 0x000fe40004000000 */
[----:B------:R-:W-:Y:S01]  /*2df0*/  ISETP.NE.AND P0, PT, R47, 0xc, PT ;  /* 0x0000000c2f00780c */ /* 0x000fe20003f05270 */
[----:B0-----:R-:W-:-:S03]  /*2e00*/  IMAD.IADD R20, R19, 0x1, R20 ;  /* 0x0000000113147824 */ /* 0x001fc600078e0214 */
[----:B------:R-:W-:Y:S01]  /*2e10*/  SEL R49, R19, R49, !P0 ;  /* 0x0000003113317207 */ /* 0x000fe20004000000 */
[----:B------:R-:W-:Y:S01]  /*2e20*/  IMAD.IADD R21, R21, 0x1, R20 ;  /* 0x0000000115157824 */ /* 0x000fe200078e0214 */
[C---:B------:R-:W-:Y:S02]  /*2e30*/  ISETP.NE.AND P0, PT, R47.reuse, 0xe, PT ;  /* 0x0000000e2f00780c */ /* 0x040fe40003f05270 */
[----:B------:R-:W-:Y:S01]  /*2e40*/  SEL R49, R20, R49, !P1 ;  /* 0x0000003114317207 */ /* 0x000fe20004800000 */
[----:B------:R-:W-:Y:S01]  /*2e50*/  IMAD.IADD R22, R22, 0x1, R21 ;  /* 0x0000000116167824 */ /* 0x000fe200078e0215 */
[----:B------:R-:W-:Y:S02]  /*2e60*/  ISETP.NE.AND P1, PT, R47, 0xf, PT ;  /* 0x0000000f2f00780c */ /* 0x000fe40003f25270 */
[----:B------:R-:W-:Y:S01]  /*2e70*/  SEL R49, R21, R49, !P0 ;  /* 0x0000003115317207 */ /* 0x000fe20004000000 */
[----:B------:R-:W-:Y:S01]  /*2e80*/  IMAD.IADD R23, R23, 0x1, R22 ;  /* 0x0000000117177824 */ /* 0x000fe200078e0216 */
[----:B------:R-:W-:-:S02]  /*2e90*/  ISETP.GE.U32.AND P0, PT, R40, 0x20, PT ;  /* 0x000000202800780c */ /* 0x000fc40003f06070 */
[----:B------:R-:W-:Y:S02]  /*2ea0*/  SEL R49, R22, R49, !P1 ;  /* 0x0000003116317207 */ /* 0x000fe40004800000 */
[----:B------:R-:W-:-:S03]  /*2eb0*/  ISETP.GT.U32.AND P1, PT, R40, 0x1f, PT ;  /* 0x0000001f2800780c */ /* 0x000fc60003f24070 */
[----:B------:R-:W-:-:S05]  /*2ec0*/  IMAD.IADD R12, R49, 0x1, R12 ;  /* 0x00000001310c7824 */ /* 0x000fca00078e020c */
[----:B------:R-:W-:-:S05]  /*2ed0*/  SEL R57, R41, R12, !P0 ;  /* 0x0000000c29397207 */ /* 0x000fca0004000000 */
[----:B------:R-:W-:Y:S05]  /*2ee0*/  @P1 BRA `(.L_x_609) ;  /* 0x0000000800b41947 */ /* 0x000fea0003800000 */
[----:B------:R-:W0:Y:S01]  /*2ef0*/  LDC.64 R12, c[0x0][0x3a0] ;  /* 0x0000e800ff0c7b82 */ /* 0x000e220000000a00 */
[----:B------:R-:W-:Y:S02]  /*2f00*/  ISETP.NE.AND P0, PT, R40, RZ, PT ;  /* 0x000000ff2800720c */ /* 0x000fe40003f05270 */
[----:B------:R-:W-:-:S05]  /*2f10*/  LOP3.LUT R41, RZ, R40, RZ, 0x33, !PT ;  /* 0x00000028ff297212 */ /* 0x000fca00078e33ff */
[----:B------:R-:W-:-:S06]  /*2f20*/  IMAD.IADD R41, R38, 0x1, R41 ;  /* 0x0000000126297824 */ /* 0x000fcc00078e0229 */
[----:B------:R-:W-:Y:S01]  /*2f30*/  @!P0 IMAD.MOV.U32 R22, RZ, RZ, 0x64 ;  /* 0x00000064ff168424 */ /* 0x000fe200078e00ff */
[----:B------:R1:W-:Y:S01]  /*2f40*/  @!P0 STS [UR4+0x6c], R23 ;  /* 0x00006c17ff008988 */ /* 0x0003e20008000804 */
[----:B0-----:R-:W-:-:S04]  /*2f50*/  IMAD.WIDE R14, R38, 0x8, R12 ;  /* 0x00000008260e7825 */ /* 0x001fc800078e020c */
[----:B------:R-:W-:Y:S01]  /*2f60*/  IMAD.WIDE R12, R41, 0x8, R12 ;  /* 0x00000008290c7825 */ /* 0x000fe200078e020c */
[----:B------:R1:W-:Y:S01]  /*2f70*/  @!P0 ST.E.64.STRONG.GPU desc[UR8][R14.64+0x100], R22 ;  /* 0x000100160e008985 */ /* 0x0003e2000c10fb08 */
[----:B------:R-:W-:Y:S05]  /*2f80*/  NANOSLEEP 0x2a3 ;  /* 0x000002a30000795d */ /* 0x000fea0003800000 */
[----:B------:R-:W2:Y:S01]  /*2f90*/  LD.E.64.STRONG.GPU R16, desc[UR8][R12.64+0x100] ;  /* 0x000100080c107980 */ /* 0x000ea2000c10fb00 */
[----:B------:R-:W-:Y:S01]  /*2fa0*/  UMOV UR5, 0xffffffff ;  /* 0xffffffff00057882 */ /* 0x000fe20000000000 */
[----:B--2---:R-:W-:Y:S02]  /*2fb0*/  ISETP.NE.AND P6, PT, R16, 0x63, PT ;  /* 0x000000631000780c */ /* 0x004fe40003fc5270 */
[----:B-1----:R-:W-:Y:S11]  /*2fc0*/  BRA.DIV UR5, `(.L_x_610) ;  /* 0x0000007e05847947 */ /* 0x002ff6000b800000 */
[----:B------:R-:W-:-:S13]  /*2fd0*/  VOTE.ANY P6, !P6 ;  /* 0x0000000000ff7806 */ /* 0x000fda00070c0100 */
.L_x_781:
[----:B------:R-:W-:Y:S05]  /*2fe0*/  @!P6 BRA `(.L_x_611) ;  /* 0x000000000074e947 */ /* 0x000fea0003800000 */
[----:B------:R-:W-:-:S07]  /*2ff0*/  IMAD.MOV.U32 R19, RZ, RZ, 0x1a6 ;  /* 0x000001a6ff137424 */ /* 0x000fce00078e00ff */
.L_x_613:
[----:B------:R-:W-:Y:S02]  /*3000*/  VIADD R21, R19, 0x1 ;  /* 0x0000000113157836 */ /* 0x000fe40000000000 */
[----:B------:R-:W-:Y:S02]  /*3010*/  IMAD R38, R38, 0x41a7, RZ ;  /* 0x000041a726267824 */ /* 0x000fe400078e02ff */
[----:B------:R-:W0:Y:S01]  /*3020*/  I2F.U32.RP R18, R21 ;  /* 0x0000001500127306 */ /* 0x000e220000209000 */
[----:B------:R-:W-:Y:S01]  /*3030*/  IMAD.MOV R47, RZ, RZ, -R21 ;  /* 0x000000ffff2f7224 */ /* 0x000fe200078e0a15 */
[----:B------:R-:W-:Y:S02]  /*3040*/  ISETP.NE.U32.AND P1, PT, R21, RZ, PT ;  /* 0x000000ff1500720c */ /* 0x000fe40003f25070 */
[----:B------:R-:W-:-:S04]  /*3050*/  LOP3.LUT R38, R38, 0x7fffffff, RZ, 0xc0, !PT ;  /* 0x7fffffff26267812 */ /* 0x000fc800078ec0ff */
[----:B0-----:R-:W0:Y:S02]  /*3060*/  MUFU.RCP R18, R18 ;  /* 0x0000001200127308 */ /* 0x001e240000001000 */
[----:B0-----:R-:W-:-:S06]  /*3070*/  VIADD R16, R18, 0xffffffe ;  /* 0x0ffffffe12107836 */ /* 0x001fcc0000000000 */
[----:B------:R0:W1:Y:S02]  /*3080*/  F2I.FTZ.U32.TRUNC.NTZ R17, R16 ;  /* 0x0000001000117305 */ /* 0x000064000021f000 */
[----:B0-----:R-:W-:Y:S02]  /*3090*/  IMAD.MOV.U32 R16, RZ, RZ, RZ ;  /* 0x000000ffff107224 */ /* 0x001fe400078e00ff */
[----:B-1----:R-:W-:-:S04]  /*30a0*/  IMAD R47, R47, R17, RZ ;  /* 0x000000112f2f7224 */ /* 0x002fc800078e02ff */
[----:B------:R-:W-:-:S06]  /*30b0*/  IMAD.HI.U32 R17, R17, R47, R16 ;  /* 0x0000002f11117227 */ /* 0x000fcc00078e0010 */
[----:B------:R-:W-:-:S04]  /*30c0*/  IMAD.HI.U32 R17, R17, R38, RZ ;  /* 0x0000002611117227 */ /* 0x000fc800078e00ff */
[----:B------:R-:W-:-:S04]  /*30d0*/  IMAD.MOV R17, RZ, RZ, -R17 ;  /* 0x000000ffff117224 */ /* 0x000fc800078e0a11 */
[----:B------:R-:W-:-:S05]  /*30e0*/  IMAD R18, R21, R17, R38 ;  /* 0x0000001115127224 */ /* 0x000fca00078e0226 */
[----:B------:R-:W-:-:S13]  /*30f0*/  ISETP.GE.U32.AND P0, PT, R18, R21, PT ;  /* 0x000000151200720c */ /* 0x000fda0003f06070 */
[----:B------:R-:W-:-:S05]  /*3100*/  @P0 IMAD.IADD R18, R18, 0x1, -R21 ;  /* 0x0000000112120824 */ /* 0x000fca00078e0a15 */
[----:B------:R-:W-:-:S13]  /*3110*/  ISETP.GE.U32.AND P0, PT, R18, R21, PT ;  /* 0x000000151200720c */ /* 0x000fda0003f06070 */
[----:B------:R-:W-:Y:S01]  /*3120*/  @P0 IMAD.IADD R18, R18, 0x1, -R21 ;  /* 0x0000000112120824 */ /* 0x000fe200078e0a15 */
[----:B------:R-:W-:-:S04]  /*3130*/  @!P1 LOP3.LUT R18, RZ, R21, RZ, 0x33, !PT ;  /* 0x00000015ff129212 */ /* 0x000fc800078e33ff */
[----:B------:R-:W-:Y:S05]  /*3140*/  NANOSLEEP R18 ;  /* 0x000000120000735d */ /* 0x000fea0003800000 */
[----:B------:R-:W2:Y:S01]  /*3150*/  LD.E.64.STRONG.GPU R16, desc[UR8][R12.64+0x100] ;  /* 0x000100080c107980 */ /* 0x000ea2000c10fb00 */
[----:B------:R-:W-:Y:S01]  /*3160*/  UMOV UR5, 0xffffffff ;  /* 0xffffffff00057882 */ /* 0x000fe20000000000 */
[----:B------:R-:W-:Y:S02]  /*3170*/  SHF.R.U32.HI R19, RZ, 0x1, R19 ;  /* 0x00000001ff137819 */ /* 0x000fe40000011613 */
[----:B--2---:R-:W-:Y:S01]  /*3180*/  ISETP.NE.AND P6, PT, R16, 0x63, PT ;  /* 0x000000631000780c */ /* 0x004fe20003fc5270 */
[----:B------:R-:W-:-:S12]  /*3190*/  BRA.DIV UR5, `(.L_x_612) ;  /* 0x0000007e05307947 */ /* 0x000fd8000b800000 */
[----:B------:R-:W-:-:S13]  /*31a0*/  VOTE.ANY P6, !P6 ;  /* 0x0000000000ff7806 */ /* 0x000fda00070c0100 */
.L_x_784:
[----:B------:R-:W-:Y:S05]  /*31b0*/  @P6 BRA `(.L_x_613) ;  /* 0xfffffffc00906947 */ /* 0x000fea000383ffff */
.L_x_611:
[----:B------:R-:W-:Y:S01]  /*31c0*/  UMOV UR5, 0xffffffff ;  /* 0xffffffff00057882 */ /* 0x000fe20000000000 */
[----:B------:R-:W-:Y:S02]  /*31d0*/  ISETP.NE.AND P6, PT, R16, 0x65, PT ;  /* 0x000000651000780c */ /* 0x000fe40003fc5270 */
[----:B------:R-:W-:Y:S11]  /*31e0*/  BRA.DIV UR5, `(.L_x_614) ;  /* 0x0000007e053c7947 */ /* 0x000ff6000b800000 */
[----:B------:R-:W0:Y:S01]  /*31f0*/  S2R R59, SR_GEMASK ;  /* 0x00000000003b7919 */ /* 0x000e220000003c00 */
[----:B------:R-:W-:Y:S01]  /*3200*/  VOTE.ANY R18, PT, !P6 ;  /* 0x0000000000127806 */ /* 0x000fe200070e0100 */
[----:B------:R-:W-:Y:S01]  /*3210*/  VIADD R48, R58, 0x2 ;  /* 0x000000023a307836 */ /* 0x000fe20000000000 */
[----:B------:R-:W-:Y:S01]  /*3220*/  ISETP.NE.AND P6, PT, R16, 0x65, PT ;  /* 0x000000651000780c */ /* 0x000fe20003fc5270 */
[C---:B------:R-:W-:Y:S02]  /*3230*/  VIADD R47, R58.reuse, 0x4 ;  /* 0x000000043a2f7836 */ /* 0x040fe40000000000 */
[C---:B------:R-:W-:Y:S02]  /*3240*/  VIADD R22, R58.reuse, 0x8 ;  /* 0x000000083a167836 */ /* 0x040fe40000000000 */
[----:B------:R-:W-:-:S08]  /*3250*/  VIADD R49, R58, 0x10 ;  /* 0x000000103a317836 */ /* 0x000fd00000000000 */
[----:B------:R-:W-:Y:S02]  /*3260*/  VOTE.ALL P6, P6 ;  /* 0x0000000000ff7806 */ /* 0x000fe400030c0000 */
        /* <DEDUP_REMOVED lines=8> */
[----:B------:R-:W-:-:S05]  /*32f0*/  IMAD.IADD R12, R12, 0x1, R17 ;  /* 0x000000010c0c7824 */ /* 0x000fca00078e0211 */
[----:B------:R-:W0:Y:S02]  /*3300*/  SHFL.DOWN PT, R21, R12, 0x2, R19 ;  /* 0x084000000c157989 */ /* 0x000e2400000e0013 */
[----:B0-----:R-:W-:Y:S02]  /*3310*/  SEL R21, R21, RZ, !P0 ;  /* 0x000000ff15157207 */ /* 0x001fe40004000000 */
[----:B------:R-:W-:-:S03]  /*3320*/  ISETP.GT.AND P0, PT, R47, R19, PT ;  /* 0x000000132f00720c */ /* 0x000fc60003f04270 */
[----:B------:R-:W-:Y:S02]  /*3330*/  IMAD.IADD R50, R12, 0x1, R21 ;  /* 0x000000010c327824 */ /* 0x000fe400078e0215 */
[----:B------:R-:W0:Y:S03]  /*3340*/  LDC.64 R12, c[0x0][0x3a0] ;  /* 0x0000e800ff0c7b82 */ /* 0x000e260000000a00 */
[----:B------:R-:W1:Y:S01]  /*3350*/  SHFL.DOWN PT, R21, R50, 0x4, R19 ;  /* 0x0880000032157989 */ /* 0x000e6200000e0013 */
[----:B0-----:R-:W-:Y:S02]  /*3360*/  IADD3 R51, P1, PT, R12, 0x100, RZ ;  /* 0x000001000c337810 */ /* 0x001fe40007f3e0ff */
[----:B-1----:R-:W-:Y:S02]  /*3370*/  SEL R21, R21, RZ, !P0 ;  /* 0x000000ff15157207 */ /* 0x002fe40004000000 */
[----:B------:R-:W-:-:S03]  /*3380*/  ISETP.GT.AND P0, PT, R22, R19, PT ;  /* 0x000000131600720c */ /* 0x000fc60003f04270 */
[----:B------:R-:W-:-:S05]  /*3390*/  IMAD.IADD R52, R50, 0x1, R21 ;  /* 0x0000000132347824 */ /* 0x000fca00078e0215 */
[----:B------:R-:W0:Y:S02]  /*33a0*/  SHFL.DOWN PT, R21, R52, 0x8, R19 ;  /* 0x0900000034157989 */ /* 0x000e2400000e0013 */
[----:B0-----:R-:W-:Y:S02]  /*33b0*/  SEL R21, R21, RZ, !P0 ;  /* 0x000000ff15157207 */ /* 0x001fe40004000000 */
[----:B------:R-:W-:-:S03]  /*33c0*/  ISETP.GT.AND P0, PT, R49, R19, PT ;  /* 0x000000133100720c */ /* 0x000fc60003f04270 */
[----:B------:R-:W-:Y:S02]  /*33d0*/  IMAD.IADD R60, R52, 0x1, R21 ;  /* 0x00000001343c7824 */ /* 0x000fe400078e0215 */
[----:B------:R-:W-:-:S03]  /*33e0*/  IMAD.X R52, RZ, RZ, R13, P1 ;  /* 0x000000ffff347224 */ /* 0x000fc600008e060d */
[----:B------:R-:W0:Y:S02]  /*33f0*/  SHFL.DOWN PT, R21, R60, 0x10, R19 ;  /* 0x0a0000003c157989 */ /* 0x000e2400000e0013 */
[----:B0-----:R-:W-:-:S05]  /*3400*/  SEL R21, R21, RZ, !P0 ;  /* 0x000000ff15157207 */ /* 0x001fca0004000000 */
[----:B------:R-:W-:-:S07]  /*3410*/  IMAD.IADD R50, R60, 0x1, R21 ;  /* 0x000000013c327824 */ /* 0x000fce00078e0215 */
.L_x_793:
[----:B------:R-:W-:Y:S05]  /*3420*/  @!P6 BRA `(.L_x_615) ;  /* 0x000000040024e947 */ /* 0x000fea0003800000 */
[----:B------:R-:W-:-:S07]  /*3430*/  IMAD.MOV.U32 R53, RZ, RZ, 0x1a6 ;  /* 0x000001a6ff357424 */ /* 0x000fce00078e00ff */
.L_x_621:
[----:B------:R-:W-:Y:S02]  /*3440*/  IMAD.MOV.U32 R12, RZ, RZ, R51 ;  /* 0x000000ffff0c7224 */ /* 0x000fe400078e0033 */
[----:B------:R-:W-:Y:S02]  /*3450*/  IMAD.MOV.U32 R13, RZ, RZ, R52 ;  /* 0x000000ffff0d7224 */ /* 0x000fe400078e0034 */
[----:B------:R-:W-:-:S05]  /*3460*/  IMAD.WIDE R12, R41, 0x8, R12 ;  /* 0x00000008290c7825 */ /* 0x000fca00078e020c */
[----:B------:R-:W2:Y:S01]  /*3470*/  LD.E.64.STRONG.GPU R16, desc[UR8][R12.64+-0x100] ;  /* 0xffff00080c107980 */ /* 0x000ea2000c10fb00 */
[----:B------:R-:W-:Y:S05]  /*3480*/  YIELD ;  /* 0x0000000000007946 */ /* 0x000fea0003800000 */
[----:B------:R-:W-:Y:S01]  /*3490*/  UMOV UR5, 0xffffffff ;  /* 0xffffffff00057882 */ /* 0x000fe20000000000 */
[----:B------:R-:W-:Y:S02]  /*34a0*/  SHF.R.U32.HI R53, RZ, 0x1, R53 ;  /* 0x00000001ff357819 */ /* 0x000fe40000011635 */
[----:B--2---:R-:W-:Y:S01]  /*34b0*/  ISETP.NE.AND P6, PT, R16, 0x63, PT ;  /* 0x000000631000780c */ /* 0x004fe20003fc5270 */
[----:B------:R-:W-:-:S12]  /*34c0*/  BRA.DIV UR5, `(.L_x_616) ;  /* 0x0000007e05847947 */ /* 0x000fd8000b800000 */
[----:B------:R-:W-:-:S13]  /*34d0*/  VOTE.ANY P6, !P6 ;  /* 0x0000000000ff7806 */ /* 0x000fda00070c0100 */
.L_x_796:
[----:B------:R-:W-:Y:S05]  /*34e0*/  @!P6 BRA `(.L_x_617) ;  /* 0x000000000074e947 */ /* 0x000fea0003800000 */
[----:B------:R-:W-:-:S07]  /*34f0*/  IMAD.MOV.U32 R19, RZ, RZ, R53 ;  /* 0x000000ffff137224 */ /* 0x000fce00078e0035 */
.L_x_619:
        /* <DEDUP_REMOVED lines=27> */
.L_x_799:
[----:B------:R-:W-:Y:S05]  /*36b0*/  @P6 BRA `(.L_x_619) ;  /* 0xfffffffc00906947 */ /* 0x000fea000383ffff */
.L_x_617:
[----:B------:R-:W-:Y:S01]  /*36c0*/  UMOV UR5, 0xffffffff ;  /* 0xffffffff00057882 */ /* 0x000fe20000000000 */
[----:B------:R-:W-:Y:S02]  /*36d0*/  ISETP.NE.AND P6, PT, R16, 0x65, PT ;  /* 0x000000651000780c */ /* 0x000fe40003fc5270 */
[----:B------:R-:W-:Y:S11]  /*36e0*/  BRA.DIV UR5, `(.L_x_620) ;  /* 0x0000007e053c7947 */ /* 0x000ff6000b800000 */
[----:B------:R-:W-:Y:S01]  /*36f0*/  VOTE.ANY R18, PT, !P6 ;  /* 0x0000000000127806 */ /* 0x000fe200070e0100 */
[----:B------:R-:W-:Y:S01]  /*3700*/  VIADD R41, R41, 0xffffffe0 ;  /* 0xffffffe029297836 */ /* 0x000fe20000000000 */
[----:B------:R-:W-:Y:S02]  /*3710*/  ISETP.NE.AND P6, PT, R16, 0x65, PT ;  /* 0x000000651000780c */ /* 0x000fe40003fc5270 */
[----:B------:R-:W-:-:S05]  /*3720*/  LOP3.LUT R18, R18, 0x80000000, R59, 0xec, !PT ;  /* 0x8000000012127812 */ /* 0x000fca00078eec3b */
[----:B------:R-:W-:-:S05]  /*3730*/  VIADD R13, R18, 0xffffffff ;  /* 0xffffffff120d7836 */ /* 0x000fca0000000000 */
[----:B------:R-:W-:Y:S02]  /*3740*/  LOP3.LUT R13, R18, R13, RZ, 0xc, !PT ;  /* 0x0000000d120d7212 */ /* 0x000fe400078e0cff */
[----:B------:R-:W-:Y:S02]  /*3750*/  VOTE.ALL P6, P6 ;  /* 0x0000000000ff7806 */ /* 0x000fe400030c0000 */
        /* <DEDUP_REMOVED lines=19> */
[----:B0-----:R-:W-:-:S04]  /*3890*/  SEL R21, R21, RZ, !P0 ;  /* 0x000000ff15157207 */ /* 0x001fc80004000000 */
[----:B------:R-:W-:-:S07]  /*38a0*/  IADD3 R50, PT, PT, R61, R21, R50 ;  /* 0x000000153d327210 */ /* 0x000fce0007ffe032 */
.L_x_808:
[----:B------:R-:W-:Y:S05]  /*38b0*/  @P6 BRA `(.L_x_621) ;  /* 0xfffffff800e06947 */ /* 0x000fea000383ffff */
.L_x_615:
        /* <DEDUP_REMOVED lines=16> */
.L_x_609:
[----:B------:R-:W-:Y:S05]  /*39c0*/  WARPSYNC.ALL ;  /* 0x0000000000007948 */ /* 0x000fea0003800000 */
[----:B------:R-:W0:Y:S08]  /*39d0*/  S2UR UR5, SR_CgaCtaId ;  /* 0x00000000000579c3 */ /* 0x000e300000008800 */
[----:B------:R-:W-:Y:S01]  /*39e0*/  BAR.SYNC.DEFER_BLOCKING 0x0 ;  /* 0x0000000000007b1d */ /* 0x000fe20000010000 */
[----:B------:R-:W-:-:S05]  /*39f0*/  ISETP.NE.AND P1, PT, R40, RZ, PT ;  /* 0x000000ff2800720c */ /* 0x000fca0003f25270 */
[----:B------:R-:W-:Y:S02]  /*3a00*/  UMOV UR4, 0x400 ;  /* 0x0000040000047882 */ /* 0x000fe40000000000 */
[----:B0-----:R-:W-:Y:S01]  /*3a10*/  ULEA UR4, UR5, UR4, 0x18 ;  /* 0x0000000405047291 */ /* 0x001fe2000f8ec0ff */
[----:B------:R-:W0:Y:S08]  /*3a20*/  LDCU UR5, c[0x0][0x3a8] ;  /* 0x00007500ff0577ac */ /* 0x000e300008000800 */
[----:B--2---:R-:W1:Y:S04]  /*3a30*/  LDS R13, [UR4+0x50] ;  /* 0x00005004ff0d7984 */ /* 0x004e680008000800 */
[----:B------:R-:W2:Y:S04]  /*3a40*/  LDS R21, [UR4+0x6c] ;  /* 0x00006c04ff157984 */ /* 0x000ea80008000800 */
[----:B------:R-:W3:Y:S01]  /*3a50*/  LDS R23, [UR4+0x64] ;  /* 0x00006404ff177984 */ /* 0x000ee20008000800 */
[----:B0-----:R-:W-:-:S02]  /*3a60*/  ISETP.NE.AND P2, PT, R31, UR5, PT ;  /* 0x000000051f007c0c */ /* 0x001fc4000bf45270 */
[----:B------:R-:W-:Y:S02]  /*3a70*/  ISETP.NE.AND P0, PT, R32, UR5, PT ;  /* 0x0000000520007c0c */ /* 0x000fe4000bf05270 */
[----:B------:R-:W-:Y:S02]  /*3a80*/  ISETP.NE.AND P3, PT, R26, UR5, PT ;  /* 0x000000051a007c0c */ /* 0x000fe4000bf65270 */
[----:B------:R-:W-:-:S05]  /*3a90*/  SEL R20, RZ, 0x1, !P0 ;  /* 0x00000001ff147807 */ /* 0x000fca0004000000 */
[----:B------:R-:W-:Y:S02]  /*3aa0*/  VIADD R19, R20, 0x1 ;  /* 0x0000000114137836 */ /* 0x000fe40000000000 */
[----:B------:R-:W-:Y:S01]  /*3ab0*/  @!P2 IMAD.MOV R19, RZ, RZ, R20 ;  /* 0x000000ffff13a224 */ /* 0x000fe200078e0214 */
[----:B------:R-:W-:Y:S02]  /*3ac0*/  ISETP.NE.AND P2, PT, R29, UR5, PT ;  /* 0x000000051d007c0c */ /* 0x000fe4000bf45270 */
[----:B-1----:R-:W-:Y:S02]  /*3ad0*/  SEL R13, R13, RZ, P1 ;  /* 0x000000ff0d0d7207 */ /* 0x002fe40000800000 */
[----:B------:R-:W-:-:S03]  /*3ae0*/  ISETP.NE.AND P1, PT, R30, UR5, PT ;  /* 0x000000051e007c0c */ /* 0x000fc6000bf25270 */
[----:B------:R-:W-:-:S04]  /*3af0*/  IMAD.IADD R41, R13, 0x1, R12 ;  /* 0x000000010d297824 */ /* 0x000fc800078e020c */
[----:B------:R-:W-:Y:S02]  /*3b00*/  IMAD.IADD R19, R41, 0x1, R19 ;  /* 0x0000000129137824 */ /* 0x000fe400078e0213 */
[----:B------:R-:W-:Y:S02]  /*3b10*/  IMAD.IADD R6, R6, 0x1, R41 ;  /* 0x0000000106067824 */ /* 0x000fe400078e0229 */
[----:B------:R-:W-:Y:S02]  /*3b20*/  VIADD R15, R19, 0x1 ;  /* 0x00000001130f7836 */ /* 0x000fe40000000000 */
[----:B------:R-:W-:Y:S01]  /*3b30*/  @!P1 IMAD.MOV R15, RZ, RZ, R19 ;  /* 0x000000ffff0f9224 */ /* 0x000fe200078e0213 */
[----:B------:R-:W-:Y:S01]  /*3b40*/  ISETP.NE.AND P1, PT, R28, UR5, PT ;  /* 0x000000051c007c0c */ /* 0x000fe2000bf25270 */
[----:B------:R-:W-:Y:S02]  /*3b50*/  IMAD.IADD R5, R5, 0x1, R41 ;  /* 0x0000000105057824 */ /* 0x000fe400078e0229 */
[----:B------:R-:W-:-:S02]  /*3b60*/  VIADD R14, R15, 0x1 ;  /* 0x000000010f0e7836 */ /* 0x000fc40000000000 */
[----:B------:R-:W-:Y:S01]  /*3b70*/  @!P2 IMAD.MOV R14, RZ, RZ, R15 ;  /* 0x000000ffff0ea224 */ /* 0x000fe200078e020f */
[----:B------:R-:W-:Y:S01]  /*3b80*/  ISETP.NE.AND P2, PT, R27, UR5, PT ;  /* 0x000000051b007c0c */ /* 0x000fe2000bf45270 */
[--C-:B------:R-:W-:Y:S02]  /*3b90*/  IMAD.IADD R4, R4, 0x1, R41.reuse ;  /* 0x0000000104047824 */ /* 0x100fe400078e0229 */
[----:B------:R-:W-:Y:S02]  /*3ba0*/  VIADD R13, R14, 0x1 ;  /* 0x000000010e0d7836 */ /* 0x000fe40000000000 */
[--C-:B------:R-:W-:Y:S02]  /*3bb0*/  IMAD.IADD R17, R3, 0x1, R41.reuse ;  /* 0x0000000103117824 */ /* 0x100fe400078e0229 */
[----:B------:R-:W-:Y:S01]  /*3bc0*/  @!P1 IMAD.MOV R13, RZ, RZ, R14 ;  /* 0x000000ffff0d9224 */ /* 0x000fe200078e020e */
[----:B--2---:R-:W-:Y:S01]  /*3bd0*/  ISETP.GT.AND P1, PT, R21, 0x200, PT ;  /* 0x000002001500780c */ /* 0x004fe20003f24270 */
[----:B------:R-:W-:-:S02]  /*3be0*/  IMAD.IADD R18, R2, 0x1, R41 ;  /* 0x0000000102127824 */ /* 0x000fc400078e0229 */
[----:B------:R-:W-:Y:S02]  /*3bf0*/  VIADD R12, R13, 0x1 ;  /* 0x000000010d0c7836 */ /* 0x000fe40000000000 */
[----:B------:R-:W-:Y:S02]  /*3c00*/  @!P2 IMAD.MOV R12, RZ, RZ, R13 ;  /* 0x000000ffff0ca224 */ /* 0x000fe400078e020d */
[--C-:B------:R-:W-:Y:S02]  /*3c10*/  IMAD.IADD R0, R0, 0x1, R41.reuse ;  /* 0x0000000100007824 */ /* 0x100fe400078e0229 */
[----:B------:R-:W-:Y:S02]  /*3c20*/  VIADD R16, R12, 0x1 ;  /* 0x000000010c107836 */ /* 0x000fe40000000000 */
[----:B------:R-:W-:Y:S02]  /*3c30*/  IMAD.IADD R47, R20, 0x1, R41 ;  /* 0x00000001142f7824 */ /* 0x000fe400078e0229 */
[----:B------:R-:W-:Y:S01]  /*3c40*/  @!P3 IMAD.MOV R16, RZ, RZ, R12 ;  /* 0x000000ffff10b224 */ /* 0x000fe200078e020c */
[----:B---3--:R-:W-:Y:S06]  /*3c50*/  @P1 BRA `(.L_x_622) ;  /* 0x0000000c00441947 */ /* 0x008fec0003800000 */
        /* <DEDUP_REMOVED lines=9> */
.L_x_625:
[----:B-----5:R-:W-:-:S04]  /*3cf0*/  IADD3 R20, P0, PT, R41, R2, RZ ;  /* 0x0000000229147210 */ /* 0x020fc80007f1e0ff */
[----:B------:R-:W-:Y:S02]  /*3d00*/  LEA.HI.X.SX32 R3, R41, R3, 0x1, P0 ;  /* 0x0000000329037211 */ /* 0x000fe400000f0eff */
[----:B0-----:R-:W-:-:S04]  /*3d10*/  LEA R2, P0, R20, UR6, 0x2 ;  /* 0x0000000614027c11 */ /* 0x001fc8000f8010ff */
[----:B------:R-:W-:-:S05]  /*3d20*/  LEA.HI.X R3, R20, UR7, R3, 0x2, P0 ;  /* 0x0000000714037c11 */ /* 0x000fca00080f1403 */
[----:B------:R1:W-:Y:S04]  /*3d30*/  STG.E desc[UR8][R2.64], R56 ;  /* 0x0000003802007986 */ /* 0x0003e8000c101908 */
.L_x_624:
[----:B0-----:R-:W-:Y:S05]  /*3d40*/  BSYNC.RECONVERGENT B0 ;  /* 0x0000000000007941 */ /* 0x001fea0003800200 */
.L_x_623:
[----:B------:R-:W-:Y:S01]  /*3d50*/  ISETP.NE.AND P0, PT, R31, UR5, PT ;  /* 0x000000051f007c0c */ /* 0x000fe2000bf05270 */
[----:B------:R-:W-:-:S12]  /*3d60*/  BSSY.RECONVERGENT B0, `(.L_x_626) ;  /* 0x000000d000007945 */ /* 0x000fd80003800200 */
[----:B------:R-:W-:Y:S05]  /*3d70*/  @!P0 BRA `(.L_x_627) ;  /* 0x00000000002c8947 */ /* 0x000fea0003800000 */
[----:B------:R-:W-:Y:S01]  /*3d80*/  UISETP.NE.AND UP0, UPT, UR4, URZ, UPT ;  /* 0x000000ff0400728c */ /* 0x000fe2000bf05270 */
[----:B-1----:R-:W-:Y:S01]  /*3d90*/  CS2R R2, SRZ ;  /* 0x0000000000027805 */ /* 0x002fe2000001ff00 */
[----:B------:R-:W0:Y:S07]  /*3da0*/  LDCU.64 UR6, c[0x0][0x390] ;  /* 0x00007200ff0677ac */ /* 0x000e2e0008000a00 */
[----:B------:R-:W-:Y:S05]  /*3db0*/  BRA.U UP0, `(.L_x_628) ;  /* 0x0000000100087547 */ /* 0x000fea000b800000 */
[----:B------:R-:W1:Y:S02]  /*3dc0*/  LDC.64 R2, c[0x0][0x3d0] ;  /* 0x0000f400ff027b82 */ /* 0x000e640000000a00 */
[----:B-1----:R-:W5:Y:S02]  /*3dd0*/  LDG.E.64 R2, desc[UR8][R2.64] ;  /* 0x0000000802027981 */ /* 0x002f64000c1e1b00 */
.L_x_628:
[----:B-----5:R-:W-:-:S04]  /*3de0*/  IADD3 R20, P0, PT, R47, R2, RZ ;  /* 0x000000022f147210 */ /* 0x020fc80007f1e0ff */
[----:B------:R-:W-:Y:S02]  /*3df0*/  LEA.HI.X.SX32 R3, R47, R3, 0x1, P0 ;  /* 0x000000032f037211 */ /* 0x000fe400000f0eff */
[----:B0-----:R-:W-:-:S04]  /*3e00*/  LEA R2, P0, R20, UR6, 0x2 ;  /* 0x0000000614027c11 */ /* 0x001fc8000f8010ff */
[----:B------:R-:W-:-:S05]  /*3e10*/  LEA.HI.X R3, R20, UR7, R3, 0x2, P0 ;  /* 0x0000000714037c11 */ /* 0x000fca00080f1403 */
[----:B------:R0:W-:Y:S04]  /*3e20*/  STG.E desc[UR8][R2.64], R55 ;  /* 0x0000003702007986 */ /* 0x0001e8000c101908 */
.L_x_627:
[----:B------:R-:W-:Y:S05]  /*3e30*/  BSYNC.RECONVERGENT B0 ;  /* 0x0000000000007941 */ /* 0x000fea0003800200 */
.L_x_626:
[----:B------:R-:W-:Y:S01]  /*3e40*/  ISETP.NE.AND P0, PT, R30, UR5, PT ;  /* 0x000000051e007c0c */ /* 0x000fe2000bf05270 */
[----:B------:R-:W-:-:S12]  /*3e50*/  BSSY.RECONVERGENT B0, `(.L_x_629) ;  /* 0x000000d000007945 */ /* 0x000fd80003800200 */
[----:B------:R-:W-:Y:S05]  /*3e60*/  @!P0 BRA `(.L_x_630) ;  /* 0x00000000002c8947 */ /* 0x000fea0003800000 */
[----:B------:R-:W-:Y:S01]  /*3e70*/  UISETP.NE.AND UP0, UPT, UR4, URZ, UPT ;  /* 0x000000ff0400728c */ /* 0x000fe2000bf05270 */
[----:B01----:R-:W-:Y:S01]  /*3e80*/  CS2R R2, SRZ ;  /* 0x0000000000027805 */ /* 0x003fe2000001ff00 */
[----:B------:R-:W0:Y:S07]  /*3e90*/  LDCU.64 UR6, c[0x0][0x390] ;  /* 0x00007200ff0677ac */ /* 0x000e2e0008000a00 */
[----:B------:R-:W-:Y:S05]  /*3ea0*/  BRA.U UP0, `(.L_x_631) ;  /* 0x0000000100087547 */ /* 0x000fea000b800000 */
[----:B------:R-:W1:Y:S02]  /*3eb0*/  LDC.64 R2, c[0x0][0x3d0] ;  /* 0x0000f400ff027b82 */ /* 0x000e640000000a00 */
[----:B-1----:R-:W5:Y:S02]  /*3ec0*/  LDG.E.64 R2, desc[UR8][R2.64] ;  /* 0x0000000802027981 */ /* 0x002f64000c1e1b00 */
.L_x_631:
[----:B-----5:R-:W-:-:S04]  /*3ed0*/  IADD3 R20, P0, PT, R19, R2, RZ ;  /* 0x0000000213147210 */ /* 0x020fc80007f1e0ff */
[----:B------:R-:W-:Y:S02]  /*3ee0*/  LEA.HI.X.SX32 R3, R19, R3, 0x1, P0 ;  /* 0x0000000313037211 */ /* 0x000fe400000f0eff */
[----:B0-----:R-:W-:-:S04]  /*3ef0*/  LEA R2, P0, R20, UR6, 0x2 ;  /* 0x0000000614027c11 */ /* 0x001fc8000f8010ff */
[----:B------:R-:W-:-:S05]  /*3f00*/  LEA.HI.X R3, R20, UR7, R3, 0x2, P0 ;  /* 0x0000000714037c11 */ /* 0x000fca00080f1403 */
[----:B------:R2:W-:Y:S04]  /*3f10*/  STG.E desc[UR8][R2.64], R54 ;  /* 0x0000003602007986 */ /* 0x0005e8000c101908 */
.L_x_630:
[----:B------:R-:W-:Y:S05]  /*3f20*/  BSYNC.RECONVERGENT B0 ;  /* 0x0000000000007941 */ /* 0x000fea0003800200 */
.L_x_629:
[----:B------:R-:W-:Y:S01]  /*3f30*/  ISETP.NE.AND P0, PT, R29, UR5, PT ;  /* 0x000000051d007c0c */ /* 0x000fe2000bf05270 */
[----:B------:R-:W-:-:S12]  /*3f40*/  BSSY.RECONVERGENT B0, `(.L_x_632) ;  /* 0x000000d000007945 */ /* 0x000fd80003800200 */
[----:B------:R-:W-:Y:S05]  /*3f50*/  @!P0 BRA `(.L_x_633) ;  /* 0x00000000002c8947 */ /* 0x000fea0003800000 */
[----:B------:R-:W-:Y:S01]  /*3f60*/  UISETP.NE.AND UP0, UPT, UR4, URZ, UPT ;  /* 0x000000ff0400728c */ /* 0x000fe2000bf05270 */
[----:B012---:R-:W-:Y:S01]  /*3f70*/  CS2R R2, SRZ ;  /* 0x0000000000027805 */ /* 0x007fe2000001ff00 */
[----:B------:R-:W0:Y:S07]  /*3f80*/  LDCU.64 UR6, c[0x0][0x390] ;  /* 0x00007200ff0677ac */ /* 0x000e2e0008000a00 */
[----:B------:R-:W-:Y:S05]  /*3f90*/  BRA.U UP0, `(.L_x_634) ;  /* 0x0000000100087547 */ /* 0x000fea000b800000 */
[----:B------:R-:W1:Y:S02]  /*3fa0*/  LDC.64 R2, c[0x0][0x3d0] ;  /* 0x0000f400ff027b82 */ /* 0x000e640000000a00 */
[----:B-1----:R-:W5:Y:S02]  /*3fb0*/  LDG.E.64 R2, desc[UR8][R2.64] ;  /* 0x0000000802027981 */ /* 0x002f64000c1e1b00 */
.L_x_634:
[----:B-----5:R-:W-:-:S04]  /*3fc0*/  IADD3 R19, P0, PT, R15, R2, RZ ;  /* 0x000000020f137210 */ /* 0x020fc80007f1e0ff */
[----:B------:R-:W-:Y:S02]  /*3fd0*/  LEA.HI.X.SX32 R20, R15, R3, 0x1, P0 ;  /* 0x000000030f147211 */ /* 0x000fe400000f0eff */
[----:B0-----:R-:W-:-:S04]  /*3fe0*/  LEA R2, P0, R19, UR6, 0x2 ;  /* 0x0000000613027c11 */ /* 0x001fc8000f8010ff */
[----:B------:R-:W-:-:S05]  /*3ff0*/  LEA.HI.X R3, R19, UR7, R20, 0x2, P0 ;  /* 0x0000000713037c11 */ /* 0x000fca00080f1414 */
[----:B------:R3:W-:Y:S04]  /*4000*/  STG.E desc[UR8][R2.64], R46 ;  /* 0x0000002e02007986 */ /* 0x0007e8000c101908 */
.L_x_633:
[----:B------:R-:W-:Y:S05]  /*4010*/  BSYNC.RECONVERGENT B0 ;  /* 0x0000000000007941 */ /* 0x000fea0003800200 */
.L_x_632:
[----:B------:R-:W-:Y:S01]  /*4020*/  ISETP.NE.AND P0, PT, R28, UR5, PT ;  /* 0x000000051c007c0c */ /* 0x000fe2000bf05270 */
[----:B------:R-:W-:-:S12]  /*4030*/  BSSY.RECONVERGENT B0, `(.L_x_635) ;  /* 0x000000d000007945 */ /* 0x000fd80003800200 */
[----:B------:R-:W-:Y:S05]  /*4040*/  @!P0 BRA `(.L_x_636) ;  /* 0x00000000002c8947 */ /* 0x000fea0003800000 */
[----:B------:R-:W-:Y:S01]  /*4050*/  UISETP.NE.AND UP0, UPT, UR4, URZ, UPT ;  /* 0x000000ff0400728c */ /* 0x000fe2000bf05270 */
[----:B0123--:R-:W-:Y:S01]  /*4060*/  CS2R R2, SRZ ;  /* 0x0000000000027805 */ /* 0x00ffe2000001ff00 */
[----:B------:R-:W0:Y:S07]  /*4070*/  LDCU.64 UR6, c[0x0][0x390] ;  /* 0x00007200ff0677ac */ /* 0x000e2e0008000a00 */
[----:B------:R-:W-:Y:S05]  /*4080*/  BRA.U UP0, `(.L_x_637) ;  /* 0x0000000100087547 */ /* 0x000fea000b800000 */
[----:B------:R-:W1:Y:S02]  /*4090*/  LDC.64 R2, c[0x0][0x3d0] ;  /* 0x0000f400ff027b82 */ /* 0x000e640000000a00 */
[----:B-1----:R-:W5:Y:S02]  /*40a0*/  LDG.E.64 R2, desc[UR8][R2.64] ;  /* 0x0000000802027981 */ /* 0x002f64000c1e1b00 */
.L_x_637:
[----:B-----5:R-:W-:-:S04]  /*40b0*/  IADD3 R15, P0, PT, R14, R2, RZ ;  /* 0x000000020e0f7210 */ /* 0x020fc80007f1e0ff */
[----:B------:R-:W-:Y:S02]  /*40c0*/  LEA.HI.X.SX32 R14, R14, R3, 0x1, P0 ;  /* 0x000000030e0e7211 */ /* 0x000fe400000f0eff */
[----:B0-----:R-:W-:-:S04]  /*40d0*/  LEA R2, P0, R15, UR6, 0x2 ;  /* 0x000000060f027c11 */ /* 0x001fc8000f8010ff */
[----:B------:R-:W-:-:S05]  /*40e0*/  LEA.HI.X R3, R15, UR7, R14, 0x2, P0 ;  /* 0x000000070f037c11 */ /* 0x000fca00080f140e */
[----:B------:R4:W-:Y:S04]  /*40f0*/  STG.E desc[UR8][R2.64], R45 ;  /* 0x0000002d02007986 */ /* 0x0009e8000c101908 */
.L_x_636:
[----:B------:R-:W-:Y:S05]  /*4100*/  BSYNC.RECONVERGENT B0 ;  /* 0x0000000000007941 */ /* 0x000fea0003800200 */
.L_x_635:
[----:B------:R-:W-:Y:S01]  /*4110*/  ISETP.NE.AND P0, PT, R27, UR5, PT ;  /* 0x000000051b007c0c */ /* 0x000fe2000bf05270 */
[----:B------:R-:W-:-:S12]  /*4120*/  BSSY.RECONVERGENT B0, `(.L_x_638) ;  /* 0x000000d000007945 */ /* 0x000fd80003800200 */
[----:B------:R-:W-:Y:S05]  /*4130*/  @!P0 BRA `(.L_x_639) ;  /* 0x00000000002c8947 */ /* 0x000fea0003800000 */
[----:B------:R-:W-:Y:S01]  /*4140*/  UISETP.NE.AND UP0, UPT, UR4, URZ, UPT ;  /* 0x000000ff0400728c */ /* 0x000fe2000bf05270 */
[----:B01234-:R-:W-:Y:S01]  /*4150*/  CS2R R2, SRZ ;  /* 0x0000000000027805 */ /* 0x01ffe2000001ff00 */
[----:B------:R-:W0:Y:S07]  /*4160*/  LDCU.64 UR6, c[0x0][0x390] ;  /* 0x00007200ff0677ac */ /* 0x000e2e0008000a00 */
[----:B------:R-:W-:Y:S05]  /*4170*/  BRA.U UP0, `(.L_x_640) ;  /* 0x0000000100087547 */ /* 0x000fea000b800000 */
[----:B------:R-:W1:Y:S02]  /*4180*/  LDC.64 R2, c[0x0][0x3d0] ;  /* 0x0000f400ff027b82 */ /* 0x000e640000000a00 */
[----:B-1----:R-:W5:Y:S02]  /*4190*/  LDG.E.64 R2, desc[UR8][R2.64] ;  /* 0x0000000802027981 */ /* 0x002f64000c1e1b00 */
.L_x_640:
[----:B-----5:R-:W-:-:S04]  /*41a0*/  IADD3 R14, P0, PT, R13, R2, RZ ;  /* 0x000000020d0e7210 */ /* 0x020fc80007f1e0ff */
[----:B------:R-:W-:Y:S02]  /*41b0*/  LEA.HI.X.SX32 R3, R13, R3, 0x1, P0 ;  /* 0x000000030d037211 */ /* 0x000fe400000f0eff */
[----:B0-----:R-:W-:-:S04]  /*41c0*/  LEA R2, P0, R14, UR6, 0x2 ;  /* 0x000000060e027c11 */ /* 0x001fc8000f8010ff */
[----:B------:R-:W-:-:S05]  /*41d0*/  LEA.HI.X R3, R14, UR7, R3, 0x2, P0 ;  /* 0x000000070e037c11 */ /* 0x000fca00080f1403 */
[----:B------:R0:W-:Y:S04]  /*41e0*/  STG.E desc[UR8][R2.64], R44 ;  /* 0x0000002c02007986 */ /* 0x0001e8000c101908 */
.L_x_639:
[----:B------:R-:W-:Y:S05]  /*41f0*/  BSYNC.RECONVERGENT B0 ;  /* 0x0000000000007941 */ /* 0x000fea0003800200 */
.L_x_638:
        /* <DEDUP_REMOVED lines=9> */
.L_x_643:
[----:B-----5:R-:W-:-:S04]  /*4290*/  IADD3 R13, P0, PT, R12, R2, RZ ;  /* 0x000000020c0d7210 */ /* 0x020fc80007f1e0ff */
[----:B------:R-:W-:Y:S02]  /*42a0*/  LEA.HI.X.SX32 R12, R12, R3, 0x1, P0 ;  /* 0x000000030c0c7211 */ /* 0x000fe400000f0eff */
[----:B0-----:R-:W-:-:S04]  /*42b0*/  LEA R2, P0, R13, UR6, 0x2 ;  /* 0x000000060d027c11 */ /* 0x001fc8000f8010ff */
[----:B------:R-:W-:-:S05]  /*42c0*/  LEA.HI.X R3, R13, UR7, R12, 0x2, P0 ;  /* 0x000000070d037c11 */ /* 0x000fca00080f140c */
[----:B------:R0:W-:Y:S04]  /*42d0*/  STG.E desc[UR8][R2.64], R43 ;  /* 0x0000002b02007986 */ /* 0x0001e8000c101908 */
.L_x_642:
[----:B------:R-:W-:Y:S05]  /*42e0*/  BSYNC.RECONVERGENT B0 ;  /* 0x0000000000007941 */ /* 0x000fea0003800200 */
.L_x_641:
        /* <DEDUP_REMOVED lines=9> */
.L_x_646:
[----:B-----5:R-:W-:-:S04]  /*4380*/  IADD3 R12, P0, PT, R16, R2, RZ ;  /* 0x00000002100c7210 */ /* 0x020fc80007f1e0ff */
[----:B------:R-:W-:Y:S02]  /*4390*/  LEA.HI.X.SX32 R3, R16, R3, 0x1, P0 ;  /* 0x0000000310037211 */ /* 0x000fe400000f0eff */
[----:B0-----:R-:W-:-:S04]  /*43a0*/  LEA R2, P0, R12, UR6, 0x2 ;  /* 0x000000060c027c11 */ /* 0x001fc8000f8010ff */
[----:B------:R-:W-:-:S05]  /*43b0*/  LEA.HI.X R3, R12, UR7, R3, 0x2, P0 ;  /* 0x000000070c037c11 */ /* 0x000fca00080f1403 */
[----:B------:R0:W-:Y:S04]  /*43c0*/  STG.E desc[UR8][R2.64], R42 ;  /* 0x0000002a02007986 */ /* 0x0001e8000c101908 */
.L_x_645:
[----:B------:R-:W-:Y:S05]  /*43d0*/  BSYNC.RECONVERGENT B0 ;  /* 0x0000000000007941 */ /* 0x000fea0003800200 */
.L_x_644:
        /* <DEDUP_REMOVED lines=9> */
.L_x_649:
[----:B-----5:R-:W-:-:S04]  /*4470*/  IADD3 R12, P0, PT, R6, R2, RZ ;  /* 0x00000002060c7210 */ /* 0x020fc80007f1e0ff */
[----:B------:R-:W-:Y:S02]  /*4480*/  LEA.HI.X.SX32 R3, R6, R3, 0x1, P0 ;  /* 0x0000000306037211 */ /* 0x000fe400000f0eff */
[----:B0-----:R-:W-:-:S04]  /*4490*/  LEA R2, P0, R12, UR6, 0x2 ;  /* 0x000000060c027c11 */ /* 0x001fc8000f8010ff */
[----:B------:R-:W-:-:S05]  /*44a0*/  LEA.HI.X R3, R12, UR7, R3, 0x2, P0 ;  /* 0x000000070c037c11 */ /* 0x000fca00080f1403 */
[----:B------:R0:W-:Y:S04]  /*44b0*/  STG.E desc[UR8][R2.64], R39 ;  /* 0x0000002702007986 */ /* 0x0001e8000c101908 */
.L_x_648:
[----:B------:R-:W-:Y:S05]  /*44c0*/  BSYNC.RECONVERGENT B0 ;  /* 0x0000000000007941 */ /* 0x000fea0003800200 */
.L_x_647:
        /* <DEDUP_REMOVED lines=9> */
.L_x_652:
[----:B-----5:R-:W-:-:S04]  /*4560*/  IADD3 R6, P0, PT, R5, R2, RZ ;  /* 0x0000000205067210 */ /* 0x020fc80007f1e0ff */
[----:B------:R-:W-:Y:S02]  /*4570*/  LEA.HI.X.SX32 R3, R5, R3, 0x1, P0 ;  /* 0x0000000305037211 */ /* 0x000fe400000f0eff */
[----:B0-----:R-:W-:-:S04]  /*4580*/  LEA R2, P0, R6, UR6, 0x2 ;  /* 0x0000000606027c11 */ /* 0x001fc8000f8010ff */
[----:B------:R-:W-:-:S05]  /*4590*/  LEA.HI.X R3, R6, UR7, R3, 0x2, P0 ;  /* 0x0000000706037c11 */ /* 0x000fca00080f1403 */
[----:B------:R0:W-:Y:S04]  /*45a0*/  STG.E desc[UR8][R2.64], R37 ;  /* 0x0000002502007986 */ /* 0x0001e8000c101908 */
.L_x_651:
[----:B------:R-:W-:Y:S05]  /*45b0*/  BSYNC.RECONVERGENT B0 ;  /* 0x0000000000007941 */ /* 0x000fea0003800200 */
.L_x_650:
        /* <DEDUP_REMOVED lines=9> */
.L_x_655:
[----:B-----5:R-:W-:-:S04]  /*4650*/  IADD3 R5, P0, PT, R4, R2, RZ ;  /* 0x0000000204057210 */ /* 0x020fc80007f1e0ff */
[----:B------:R-:W-:Y:S02]  /*4660*/  LEA.HI.X.SX32 R4, R4, R3, 0x1, P0 ;  /* 0x0000000304047211 */ /* 0x000fe400000f0eff */
[----:B0-----:R-:W-:-:S04]  /*4670*/  LEA R2, P0, R5, UR6, 0x2 ;  /* 0x0000000605027c11 */ /* 0x001fc8000f8010ff */
[----:B------:R-:W-:-:S05]  /*4680*/  LEA.HI.X R3, R5, UR7, R4, 0x2, P0 ;  /* 0x0000000705037c11 */ /* 0x000fca00080f1404 */
[----:B------:R0:W-:Y:S04]  /*4690*/  STG.E desc[UR8][R2.64], R36 ;  /* 0x0000002402007986 */ /* 0x0001e8000c101908 */
.L_x_654:
[----:B------:R-:W-:Y:S05]  /*46a0*/  BSYNC.RECONVERGENT B0 ;  /* 0x0000000000007941 */ /* 0x000fea0003800200 */
.L_x_653:
        /* <DEDUP_REMOVED lines=9> */
.L_x_658:
[----:B-----5:R-:W-:-:S04]  /*4740*/  IADD3 R4, P0, PT, R17, R2, RZ ;  /* 0x0000000211047210 */ /* 0x020fc80007f1e0ff */
[----:B------:R-:W-:Y:S02]  /*4750*/  LEA.HI.X.SX32 R3, R17, R3, 0x1, P0 ;  /* 0x0000000311037211 */ /* 0x000fe400000f0eff */
[----:B0-----:R-:W-:-:S04]  /*4760*/  LEA R2, P0, R4, UR6, 0x2 ;  /* 0x0000000604027c11 */ /* 0x001fc8000f8010ff */
[----:B------:R-:W-:-:S05]  /*4770*/  LEA.HI.X R3, R4, UR7, R3, 0x2, P0 ;  /* 0x0000000704037c11 */ /* 0x000fca00080f1403 */
[----:B------:R0:W-:Y:S04]  /*4780*/  STG.E desc[UR8][R2.64], R35 ;  /* 0x0000002302007986 */ /* 0x0001e8000c101908 */
.L_x_657:
[----:B------:R-:W-:Y:S05]  /*4790*/  BSYNC.RECONVERGENT B0 ;  /* 0x0000000000007941 */ /* 0x000fea0003800200 */
.L_x_656:
        /* <DEDUP_REMOVED lines=9> */
.L_x_661:
[----:B-----5:R-:W-:-:S04]  /*4830*/  IADD3 R4, P0, PT, R18, R2, RZ ;  /* 0x0000000212047210 */ /* 0x020fc80007f1e0ff */
[----:B------:R-:W-:Y:S02]  /*4840*/  LEA.HI.X.SX32 R3, R18, R3, 0x1, P0 ;  /* 0x0000000312037211 */ /* 0x000fe400000f0eff */
[----:B0-----:R-:W-:-:S04]  /*4850*/  LEA R2, P0, R4, UR6, 0x2 ;  /* 0x0000000604027c11 */ /* 0x001fc8000f8010ff */
[----:B------:R-:W-:-:S05]  /*4860*/  LEA.HI.X R3, R4, UR7, R3, 0x2, P0 ;  /* 0x0000000704037c11 */ /* 0x000fca00080f1403 */
[----:B------:R0:W-:Y:S04]  /*4870*/  STG.E desc[UR8][R2.64], R34 ;  /* 0x0000002202007986 */ /* 0x0001e8000c101908 */
.L_x_660:
[----:B------:R-:W-:Y:S05]  /*4880*/  BSYNC.RECONVERGENT B0 ;  /* 0x0000000000007941 */ /* 0x000fea0003800200 */
.L_x_659:
[----:B------:R-:W-:-:S13]  /*4890*/  ISETP.NE.AND P0, PT, R7, UR5, PT ;  /* 0x0000000507007c0c */ /* 0x000fda000bf05270 */
[----:B------:R-:W-:Y:S05]  /*48a0*/  @!P0 EXIT ;  /* 0x000000000000894d */ /* 0x000fea0003800000 */
[----:B------:R-:W-:Y:S01]  /*48b0*/  UISETP.NE.AND UP0, UPT, UR4, URZ, UPT ;  /* 0x000000ff0400728c */ /* 0x000fe2000bf05270 */
[----:B01234-:R-:W-:-:S08]  /*48c0*/  CS2R R2, SRZ ;  /* 0x0000000000027805 */ /* 0x01ffd0000001ff00 */
[----:B------:R-:W-:Y:S05]  /*48d0*/  BRA.U UP0, `(.L_x_662) ;  /* 0x0000000100087547 */ /* 0x000fea000b800000 */
[----:B------:R-:W0:Y:S02]  /*48e0*/  LDC.64 R2, c[0x0][0x3d0] ;  /* 0x0000f400ff027b82 */ /* 0x000e240000000a00 */
[----:B0-----:R-:W5:Y:S02]  /*48f0*/  LDG.E.64 R2, desc[UR8][R2.64] ;  /* 0x0000000802027981 */ /* 0x001f64000c1e1b00 */
.L_x_662:
[----:B------:R-:W0:Y:S01]  /*4900*/  LDCU.64 UR4, c[0x0][0x390] ;  /* 0x00007200ff0477ac */ /* 0x000e220008000a00 */
[----:B-----5:R-:W-:-:S04]  /*4910*/  IADD3 R4, P0, PT, R0, R2, RZ ;  /* 0x0000000200047210 */ /* 0x020fc80007f1e0ff */
[----:B------:R-:W-:Y:S02]  /*4920*/  LEA.HI.X.SX32 R3, R0, R3, 0x1, P0 ;  /* 0x0000000300037211 */ /* 0x000fe400000f0eff */
[----:B0-----:R-:W-:-:S04]  /*4930*/  LEA R2, P0, R4, UR4, 0x2 ;  /* 0x0000000404027c11 */ /* 0x001fc8000f8010ff */
[----:B------:R-:W-:-:S05]  /*4940*/  LEA.HI.X R3, R4, UR5, R3, 0x2, P0 ;  /* 0x0000000504037c11 */ /* 0x000fca00080f1403 */
[----:B------:R-:W-:Y:S01]  /*4950*/  STG.E desc[UR8][R2.64], R33 ;  /* 0x0000002102007986 */ /* 0x000fe2000c101908 */
[----:B------:R-:W-:Y:S05]  /*4960*/  EXIT ;  /* 0x000000000000794d */ /* 0x000fea0003800000 */
.L_x_622:
[----:B------:R-:W-:Y:S01]  /*4970*/  BAR.SYNC.DEFER_BLOCKING 0x0 ;  /* 0x0000000000007b1d */ /* 0x000fe20000010000 */
[----:B------:R-:W-:Y:S02]  /*4980*/  ISETP.NE.AND P3, PT, R32, UR5, PT ;  /* 0x0000000520007c0c */ /* 0x000fe4000bf65270 */
[----:B------:R-:W-:Y:S02]  /*4990*/  ISETP.NE.AND P4, PT, R31, UR5, PT ;  /* 0x000000051f007c0c */ /* 0x000fe4000bf85270 */
[----:B------:R-:W-:Y:S02]  /*49a0*/  ISETP.NE.AND P5, PT, R30, UR5, PT ;  /* 0x000000051e007c0c */ /* 0x000fe4000bfa5270 */
[----:B------:R-:W-:Y:S02]  /*49b0*/  ISETP.NE.AND P6, PT, R29, UR5, PT ;  /* 0x000000051d007c0c */ /* 0x000fe4000bfc5270 */
[----:B------:R-:W-:Y:S02]  /*49c0*/  ISETP.NE.AND P0, PT, R28, UR5, PT ;  /* 0x000000051c007c0c */ /* 0x000fe4000bf05270 */
[----:B------:R-:W-:-:S02]  /*49d0*/  ISETP.NE.AND P1, PT, R27, UR5, PT ;  /* 0x000000051b007c0c */ /* 0x000fc4000bf25270 */
[----:B------:R-:W-:Y:S01]  /*49e0*/  ISETP.NE.AND P2, PT, R26, UR5, PT ;  /* 0x000000051a007c0c */ /* 0x000fe2000bf45270 */
[--C-:B------:R-:W-:Y:S02]  /*49f0*/  @P3 IMAD.IADD R2, R41, 0x1, -R23.reuse ;  /* 0x0000000129023824 */ /* 0x100fe400078e0a17 */
[--C-:B------:R-:W-:Y:S02]  /*4a00*/  @P4 IMAD.IADD R20, R47, 0x1, -R23.reuse ;  /* 0x000000012f144824 */ /* 0x100fe400078e0a17 */
[--C-:B------:R-:W-:Y:S01]  /*4a10*/  @P5 IMAD.IADD R19, R19, 0x1, -R23.reuse ;  /* 0x0000000113135824 */ /* 0x100fe200078e0a17 */
[----:B------:R-:W-:Y:S01]  /*4a20*/  @P3 LEA R3, R2, UR4, 0x2 ;  /* 0x0000000402033c11 */ /* 0x000fe2000f8e10ff */
[--C-:B------:R-:W-:Y:S01]  /*4a30*/  @P6 IMAD.IADD R15, R15, 0x1, -R23.reuse ;  /* 0x000000010f0f6824 */ /* 0x100fe200078e0a17 */
[----:B------:R-:W-:Y:S01]  /*4a40*/  @P4 LEA R20, R20, UR4, 0x2 ;  /* 0x0000000414144c11 */ /* 0x000fe2000f8e10ff */
[--C-:B------:R-:W-:Y:S01]  /*4a50*/  @P0 IMAD.IADD R14, R14, 0x1, -R23.reuse ;  /* 0x000000010e0e0824 */ /* 0x100fe200078e0a17 */
[----:B------:R-:W-:Y:S01]  /*4a60*/  @P5 LEA R19, R19, UR4, 0x2 ;  /* 0x0000000413135c11 */ /* 0x000fe2000f8e10ff */
[--C-:B------:R-:W-:Y:S01]  /*4a70*/  @P1 IMAD.IADD R13, R13, 0x1, -R23.reuse ;  /* 0x000000010d0d1824 */ /* 0x100fe200078e0a17 */
[----:B------:R-:W-:Y:S01]  /*4a80*/  @P6 LEA R15, R15, UR4, 0x2 ;  /* 0x000000040f0f6c11 */ /* 0x000fe2000f8e10ff */
[----:B------:R-:W-:Y:S01]  /*4a90*/  @P2 IMAD.IADD R12, R12, 0x1, -R23 ;  /* 0x000000010c0c2824 */ /* 0x000fe200078e0a17 */
[----:B------:R-:W-:Y:S01]  /*4aa0*/  @P0 LEA R14, R14, UR4, 0x2 ;  /* 0x000000040e0e0c11 */ /* 0x000fe2000f8e10ff */
[----:B-----5:R0:W-:Y:S01]  /*4ab0*/  @P3 STS [R3], R56 ;  /* 0x0000003803003388 */ /* 0x0201e20000000800 */
[----:B------:R-:W-:-:S02]  /*4ac0*/  @P1 LEA R13, R13, UR4, 0x2 ;  /* 0x000000040d0d1c11 */ /* 0x000fc4000f8e10ff */
[----:B------:R-:W-:Y:S01]  /*4ad0*/  ISETP.NE.AND P3, PT, R25, UR5, PT ;  /* 0x0000000519007c0c */ /* 0x000fe2000bf65270 */
[----:B------:R1:W-:Y:S01]  /*4ae0*/  @P4 STS [R20], R55 ;  /* 0x0000003714004388 */ /* 0x0003e20000000800 */
[----:B------:R-:W-:Y:S02]  /*4af0*/  @P2 LEA R12, R12, UR4, 0x2 ;  /* 0x000000040c0c2c11 */ /* 0x000fe4000f8e10ff */
[----:B------:R-:W-:Y:S01]  /*4b00*/  ISETP.NE.AND P4, PT, R24, UR5, PT ;  /* 0x0000000518007c0c */ /* 0x000fe2000bf85270 */
[----:B------:R1:W-:Y:S01]  /*4b10*/  @P5 STS [R19], R54 ;  /* 0x0000003613005388 */ /* 0x0003e20000000800 */
[----:B------:R-:W-:-:S03]  /*4b20*/  ISETP.NE.AND P5, PT, R11, UR5, PT ;  /* 0x000000050b007c0c */ /* 0x000fc6000bfa5270 */
[----:B------:R1:W-:Y:S01]  /*4b30*/  @P6 STS [R15], R46 ;  /* 0x0000002e0f006388 */ /* 0x0003e20000000800 */
[----:B------:R-:W-:-:S03]  /*4b40*/  ISETP.NE.AND P6, PT, R10, UR5, PT ;  /* 0x000000050a007c0c */ /* 0x000fc6000bfc5270 */
[----:B------:R1:W-:Y:S01]  /*4b50*/  @P0 STS [R14], R45 ;  /* 0x0000002d0e000388 */ /* 0x0003e20000000800 */
[----:B------:R-:W-:Y:S01]  /*4b60*/  ISETP.NE.AND P0, PT, R9, UR5, PT ;  /* 0x0000000509007c0c */ /* 0x000fe2000bf05270 */
[--C-:B------:R-:W-:Y:S02]  /*4b70*/  @P3 IMAD.IADD R16, R16, 0x1, -R23.reuse ;  /* 0x0000000110103824 */ /* 0x100fe400078e0a17 */
[----:B------:R1:W-:Y:S01]  /*4b80*/  @P1 STS [R13], R44 ;  /* 0x0000002c0d001388 */ /* 0x0003e20000000800 */
[----:B------:R-:W-:Y:S01]  /*4b90*/  ISETP.NE.AND P1, PT, R8, UR5, PT ;  /* 0x0000000508007c0c */ /* 0x000fe2000bf25270 */
[--C-:B------:R-:W-:Y:S01]  /*4ba0*/  @P4 IMAD.IADD R6, R6, 0x1, -R23.reuse ;  /* 0x0000000106064824 */ /* 0x100fe200078e0a17 */
[----:B0-----:R-:W-:Y:S01]  /*4bb0*/  @P3 LEA R3, R16, UR4, 0x2 ;  /* 0x0000000410033c11 */ /* 0x001fe2000f8e10ff */
[----:B------:R1:W-:Y:S01]  /*4bc0*/  @P2 STS [R12], R43 ;  /* 0x0000002b0c002388 */ /* 0x0003e20000000800 */
[----:B------:R-:W-:Y:S01]  /*4bd0*/  ISETP.NE.AND P2, PT, R7, UR5, PT ;  /* 0x0000000507007c0c */ /* 0x000fe2000bf45270 */
[--C-:B------:R-:W-:Y:S01]  /*4be0*/  @P5 IMAD.IADD R5, R5, 0x1, -R23.reuse ;  /* 0x0000000105055824 */ /* 0x100fe200078e0a17 */
[----:B------:R-:W-:Y:S01]  /*4bf0*/  @P4 LEA R6, R6, UR4, 0x2 ;  /* 0x0000000406064c11 */ /* 0x000fe2000f8e10ff */
[--C-:B------:R-:W-:Y:S01]  /*4c00*/  @P6 IMAD.IADD R4, R4, 0x1, -R23.reuse ;  /* 0x0000000104046824 */ /* 0x100fe200078e0a17 */
[----:B------:R1:W-:Y:S01]  /*4c10*/  @P3 STS [R3], R42 ;  /* 0x0000002a03003388 */ /* 0x0003e20000000800 */
[----:B------:R-:W-:Y:S01]  /*4c20*/  @P0 IMAD.IADD R17, R17, 0x1, -R23 ;  /* 0x0000000111110824 */ /* 0x000fe200078e0a17 */
[----:B------:R-:W-:-:S02]  /*4c30*/  @P5 LEA R2, R5, UR4, 0x2 ;  /* 0x0000000405025c11 */ /* 0x000fc4000f8e10ff */
[----:B------:R-:W-:Y:S01]  /*4c40*/  @P6 LEA R5, R4, UR4, 0x2 ;  /* 0x0000000404056c11 */ /* 0x000fe2000f8e10ff */
[--C-:B------:R-:W-:Y:S01]  /*4c50*/  @P1 IMAD.IADD R18, R18, 0x1, -R23.reuse ;  /* 0x0000000112121824 */ /* 0x100fe200078e0a17 */
[----:B------:R1:W-:Y:S01]  /*4c60*/  @P4 STS [R6], R39 ;  /* 0x0000002706004388 */ /* 0x0003e20000000800 */
[----:B------:R-:W-:Y:S02]  /*4c70*/  ISETP.GE.AND P3, PT, R40, R21, PT ;  /* 0x000000152800720c */ /* 0x000fe40003f66270 */
[----:B------:R-:W-:Y:S01]  /*4c80*/  @P2 IMAD.IADD R8, R0, 0x1, -R23 ;  /* 0x0000000100082824 */ /* 0x000fe200078e0a17 */
[----:B------:R-:W-:Y:S01]  /*4c90*/  @P0 LEA R0, R17, UR4, 0x2 ;  /* 0x0000000411000c11 */ /* 0x000fe2000f8e10ff */
[----:B------:R1:W-:Y:S01]  /*4ca0*/  @P5 STS [R2], R37 ;  /* 0x0000002502005388 */ /* 0x0003e20000000800 */
[----:B------:R-:W-:Y:S02]  /*4cb0*/  @P1 LEA R7, R18, UR4, 0x2 ;  /* 0x0000000412071c11 */ /* 0x000fe4000f8e10ff */
[----:B------:R-:W-:Y:S01]  /*4cc0*/  @P2 LEA R8, R8, UR4, 0x2 ;  /* 0x0000000408082c11 */ /* 0x000fe2000f8e10ff */
[----:B------:R1:W-:Y:S04]  /*4cd0*/  @P6 STS [R5], R36 ;  /* 0x0000002405006388 */ /* 0x0003e80000000800 */
[----:B------:R1:W-:Y:S04]  /*4ce0*/  @P0 STS [R0], R35 ;  /* 0x0000002300000388 */ /* 0x0003e80000000800 */
[----:B------:R1:W-:Y:S04]  /*4cf0*/  @P1 STS [R7], R34 ;  /* 0x0000002207001388 */ /* 0x0003e80000000800 */
[----:B------:R1:W-:Y:S01]  /*4d00*/  @P2 STS [R8], R33 ;  /* 0x0000002108002388 */ /* 0x0003e20000000800 */
[----:B------:R-:W-:Y:S06]  /*4d10*/  BAR.SYNC.DEFER_BLOCKING 0x0 ;  /* 0x0000000000007b1d */ /* 0x000fec0000010000 */
[----:B------:R-:W-:Y:S05]  /*4d20*/  @P3 EXIT ;  /* 0x000000000000394d */ /* 0x000fea0003800000 */
[----:B-1----:R-:W-:Y:S01]  /*4d30*/  LOP3.LUT R0, RZ, R40, RZ, 0x33, !PT ;  /* 0x00000028ff007212 */ /* 0x002fe200078e33ff */
[----:B------:R-:W0:Y:S01]  /*4d40*/  LDCU.U8 UR6, c[0x0][0x3b8] ;  /* 0x00007700ff0677ac */ /* 0x000e220008000000 */
[----:B------:R-:W-:Y:S03]  /*4d50*/  BSSY.RECONVERGENT B0, `(.L_x_663) ;  /* 0x000001e000007945 */ /* 0x000fe60003800200 */
[----:B------:R-:W-:Y:S01]  /*4d60*/  IMAD.IADD R0, R0, 0x1, R21 ;  /* 0x0000000100007824 */ /* 0x000fe200078e0215 */
[----:B------:R-:W1:Y:S04]  /*4d70*/  LDCU.64 UR10, c[0x0][0x390] ;  /* 0x00007200ff0a77ac */ /* 0x000e680008000a00 */
[----:B------:R-:W-:-:S02]  /*4d80*/  LOP3.LUT R2, R0, 0x600, RZ, 0xc0, !PT ;  /* 0x0000060000027812 */ /* 0x000fc400078ec0ff */
[----:B------:R-:W-:Y:S02]  /*4d90*/  ISETP.GE.U32.AND P1, PT, R0, 0x600, PT ;  /* 0x000006000000780c */ /* 0x000fe40003f26070 */
[----:B------:R-:W-:-:S13]  /*4da0*/  ISETP.NE.AND P0, PT, R2, 0x600, PT ;  /* 0x000006000200780c */ /* 0x000fda0003f05270 */
[----:B01----:R-:W-:Y:S05]  /*4db0*/  @!P0 BRA `(.L_x_664) ;  /* 0x00000000005c8947 */ /* 0x003fea0003800000 */
[----:B------:R-:W-:Y:S01]  /*4dc0*/  LEA.HI R0, R0, 0x1, RZ, 0x17 ;  /* 0x0000000100007811 */ /* 0x000fe200078fb8ff */
[C---:B------:R-:W-:Y:S01]  /*4dd0*/  IMAD.IADD R7, R40.reuse, 0x1, R23 ;  /* 0x0000000128077824 */ /* 0x040fe200078e0217 */
[----:B------:R-:W-:Y:S02]  /*4de0*/  LEA R6, R40, UR4, 0x2 ;  /* 0x0000000428067c11 */ /* 0x000fe4000f8e10ff */
[----:B------:R-:W-:Y:S01]  /*4df0*/  ISETP.NE.AND P2, PT, RZ, UR6, PT ;  /* 0x00000006ff007c0c */ /* 0x000fe2000bf45270 */
[C---:B------:R-:W-:Y:S01]  /*4e00*/  IMAD.SHL.U32 R2, R0.reuse, 0x200, RZ ;  /* 0x0000020000027824 */ /* 0x040fe200078e00ff */
[----:B------:R-:W-:-:S04]  /*4e10*/  LOP3.LUT R0, R0, 0x3, RZ, 0xc0, !PT ;  /* 0x0000000300007812 */ /* 0x000fc800078ec0ff */
[----:B------:R-:W-:Y:S01]  /*4e20*/  LOP3.LUT R3, R2, 0x600, RZ, 0xc0, !PT ;  /* 0x0000060002037812 */ /* 0x000fe200078ec0ff */
[----:B------:R-:W-:-:S04]  /*4e30*/  IMAD.MOV R0, RZ, RZ, -R0 ;  /* 0x000000ffff007224 */ /* 0x000fc800078e0a00 */
[----:B------:R-:W-:-:S07]  /*4e40*/  IMAD.IADD R40, R40, 0x1, R3 ;  /* 0x0000000128287824 */ /* 0x000fce00078e0203 */
.L_x_665:
        /* <DEDUP_REMOVED lines=14> */
.L_x_664:
[----:B------:R-:W-:Y:S05]  /*4f30*/  BSYNC.RECONVERGENT B0 ;  /* 0x0000000000007941 */ /* 0x000fea0003800200 */
.L_x_663:
        /* <DEDUP_REMOVED lines=10> */
.L_x_666:
        /* <DEDUP_REMOVED lines=45> */
.L_x_560:
[----:B------:R-:W0:Y:S01]  /*52b0*/  LDCU UR10, c[0x0][0x3b0] ;  /* 0x00007600ff0a77ac */ /* 0x000e220008000800 */
[----:B------:R-:W-:Y:S01]  /*52c0*/  ISETP.NE.AND P0, PT, R38, RZ, PT ;  /* 0x000000ff2600720c */ /* 0x000fe20003f05270 */
[----:B------:R-:W-:Y:S01]  /*52d0*/  BSSY.RECONVERGENT B1, `(.L_x_667) ;  /* 0x0000594000017945 */ /* 0x000fe20003800200 */
[----:B0-----:R-:W-:-:S11]  /*52e0*/  UIADD3 UR4, UPT, UPT, -UR7, UR10, URZ ;  /* 0x0000000a07047290 */ /* 0x001fd6000fffe1ff */
[----:B------:R-:W-:Y:S05]  /*52f0*/  @P0 BRA `(.L_x_668) ;  /* 0x0000002400a40947 */ /* 0x000fea0003800000 */
[----:B------:R-:W0:Y:S01]  /*5300*/  S2R R3, SR_TID.X ;  /* 0x0000000000037919 */ /* 0x000e220000002100 */
[----:B------:R-:W1:Y:S01]  /*5310*/  LDC.64 R4, c[0x0][0x3c8] ;  /* 0x0000f200ff047b82 */ /* 0x000e620000000a00 */
[----:B------:R-:W2:Y:S01]  /*5320*/  LDCU.U8 UR11, c[0x0][0x3b8] ;  /* 0x00007700ff0b77ac */ /* 0x000ea20008000000 */
[----:B------:R-:W3:Y:S01]  /*5330*/  LDCU.64 UR12, c[0x0][0x380] ;  /* 0x00007000ff0c77ac */ /* 0x000ee20008000a00 */
[----:B------:R-:W4:Y:S01]  /*5340*/  LDCU.64 UR14, c[0x0][0x388] ;  /* 0x00007100ff0e77ac */ /* 0x000f220008000a00 */
[----:B------:R-:W4:Y:S01]  /*5350*/  LDCU UR5, c[0x0][0x3a8] ;  /* 0x00007500ff0577ac */ /* 0x000f220008000800 */
[----:B--2---:R-:W-:-:S04]  /*5360*/  ISETP.NE.AND P0, PT, RZ, UR11, PT ;  /* 0x0000000bff007c0c */ /* 0x004fc8000bf05270 */
[----:B-1----:R-:W-:Y:S02]  /*5370*/  SEL R4, R4, RZ, !P0 ;  /* 0x000000ff04047207 */ /* 0x002fe40004000000 */
[----:B------:R-:W-:Y:S01]  /*5380*/  SEL R5, R5, RZ, !P0 ;  /* 0x000000ff05057207 */ /* 0x000fe20004000000 */
[----:B0-----:R-:W-:-:S04]  /*5390*/  IMAD R35, R3, 0xe, RZ ;  /* 0x0000000e03237824 */ /* 0x001fc800078e02ff */
[C---:B------:R-:W-:Y:S01]  /*53a0*/  VIADD R44, R35.reuse, 0x1 ;  /* 0x00000001232c7836 */ /* 0x040fe20000000000 */
[C---:B------:R-:W-:Y:S01]  /*53b0*/  IADD3 R7, P0, P1, R35.reuse, UR7, R4 ;  /* 0x0000000723077c10 */ /* 0x040fe2000f91e004 */
[C---:B------:R-:W-:Y:S02]  /*53c0*/  VIADD R45, R35.reuse, 0x2 ;  /* 0x00000002232d7836 */ /* 0x040fe40000000000 */
[C---:B------:R-:W-:Y:S01]  /*53d0*/  VIADD R46, R35.reuse, 0x3 ;  /* 0x00000003232e7836 */ /* 0x040fe20000000000 */
[----:B------:R-:W-:Y:S01]  /*53e0*/  IADD3.X R36, PT, PT, RZ, R5, RZ, P0, P1 ;  /* 0x00000005ff247210 */ /* 0x000fe200007e24ff */
[----:B------:R-:W-:Y:S01]  /*53f0*/  VIADD R47, R35, 0x4 ;  /* 0x00000004232f7836 */ /* 0x000fe20000000000 */
[----:B---3--:R-:W-:Y:S01]  /*5400*/  LEA R4, P0, R7, UR12, 0x2 ;  /* 0x0000000c07047c11 */ /* 0x008fe2000f8010ff */
[----:B------:R-:W-:Y:S01]  /*5410*/  VIADD R49, R35, 0x5 ;  /* 0x0000000523317836 */ /* 0x000fe20000000000 */
[----:B----4-:R-:W-:Y:S01]  /*5420*/  LEA R6, P1, R7, UR14, 0x2 ;  /* 0x0000000e07067c11 */ /* 0x010fe2000f8210ff */
[----:B------:R-:W-:Y:S01]  /*5430*/  VIADD R51, R35, 0x6 ;  /* 0x0000000623337836 */ /* 0x000fe20000000000 */
[--C-:B------:R-:W-:Y:S01]  /*5440*/  LEA.HI.X R5, R7, UR13, R36.reuse, 0x2, P0 ;  /* 0x0000000d07057c11 */ /* 0x100fe200080f1424 */
[----:B------:R-:W-:Y:S01]  /*5450*/  VIADD R53, R35, 0x7 ;  /* 0x0000000723357836 */ /* 0x000fe20000000000 */
[----:B------:R-:W-:Y:S01]  /*5460*/  LEA.HI.X R7, R7, UR15, R36, 0x2, P1 ;  /* 0x0000000f07077c11 */ /* 0x000fe200088f1424 */
[C---:B------:R-:W-:Y:S01]  /*5470*/  VIADD R55, R35.reuse, 0x8 ;  /* 0x0000000823377836 */ /* 0x040fe20000000000 */
[----:B------:R-:W-:Y:S01]  /*5480*/  ISETP.GE.AND P0, PT, R44, UR4, PT ;  /* 0x000000042c007c0c */ /* 0x000fe2000bf06270 */
[----:B------:R-:W-:Y:S01]  /*5490*/  VIADD R56, R35, 0x9 ;  /* 0x0000000923387836 */ /* 0x000fe20000000000 */
[----:B------:R-:W-:Y:S01]  /*54a0*/  ISETP.GE.AND P6, PT, R45, UR4, PT ;  /* 0x000000042d007c0c */ /* 0x000fe2000bfc6270 */
[C---:B------:R-:W-:Y:S01]  /*54b0*/  VIADD R36, R35.reuse, 0xa ;  /* 0x0000000a23247836 */ /* 0x040fe20000000000 */
[----:B------:R-:W-:Y:S01]  /*54c0*/  ISETP.GE.AND P5, PT, R46, UR4, PT ;  /* 0x000000042e007c0c */ /* 0x000fe2000bfa6270 */
[----:B------:R-:W-:Y:S01]  /*54d0*/  VIADD R41, R35, 0xb ;  /* 0x0000000b23297836 */ /* 0x000fe20000000000 */
[----:B------:R-:W-:Y:S01]  /*54e0*/  ISETP.GE.AND P4, PT, R47, UR4, PT ;  /* 0x000000042f007c0c */ /* 0x000fe2000bf86270 */
[----:B------:R-:W-:Y:S01]  /*54f0*/  VIADD R37, R35, 0xc ;  /* 0x0000000c23257836 */ /* 0x000fe20000000000 */
[----:B------:R-:W-:Y:S01]  /*5500*/  ISETP.GE.AND P3, PT, R49, UR4, PT ;  /* 0x0000000431007c0c */ /* 0x000fe2000bf66270 */
[----:B------:R-:W-:Y:S01]  /*5510*/  VIADD R39, R35, 0xd ;  /* 0x0000000d23277836 */ /* 0x000fe20000000000 */
[----:B------:R-:W-:-:S02]  /*5520*/  ISETP.GE.AND P2, PT, R51, UR4, PT ;  /* 0x0000000433007c0c */ /* 0x000fc4000bf46270 */
[----:B------:R-:W-:Y:S01]  /*5530*/  ISETP.GE.AND P1, PT, R35, UR4, PT ;  /* 0x0000000423007c0c */ /* 0x000fe2000bf26270 */
[----:B------:R-:W5:Y:S01]  /*5540*/  @!P0 LDG.E R21, desc[UR8][R4.64+0x4] ;  /* 0x0000040804158981 */ /* 0x000f62000c1e1900 */
[----:B------:R-:W-:-:S03]  /*5550*/  ISETP.GE.AND P0, PT, R53, UR4, PT ;  /* 0x0000000435007c0c */ /* 0x000fc6000bf06270 */
        /* <DEDUP_REMOVED lines=19> */
[----:B------:R-:W-:Y:S01]  /*5690*/  BAR.SYNC.DEFER_BLOCKING 0x0 ;  /* 0x0000000000007b1d */ /* 0x000fe20000010000 */
[----:B------:R-:W-:-:S02]  /*56a0*/  P2R R40, PR, RZ, 0x4 ;  /* 0x00000004ff287803 */ /* 0x000fc40000000000 */
[----:B------:R-:W-:Y:S02]  /*56b0*/  ISETP.GE.AND P2, PT, R44, UR4, PT ;  /* 0x000000042c007c0c */ /* 0x000fe4000bf46270 */
[----:B------:R-:W-:Y:S02]  /*56c0*/  P2R R42, PR, RZ, 0x2 ;  /* 0x00000002ff2a7803 */ /* 0x000fe40000000000 */
[----:B------:R-:W-:Y:S02]  /*56d0*/  ISETP.GE.AND P1, PT, R35, UR4, PT ;  /* 0x0000000423007c0c */ /* 0x000fe4000bf26270 */
[----:B------:R-:W-:Y:S02]  /*56e0*/  P2R R43, PR, RZ, 0x1 ;  /* 0x00000001ff2b7803 */ /* 0x000fe40000000000 */
[----:B------:R-:W-:Y:S02]  /*56f0*/  ISETP.GE.AND P0, PT, R45, UR4, PT ;  /* 0x000000042d007c0c */ /* 0x000fe4000bf06270 */
[----:B------:R-:W-:-:S02]  /*5700*/  P2R R38, PR, RZ, 0x8 ;  /* 0x00000008ff267803 */ /* 0x000fc40000000000 */
[----:B------:R-:W-:Y:S01]  /*5710*/  ISETP.GE.AND P3, PT, R46, UR4, PT ;  /* 0x000000042e007c0c */ /* 0x000fe2000bf66270 */
[----:B------:R-:W2:Y:S04]  /*5720*/  @!P2 LDG.E R17, desc[UR8][R6.64+0x4] ;  /* 0x000004080611a981 */ /* 0x000ea8000c1e1900 */
[----:B------:R-:W3:Y:S01]  /*5730*/  @!P1 LDG.E R16, desc[UR8][R6.64] ;  /* 0x0000000806109981 */ /* 0x000ee2000c1e1900 */
[----:B------:R-:W-:-:S03]  /*5740*/  ISETP.GE.AND P2, PT, R47, UR4, PT ;  /* 0x000000042f007c0c */ /* 0x000fc6000bf46270 */
[----:B------:R-:W4:Y:S01]  /*5750*/  @!P0 LDG.E R18, desc[UR8][R6.64+0x8] ;  /* 0x0000080806128981 */ /* 0x000f22000c1e1900 */
[----:B------:R-:W-:-:S03]  /*5760*/  ISETP.GE.AND P1, PT, R49, UR4, PT ;  /* 0x0000000431007c0c */ /* 0x000fc6000bf26270 */
[----:B------:R-:W4:Y:S01]  /*5770*/  @!P3 LDG.E R19, desc[UR8][R6.64+0xc] ;  /* 0x00000c080613b981 */ /* 0x000f22000c1e1900 */
[----:B------:R-:W-:-:S03]  /*5780*/  ISETP.GE.AND P0, PT, R51, UR4, PT ;  /* 0x0000000433007c0c */ /* 0x000fc6000bf06270 */
[----:B------:R-:W4:Y:S04]  /*5790*/  @!P4 LDG.E R2, desc[UR8][R6.64+0x2c] ;  /* 0x00002c080602c981 */ /* 0x000f28000c1e1900 */
[----:B------:R-:W4:Y:S04]  /*57a0*/  @!P2 LDG.E R20, desc[UR8][R6.64+0x10] ;  /* 0x000010080614a981 */ /* 0x000f28000c1e1900 */
[----:B------:R-:W4:Y:S04]  /*57b0*/  @!P1 LDG.E R15, desc[UR8][R6.64+0x14] ;  /* 0x00001408060f9981 */ /* 0x000f28000c1e1900 */
[----:B------:R-:W4:Y:S01]  /*57c0*/  @!P0 LDG.E R14, desc[UR8][R6.64+0x18] ;  /* 0x00001808060e8981 */ /* 0x000f22000c1e1900 */
[----:B------:R-:W-:-:S02]  /*57d0*/  ISETP.NE.AND P0, PT, R43, RZ, PT ;  /* 0x000000ff2b00720c */ /* 0x000fc40003f05270 */
[----:B------:R-:W-:Y:S01]  /*57e0*/  ISETP.NE.AND P1, PT, R42, RZ, PT ;  /* 0x000000ff2a00720c */ /* 0x000fe20003f25270 */
[----:B------:R-:W4:Y:S01]  /*57f0*/  @!P5 LDG.E R9, desc[UR8][R6.64+0x30] ;  /* 0x000030080609d981 */ /* 0x000f22000c1e1900 */
[----:B------:R-:W-:-:S03]  /*5800*/  ISETP.NE.AND P2, PT, R40, RZ, PT ;  /* 0x000000ff2800720c */ /* 0x000fc60003f45270 */
[----:B------:R-:W4:Y:S06]  /*5810*/  @!P6 LDG.E R8, desc[UR8][R6.64+0x34] ;  /* 0x000034080608e981 */ /* 0x000f2c000c1e1900 */
[----:B------:R-:W4:Y:S04]  /*5820*/  @!P0 LDG.E R13, desc[UR8][R6.64+0x1c] ;  /* 0x00001c08060d8981 */ /* 0x000f28000c1e1900 */
[----:B------:R-:W4:Y:S01]  /*5830*/  @!P1 LDG.E R12, desc[UR8][R6.64+0x20] ;  /* 0x00002008060c9981 */ /* 0x000f22000c1e1900 */
[----:B------:R-:W-:-:S03]  /*5840*/  ISETP.NE.AND P3, PT, R38, RZ, PT ;  /* 0x000000ff2600720c */ /* 0x000fc60003f65270 */
[----:B------:R-:W4:Y:S10]  /*5850*/  @!P2 LDG.E R11, desc[UR8][R6.64+0x24] ;  /* 0x00002408060ba981 */ /* 0x000f34000c1e1900 */
[----:B------:R-:W4:Y:S01]  /*5860*/  @!P3 LDG.E R10, desc[UR8][R6.64+0x28] ;  /* 0x00002808060ab981 */ /* 0x000f22000c1e1900 */
[----:B------:R-:W-:Y:S01]  /*5870*/  LOP3.LUT R34, R34, 0xfffffffd, RZ, 0xc0, !PT ;  /* 0xfffffffd22227812 */ /* 0x000fe200078ec0ff */
[----:B------:R-:W1:Y:S08]  /*5880*/  S2UR UR6, SR_CgaCtaId ;  /* 0x00000000000679c3 */ /* 0x000e700000008800 */
[----:B------:R-:W-:Y:S01]  /*5890*/  BAR.SYNC.DEFER_BLOCKING 0x0 ;  /* 0x0000000000007b1d */ /* 0x000fe20000010000 */
[----:B--2---:R-:W-:-:S04]  /*58a0*/  ISETP.NE.AND P1, PT, R17, UR5, PT ;  /* 0x0000000511007c0c */ /* 0x004fc8000bf25270 */
[----:B------:R-:W-:Y:S02]  /*58b0*/  ISETP.GE.OR P3, PT, R44, UR4, P1 ;  /* 0x000000042c007c0c */ /* 0x000fe40008f66670 */
[----:B---3--:R-:W-:Y:S02]  /*58c0*/  ISETP.NE.AND P0, PT, R16, UR5, PT ;  /* 0x0000000510007c0c */ /* 0x008fe4000bf05270 */
[----:B----4-:R-:W-:Y:S02]  /*58d0*/  ISETP.NE.AND P1, PT, R18, UR5, PT ;  /* 0x0000000512007c0c */ /* 0x010fe4000bf25270 */
[----:B------:R-:W-:Y:S02]  /*58e0*/  ISETP.GE.OR P0, PT, R35, UR4, P0 ;  /* 0x0000000423007c0c */ /* 0x000fe40008706670 */
[----:B------:R-:W-:Y:S02]  /*58f0*/  ISETP.GE.OR P2, PT, R45, UR4, P1 ;  /* 0x000000042d007c0c */ /* 0x000fe40008f46670 */
[----:B------:R-:W-:-:S02]  /*5900*/  SEL R58, RZ, 0x1, !P0 ;  /* 0x00000001ff3a7807 */ /* 0x000fc40004000000 */
[----:B------:R-:W-:Y:S02]  /*5910*/  ISETP.NE.AND P1, PT, R19, UR5, PT ;  /* 0x0000000513007c0c */ /* 0x000fe4000bf25270 */
[----:B------:R-:W-:Y:S01]  /*5920*/  @P3 LOP3.LUT R34, R34, 0x2, RZ, 0xfc, !PT ;  /* 0x0000000222223812 */ /* 0x000fe200078efcff */
[----:B------:R-:W-:Y:S02]  /*5930*/  VIADD R48, R58, 0x1 ;  /* 0x000000013a307836 */ /* 0x000fe40000000000 */
[----:B------:R-:W-:Y:S01]  /*5940*/  @!P3 IMAD.MOV R48, RZ, RZ, R58 ;  /* 0x000000ffff30b224 */ /* 0x000fe200078e023a */
[----:B------:R-:W-:Y:S02]  /*5950*/  ISETP.GE.OR P3, PT, R46, UR4, P1 ;  /* 0x000000042e007c0c */ /* 0x000fe40008f66670 */
[----:B------:R-:W-:Y:S02]  /*5960*/  LOP3.LUT R34, R34, 0xfffffffb, RZ, 0xc0, !PT ;  /* 0xfffffffb22227812 */ /* 0x000fe400078ec0ff */
[----:B------:R-:W-:Y:S01]  /*5970*/  ISETP.NE.AND P1, PT, R20, UR5, PT ;  /* 0x0000000514007c0c */ /* 0x000fe2000bf25270 */
[----:B------:R-:W-:Y:S01]  /*5980*/  VIADD R46, R48, 0x1 ;  /* 0x00000001302e7836 */ /* 0x000fe20000000000 */
[----:B------:R-:W-:Y:S01]  /*5990*/  @P2 LOP3.LUT R34, R34, 0x4, RZ, 0xfc, !PT ;  /* 0x0000000422222812 */ /* 0x000fe200078efcff */
[----:B------:R-:W-:Y:S01]  /*59a0*/  @!P2 IMAD.MOV R46, RZ, RZ, R48 ;  /* 0x000000ffff2ea224 */ /* 0x000fe200078e0230 */
[----:B------:R-:W-:-:S02]  /*59b0*/  ISETP.GE.OR P2, PT, R47, UR4, P1 ;  /* 0x000000042f007c0c */ /* 0x000fc40008f46670 */
[----:B------:R-:W-:Y:S02]  /*59c0*/  LOP3.LUT R34, R34, 0xfffffff7, RZ, 0xc0, !PT ;  /* 0xfffffff722227812 */ /* 0x000fe400078ec0ff */
[----:B------:R-:W-:Y:S01]  /*59d0*/  ISETP.NE.AND P1, PT, R15, UR5, PT ;  /* 0x000000050f007c0c */ /* 0x000fe2000bf25270 */
[----:B------:R-:W-:Y:S01]  /*59e0*/  VIADD R50, R46, 0x1 ;  /* 0x000000012e327836 */ /* 0x000fe20000000000 */
[----:B------:R-:W-:Y:S01]  /*59f0*/  @P3 LOP3.LUT R34, R34, 0x8, RZ, 0xfc, !PT ;  /* 0x0000000822223812 */ /* 0x000fe200078efcff */
        /* <DEDUP_REMOVED lines=20> */
[----:B------:R-:W-:Y:S01]  /*5b40*/  LOP3.LUT R34, R34, 0xffffff7f, RZ, 0xc0, !PT ;  /* 0xffffff7f22227812 */ /* 0x000fe200078ec0ff */
[----:B------:R-:W-:-:S03]  /*5b50*/  VIADD R42, R44, 0x1 ;  /* 0x000000012c2a7836 */ /* 0x000fc60000000000 */
[----:B------:R-:W-:Y:S01]  /*5b60*/  @P3 LOP3.LUT R34, R34, 0x80, RZ, 0xfc, !PT ;  /* 0x0000008022223812 */ /* 0x000fe200078efcff */
[----:B------:R-:W-:Y:S01]  /*5b70*/  @!P3 IMAD.MOV R42, RZ, RZ, R44 ;  /* 0x000000ffff2ab224 */ /* 0x000fe200078e022c */
[----:B------:R-:W-:Y:S02]  /*5b80*/  ISETP.NE.AND P1, PT, R11, UR5, PT ;  /* 0x000000050b007c0c */ /* 0x000fe4000bf25270 */
[----:B------:R-:W-:Y:S01]  /*5b90*/  LOP3.LUT R34, R34, 0xfffffffe, RZ, 0xc0, !PT ;  /* 0xfffffffe22227812 */ /* 0x000fe200078ec0ff */
[----:B------:R-:W-:Y:S01]  /*5ba0*/  VIADD R40, R42, 0x1 ;  /* 0x000000012a287836 */ /* 0x000fe20000000000 */
[----:B------:R-:W-:Y:S01]  /*5bb0*/  ISETP.GE.OR P1, PT, R56, UR4, P1 ;  /* 0x0000000438007c0c */ /* 0x000fe20008f26670 */
[----:B------:R-:W-:Y:S01]  /*5bc0*/  @!P2 IMAD.MOV R40, RZ, RZ, R42 ;  /* 0x000000ffff28a224 */ /* 0x000fe200078e022a */
[----:B------:R-:W-:Y:S02]  /*5bd0*/  @P2 LOP3.LUT R34, R34, 0x1, RZ, 0xfc, !PT ;  /* 0x0000000122222812 */ /* 0x000fe400078efcff */
[----:B------:R-:W-:-:S02]  /*5be0*/  ISETP.NE.AND P2, PT, R10, UR5, PT ;  /* 0x000000050a007c0c */ /* 0x000fc4000bf45270 */
[----:B------:R-:W-:Y:S02]  /*5bf0*/  ISETP.NE.AND P3, PT, R2, UR5, PT ;  /* 0x0000000502007c0c */ /* 0x000fe4000bf65270 */
[----:B------:R-:W-:Y:S02]  /*5c00*/  ISETP.GE.OR P2, PT, R36, UR4, P2 ;  /* 0x0000000424007c0c */ /* 0x000fe40009746670 */
[----:B------:R-:W-:Y:S01]  /*5c10*/  ISETP.GE.OR P3, PT, R41, UR4, P3 ;  /* 0x0000000429007c0c */ /* 0x000fe20009f66670 */
[----:B------:R-:W-:Y:S01]  /*5c20*/  VIADD R38, R40, 0x1 ;  /* 0x0000000128267836 */ /* 0x000fe20000000000 */
[----:B------:R-:W-:Y:S01]  /*5c30*/  ISETP.NE.AND P4, PT, R9, UR5, PT ;  /* 0x0000000509007c0c */ /* 0x000fe2000bf85270 */
[----:B------:R-:W-:Y:S01]  /*5c40*/  @!P1 IMAD.MOV R38, RZ, RZ, R40 ;  /* 0x000000ffff269224 */ /* 0x000fe200078e0228 */
[----:B------:R-:W-:Y:S02]  /*5c50*/  ISETP.NE.AND P5, PT, R8, UR5, PT ;  /* 0x0000000508007c0c */ /* 0x000fe4000bfa5270 */
[----:B------:R-:W-:Y:S01]  /*5c60*/  ISETP.GE.OR P4, PT, R37, UR4, P4 ;  /* 0x0000000425007c0c */ /* 0x000fe2000a786670 */
[----:B------:R-:W-:Y:S01]  /*5c70*/  VIADD R36, R38, 0x1 ;  /* 0x0000000126247836 */ /* 0x000fe20000000000 */
[----:B------:R-:W-:-:S03]  /*5c80*/  ISETP.GE.OR P5, PT, R39, UR4, P5 ;  /* 0x0000000427007c0c */ /* 0x000fc6000afa6670 */
[----:B------:R-:W-:-:S04]  /*5c90*/  @!P2 IMAD.MOV R36, RZ, RZ, R38 ;  /* 0x000000ffff24a224 */ /* 0x000fc800078e0226 */
[----:B------:R-:W-:Y:S02]  /*5ca0*/  VIADD R2, R36, 0x1 ;  /* 0x0000000124027836 */ /* 0x000fe40000000000 */
[----:B------:R-:W-:-:S04]  /*5cb0*/  @!P3 IMAD.MOV R2, RZ, RZ, R36 ;  /* 0x000000ffff02b224 */ /* 0x000fc800078e0224 */
[----:B------:R-:W-:Y:S02]  /*5cc0*/  VIADD R56, R2, 0x1 ;  /* 0x0000000102387836 */ /* 0x000fe40000000000 */
[----:B------:R-:W-:-:S04]  /*5cd0*/  @!P4 IMAD.MOV R56, RZ, RZ, R2 ;  /* 0x000000ffff38c224 */ /* 0x000fc800078e0202 */
[----:B0-----:R-:W-:Y:S02]  /*5ce0*/  VIADD R4, R56, 0x1 ;  /* 0x0000000138047836 */ /* 0x001fe40000000000 */
[----:B------:R-:W-:-:S05]  /*5cf0*/  @!P5 IMAD.MOV R4, RZ, RZ, R56 ;  /* 0x000000ffff04d224 */ /* 0x000fca00078e0238 */
[----:B------:R-:W0:Y:S02]  /*5d00*/  SHFL.UP P6, R5, R4, 0x1, RZ ;  /* 0x0420000004057989 */ /* 0x000e2400000c00ff */
[----:B0-----:R-:W-:-:S05]  /*5d10*/  @P6 IMAD.IADD R5, R5, 0x1, R4 ;  /* 0x0000000105056824 */ /* 0x001fca00078e0204 */
[----:B------:R-:W0:Y:S02]  /*5d20*/  SHFL.UP P6, R6, R5, 0x2, RZ ;  /* 0x0440000005067989 */ /* 0x000e2400000c00ff */
[----:B0-----:R-:W-:-:S05]  /*5d30*/  @P6 IMAD.IADD R6, R5, 0x1, R6 ;  /* 0x0000000105066824 */ /* 0x001fca00078e0206 */
[----:B------:R-:W0:Y:S02]  /*5d40*/  SHFL.UP P6, R7, R6, 0x4, RZ ;  /* 0x0480000006077989 */ /* 0x000e2400000c00ff */
[----:B0-----:R-:W-:-:S05]  /*5d50*/  @P6 IMAD.IADD R7, R6, 0x1, R7 ;  /* 0x0000000106076824 */ /* 0x001fca00078e0207 */
[----:B------:R-:W0:Y:S01]  /*5d60*/  SHFL.UP P6, R8, R7, 0x8, RZ ;  /* 0x0500000007087989 */ /* 0x000e2200000c00ff */
[----:B------:R-:W2:Y:S01]  /*5d70*/  S2R R11, SR_LANEID ;  /* 0x00000000000b7919 */ /* 0x000ea20000000000 */
[----:B0-----:R-:W-:-:S05]  /*5d80*/  @P6 IMAD.IADD R8, R7, 0x1, R8 ;  /* 0x0000000107086824 */ /* 0x001fca00078e0208 */
[----:B------:R-:W0:Y:S01]  /*5d90*/  SHFL.UP P6, R9, R8, 0x10, RZ ;  /* 0x0600000008097989 */ /* 0x000e2200000c00ff */
[----:B------:R-:W-:Y:S02]  /*5da0*/  UMOV UR5, 0x400 ;  /* 0x0000040000057882 */ /* 0x000fe40000000000 */
[----:B-1----:R-:W-:Y:S01]  /*5db0*/  ULEA UR5, UR6, UR5, 0x18 ;  /* 0x0000000506057291 */ /* 0x002fe2000f8ec0ff */
[----:B------:R-:W-:Y:S01]  /*5dc0*/  SHF.R.U32.HI R20, RZ, 0x5, R3 ;  /* 0x00000005ff147819 */ /* 0x000fe20000011603 */
[----:B0-----:R-:W-:Y:S01]  /*5dd0*/  @P6 IMAD.IADD R9, R8, 0x1, R9 ;  /* 0x0000000108096824 */ /* 0x001fe200078e0209 */
[----:B--2---:R-:W-:-:S13]  /*5de0*/  ISETP.NE.AND P6, PT, R11, 0x1f, PT ;  /* 0x0000001f0b00780c */ /* 0x004fda0003fc5270 */
        /* <DEDUP_REMOVED lines=51> */
[C---:B------:R-:W-:Y:S02]  /*6120*/  SEL R39, R60.reuse, R39, !P6 ;  /* 0x000000273c277207 */ /* 0x040fe40007000000 */
[----:B------:R-:W-:Y:S02]  /*6130*/  ISETP.GE.U32.AND P6, PT, R3, 0x20, PT ;  /* 0x000000200300780c */ /* 0x000fe40003fc6070 */
[----:B------:R-:W-:Y:S02]  /*6140*/  IADD3 R60, PT, PT, R60, UR4, R19 ;  /* 0x000000043c3c7c10 */ /* 0x000fe4000fffe013 */
[----:B------:R-:W-:-:S05]  /*6150*/  SEL R20, R39, RZ, P6 ;  /* 0x000000ff27147207 */ /* 0x000fca0003000000 */
[----:B------:R-:W-:Y:S02]  /*6160*/  IMAD.IADD R37, R20, 0x1, R37 ;  /* 0x0000000114257824 */ /* 0x000fe400078e0225 */
[----:B------:R-:W-:-:S05]  /*6170*/  VIADD R20, R60, 0xffffe400 ;  /* 0xffffe4003c147836 */ /* 0x000fca0000000000 */
[----:B------:R-:W-:Y:S01]  /*6180*/  ISETP.GT.AND P6, PT, R20, 0x200, PT ;  /* 0x000002001400780c */ /* 0x000fe20003fc4270 */
[----:B------:R-:W-:Y:S01]  /*6190*/  BSSY.RECONVERGENT B0, `(.L_x_669) ;  /* 0x000017e000007945 */ /* 0x000fe20003800200 */
        /* <DEDUP_REMOVED lines=12> */
[----:B------:R-:W-:Y:S01]  /*6260*/  IMAD.IADD R61, R56, 0x1, R37 ;  /* 0x00000001383d7824 */ /* 0x000fe200078e0225 */
[----:B------:R-:W-:Y:S06]  /*6270*/  @P6 BRA `(.L_x_670) ;  /* 0x0000000c00646947 */ /* 0x000fec0003800000 */
[----:B------:R-:W-:Y:S01]  /*6280*/  ISETP.LT.AND P0, PT, R37, R20, P0 ;  /* 0x000000142500720c */ /* 0x000fe20000701270 */
[----:B------:R-:W-:-:S12]  /*6290*/  BSSY.RECONVERGENT B2, `(.L_x_671) ;  /* 0x000000d000027945 */ /* 0x000fd80003800200 */
[----:B------:R-:W-:Y:S05]  /*62a0*/  @!P0 BRA `(.L_x_672) ;  /* 0x00000000002c8947 */ /* 0x000fea0003800000 */
[----:B------:R-:W-:Y:S01]  /*62b0*/  UISETP.NE.AND UP0, UPT, UR11, URZ, UPT ;  /* 0x000000ff0b00728c */ /* 0x000fe2000bf05270 */
[----:B------:R-:W-:-:S08]  /*62c0*/  CS2R R2, SRZ ;  /* 0x0000000000027805 */ /* 0x000fd0000001ff00 */
[----:B------:R-:W-:Y:S05]  /*62d0*/  BRA.U UP0, `(.L_x_673) ;  /* 0x0000000100087547 */ /* 0x000fea000b800000 */
[----:B------:R-:W0:Y:S02]  /*62e0*/  LDC.64 R2, c[0x0][0x3d0] ;  /* 0x0000f400ff027b82 */ /* 0x000e240000000a00 */
[----:B0-----:R-:W5:Y:S02]  /*62f0*/  LDG.E.64 R2, desc[UR8][R2.64] ;  /* 0x0000000802027981 */ /* 0x001f64000c1e1b00 */
.L_x_673:
[----:B------:R-:W0:Y:S01]  /*6300*/  LDCU.64 UR12, c[0x0][0x390] ;  /* 0x00007200ff0c77ac */ /* 0x000e220008000a00 */
[----:B-----5:R-:W-:-:S04]  /*6310*/  IADD3 R4, P0, PT, R37, R2, RZ ;  /* 0x0000000225047210 */ /* 0x020fc80007f1e0ff */
[----:B------:R-:W-:Y:S02]  /*6320*/  LEA.HI.X.SX32 R3, R37, R3, 0x1, P0 ;  /* 0x0000000325037211 */ /* 0x000fe400000f0eff */
[----:B0-----:R-:W-:-:S04]  /*6330*/  LEA R2, P0, R4, UR12, 0x2 ;  /* 0x0000000c04027c11 */ /* 0x001fc8000f8010ff */
[----:B------:R-:W-:-:S05]  /*6340*/  LEA.HI.X R3, R4, UR13, R3, 0x2, P0 ;  /* 0x0000000d04037c11 */ /* 0x000fca00080f1403 */
[----:B------:R0:W-:Y:S04]  /*6350*/  STG.E desc[UR8][R2.64], R0 ;  /* 0x0000000002007986 */ /* 0x0001e8000c101908 */
.L_x_672:
[----:B------:R-:W-:Y:S05]  /*6360*/  BSYNC.RECONVERGENT B2 ;  /* 0x0000000000027941 */ /* 0x000fea0003800200 */
.L_x_671:
[----:B------:R-:W-:Y:S01]  /*6370*/  LOP3.LUT P0, RZ, R34, 0x2, RZ, 0xc0, !PT ;  /* 0x0000000222ff7812 */ /* 0x000fe2000780c0ff */
[----:B------:R-:W-:Y:S03]  /*6380*/  BSSY.RECONVERGENT B2, `(.L_x_674) ;  /* 0x000000e000027945 */ /* 0x000fe60003800200 */
[----:B------:R-:W-:-:S13]  /*6390*/  ISETP.GE.OR P0, PT, R35, R20, !P0 ;  /* 0x000000142300720c */ /* 0x000fda0004706670 */
[----:B------:R-:W-:Y:S05]  /*63a0*/  @P0 BRA `(.L_x_675) ;  /* 0x00000000002c0947 */ /* 0x000fea0003800000 */
[----:B------:R-:W-:Y:S01]  /*63b0*/  UISETP.NE.AND UP0, UPT, UR11, URZ, UPT ;  /* 0x000000ff0b00728c */ /* 0x000fe2000bf05270 */
[----:B0-----:R-:W-:-:S08]  /*63c0*/  CS2R R2, SRZ ;  /* 0x0000000000027805 */ /* 0x001fd0000001ff00 */
[----:B------:R-:W-:Y:S05]  /*63d0*/  BRA.U UP0, `(.L_x_676) ;  /* 0x0000000100087547 */ /* 0x000fea000b800000 */
[----:B------:R-:W0:Y:S02]  /*63e0*/  LDC.64 R2, c[0x0][0x3d0] ;  /* 0x0000f400ff027b82 */ /* 0x000e240000000a00 */
[----:B0-----:R-:W5:Y:S02]  /*63f0*/  LDG.E.64 R2, desc[UR8][R2.64] ;  /* 0x0000000802027981 */ /* 0x001f64000c1e1b00 */
.L_x_676:
[----:B------:R-:W0:Y:S01]  /*6400*/  LDCU.64 UR12, c[0x0][0x390] ;  /* 0x00007200ff0c77ac */ /* 0x000e220008000a00 */
[----:B-----5:R-:W-:-:S04]  /*6410*/  IADD3 R0, P0, PT, R35, R2, RZ ;  /* 0x0000000223007210 */ /* 0x020fc80007f1e0ff */
[----:B------:R-:W-:Y:S02]  /*6420*/  LEA.HI.X.SX32 R3, R35, R3, 0x1, P0 ;  /* 0x0000000323037211 */ /* 0x000fe400000f0eff */
[----:B0-----:R-:W-:-:S04]  /*6430*/  LEA R2, P0, R0, UR12, 0x2 ;  /* 0x0000000c00027c11 */ /* 0x001fc8000f8010ff */
[----:B------:R-:W-:-:S05]  /*6440*/  LEA.HI.X R3, R0, UR13, R3, 0x2, P0 ;  /* 0x0000000d00037c11 */ /* 0x000fca00080f1403 */
[----:B------:R1:W-:Y:S04]  /*6450*/  STG.E desc[UR8][R2.64], R21 ;  /* 0x0000001502007986 */ /* 0x0003e8000c101908 */
.L_x_675:
[----:B------:R-:W-:Y:S05]  /*6460*/  BSYNC.RECONVERGENT B2 ;  /* 0x0000000000027941 */ /* 0x000fea0003800200 */
.L_x_674:
[----:B------:R-:W-:Y:S01]  /*6470*/  LOP3.LUT P0, RZ, R34, 0x4, RZ, 0xc0, !PT ;  /* 0x0000000422ff7812 */ /* 0x000fe2000780c0ff */
[----:B------:R-:W-:Y:S03]  /*6480*/  BSSY.RECONVERGENT B2, `(.L_x_677) ;  /* 0x000000e000027945 */ /* 0x000fe60003800200 */
[----:B------:R-:W-:-:S13]  /*6490*/  ISETP.GE.OR P0, PT, R39, R20, !P0 ;  /* 0x000000142700720c */ /* 0x000fda0004706670 */
[----:B------:R-:W-:Y:S05]  /*64a0*/  @P0 BRA `(.L_x_678) ;  /* 0x00000000002c0947 */ /* 0x000fea0003800000 */
[----:B------:R-:W-:Y:S01]  /*64b0*/  UISETP.NE.AND UP0, UPT, UR11, URZ, UPT ;  /* 0x000000ff0b00728c */ /* 0x000fe2000bf05270 */
[----:B01----:R-:W-:-:S08]  /*64c0*/  CS2R R2, SRZ ;  /* 0x0000000000027805 */ /* 0x003fd0000001ff00 */
[----:B------:R-:W-:Y:S05]  /*64d0*/  BRA.U UP0, `(.L_x_679) ;  /* 0x0000000100087547 */ /* 0x000fea000b800000 */
[----:B------:R-:W0:Y:S02]  /*64e0*/  LDC.64 R2, c[0x0][0x3d0] ;  /* 0x0000f400ff027b82 */ /* 0x000e240000000a00 */
[----:B0-----:R-:W5:Y:S02]  /*64f0*/  LDG.E.64 R2, desc[UR8][R2.64] ;  /* 0x0000000802027981 */ /* 0x001f64000c1e1b00 */
.L_x_679:
[----:B------:R-:W0:Y:S01]  /*6500*/  LDCU.64 UR12, c[0x0][0x390] ;  /* 0x00007200ff0c77ac */ /* 0x000e220008000a00 */
[----:B-----5:R-:W-:-:S04]  /*6510*/  IADD3 R0, P0, PT, R39, R2, RZ ;  /* 0x0000000227007210 */ /* 0x020fc80007f1e0ff */
[----:B------:R-:W-:Y:S02]  /*6520*/  LEA.HI.X.SX32 R3, R39, R3, 0x1, P0 ;  /* 0x0000000327037211 */ /* 0x000fe400000f0eff */
[----:B0-----:R-:W-:-:S04]  /*6530*/  LEA R2, P0, R0, UR12, 0x2 ;  /* 0x0000000c00027c11 */ /* 0x001fc8000f8010ff */
[----:B------:R-:W-:-:S05]  /*6540*/  LEA.HI.X R3, R0, UR13, R3, 0x2, P0 ;  /* 0x0000000d00037c11 */ /* 0x000fca00080f1403 */
[----:B------:R2:W-:Y:S04]  /*6550*/  STG.E desc[UR8][R2.64], R22 ;  /* 0x0000001602007986 */ /* 0x0005e8000c101908 */
.L_x_678:
[----:B------:R-:W-:Y:S05]  /*6560*/  BSYNC.RECONVERGENT B2 ;  /* 0x0000000000027941 */ /* 0x000fea0003800200 */
.L_x_677:
[----:B------:R-:W-:Y:S01]  /*6570*/  LOP3.LUT P0, RZ, R34, 0x8, RZ, 0xc0, !PT ;  /* 0x0000000822ff7812 */ /* 0x000fe2000780c0ff */
[----:B------:R-:W-:Y:S03]  /*6580*/  BSSY.RECONVERGENT B2, `(.L_x_680) ;  /* 0x000000e000027945 */ /* 0x000fe60003800200 */
[----:B------:R-:W-:-:S13]  /*6590*/  ISETP.GE.OR P0, PT, R41, R20, !P0 ;  /* 0x000000142900720c */ /* 0x000fda0004706670 */
[----:B------:R-:W-:Y:S05]  /*65a0*/  @P0 BRA `(.L_x_681) ;  /* 0x00000000002c0947 */ /* 0x000fea0003800000 */
[----:B------:R-:W-:Y:S01]  /*65b0*/  UISETP.NE.AND UP0, UPT, UR11, URZ, UPT ;  /* 0x000000ff0b00728c */ /* 0x000fe2000bf05270 */
[----:B012---:R-:W-:-:S08]  /*65c0*/  CS2R R2, SRZ ;  /* 0x0000000000027805 */ /* 0x007fd0000001ff00 */
[----:B------:R-:W-:Y:S05]  /*65d0*/  BRA.U UP0, `(.L_x_682) ;  /* 0x0000000100087547 */ /* 0x000fea000b800000 */
[----:B------:R-:W0:Y:S02]  /*65e0*/  LDC.64 R2, c[0x0][0x3d0] ;  /* 0x0000f400ff027b82 */ /* 0x000e240000000a00 */
[----:B0-----:R-:W5:Y:S02]  /*65f0*/  LDG.E.64 R2, desc[UR8][R2.64] ;  /* 0x0000000802027981 */ /* 0x001f64000c1e1b00 */
.L_x_682:
[----:B------:R-:W0:Y:S01]  /*6600*/  LDCU.64 UR12, c[0x0][0x390] ;  /* 0x00007200ff0c77ac */ /* 0x000e220008000a00 */
[----:B-----5:R-:W-:-:S04]  /*6610*/  IADD3 R0, P0, PT, R41, R2, RZ ;  /* 0x0000000229007210 */ /* 0x020fc80007f1e0ff */
[----:B------:R-:W-:Y:S02]  /*6620*/  LEA.HI.X.SX32 R3, R41, R3, 0x1, P0 ;  /* 0x0000000329037211 */ /* 0x000fe400000f0eff */
[----:B0-----:R-:W-:-:S04]  /*6630*/  LEA R2, P0, R0, UR12, 0x2 ;  /* 0x0000000c00027c11 */ /* 0x001fc8000f8010ff */
[----:B------:R-:W-:-:S05]  /*6640*/  LEA.HI.X R3, R0, UR13, R3, 0x2, P0 ;  /* 0x0000000d00037c11 */ /* 0x000fca00080f1403 */
[----:B------:R3:W-:Y:S04]  /*6650*/  STG.E desc[UR8][R2.64], R23 ;  /* 0x0000001702007986 */ /* 0x0007e8000c101908 */
.L_x_681:
[----:B------:R-:W-:Y:S05]  /*6660*/  BSYNC.RECONVERGENT B2 ;  /* 0x0000000000027941 */ /* 0x000fea0003800200 */
.L_x_680:
[----:B------:R-:W-:Y:S01]  /*6670*/  LOP3.LUT P0, RZ, R34, 0x10, RZ, 0xc0, !PT ;  /* 0x0000001022ff7812 */ /* 0x000fe2000780c0ff */
[----:B------:R-:W-:Y:S03]  /*6680*/  BSSY.RECONVERGENT B2, `(.L_x_683) ;  /* 0x000000e000027945 */ /* 0x000fe60003800200 */
[----:B------:R-:W-:-:S13]  /*6690*/  ISETP.GE.OR P0, PT, R43, R20, !P0 ;  /* 0x000000142b00720c */ /* 0x000fda0004706670 */
[----:B------:R-:W-:Y:S05]  /*66a0*/  @P0 BRA `(.L_x_684) ;  /* 0x00000000002c0947 */ /* 0x000fea0003800000 */
[----:B------:R-:W-:Y:S01]  /*66b0*/  UISETP.NE.AND UP0, UPT, UR11, URZ, UPT ;  /* 0x000000ff0b00728c */ /* 0x000fe2000bf05270 */
[----:B0123--:R-:W-:-:S08]  /*66c0*/  CS2R R2, SRZ ;  /* 0x0000000000027805 */ /* 0x00ffd0000001ff00 */
[----:B------:R-:W-:Y:S05]  /*66d0*/  BRA.U UP0, `(.L_x_685) ;  /* 0x0000000100087547 */ /* 0x000fea000b800000 */
[----:B------:R-:W0:Y:S02]  /*66e0*/  LDC.64 R2, c[0x0][0x3d0] ;  /* 0x0000f400ff027b82 */ /* 0x000e240000000a00 */
[----:B0-----:R-:W5:Y:S02]  /*66f0*/  LDG.E.64 R2, desc[UR8][R2.64] ;  /* 0x0000000802027981 */ /* 0x001f64000c1e1b00 */
.L_x_685:
[----:B------:R-:W0:Y:S01]  /*6700*/  LDCU.64 UR12, c[0x0][0x390] ;  /* 0x00007200ff0c77ac */ /* 0x000e220008000a00 */
[----:B-----5:R-:W-:-:S04]  /*6710*/  IADD3 R0, P0, PT, R43, R2, RZ ;  /* 0x000000022b007210 */ /* 0x020fc80007f1e0ff */
[----:B------:R-:W-:Y:S02]  /*6720*/  LEA.HI.X.SX32 R3, R43, R3, 0x1, P0 ;  /* 0x000000032b037211 */ /* 0x000fe400000f0eff */
[----:B0-----:R-:W-:-:S04]  /*6730*/  LEA R2, P0, R0, UR12, 0x2 ;  /* 0x0000000c00027c11 */ /* 0x001fc8000f8010ff */
[----:B------:R-:W-:-:S05]  /*6740*/  LEA.HI.X R3, R0, UR13, R3, 0x2, P0 ;  /* 0x0000000d00037c11 */ /* 0x000fca00080f1403 */
[----:B------:R4:W-:Y:S04]  /*6750*/  STG.E desc[UR8][R2.64], R24 ;  /* 0x0000001802007986 */ /* 0x0009e8000c101908 */
.L_x_684:
[----:B------:R-:W-:Y:S05]  /*6760*/  BSYNC.RECONVERGENT B2 ;  /* 0x0000000000027941 */ /* 0x000fea0003800200 */
.L_x_683:
[----:B------:R-:W-:Y:S01]  /*6770*/  LOP3.LUT P0, RZ, R34, 0x20, RZ, 0xc0, !PT ;  /* 0x0000002022ff7812 */ /* 0x000fe2000780c0ff */
[----:B------:R-:W-:Y:S03]  /*6780*/  BSSY.RECONVERGENT B2, `(.L_x_686) ;  /* 0x000000e000027945 */ /* 0x000fe60003800200 */
[----:B------:R-:W-:-:S13]  /*6790*/  ISETP.GE.OR P0, PT, R47, R20, !P0 ;  /* 0x000000142f00720c */ /* 0x000fda0004706670 */
[----:B------:R-:W-:Y:S05]  /*67a0*/  @P0 BRA `(.L_x_687) ;  /* 0x00000000002c0947 */ /* 0x000fea0003800000 */
[----:B------:R-:W-:Y:S01]  /*67b0*/  UISETP.NE.AND UP0, UPT, UR11, URZ, UPT ;  /* 0x000000ff0b00728c */ /* 0x000fe2000bf05270 */
[----:B01234-:R-:W-:-:S08]  /*67c0*/  CS2R R2, SRZ ;  /* 0x0000000000027805 */ /* 0x01ffd0000001ff00 */
[----:B------:R-:W-:Y:S05]  /*67d0*/  BRA.U UP0, `(.L_x_688) ;  /* 0x0000000100087547 */ /* 0x000fea000b800000 */
[----:B------:R-:W0:Y:S02]  /*67e0*/  LDC.64 R2, c[0x0][0x3d0] ;  /* 0x0000f400ff027b82 */ /* 0x000e240000000a00 */
[----:B0-----:R-:W5:Y:S02]  /*67f0*/  LDG.E.64 R2, desc[UR8][R2.64] ;  /* 0x0000000802027981 */ /* 0x001f64000c1e1b00 */
.L_x_688:
[----:B------:R-:W0:Y:S01]  /*6800*/  LDCU.64 UR12, c[0x0][0x390] ;  /* 0x00007200ff0c77ac */ /* 0x000e220008000a00 */
[----:B-----5:R-:W-:-:S04]  /*6810*/  IADD3 R0, P0, PT, R47, R2, RZ ;  /* 0x000000022f007210 */ /* 0x020fc80007f1e0ff */
[----:B------:R-:W-:Y:S02]  /*6820*/  LEA.HI.X.SX32 R3, R47, R3, 0x1, P0 ;  /* 0x000000032f037211 */ /* 0x000fe400000f0eff */
[----:B0-----:R-:W-:-:S04]  /*6830*/  LEA R2, P0, R0, UR12, 0x2 ;  /* 0x0000000c00027c11 */ /* 0x001fc8000f8010ff */
[----:B------:R-:W-:-:S05]  /*6840*/  LEA.HI.X R3, R0, UR13, R3, 0x2, P0 ;  /* 0x0000000d00037c11 */ /* 0x000fca00080f1403 */
[----:B------:R0:W-:Y:S04]  /*6850*/  STG.E desc[UR8][R2.64], R25 ;  /* 0x0000001902007986 */ /* 0x0001e8000c101908 */
.L_x_687:
[----:B------:R-:W-:Y:S05]  /*6860*/  BSYNC.RECONVERGENT B2 ;  /* 0x0000000000027941 */ /* 0x000fea0003800200 */
.L_x_686:
        /* <DEDUP_REMOVED lines=9> */
.L_x_691:
[----:B------:R-:W0:Y:S01]  /*6900*/  LDCU.64 UR12, c[0x0][0x390] ;  /* 0x00007200ff0c77ac */ /* 0x000e220008000a00 */
[----:B-----5:R-:W-:-:S04]  /*6910*/  IADD3 R0, P0, PT, R45, R2, RZ ;  /* 0x000000022d007210 */ /* 0x020fc80007f1e0ff */
[----:B------:R-:W-:Y:S02]  /*6920*/  LEA.HI.X.SX32 R3, R45, R3, 0x1, P0 ;  /* 0x000000032d037211 */ /* 0x000fe400000f0eff */
[----:B0-----:R-:W-:-:S04]  /*6930*/  LEA R2, P0, R0, UR12, 0x2 ;  /* 0x0000000c00027c11 */ /* 0x001fc8000f8010ff */
[----:B------:R-:W-:-:S05]  /*6940*/  LEA.HI.X R3, R0, UR13, R3, 0x2, P0 ;  /* 0x0000000d00037c11 */ /* 0x000fca00080f1403 */
[----:B------:R0:W-:Y:S04]  /*6950*/  STG.E desc[UR8][R2.64], R26 ;  /* 0x0000001a02007986 */ /* 0x0001e8000c101908 */
.L_x_690:
[----:B------:R-:W-:Y:S05]  /*6960*/  BSYNC.RECONVERGENT B2 ;  /* 0x0000000000027941 */ /* 0x000fea0003800200 */
.L_x_689:
[----:B------:R-:W-:Y:S01]  /*6970*/  LOP3.LUT P0, RZ, R34, 0x80, RZ, 0xc0, !PT ;  /* 0x0000008022ff7812 */ /* 0x000fe2000780c0ff */
[----:B------:R-:W-:Y:S03]  /*6980*/  BSSY.RECONVERGENT B2, `(.L_x_692) ;  /* 0x000000e000027945 */ /* 0x000fe60003800200 */
[----:B------:R-:W-:-:S13]  /*6990*/  ISETP.GE.OR P0, PT, R51, R20, !P0 ;  /* 0x000000143300720c */ /* 0x000fda0004706670 */
[----:B------:R-:W-:Y:S05]  /*69a0*/  @P0 BRA `(.L_x_693) ;  /* 0x00000000002c0947 */ /* 0x000fea0003800000 */
[----:B------:R-:W-:Y:S01]  /*69b0*/  UISETP.NE.AND UP0, UPT, UR11, URZ, UPT ;  /* 0x000000ff0b00728c */ /* 0x000fe2000bf05270 */
[----:B01234-:R-:W-:Y:S01]  /*69c0*/  CS2R R2, SRZ ;  /* 0x0000000000027805 */ /* 0x01ffe2000001ff00 */
[----:B------:R-:W0:Y:S07]  /*69d0*/  LDCU.64 UR12, c[0x0][0x390] ;  /* 0x00007200ff0c77ac */ /* 0x000e2e0008000a00 */
[----:B------:R-:W-:Y:S05]  /*69e0*/  BRA.U UP0, `(.L_x_694) ;  /* 0x0000000100087547 */ /* 0x000fea000b800000 */
[----:B------:R-:W1:Y:S02]  /*69f0*/  LDC.64 R2, c[0x0][0x3d0] ;  /* 0x0000f400ff027b82 */ /* 0x000e640000000a00 */
[----:B-1----:R-:W5:Y:S02]  /*6a00*/  LDG.E.64 R2, desc[UR8][R2.64] ;  /* 0x0000000802027981 */ /* 0x002f64000c1e1b00 */
.L_x_694:
[----:B-----5:R-:W-:-:S04]  /*6a10*/  IADD3 R0, P0, PT, R51, R2, RZ ;  /* 0x0000000233007210 */ /* 0x020fc80007f1e0ff */
[----:B------:R-:W-:Y:S02]  /*6a20*/  LEA.HI.X.SX32 R3, R51, R3, 0x1, P0 ;  /* 0x0000000333037211 */ /* 0x000fe400000f0eff */
[----:B0-----:R-:W-:-:S04]  /*6a30*/  LEA R2, P0, R0, UR12, 0x2 ;  /* 0x0000000c00027c11 */ /* 0x001fc8000f8010ff */
[----:B------:R-:W-:-:S05]  /*6a40*/  LEA.HI.X R3, R0, UR13, R3, 0x2, P0 ;  /* 0x0000000d00037c11 */ /* 0x000fca00080f1403 */
[----:B------:R0:W-:Y:S04]  /*6a50*/  STG.E desc[UR8][R2.64], R27 ;  /* 0x0000001b02007986 */ /* 0x0001e8000c101908 */
.L_x_693:
[----:B------:R-:W-:Y:S05]  /*6a60*/  BSYNC.RECONVERGENT B2 ;  /* 0x0000000000027941 */ /* 0x000fea0003800200 */
.L_x_692:
        /* <DEDUP_REMOVED lines=10> */
.L_x_697:
[----:B-----5:R-:W-:-:S04]  /*6b10*/  IADD3 R0, P0, PT, R49, R2, RZ ;  /* 0x0000000231007210 */ /* 0x020fc80007f1e0ff */
[----:B------:R-:W-:Y:S02]  /*6b20*/  LEA.HI.X.SX32 R3, R49, R3, 0x1, P0 ;  /* 0x0000000331037211 */ /* 0x000fe400000f0eff */
[----:B0-----:R-:W-:-:S04]  /*6b30*/  LEA R2, P0, R0, UR12, 0x2 ;  /* 0x0000000c00027c11 */ /* 0x001fc8000f8010ff */
[----:B------:R-:W-:-:S05]  /*6b40*/  LEA.HI.X R3, R0, UR13, R3, 0x2, P0 ;  /* 0x0000000d00037c11 */ /* 0x000fca00080f1403 */
[----:B------:R0:W-:Y:S04]  /*6b50*/  STG.E desc[UR8][R2.64], R28 ;  /* 0x0000001c02007986 */ /* 0x0001e8000c101908 */
.L_x_696:
[----:B------:R-:W-:Y:S05]  /*6b60*/  BSYNC.RECONVERGENT B2 ;  /* 0x0000000000027941 */ /* 0x000fea0003800200 */
.L_x_695:
[----:B------:R-:W-:Y:S01]  /*6b70*/  ISETP.GE.OR P1, PT, R55, R20, !P1 ;  /* 0x000000143700720c */ /* 0x000fe20004f26670 */
[----:B------:R-:W-:-:S12]  /*6b80*/  BSSY.RECONVERGENT B2, `(.L_x_698) ;  /* 0x000000d000027945 */ /* 0x000fd80003800200 */
[----:B------:R-:W-:Y:S05]  /*6b90*/  @P1 BRA `(.L_x_699) ;  /* 0x00000000002c1947 */ /* 0x000fea0003800000 */
[----:B------:R-:W-:Y:S01]  /*6ba0*/  UISETP.NE.AND UP0, UPT, UR11, URZ, UPT ;  /* 0x000000ff0b00728c */ /* 0x000fe2000bf05270 */
[----:B01234-:R-:W-:Y:S01]  /*6bb0*/  CS2R R2, SRZ ;  /* 0x0000000000027805 */ /* 0x01ffe2000001ff00 */
[----:B------:R-:W0:Y:S07]  /*6bc0*/  LDCU.64 UR12, c[0x0][0x390] ;  /* 0x00007200ff0c77ac */ /* 0x000e2e0008000a00 */
[----:B------:R-:W-:Y:S05]  /*6bd0*/  BRA.U UP0, `(.L_x_700) ;  /* 0x0000000100087547 */ /* 0x000fea000b800000 */
[----:B------:R-:W1:Y:S02]  /*6be0*/  LDC.64 R2, c[0x0][0x3d0] ;  /* 0x0000f400ff027b82 */ /* 0x000e640000000a00 */
[----:B-1----:R-:W5:Y:S02]  /*6bf0*/  LDG.E.64 R2, desc[UR8][R2.64] ;  /* 0x0000000802027981 */ /* 0x002f64000c1e1b00 */
.L_x_700:
[----:B-----5:R-:W-:-:S04]  /*6c00*/  IADD3 R0, P0, PT, R55, R2, RZ ;  /* 0x0000000237007210 */ /* 0x020fc80007f1e0ff */
[----:B------:R-:W-:Y:S02]  /*6c10*/  LEA.HI.X.SX32 R3, R55, R3, 0x1, P0 ;  /* 0x0000000337037211 */ /* 0x000fe400000f0eff */
[----:B0-----:R-:W-:-:S04]  /*6c20*/  LEA R2, P0, R0, UR12, 0x2 ;  /* 0x0000000c00027c11 */ /* 0x001fc8000f8010ff */
[----:B------:R-:W-:-:S05]  /*6c30*/  LEA.HI.X R3, R0, UR13, R3, 0x2, P0 ;  /* 0x0000000d00037c11 */ /* 0x000fca00080f1403 */
[----:B------:R0:W-:Y:S04]  /*6c40*/  STG.E desc[UR8][R2.64], R29 ;  /* 0x0000001d02007986 */ /* 0x0001e8000c101908 */
.L_x_699:
[----:B------:R-:W-:Y:S05]  /*6c50*/  BSYNC.RECONVERGENT B2 ;  /* 0x0000000000027941 */ /* 0x000fea0003800200 */
.L_x_698:
        /* <DEDUP_REMOVED lines=9> */
.L_x_703:
[----:B-----5:R-:W-:-:S04]  /*6cf0*/  IADD3 R0, P0, PT, R53, R2, RZ ;  /* 0x0000000235007210 */ /* 0x020fc80007f1e0ff */
[----:B------:R-:W-:Y:S02]  /*6d00*/  LEA.HI.X.SX32 R3, R53, R3, 0x1, P0 ;  /* 0x0000000335037211 */ /* 0x000fe400000f0eff */
[----:B0-----:R-:W-:-:S04]  /*6d10*/  LEA R2, P0, R0, UR12, 0x2 ;  /* 0x0000000c00027c11 */ /* 0x001fc8000f8010ff */
[----:B------:R-:W-:-:S05]  /*6d20*/  LEA.HI.X R3, R0, UR13, R3, 0x2, P0 ;  /* 0x0000000d00037c11 */ /* 0x000fca00080f1403 */
[----:B------:R0:W-:Y:S04]  /*6d30*/  STG.E desc[UR8][R2.64], R30 ;  /* 0x0000001e02007986 */ /* 0x0001e8000c101908 */
.L_x_702:
[----:B------:R-:W-:Y:S05]  /*6d40*/  BSYNC.RECONVERGENT B2 ;  /* 0x0000000000027941 */ /* 0x000fea0003800200 */
.L_x_701:
        /* <DEDUP_REMOVED lines=9> */
.L_x_706:
[----:B-----5:R-:W-:-:S04]  /*6de0*/  IADD3 R0, P0, PT, R59, R2, RZ ;  /* 0x000000023b007210 */ /* 0x020fc80007f1e0ff */
[----:B------:R-:W-:Y:S02]  /*6df0*/  LEA.HI.X.SX32 R3, R59, R3, 0x1, P0 ;  /* 0x000000033b037211 */ /* 0x000fe400000f0eff */
[----:B0-----:R-:W-:-:S04]  /*6e00*/  LEA R2, P0, R0, UR12, 0x2 ;  /* 0x0000000c00027c11 */ /* 0x001fc8000f8010ff */
[----:B------:R-:W-:-:S05]  /*6e10*/  LEA.HI.X R3, R0, UR13, R3, 0x2, P0 ;  /* 0x0000000d00037c11 */ /* 0x000fca00080f1403 */
[----:B------:R0:W-:Y:S04]  /*6e20*/  STG.E desc[UR8][R2.64], R31 ;  /* 0x0000001f02007986 */ /* 0x0001e8000c101908 */
.L_x_705:
[----:B------:R-:W-:Y:S05]  /*6e30*/  BSYNC.RECONVERGENT B2 ;  /* 0x0000000000027941 */ /* 0x000fea0003800200 */
.L_x_704:
        /* <DEDUP_REMOVED lines=9> */
.L_x_709:
[----:B-----5:R-:W-:-:S04]  /*6ed0*/  IADD3 R0, P0, PT, R57, R2, RZ ;  /* 0x0000000239007210 */ /* 0x020fc80007f1e0ff */
[----:B------:R-:W-:Y:S02]  /*6ee0*/  LEA.HI.X.SX32 R3, R57, R3, 0x1, P0 ;  /* 0x0000000339037211 */ /* 0x000fe400000f0eff */
[----:B0-----:R-:W-:-:S04]  /*6ef0*/  LEA R2, P0, R0, UR12, 0x2 ;  /* 0x0000000c00027c11 */ /* 0x001fc8000f8010ff */
[----:B------:R-:W-:-:S05]  /*6f00*/  LEA.HI.X R3, R0, UR13, R3, 0x2, P0 ;  /* 0x0000000d00037c11 */ /* 0x000fca00080f1403 */
[----:B------:R0:W-:Y:S04]  /*6f10*/  STG.E desc[UR8][R2.64], R32 ;  /* 0x0000002002007986 */ /* 0x0001e8000c101908 */
.L_x_708:
[----:B------:R-:W-:Y:S05]  /*6f20*/  BSYNC.RECONVERGENT B2 ;  /* 0x0000000000027941 */ /* 0x000fea0003800200 */
.L_x_707:
        /* <DEDUP_REMOVED lines=8> */
.L_x_711:
[----:B-----5:R-:W-:-:S04]  /*6fb0*/  IADD3 R0, P0, PT, R61, R2, RZ ;  /* 0x000000023d007210 */ /* 0x020fc80007f1e0ff */
[----:B------:R-:W-:Y:S02]  /*6fc0*/  LEA.HI.X.SX32 R3, R61, R3, 0x1, P0 ;  /* 0x000000033d037211 */ /* 0x000fe400000f0eff */
[----:B0-----:R-:W-:-:S04]  /*6fd0*/  LEA R2, P0, R0, UR12, 0x2 ;  /* 0x0000000c00027c11 */ /* 0x001fc8000f8010ff */
[----:B------:R-:W-:-:S05]  /*6fe0*/  LEA.HI.X R3, R0, UR13, R3, 0x2, P0 ;  /* 0x0000000d00037c11 */ /* 0x000fca00080f1403 */
[----:B------:R0:W-:Y:S01]  /*6ff0*/  STG.E desc[UR8][R2.64], R33 ;  /* 0x0000002102007986 */ /* 0x0001e2000c101908 */
[----:B------:R-:W-:Y:S05]  /*7000*/  BRA `(.L_x_710) ;  /* 0x0000000800587947 */ /* 0x000fea0003800000 */
.L_x_670:
[----:B------:R-:W-:Y:S01]  /*7010*/  BAR.SYNC.DEFER_BLOCKING 0x0 ;  /* 0x0000000000007b1d */ /* 0x000fe20000010000 */
[----:B------:R-:W-:Y:S02]  /*7020*/  P2R R38, PR, RZ, 0x2 ;  /* 0x00000002ff267803 */ /* 0x000fe40000000000 */
[C---:B------:R-:W-:Y:S02]  /*7030*/  LOP3.LUT P1, RZ, R34.reuse, 0x4, RZ, 0xc0, !PT ;  /* 0x0000000422ff7812 */ /* 0x040fe4000782c0ff */
[----:B------:R-:W-:Y:S01]  /*7040*/  @P0 LEA R37, R37, UR5, 0x2 ;  /* 0x0000000525250c11 */ /* 0x000fe2000f8e10ff */
[----:B------:R-:W0:Y:S01]  /*7050*/  LDCU.64 UR12, c[0x0][0x390] ;  /* 0x00007200ff0c77ac */ /* 0x000e220008000a00 */
[----:B------:R-:W-:Y:S02]  /*7060*/  P2R R36, PR, RZ, 0x2 ;  /* 0x00000002ff247803 */ /* 0x000fe40000000000 */
[----:B------:R-:W-:Y:S02]  /*7070*/  LOP3.LUT P1, RZ, R34, 0x2, RZ, 0xc0, !PT ;  /* 0x0000000222ff7812 */ /* 0x000fe4000782c0ff */
[----:B------:R-:W-:-:S02]  /*7080*/  P2R R40, PR, RZ, 0x4 ;  /* 0x00000004ff287803 */ /* 0x000fc40000000000 */
[C---:B------:R-:W-:Y:S02]  /*7090*/  LOP3.LUT P2, RZ, R34.reuse, 0x8, RZ, 0xc0, !PT ;  /* 0x0000000822ff7812 */ /* 0x040fe4000784c0ff */
[----:B------:R-:W-:Y:S02]  /*70a0*/  P2R R42, PR, RZ, 0x8 ;  /* 0x00000008ff2a7803 */ /* 0x000fe40000000000 */
[C---:B------:R-:W-:Y:S02]  /*70b0*/  LOP3.LUT P3, RZ, R34.reuse, 0x10, RZ, 0xc0, !PT ;  /* 0x0000001022ff7812 */ /* 0x040fe4000786c0ff */
[----:B------:R-:W-:Y:S02]  /*70c0*/  P2R R44, PR, RZ, 0x10 ;  /* 0x00000010ff2c7803 */ /* 0x000fe40000000000 */
[----:B------:R-:W-:Y:S02]  /*70d0*/  LOP3.LUT P4, RZ, R34, 0x20, RZ, 0xc0, !PT ;  /* 0x0000002022ff7812 */ /* 0x000fe4000788c0ff */
[----:B------:R-:W-:Y:S01]  /*70e0*/  @P1 LEA R2, R35, UR5, 0x2 ;  /* 0x0000000523021c11 */ /* 0x000fe2000f8e10ff */
[----:B-----5:R1:W-:Y:S01]  /*70f0*/  @P0 STS [R37], R0 ;  /* 0x0000000025000388 */ /* 0x0203e20000000800 */
[----:B------:R-:W-:-:S02]  /*7100*/  P2R R46, PR, RZ, 0x20 ;  /* 0x00000020ff2e7803 */ /* 0x000fc40000000000 */
[----:B------:R-:W-:Y:S01]  /*7110*/  LOP3.LUT P5, RZ, R34, 0x40, RZ, 0xc0, !PT ;  /* 0x0000004022ff7812 */ /* 0x000fe200078ac0ff */
[----:B------:R2:W-:Y:S01]  /*7120*/  @P1 STS [R2], R21 ;  /* 0x0000001502001388 */ /* 0x0005e20000000800 */
[----:B------:R-:W-:Y:S02]  /*7130*/  ISETP.NE.AND P1, PT, R36, RZ, PT ;  /* 0x000000ff2400720c */ /* 0x000fe40003f25270 */
[C---:B------:R-:W-:Y:S02]  /*7140*/  LOP3.LUT P0, RZ, R34.reuse, 0x80, RZ, 0xc0, !PT ;  /* 0x0000008022ff7812 */ /* 0x040fe4000780c0ff */
[----:B------:R-:W-:Y:S02]  /*7150*/  LOP3.LUT P6, RZ, R34, 0x1, RZ, 0xc0, !PT ;  /* 0x0000000122ff7812 */ /* 0x000fe400078cc0ff */
[----:B------:R-:W-:Y:S02]  /*7160*/  @P2 LEA R34, R41, UR5, 0x2 ;  /* 0x0000000529222c11 */ /* 0x000fe4000f8e10ff */
[----:B------:R-:W-:-:S02]  /*7170*/  @P3 LEA R43, R43, UR5, 0x2 ;  /* 0x000000052b2b3c11 */ /* 0x000fc4000f8e10ff */
[----:B------:R-:W-:Y:S02]  /*7180*/  @P4 LEA R36, R47, UR5, 0x2 ;  /* 0x000000052f244c11 */ /* 0x000fe4000f8e10ff */
[----:B------:R-:W-:Y:S02]  /*7190*/  @P5 LEA R45, R45, UR5, 0x2 ;  /* 0x000000052d2d5c11 */ /* 0x000fe4000f8e10ff */
[----:B------:R-:W-:Y:S02]  /*71a0*/  @P1 LEA R39, R39, UR5, 0x2 ;  /* 0x0000000527271c11 */ /* 0x000fe4000f8e10ff */
[----:B-1----:R-:W-:Y:S02]  /*71b0*/  @P0 LEA R0, R51, UR5, 0x2 ;  /* 0x0000000533000c11 */ /* 0x002fe4000f8e10ff */
[----:B------:R-:W-:Y:S01]  /*71c0*/  @P6 LEA R49, R49, UR5, 0x2 ;  /* 0x0000000531316c11 */ /* 0x000fe2000f8e10ff */
[----:B------:R1:W-:Y:S01]  /*71d0*/  @P1 STS [R39], R22 ;  /* 0x0000001627001388 */ /* 0x0003e20000000800 */
[----:B------:R-:W-:-:S03]  /*71e0*/  ISETP.NE.AND P1, PT, R38, RZ, PT ;  /* 0x000000ff2600720c */ /* 0x000fc60003f25270 */
[----:B------:R-:W-:Y:S01]  /*71f0*/  @P2 STS [R34], R23 ;  /* 0x0000001722002388 */ /* 0x000fe20000000800 */
[----:B------:R-:W-:-:S03]  /*7200*/  ISETP.NE.AND P2, PT, R40, RZ, PT ;  /* 0x000000ff2800720c */ /* 0x000fc60003f45270 */
[----:B------:R3:W-:Y:S01]  /*7210*/  @P3 STS [R43], R24 ;  /* 0x000000182b003388 */ /* 0x0007e20000000800 */
[----:B------:R-:W-:-:S03]  /*7220*/  ISETP.NE.AND P3, PT, R42, RZ, PT ;  /* 0x000000ff2a00720c */ /* 0x000fc60003f65270 */
[----:B------:R4:W-:Y:S01]  /*7230*/  @P4 STS [R36], R25 ;  /* 0x0000001924004388 */ /* 0x0009e20000000800 */
[----:B------:R-:W-:Y:S02]  /*7240*/  ISETP.NE.AND P4, PT, R44, RZ, PT ;  /* 0x000000ff2c00720c */ /* 0x000fe40003f85270 */
[----:B--2---:R-:W-:Y:S01]  /*7250*/  @P1 LEA R2, R55, UR5, 0x2 ;  /* 0x0000000537021c11 */ /* 0x004fe2000f8e10ff */
[----:B------:R4:W-:Y:S01]  /*7260*/  @P5 STS [R45], R26 ;  /* 0x0000001a2d005388 */ /* 0x0009e20000000800 */
[----:B------:R-:W-:Y:S02]  /*7270*/  ISETP.NE.AND P5, PT, R46, RZ, PT ;  /* 0x000000ff2e00720c */ /* 0x000fe40003fa5270 */
[----:B------:R-:W-:Y:S01]  /*7280*/  @P2 LEA R53, R53, UR5, 0x2 ;  /* 0x0000000535352c11 */ /* 0x000fe2000f8e10ff */
[----:B------:R4:W-:Y:S01]  /*7290*/  @P0 STS [R0], R27 ;  /* 0x0000001b00000388 */ /* 0x0009e20000000800 */
[----:B------:R-:W-:Y:S02]  /*72a0*/  ISETP.GE.U32.AND P0, PT, R3, R20, PT ;  /* 0x000000140300720c */ /* 0x000fe40003f06070 */
[----:B-1----:R-:W-:Y:S01]  /*72b0*/  @P3 LEA R22, R59, UR5, 0x2 ;  /* 0x000000053b163c11 */ /* 0x002fe2000f8e10ff */
[----:B------:R4:W-:Y:S02]  /*72c0*/  @P6 STS [R49], R28 ;  /* 0x0000001c31006388 */ /* 0x0009e40000000800 */
[----:B------:R-:W-:-:S02]  /*72d0*/  @P4 LEA R57, R57, UR5, 0x2 ;  /* 0x0000000539394c11 */ /* 0x000fc4000f8e10ff */
[----:B------:R4:W-:Y:S02]  /*72e0*/  @P1 STS [R2], R29 ;  /* 0x0000001d02001388 */ /* 0x0009e40000000800 */
[----:B---3--:R-:W-:Y:S02]  /*72f0*/  @P5 LEA R24, R61, UR5, 0x2 ;  /* 0x000000053d185c11 */ /* 0x008fe4000f8e10ff */
[----:B------:R4:W-:Y:S04]  /*7300*/  @P2 STS [R53], R30 ;  /* 0x0000001e35002388 */ /* 0x0009e80000000800 */
[----:B------:R4:W-:Y:S04]  /*7310*/  @P3 STS [R22], R31 ;  /* 0x0000001f16003388 */ /* 0x0009e80000000800 */
[----:B------:R4:W-:Y:S04]  /*7320*/  @P4 STS [R57], R32 ;  /* 0x0000002039004388 */ /* 0x0009e80000000800 */
[----:B------:R4:W-:Y:S01]  /*7330*/  @P5 STS [R24], R33 ;  /* 0x0000002118005388 */ /* 0x0009e20000000800 */
[----:B------:R-:W-:Y:S06]  /*7340*/  BAR.SYNC.DEFER_BLOCKING 0x0 ;  /* 0x0000000000007b1d */ /* 0x000fec0000010000 */
[----:B0-----:R-:W-:Y:S05]  /*7350*/  @P0 BRA `(.L_x_710) ;  /* 0x0000000400840947 */ /* 0x001fea0003800000 */
[----:B------:R-:W-:Y:S01]  /*7360*/  IADD3 R5, PT, PT, R7, R5, R6 ;  /* 0x0000000507057210 */ /* 0x000fe20007ffe006 */
[----:B------:R-:W-:Y:S03]  /*7370*/  BSSY.RECONVERGENT B2, `(.L_x_712) ;  /* 0x0000026000027945 */ /* 0x000fe60003800200 */
[----:B------:R-:W-:-:S04]  /*7380*/  IADD3 R5, PT, PT, R9, R5, R8 ;  /* 0x0000000509057210 */ /* 0x000fc80007ffe008 */
[----:B------:R-:W-:-:S04]  /*7390*/  IADD3 R5, PT, PT, R11, R5, R10 ;  /* 0x000000050b057210 */ /* 0x000fc80007ffe00a */
[----:B------:R-:W-:-:S04]  /*73a0*/  IADD3 R5, PT, PT, R13, R5, R12 ;  /* 0x000000050d057210 */ /* 0x000fc80007ffe00c */
[----:B------:R-:W-:-:S04]  /*73b0*/  IADD3 R5, PT, PT, R15, R5, R14 ;  /* 0x000000050f057210 */ /* 0x000fc80007ffe00e */
[----:B------:R-:W-:-:S04]  /*73c0*/  IADD3 R5, PT, PT, R17, R5, R16 ;  /* 0x0000000511057210 */ /* 0x000fc80007ffe010 */
[----:B------:R-:W-:-:S04]  /*73d0*/  IADD3 R5, PT, PT, R19, R5, R18 ;  /* 0x0000000513057210 */ /* 0x000fc80007ffe012 */
[----:B------:R-:W-:-:S04]  /*73e0*/  IADD3 R4, PT, PT, R5, UR10, R4 ;  /* 0x0000000a05047c10 */ /* 0x000fc8000fffe004 */
[----:B------:R-:W-:-:S04]  /*73f0*/  IADD3 R10, PT, PT, R4, -0x1c01, -R3 ;  /* 0xffffe3ff040a7810 */ /* 0x000fc80007ffe803 */
[----:B----4-:R-:W-:-:S04]  /*7400*/  LOP3.LUT R0, R10, 0x600, RZ, 0xc0, !PT ;  /* 0x000006000a007812 */ /* 0x010fc800078ec0ff */
[----:B------:R-:W-:-:S13]  /*7410*/  ISETP.NE.AND P0, PT, R0, 0x600, PT ;  /* 0x000006000000780c */ /* 0x000fda0003f05270 */
[----:B------:R-:W-:Y:S05]  /*7420*/  @!P0 BRA `(.L_x_713) ;  /* 0x0000000000688947 */ /* 0x000fea0003800000 */
[----:B------:R-:W-:Y:S01]  /*7430*/  LEA.HI R0, R10, 0x1, RZ, 0x17 ;  /* 0x000000010a007811 */ /* 0x000fe200078fb8ff */
[----:B------:R-:W-:Y:S01]  /*7440*/  BSSY.RECONVERGENT B3, `(.L_x_714) ;  /* 0x0000017000037945 */ /* 0x000fe20003800200 */
[----:B------:R-:W-:Y:S01]  /*7450*/  ISETP.NE.AND P2, PT, RZ, UR11, PT ;  /* 0x0000000bff007c0c */ /* 0x000fe2000bf45270 */
[----:B------:R-:W-:Y:S01]  /*7460*/  IMAD.MOV.U32 R9, RZ, RZ, R3 ;  /* 0x000000ffff097224 */ /* 0x000fe200078e0003 */
[----:B------:R-:W-:Y:S01]  /*7470*/  LOP3.LUT R0, R0, 0x3, RZ, 0xc0, !PT ;  /* 0x0000000300007812 */ /* 0x000fe200078ec0ff */
[----:B------:R-:W-:Y:S01]  /*7480*/  IMAD.MOV.U32 R11, RZ, RZ, RZ ;  /* 0x000000ffff0b7224 */ /* 0x000fe200078e00ff */
[----:B------:R-:W-:-:S03]  /*7490*/  LEA R6, R3, UR5, 0x2 ;  /* 0x0000000503067c11 */ /* 0x000fc6000f8e10ff */
[----:B------:R-:W-:-:S07]  /*74a0*/  IMAD.MOV R0, RZ, RZ, -R0 ;  /* 0x000000ffff007224 */ /* 0x000fce00078e0a00 */
.L_x_715:
[----:B0-----:R-:W0:Y:S01]  /*74b0*/  @!P2 LDC.64 R4, c[0x0][0x3d0] ;  /* 0x0000f400ff04ab82 */ /* 0x001e220000000a00 */
[----:B------:R-:W-:Y:S01]  /*74c0*/  CS2R R2, SRZ ;  /* 0x0000000000027805 */ /* 0x000fe2000001ff00 */
[----:B------:R1:W2:Y:S05]  /*74d0*/  LDS R7, [R6] ;  /* 0x0000000006077984 */ /* 0x0002aa0000000800 */
[----:B0-----:R-:W3:Y:S01]  /*74e0*/  @!P2 LDG.E.64 R2, desc[UR8][R4.64] ;  /* 0x000000080402a981 */ /* 0x001ee2000c1e1b00 */
[----:B------:R-:W-:Y:S02]  /*74f0*/  VIADD R0, R0, 0x1 ;  /* 0x0000000100007836 */ /* 0x000fe40000000000 */
[----:B-1----:R-:W-:Y:S01]  /*7500*/  VIADD R6, R6, 0x800 ;  /* 0x0000080006067836 */ /* 0x002fe20000000000 */
[----:B---3--:R-:W-:-:S05]  /*7510*/  IADD3 R8, P0, PT, R9, R2, RZ ;  /* 0x0000000209087210 */ /* 0x008fca0007f1e0ff */
[----:B------:R-:W-:Y:S01]  /*7520*/  IMAD.X R3, R11, 0x1, R3, P0 ;  /* 0x000000010b037824 */ /* 0x000fe200000e0603 */
[----:B------:R-:W-:-:S04]  /*7530*/  LEA R2, P0, R8, UR12, 0x2 ;  /* 0x0000000c08027c11 */ /* 0x000fc8000f8010ff */
[----:B------:R-:W-:Y:S02]  /*7540*/  LEA.HI.X R3, R8, UR13, R3, 0x2, P0 ;  /* 0x0000000d08037c11 */ /* 0x000fe400080f1403 */
[----:B------:R-:W-:Y:S02]  /*7550*/  ISETP.NE.AND P0, PT, R0, RZ, PT ;  /* 0x000000ff0000720c */ /* 0x000fe40003f05270 */
[----:B------:R-:W-:Y:S01]  /*7560*/  IADD3 R8, P1, PT, R9, 0x200, RZ ;  /* 0x0000020009087810 */ /* 0x000fe20007f3e0ff */
[----:B--2---:R0:W-:Y:S04]  /*7570*/  STG.E desc[UR8][R2.64], R7 ;  /* 0x0000000702007986 */ /* 0x0041e8000c101908 */
[----:B------:R-:W-:Y:S02]  /*7580*/  IMAD.MOV.U32 R9, RZ, RZ, R8 ;  /* 0x000000ffff097224 */ /* 0x000fe400078e0008 */
[----:B------:R-:W-:-:S04]  /*7590*/  IMAD.X R11, RZ, RZ, R11, P1 ;  /* 0x000000ffff0b7224 */ /* 0x000fc800008e060b */
[----:B------:R-:W-:Y:S05]  /*75a0*/  @P0 BRA `(.L_x_715) ;  /* 0xfffffffc00c00947 */ /* 0x000fea000383ffff */
[----:B------:R-:W-:Y:S05]  /*75b0*/  BSYNC.RECONVERGENT B3 ;  /* 0x0000000000037941 */ /* 0x000fea0003800200 */
.L_x_714:
[----:B0-----:R-:W-:-:S07]  /*75c0*/  IMAD.MOV.U32 R3, RZ, RZ, R8 ;  /* 0x000000ffff037224 */ /* 0x001fce00078e0008 */
.L_x_713:
[----:B------:R-:W-:Y:S05]  /*75d0*/  BSYNC.RECONVERGENT B2 ;  /* 0x0000000000027941 */ /* 0x000fea0003800200 */
.L_x_712:
[----:B------:R-:W-:-:S13]  /*75e0*/  ISETP.GE.U32.AND P0, PT, R10, 0x600, PT ;  /* 0x000006000a00780c */ /* 0x000fda0003f06070 */
[----:B------:R-:W-:Y:S05]  /*75f0*/  @!P0 BRA `(.L_x_710) ;  /* 0x0000000000dc8947 */ /* 0x000fea0003800000 */
[----:B------:R-:W0:Y:S01]  /*7600*/  S2UR UR6, SR_CgaCtaId ;  /* 0x00000000000679c3 */ /* 0x000e220000008800 */
[----:B------:R-:W-:Y:S01]  /*7610*/  UMOV UR4, 0x400 ;  /* 0x0000040000047882 */ /* 0x000fe20000000000 */
[----:B------:R-:W-:Y:S02]  /*7620*/  UISETP.NE.AND UP0, UPT, UR11, URZ, UPT ;  /* 0x000000ff0b00728c */ /* 0x000fe4000bf05270 */
[----:B------:R-:W-:Y:S01]  /*7630*/  ISETP.NE.AND P0, PT, RZ, UR11, PT ;  /* 0x0000000bff007c0c */ /* 0x000fe2000bf05270 */
[----:B------:R-:W-:Y:S02]  /*7640*/  IMAD.MOV.U32 R21, RZ, RZ, RZ ;  /* 0x000000ffff157224 */ /* 0x000fe400078e00ff */
[----:B------:R-:W-:Y:S01]  /*7650*/  IMAD.MOV.U32 R23, RZ, RZ, RZ ;  /* 0x000000ffff177224 */ /* 0x000fe200078e00ff */
[----:B------:R-:W1:Y:S01]  /*7660*/  LDC.64 R4, c[0x0][0x390] ;  /* 0x0000e400ff047b82 */ /* 0x000e620000000a00 */
[----:B------:R-:W-:Y:S01]  /*7670*/  PLOP3.LUT P1, PT, PT, PT, UP0, 0x80, 0x8 ;  /* 0x000000000008781c */ /* 0x000fe20003f2f008 */
[----:B0-----:R-:W-:-:S06]  /*7680*/  ULEA UR4, UR6, UR4, 0x18 ;  /* 0x0000000406047291 */ /* 0x001fcc000f8ec0ff */
[C---:B------:R-:W-:Y:S01]  /*7690*/  LEA R0, R3.reuse, UR4, 0x2 ;  /* 0x0000000403007c11 */ /* 0x040fe2000f8e10ff */
[----:B-1----:R-:W-:-:S04]  /*76a0*/  IMAD.WIDE.U32 R4, R3, 0x4, R4 ;  /* 0x0000000403047825 */ /* 0x002fc800078e0004 */
[----:B------:R-:W-:-:S07]  /*76b0*/  VIADD R0, R0, 0x1000 ;  /* 0x0000100000007836 */ /* 0x000fce0000000000 */
.L_x_716:
        /* <DEDUP_REMOVED lines=43> */
.L_x_710:
[----:B------:R-:W-:Y:S05]  /*7970*/  BSYNC.RECONVERGENT B0 ;  /* 0x0000000000007941 */ /* 0x000fea0003800200 */
.L_x_669:
[----:B------:R-:W-:Y:S05]  /*7980*/  BRA `(.L_x_717) ;  /* 0x0000003000a07947 */ /* 0x000fea0003800000 */
.L_x_668:
        /* <DEDUP_REMOVED lines=9> */
[----:B0-----:R-:W-:-:S04]  /*7a20*/  IMAD R13, R33, 0xe, RZ ;  /* 0x0000000e210d7824 */ /* 0x001fc800078e02ff */
[C---:B------:R-:W-:Y:S01]  /*7a30*/  VIADD R46, R13.reuse, 0x1 ;  /* 0x000000010d2e7836 */ /* 0x040fe20000000000 */
[C---:B------:R-:W-:Y:S01]  /*7a40*/  IADD3 R5, P0, P1, R13.reuse, UR7, R2 ;  /* 0x000000070d057c10 */ /* 0x040fe2000f91e002 */
[C---:B------:R-:W-:Y:S02]  /*7a50*/  VIADD R47, R13.reuse, 0x2 ;  /* 0x000000020d2f7836 */ /* 0x040fe40000000000 */
[C---:B------:R-:W-:Y:S01]  /*7a60*/  VIADD R48, R13.reuse, 0x3 ;  /* 0x000000030d307836 */ /* 0x040fe20000000000 */
[----:B------:R-:W-:Y:S01]  /*7a70*/  IADD3.X R28, PT, PT, RZ, UR5, R3, P0, P1 ;  /* 0x00000005ff1c7c10 */ /* 0x000fe200087e2403 */
        /* <DEDUP_REMOVED lines=20> */
[----:B------:R-:W0:Y:S01]  /*7bc0*/  LDCU UR5, c[0x0][0x3a8] ;  /* 0x00007500ff0577ac */ /* 0x000e220008000800 */
        /* <DEDUP_REMOVED lines=21> */
[----:B------:R-:W5:Y:S01]  /*7d20*/  @!P6 LDG.E R14, desc[UR8][R2.64+0x34] ;  /* 0x00003408020ee981 */ /* 0x000f62000c1e1900 */
[----:B------:R-:W-:Y:S01]  /*7d30*/  BAR.SYNC.DEFER_BLOCKING 0x0 ;  /* 0x0000000000007b1d */ /* 0x000fe20000010000 */
[----:B------:R-:W-:-:S02]  /*7d40*/  P2R R44, PR, RZ, 0x2 ;  /* 0x00000002ff2c7803 */ /* 0x000fc40000000000 */
[----:B------:R-:W-:Y:S02]  /*7d50*/  ISETP.GE.AND P1, PT, R13, UR4, PT ;  /* 0x000000040d007c0c */ /* 0x000fe4000bf26270 */
[----:B------:R-:W-:Y:S02]  /*7d60*/  P2R R43, PR, RZ, 0x4 ;  /* 0x00000004ff2b7803 */ /* 0x000fe40000000000 */
[----:B------:R-:W-:Y:S02]  /*7d70*/  ISETP.GE.AND P2, PT, R46, UR4, PT ;  /* 0x000000042e007c0c */ /* 0x000fe4000bf46270 */
[----:B------:R-:W-:Y:S02]  /*7d80*/  P2R R45, PR, RZ, 0x1 ;  /* 0x00000001ff2d7803 */ /* 0x000fe40000000000 */
[----:B------:R-:W-:Y:S02]  /*7d90*/  ISETP.GE.AND P0, PT, R47, UR4, PT ;  /* 0x000000042f007c0c */ /* 0x000fe4000bf06270 */
[----:B------:R-:W-:-:S03]  /*7da0*/  P2R R42, PR, RZ, 0x8 ;  /* 0x00000008ff2a7803 */ /* 0x000fc60000000000 */
[----:B------:R-:W0:Y:S01]  /*7db0*/  @!P1 LDG.E R10, desc[UR8][R4.64] ;  /* 0x00000008040a9981 */ /* 0x000e22000c1e1900 */
[----:B------:R-:W-:-:S03]  /*7dc0*/  ISETP.GE.AND P3, PT, R48, UR4, PT ;  /* 0x0000000430007c0c */ /* 0x000fc6000bf66270 */
[----:B------:R-:W2:Y:S01]  /*7dd0*/  @!P2 LDG.E R11, desc[UR8][R4.64+0x4] ;  /* 0x00000408040ba981 */ /* 0x000ea2000c1e1900 */
[----:B------:R-:W-:-:S03]  /*7de0*/  ISETP.GE.AND P2, PT, R49, UR4, PT ;  /* 0x0000000431007c0c */ /* 0x000fc6000bf46270 */
[----:B------:R-:W3:Y:S01]  /*7df0*/  @!P0 LDG.E R12, desc[UR8][R4.64+0x8] ;  /* 0x00000808040c8981 */ /* 0x000ee2000c1e1900 */
[----:B------:R-:W-:-:S03]  /*7e00*/  ISETP.GE.AND P1, PT, R50, UR4, PT ;  /* 0x0000000432007c0c */ /* 0x000fc6000bf26270 */
[----:B------:R-:W4:Y:S04]  /*7e10*/  @!P4 LDG.E R17, desc[UR8][R4.64+0x2c] ;  /* 0x00002c080411c981 */ /* 0x000f28000c1e1900 */
        /* <DEDUP_REMOVED lines=8> */
[----:B------:R1:W4:Y:S01]  /*7ea0*/  @!P6 LDG.E R16, desc[UR8][R4.64+0x34] ;  /* 0x000034080410e981 */ /* 0x000322000c1e1900 */
[----:B------:R-:W-:-:S09]  /*7eb0*/  ISETP.NE.AND P2, PT, R43, RZ, PT ;  /* 0x000000ff2b00720c */ /* 0x000fd20003f45270 */
[----:B------:R-:W4:Y:S01]  /*7ec0*/  @!P0 LDG.E R6, desc[UR8][R4.64+0x1c] ;  /* 0x00001c0804068981 */ /* 0x000f22000c1e1900 */
[----:B------:R-:W-:-:S03]  /*7ed0*/  ISETP.NE.AND P3, PT, R42, RZ, PT ;  /* 0x000000ff2a00720c */ /* 0x000fc60003f65270 */
[----:B------:R-:W4:Y:S04]  /*7ee0*/  @!P1 LDG.E R20, desc[UR8][R4.64+0x20] ;  /* 0x0000200804149981 */ /* 0x000f28000c1e1900 */
[----:B------:R-:W4:Y:S06]  /*7ef0*/  @!P2 LDG.E R19, desc[UR8][R4.64+0x24] ;  /* 0x000024080413a981 */ /* 0x000f2c000c1e1900 */
[----:B------:R-:W4:Y:S01]  /*7f00*/  @!P3 LDG.E R18, desc[UR8][R4.64+0x28] ;  /* 0x000028080412b981 */ /* 0x000f22000c1e1900 */
[----:B------:R-:W-:Y:S01]  /*7f10*/  LOP3.LUT R34, R34, 0xfffffffe, RZ, 0xc0, !PT ;  /* 0xfffffffe22227812 */ /* 0x000fe200078ec0ff */
[----:B------:R-:W1:Y:S01]  /*7f20*/  S2R R42, SR_LANEID ;  /* 0x00000000002a7919 */ /* 0x000e620000000000 */
[----:B------:R-:W1:Y:S08]  /*7f30*/  S2UR UR6, SR_CgaCtaId ;  /* 0x00000000000679c3 */ /* 0x000e700000008800 */
[----:B------:R-:W-:Y:S01]  /*7f40*/  BAR.SYNC.DEFER_BLOCKING 0x0 ;  /* 0x0000000000007b1d */ /* 0x000fe20000010000 */
[----:B0-----:R-:W-:-:S04]  /*7f50*/  ISETP.NE.AND P0, PT, R10, UR5, PT ;  /* 0x000000050a007c0c */ /* 0x001fc8000bf05270 */
[----:B------:R-:W-:Y:S02]  /*7f60*/  ISETP.GE.OR P2, PT, R13, UR4, P0 ;  /* 0x000000040d007c0c */ /* 0x000fe40008746670 */
[----:B--2---:R-:W-:-:S04]  /*7f70*/  ISETP.NE.AND P1, PT, R11, UR5, PT ;  /* 0x000000050b007c0c */ /* 0x004fc8000bf25270 */
[----:B------:R-:W-:Y:S02]  /*7f80*/  ISETP.GE.OR P3, PT, R46, UR4, P1 ;  /* 0x000000042e007c0c */ /* 0x000fe40008f66670 */
[----:B---3--:R-:W-:Y:S02]  /*7f90*/  ISETP.NE.AND P0, PT, R12, UR5, PT ;  /* 0x000000050c007c0c */ /* 0x008fe4000bf05270 */
[----:B------:R-:W-:-:S03]  /*7fa0*/  SEL R13, RZ, 0x1, !P2 ;  /* 0x00000001ff0d7807 */ /* 0x000fc60005000000 */
[----:B------:R-:W-:Y:S02]  /*7fb0*/  @P2 LOP3.LUT R34, R34, 0x1, RZ, 0xfc, !PT ;  /* 0x0000000122222812 */ /* 0x000fe400078efcff */
[----:B------:R-:W-:Y:S02]  /*7fc0*/  ISETP.GE.OR P2, PT, R47, UR4, P0 ;  /* 0x000000042f007c0c */ /* 0x000fe40008746670 */
[----:B------:R-:W-:Y:S02]  /*7fd0*/  LOP3.LUT R34, R34, 0xfffffffd, RZ, 0xc0, !PT ;  /* 0xfffffffd22227812 */ /* 0x000fe400078ec0ff */
[----:B----4-:R-:W-:Y:S02]  /*7fe0*/  ISETP.NE.AND P0, PT, R21, UR5, PT ;  /* 0x0000000515007c0c */ /* 0x010fe4000bf05270 */
[----:B------:R-:W-:Y:S01]  /*7ff0*/  @P3 LOP3.LUT R34, R34, 0x2, RZ, 0xfc, !PT ;  /* 0x0000000222223812 */ /* 0x000fe200078efcff */
[----:B------:R-:W-:Y:S01]  /*8000*/  VIADD R12, R13, 0x1 ;  /* 0x000000010d0c7836 */ /* 0x000fe20000000000 */
[----:B------:R-:W-:Y:S01]  /*8010*/  ISETP.GE.OR P1, PT, R48, UR4, P0 ;  /* 0x0000000430007c0c */ /* 0x000fe20008726670 */
[----:B------:R-:W-:Y:S01]  /*8020*/  @!P3 IMAD.MOV R12, RZ, RZ, R13 ;  /* 0x000000ffff0cb224 */ /* 0x000fe200078e020d */
[----:B------:R-:W-:-:S02]  /*8030*/  LOP3.LUT R34, R34, 0xfffffffb, RZ, 0xc0, !PT ;  /* 0xfffffffb22227812 */ /* 0x000fc400078ec0ff */
        /* <DEDUP_REMOVED lines=37> */
[----:B-1----:R-:W-:Y:S01]  /*8290*/  VIADD R5, R6, 0x1 ;  /* 0x0000000106057836 */ /* 0x002fe20000000000 */
[----:B------:R-:W-:Y:S01]  /*82a0*/  ISETP.NE.AND P3, PT, R17, UR5, PT ;  /* 0x0000000511007c0c */ /* 0x000fe2000bf65270 */
[----:B------:R-:W-:Y:S01]  /*82b0*/  @!P0 IMAD.MOV R5, RZ, RZ, R6 ;  /* 0x000000ffff058224 */ /* 0x000fe200078e0206 */
[----:B------:R-:W-:Y:S02]  /*82c0*/  ISETP.NE.AND P4, PT, R0, UR5, PT ;  /* 0x0000000500007c0c */ /* 0x000fe4000bf85270 */
[----:B------:R-:W-:Y:S01]  /*82d0*/  ISETP.GE.OR P3, PT, R30, UR4, P3 ;  /* 0x000000041e007c0c */ /* 0x000fe20009f66670 */
[----:B------:R-:W-:Y:S01]  /*82e0*/  VIADD R4, R5, 0x1 ;  /* 0x0000000105047836 */ /* 0x000fe20000000000 */
[----:B------:R-:W-:-:S03]  /*82f0*/  ISETP.GE.OR P4, PT, R28, UR4, P4 ;  /* 0x000000041c007c0c */ /* 0x000fc6000a786670 */
[----:B------:R-:W-:Y:S01]  /*8300*/  @!P1 IMAD.MOV R4, RZ, RZ, R5 ;  /* 0x000000ffff049224 */ /* 0x000fe200078e0205 */
[----:B------:R-:W-:-:S03]  /*8310*/  ISETP.NE.AND P5, PT, R16, UR5, PT ;  /* 0x0000000510007c0c */ /* 0x000fc6000bfa5270 */
[----:B------:R-:W-:Y:S02]  /*8320*/  VIADD R3, R4, 0x1 ;  /* 0x0000000104037836 */ /* 0x000fe40000000000 */
[----:B------:R-:W-:Y:S01]  /*8330*/  @!P2 IMAD.MOV R3, RZ, RZ, R4 ;  /* 0x000000ffff03a224 */ /* 0x000fe200078e0204 */
[----:B------:R-:W-:-:S03]  /*8340*/  ISETP.GE.OR P5, PT, R29, UR4, P5 ;  /* 0x000000041d007c0c */ /* 0x000fc6000afa6670 */
[----:B------:R-:W-:Y:S02]  /*8350*/  VIADD R2, R3, 0x1 ;  /* 0x0000000103027836 */ /* 0x000fe40000000000 */
[----:B------:R-:W-:-:S04]  /*8360*/  @!P3 IMAD.MOV R2, RZ, RZ, R3 ;  /* 0x000000ffff02b224 */ /* 0x000fc800078e0203 */
[----:B------:R-:W-:Y:S02]  /*8370*/  VIADD R0, R2, 0x1 ;  /* 0x0000000102007836 */ /* 0x000fe40000000000 */
        /* <DEDUP_REMOVED lines=11> */
[----:B------:R-:W0:Y:S01]  /*8430*/  SHFL.UP P6, R28, R19, 0x10, RZ ;  /* 0x06000000131c7989 */ /* 0x000e2200000c00ff */
[----:B------:R-:W-:Y:S02]  /*8440*/  UMOV UR5, 0x400 ;  /* 0x0000040000057882 */ /* 0x000fe40000000000 */
[----:B------:R-:W-:Y:S01]  /*8450*/  ULEA UR5, UR6, UR5, 0x18 ;  /* 0x0000000506057291 */ /* 0x000fe2000f8ec0ff */
[----:B------:R-:W-:Y:S01]  /*8460*/  SHF.R.U32.HI R20, RZ, 0x5, R33 ;  /* 0x00000005ff147819 */ /* 0x000fe20000011621 */
[----:B0-----:R-:W-:Y:S01]  /*8470*/  @P6 IMAD.IADD R28, R19, 0x1, R28 ;  /* 0x00000001131c6824 */ /* 0x001fe200078e021c */
[----:B------:R-:W-:-:S13]  /*8480*/  ISETP.NE.AND P6, PT, R42, 0x1f, PT ;  /* 0x0000001f2a00780c */ /* 0x000fda0003fc5270 */
[----:B------:R-:W-:-:S05]  /*8490*/  @!P6 LEA R29, R20, UR5, 0x2 ;  /* 0x00000005141dec11 */ /* 0x000fca000f8e10ff */
[----:B------:R-:W-:Y:S01]  /*84a0*/  @!P6 STS [R29], R28 ;  /* 0x0000001c1d00e388 */ /* 0x000fe20000000800 */
[----:B------:R-:W-:Y:S06]  /*84b0*/  BAR.SYNC.DEFER_BLOCKING 0x0 ;  /* 0x0000000000007b1d */ /* 0x000fec0000010000 */
[----:B------:R-:W0:Y:S01]  /*84c0*/  LDS.128 R16, [UR5] ;  /* 0x00000005ff107984 */ /* 0x000e220008000c00 */
[----:B------:R-:W-:Y:S01]  /*84d0*/  IMAD.IADD R41, R28, 0x1, -R41 ;  /* 0x000000011c297824 */ /* 0x000fe200078e0a29 */
[----:B------:R-:W-:-:S04]  /*84e0*/  ISETP.NE.AND P6, PT, R42, RZ, PT ;  /* 0x000000ff2a00720c */ /* 0x000fc80003fc5270 */
[----:B------:R-:W-:Y:S02]  /*84f0*/  SEL R21, R41, RZ, P6 ;  /* 0x000000ff29157207 */ /* 0x000fe40003000000 */
[----:B------:R-:W-:Y:S01]  /*8500*/  ISETP.NE.AND P6, PT, R20, 0x2, PT ;  /* 0x000000021400780c */ /* 0x000fe20003fc5270 */
[----:B0-----:R-:W-:-:S04]  /*8510*/  IMAD.IADD R17, R16, 0x1, R17 ;  /* 0x0000000110117824 */ /* 0x001fc800078e0211 */
[----:B------:R-:W-:Y:S01]  /*8520*/  IMAD.IADD R18, R18, 0x1, R17 ;  /* 0x0000000112127824 */ /* 0x000fe200078e0211 */
[----:B------:R-:W-:Y:S02]  /*8530*/  SEL R16, R17, R16, !P6 ;  /* 0x0000001011107207 */ /* 0x000fe40007000000 */
[----:B------:R-:W-:Y:S01]  /*8540*/  ISETP.NE.AND P6, PT, R20, 0x3, PT ;  /* 0x000000031400780c */ /* 0x000fe20003fc5270 */
[----:B------:R-:W-:-:S03]  /*8550*/  IMAD.IADD R29, R19, 0x1, R18 ;  /* 0x00000001131d7824 */ /* 0x000fc600078e0212 */
[----:B------:R-:W-:Y:S02]  /*8560*/  SEL R16, R18, R16, !P6 ;  /* 0x0000001012107207 */ /* 0x000fe40007000000 */
[----:B------:R-:W-:-:S04]  /*8570*/  ISETP.NE.AND P6, PT, R20, 0x4, PT ;  /* 0x000000041400780c */ /* 0x000fc80003fc5270 */
[C---:B------:R-:W-:Y:S02]  /*8580*/  SEL R28, R29.reuse, R16, !P6 ;  /* 0x000000101d1c7207 */ /* 0x040fe40007000000 */
[----:B------:R-:W0:Y:S01]  /*8590*/  LDS.128 R16, [UR5+0x10] ;  /* 0x00001005ff107984 */ /* 0x000e220008000c00 */
[----:B------:R-:W-:Y:S01]  /*85a0*/  ISETP.NE.AND P6, PT, R20, 0x5, PT ;  /* 0x000000051400780c */ /* 0x000fe20003fc5270 */
[----:B0-----:R-:W-:-:S04]  /*85b0*/  IMAD.IADD R16, R29, 0x1, R16 ;  /* 0x000000011d107824 */ /* 0x001fc800078e0210 */
[----:B------:R-:W-:Y:S01]  /*85c0*/  IMAD.IADD R17, R17, 0x1, R16 ;  /* 0x0000000111117824 */ /* 0x000fe200078e0210 */
[----:B------:R-:W-:Y:S02]  /*85d0*/  SEL R28, R16, R28, !P6 ;  /* 0x0000001c101c7207 */ /* 0x000fe40007000000 */
[----:B------:R-:W-:Y:S01]  /*85e0*/  ISETP.NE.AND P6, PT, R20, 0x6, PT ;  /* 0x000000061400780c */ /* 0x000fe20003fc5270 */
[----:B------:R-:W-:-:S03]  /*85f0*/  IMAD.IADD R18, R18, 0x1, R17 ;  /* 0x0000000112127824 */ /* 0x000fc600078e0211 */
        /* <DEDUP_REMOVED lines=28> */
[----:B------:R-:W-:Y:S02]  /*87c0*/  SEL R28, R18, R28, !P6 ;  /* 0x0000001c121c7207 */ /* 0x000fe40007000000 */
[----:B------:R-:W-:-:S03]  /*87d0*/  ISETP.GE.U32.AND P6, PT, R33, 0x20, PT ;  /* 0x000000202100780c */ /* 0x000fc60003fc6070 */
[----:B------:R-:W-:-:S05]  /*87e0*/  IMAD.IADD R20, R28, 0x1, R21 ;  /* 0x000000011c147824 */ /* 0x000fca00078e0215 */
[----:B------:R-:W-:Y:S02]  /*87f0*/  SEL R41, R41, R20, !P6 ;  /* 0x0000001429297207 */ /* 0x000fe40007000000 */
[----:B------:R-:W-:Y:S01]  /*8800*/  ISETP.GT.U32.AND P6, PT, R33, 0x1f, PT ;  /* 0x0000001f2100780c */ /* 0x000fe20003fc4070 */
[----:B------:R-:W-:-:S12]  /*8810*/  IMAD.IADD R29, R19, 0x1, R18 ;  /* 0x00000001131d7824 */ /* 0x000fd800078e0212 */
[----:B------:R-:W-:Y:S05]  /*8820*/  @P6 BRA `(.L_x_718) ;  /* 0x0000000800b46947 */ /* 0x000fea0003800000 */
[----:B------:R-:W0:Y:S01]  /*8830*/  LDC.64 R20, c[0x0][0x3a0] ;  /* 0x0000e800ff147b82 */ /* 0x000e220000000a00 */
[----:B------:R-:W-:Y:S02]  /*8840*/  ISETP.NE.AND P6, PT, R33, RZ, PT ;  /* 0x000000ff2100720c */ /* 0x000fe40003fc5270 */
[----:B------:R-:W-:-:S11]  /*8850*/  LOP3.LUT R17, RZ, R33, RZ, 0x33, !PT ;  /* 0x00000021ff117212 */ /* 0x000fd600078e33ff */
[----:B------:R-:W-:Y:S01]  /*8860*/  @!P6 IMAD.MOV.U32 R28, RZ, RZ, 0x64 ;  /* 0x00000064ff1ce424 */ /* 0x000fe200078e00ff */
[----:B------:R-:W-:Y:S01]  /*8870*/  @!P6 STS [UR5+0x6c], R29 ;  /* 0x00006c1dff00e988 */ /* 0x000fe20008000805 */
[----:B0-----:R-:W-:-:S05]  /*8880*/  IMAD.WIDE R30, R38, 0x8, R20 ;  /* 0x00000008261e7825 */ /* 0x001fca00078e0214 */
[----:B------:R0:W-:Y:S01]  /*8890*/  @!P6 ST.E.64.STRONG.GPU desc[UR8][R30.64+0x100], R28 ;  /* 0x0001001c1e00e985 */ /* 0x0001e2000c10fb08 */
[----:B------:R-:W-:Y:S05]  /*88a0*/  NANOSLEEP 0x2a3 ;  /* 0x000002a30000795d */ /* 0x000fea0003800000 */
[----:B0-----:R-:W-:-:S04]  /*88b0*/  IMAD.IADD R28, R38, 0x1, R17 ;  /* 0x00000001261c7824 */ /* 0x001fc800078e0211 */
[----:B------:R-:W-:-:S05]  /*88c0*/  IMAD.WIDE R20, R28, 0x8, R20 ;  /* 0x000000081c147825 */ /* 0x000fca00078e0214 */
[----:B------:R-:W2:Y:S01]  /*88d0*/  LD.E.64.STRONG.GPU R16, desc[UR8][R20.64+0x100] ;  /* 0x0001000814107980 */ /* 0x000ea2000c10fb00 */
[----:B------:R-:W-:Y:S01]  /*88e0*/  UMOV UR6, 0xffffffff ;  /* 0xffffffff00067882 */ /* 0x000fe20000000000 */
[----:B--2---:R-:W-:Y:S02]  /*88f0*/  ISETP.NE.AND P6, PT, R16, 0x63, PT ;  /* 0x000000631000780c */ /* 0x004fe40003fc5270 */
[----:B------:R-:W-:Y:S11]  /*8900*/  BRA.DIV UR6, `(.L_x_719) ;  /* 0x0000002e06987947 */ /* 0x000ff6000b800000 */
[----:B------:R-:W-:-:S13]  /*8910*/  VOTE.ANY P6, !P6 ;  /* 0x0000000000ff7806 */ /* 0x000fda00070c0100 */
.L_x_811:
[----:B------:R-:W-:Y:S05]  /*8920*/  @!P6 BRA `(.L_x_720) ;  /* 0x000000000074e947 */ /* 0x000fea0003800000 */
[----:B------:R-:W-:-:S07]  /*8930*/  IMAD.MOV.U32 R19, RZ, RZ, 0x1a6 ;  /* 0x000001a6ff137424 */ /* 0x000fce00078e00ff */
.L_x_722:
[----:B------:R-:W-:Y:S02]  /*8940*/  VIADD R43, R19, 0x1 ;  /* 0x00000001132b7836 */ /* 0x000fe40000000000 */
[----:B------:R-:W-:Y:S02]  /*8950*/  IMAD R38, R38, 0x41a7, RZ ;  /* 0x000041a726267824 */ /* 0x000fe400078e02ff */
[----:B------:R-:W0:Y:S01]  /*8960*/  I2F.U32.RP R18, R43 ;  /* 0x0000002b00127306 */ /* 0x000e220000209000 */
[----:B------:R-:W-:Y:S02]  /*8970*/  IMAD.MOV R45, RZ, RZ, -R43 ;  /* 0x000000ffff2d7224 */ /* 0x000fe400078e0a2b */
[----:B------:R-:W-:-:S05]  /*8980*/  LOP3.LUT R38, R38, 0x7fffffff, RZ, 0xc0, !PT ;  /* 0x7fffffff26267812 */ /* 0x000fca00078ec0ff */
        /* <DEDUP_REMOVED lines=13> */
[----:B------:R-:W-:-:S13]  /*8a60*/  ISETP.NE.U32.AND P6, PT, R43, RZ, PT ;  /* 0x000000ff2b00720c */ /* 0x000fda0003fc5070 */
        /* <DEDUP_REMOVED lines=8> */
.L_x_814:
[----:B------:R-:W-:Y:S05]  /*8af0*/  @P6 BRA `(.L_x_722) ;  /* 0xfffffffc00906947 */ /* 0x000fea000383ffff */
.L_x_720:
[----:B------:R-:W-:Y:S01]  /*8b00*/  UMOV UR6, 0xffffffff ;  /* 0xffffffff00067882 */ /* 0x000fe20000000000 */
[----:B------:R-:W-:Y:S02]  /*8b10*/  ISETP.NE.AND P6, PT, R16, 0x65, PT ;  /* 0x000000651000780c */ /* 0x000fe40003fc5270 */
[----:B------:R-:W-:Y:S11]  /*8b20*/  BRA.DIV UR6, `(.L_x_723) ;  /* 0x0000002e06507947 */ /* 0x000ff6000b800000 */
[----:B------:R-:W0:Y:S01]  /*8b30*/  S2R R43, SR_GEMASK ;  /* 0x00000000002b7919 */ /* 0x000e220000003c00 */
[----:B------:R-:W-:Y:S01]  /*8b40*/  VOTE.ANY R18, PT, !P6 ;  /* 0x0000000000127806 */ /* 0x000fe200070e0100 */
[C---:B------:R-:W-:Y:S02]  /*8b50*/  VIADD R46, R42.reuse, 0x2 ;  /* 0x000000022a2e7836 */ /* 0x040fe40000000000 */
        /* <DEDUP_REMOVED lines=12> */
[----:B------:R-:W1:Y:S02]  /*8c20*/  SHFL.DOWN PT, R21, R44, 0x2, R51 ;  /* 0x084000002c157989 */ /* 0x000e6400000e0033 */
[----:B-1----:R-:W-:Y:S02]  /*8c30*/  SEL R21, R21, RZ, !P6 ;  /* 0x000000ff15157207 */ /* 0x002fe40007000000 */
[----:B------:R-:W-:-:S03]  /*8c40*/  ISETP.GT.AND P6, PT, R45, R51, PT ;  /* 0x000000332d00720c */ /* 0x000fc60003fc4270 */
[----:B------:R-:W-:Y:S02]  /*8c50*/  IMAD.IADD R48, R44, 0x1, R21 ;  /* 0x000000012c307824 */ /* 0x000fe400078e0215 */
[----:B------:R-:W-:-:S03]  /*8c60*/  VIADD R44, R42, 0x8 ;  /* 0x000000082a2c7836 */ /* 0x000fc60000000000 */
[----:B------:R-:W1:Y:S02]  /*8c70*/  SHFL.DOWN PT, R21, R48, 0x4, R51 ;  /* 0x0880000030157989 */ /* 0x000e6400000e0033 */
[----:B-1----:R-:W-:Y:S02]  /*8c80*/  SEL R21, R21, RZ, !P6 ;  /* 0x000000ff15157207 */ /* 0x002fe40007000000 */
[----:B------:R-:W-:-:S03]  /*8c90*/  ISETP.GT.AND P6, PT, R44, R51, PT ;  /* 0x000000332c00720c */ /* 0x000fc60003fc4270 */
[----:B------:R-:W-:-:S05]  /*8ca0*/  IMAD.IADD R52, R48, 0x1, R21 ;  /* 0x0000000130347824 */ /* 0x000fca00078e0215 */
[----:B------:R-:W1:Y:S02]  /*8cb0*/  SHFL.DOWN PT, R21, R52, 0x8, R51 ;  /* 0x0900000034157989 */ /* 0x000e6400000e0033 */
[----:B-1----:R-:W-:Y:S02]  /*8cc0*/  SEL R21, R21, RZ, !P6 ;  /* 0x000000ff15157207 */ /* 0x002fe40007000000 */
[----:B0-----:R-:W-:-:S03]  /*8cd0*/  IADD3 R47, P6, PT, R18, 0x100, RZ ;  /* 0x00000100122f7810 */ /* 0x001fc60007fde0ff */
[----:B------:R-:W-:Y:S02]  /*8ce0*/  IMAD.IADD R54, R52, 0x1, R21 ;  /* 0x0000000134367824 */ /* 0x000fe400078e0215 */
[----:B------:R-:W-:Y:S01]  /*8cf0*/  IMAD.X R50, RZ, RZ, R19, P6 ;  /* 0x000000ffff327224 */ /* 0x000fe200030e0613 */
[----:B------:R-:W-:Y:S02]  /*8d00*/  ISETP.GT.AND P6, PT, R49, R51, PT ;  /* 0x000000333100720c */ /* 0x000fe40003fc4270 */
[----:B------:R-:W0:Y:S02]  /*8d10*/  SHFL.DOWN PT, R21, R54, 0x10, R51 ;  /* 0x0a00000036157989 */ /* 0x000e2400000e0033 */
[----:B0-----:R-:W-:Y:S02]  /*8d20*/  SEL R21, R21, RZ, !P6 ;  /* 0x000000ff15157207 */ /* 0x001fe40007000000 */
[----:B------:R-:W-:-:S03]  /*8d30*/  ISETP.NE.AND P6, PT, R16, 0x65, PT ;  /* 0x000000651000780c */ /* 0x000fc60003fc5270 */
[----:B------:R-:W-:-:S10]  /*8d40*/  IMAD.IADD R48, R54, 0x1, R21 ;  /* 0x0000000136307824 */ /* 0x000fd400078e0215 */
[----:B------:R-:W-:-:S13]  /*8d50*/  VOTE.ALL P6, P6 ;  /* 0x0000000000ff7806 */ /* 0x000fda00030c0000 */
.L_x_823:
[----:B------:R-:W-:Y:S05]  /*8d60*/  @!P6 BRA `(.L_x_724) ;  /* 0x000000040024e947 */ /* 0x000fea0003800000 */
[----:B------:R-:W-:-:S07]  /*8d70*/  IMAD.MOV.U32 R51, RZ, RZ, 0x1a6 ;  /* 0x000001a6ff337424 */ /* 0x000fce00078e00ff */
.L_x_730:
        /* <DEDUP_REMOVED lines=10> */
.L_x_826:
[----:B------:R-:W-:Y:S05]  /*8e20*/  @!P6 BRA `(.L_x_726) ;  /* 0x000000000074e947 */ /* 0x000fea0003800000 */
[----:B------:R-:W-:-:S07]  /*8e30*/  IMAD.MOV.U32 R19, RZ, RZ, R51 ;  /* 0x000000ffff137224 */ /* 0x000fce00078e0033 */
.L_x_728:
        /* <DEDUP_REMOVED lines=27> */
.L_x_829:
[----:B------:R-:W-:Y:S05]  /*8ff0*/  @P6 BRA `(.L_x_728) ;  /* 0xfffffffc00906947 */ /* 0x000fea000383ffff */
.L_x_726:
[----:B------:R-:W-:Y:S01]  /*9000*/  UMOV UR6, 0xffffffff ;  /* 0xffffffff00067882 */ /* 0x000fe20000000000 */
[----:B------:R-:W-:Y:S02]  /*9010*/  ISETP.NE.AND P6, PT, R16, 0x65, PT ;  /* 0x000000651000780c */ /* 0x000fe40003fc5270 */
[----:B------:R-:W-:Y:S11]  /*9020*/  BRA.DIV UR6, `(.L_x_729) ;  /* 0x0000002e065c7947 */ /* 0x000ff6000b800000 */
[----:B------:R-:W-:Y:S01]  /*9030*/  VOTE.ANY R18, PT, !P6 ;  /* 0x0000000000127806 */ /* 0x000fe200070e0100 */
[----:B------:R-:W-:-:S03]  /*9040*/  VIADD R28, R28, 0xffffffe0 ;  /* 0xffffffe01c1c7836 */ /* 0x000fc60000000000 */
[----:B------:R-:W-:-:S05]  /*9050*/  LOP3.LUT R18, R18, 0x80000000, R43, 0xec, !PT ;  /* 0x8000000012127812 */ /* 0x000fca00078eec2b */
[----:B------:R-:W-:-:S05]  /*9060*/  VIADD R19, R18, 0xffffffff ;  /* 0xffffffff12137836 */ /* 0x000fca0000000000 */
[----:B------:R-:W-:-:S06]  /*9070*/  LOP3.LUT R19, R18, R19, RZ, 0xc, !PT ;  /* 0x0000001312137212 */ /* 0x000fcc00078e0cff */
        /* <DEDUP_REMOVED lines=20> */
[----:B------:R-:W-:Y:S02]  /*91c0*/  ISETP.NE.AND P6, PT, R16, 0x65, PT ;  /* 0x000000651000780c */ /* 0x000fe40003fc5270 */
[----:B------:R-:W-:-:S11]  /*91d0*/  IADD3 R48, PT, PT, R53, R21, R48 ;  /* 0x0000001535307210 */ /* 0x000fd60007ffe030 */
[----:B------:R-:W-:-:S13]  /*91e0*/  VOTE.ALL P6, P6 ;  /* 0x0000000000ff7806 */ /* 0x000fda00030c0000 */
.L_x_838:
[----:B------:R-:W-:Y:S05]  /*91f0*/  @P6 BRA `(.L_x_730) ;  /* 0xfffffff800e06947 */ /* 0x000fea000383ffff */
.L_x_724:
[----:B------:R-:W-:Y:S01]  /*9200*/  ISETP.NE.AND P6, PT, R33, RZ, PT ;  /* 0x000000ff2100720c */ /* 0x000fe20003fc5270 */
[----:B------:R-:W-:-:S12]  /*9210*/  IMAD.MOV.U32 R20, RZ, RZ, R41 ;  /* 0x000000ffff147224 */ /* 0x000fd800078e0029 */
[----:B------:R-:W0:Y:S01]  /*9220*/  @!P6 S2R R17, SR_CgaCtaId ;  /* 0x000000000011e919 */ /* 0x000e220000008800 */
[----:B------:R-:W-:Y:S01]  /*9230*/  @!P6 MOV R16, 0x400 ;  /* 0x000004000010e802 */ /* 0x000fe20000000f00 */
[----:B------:R-:W-:Y:S02]  /*9240*/  @!P6 IMAD.IADD R29, R29, 0x1, R48 ;  /* 0x000000011d1de824 */ /* 0x000fe400078e0230 */
[----:B------:R-:W-:-:S05]  /*9250*/  @!P6 IMAD.MOV.U32 R28, RZ, RZ, 0x65 ;  /* 0x00000065ff1ce424 */ /* 0x000fca00078e00ff */
[----:B------:R1:W-:Y:S01]  /*9260*/  @!P6 ST.E.64.STRONG.GPU desc[UR8][R30.64+0x100], R28 ;  /* 0x0001001c1e00e985 */ /* 0x0003e2000c10fb08 */
[----:B0-----:R-:W-:-:S05]  /*9270*/  @!P6 LEA R16, R17, R16, 0x18 ;  /* 0x000000101110e211 */ /* 0x001fca00078ec0ff */
[----:B------:R1:W-:Y:S04]  /*9280*/  @!P6 STS [R16+0x68], R29 ;  /* 0x0000681d1000e388 */ /* 0x0003e80000000800 */
[----:B------:R1:W-:Y:S01]  /*9290*/  @!P6 STS [R16+0x64], R48 ;  /* 0x000064301000e388 */ /* 0x0003e20000000800 */
[----:B------:R-:W-:-:S13]  /*92a0*/  ISETP.NE.AND P6, PT, R42, RZ, PT ;  /* 0x000000ff2a00720c */ /* 0x000fda0003fc5270 */
[----:B------:R-:W0:Y:S01]  /*92b0*/  @!P6 S2R R18, SR_CgaCtaId ;  /* 0x000000000012e919 */ /* 0x000e220000008800 */
[----:B------:R-:W-:Y:S01]  /*92c0*/  @!P6 MOV R17, 0x400 ;  /* 0x000004000011e802 */ /* 0x000fe20000000f00 */
[----:B------:R-:W-:-:S03]  /*92d0*/  @!P6 IMAD.MOV.U32 R20, RZ, RZ, R48 ;  /* 0x000000ffff14e224 */ /* 0x000fc600078e0030 */
[----:B0-----:R-:W-:-:S05]  /*92e0*/  @!P6 LEA R17, R18, R17, 0x18 ;  /* 0x000000111211e211 */ /* 0x001fca00078ec0ff */
[----:B------:R1:W-:Y:S02]  /*92f0*/  @!P6 STS [R17+0x50], R48 ;  /* 0x000050301100e388 */ /* 0x0003e40000000800 */
.L_x_718:
[----:B------:R-:W-:Y:S05]  /*9300*/  WARPSYNC.ALL ;  /* 0x0000000000007948 */ /* 0x000fea0003800000 */
[----:B------:R-:W0:Y:S08]  /*9310*/  S2UR UR6, SR_CgaCtaId ;  /* 0x00000000000679c3 */ /* 0x000e300000008800 */
[----:B------:R-:W-:Y:S01]  /*9320*/  BAR.SYNC.DEFER_BLOCKING 0x0 ;  /* 0x0000000000007b1d */ /* 0x000fe20000010000 */
[----:B------:R-:W-:Y:S01]  /*9330*/  ISETP.NE.AND P6, PT, R33, RZ, PT ;  /* 0x000000ff2100720c */ /* 0x000fe20003fc5270 */
[----:B------:R-:W-:-:S04]  /*9340*/  UIADD3 UR4, UPT, UPT, -UR4, 0x1c00, URZ ;  /* 0x00001c0004047890 */ /* 0x000fc8000fffe1ff */
[----:B------:R-:W-:Y:S02]  /*9350*/  UMOV UR5, 0x400 ;  /* 0x0000040000057882 */ /* 0x000fe40000000000 */
[----:B0-----:R-:W-:-:S09]  /*9360*/  ULEA UR5, UR6, UR5, 0x18 ;  /* 0x0000000506057291 */ /* 0x001fd2000f8ec0ff */
[----:B-1----:R-:W0:Y:S02]  /*9370*/  LDS R16, [UR5+0x50] ;  /* 0x00005005ff107984 */ /* 0x002e240008000800 */
[----:B0-----:R-:W-:Y:S02]  /*9380*/  SEL R21, R16, RZ, P6 ;  /* 0x000000ff10157207 */ /* 0x001fe40003000000 */
[----:B------:R-:W0:Y:S03]  /*9390*/  LDS.128 R16, [UR5+0x60] ;  /* 0x00006005ff107984 */ /* 0x000e260008000c00 */
        /* <DEDUP_REMOVED lines=13> */
[----:B------:R-:W-:Y:S02]  /*9470*/  IMAD.IADD R0, R0, 0x1, R21 ;  /* 0x0000000100007824 */ /* 0x000fe400078e0215 */
[----:B0-----:R-:W-:Y:S02]  /*9480*/  VIADD R16, R19, -UR4 ;  /* 0x8000000413107c36 */ /* 0x001fe40008000000 */
[----:B------:R-:W-:-:S03]  /*9490*/  VIADD R20, R18, -UR4 ;  /* 0x8000000412147c36 */ /* 0x000fc60008000000 */
[----:B------:R-:W-:-:S13]  /*94a0*/  ISETP.GT.AND P6, PT, R16, 0x200, PT ;  /* 0x000002001000780c */ /* 0x000fda0003fc4270 */
[----:B------:R-:W-:Y:S05]  /*94b0*/  @P6 BRA `(.L_x_731) ;  /* 0x0000000c00686947 */ /* 0x000fea0003800000 */
[----:B------:R-:W-:Y:S01]  /*94c0*/  LOP3.LUT P6, RZ, R34, 0x1, RZ, 0xc0, !PT ;  /* 0x0000000122ff7812 */ /* 0x000fe200078cc0ff */
[----:B------:R-:W0:Y:S01]  /*94d0*/  LDCU.U8 UR4, c[0x0][0x3b8] ;  /* 0x00007700ff0477ac */ /* 0x000e220008000000 */
[----:B------:R-:W-:Y:S02]  /*94e0*/  BSSY.RECONVERGENT B0, `(.L_x_732) ;  /* 0x000000e000007945 */ /* 0x000fe40003800200 */
[----:B------:R-:W-:-:S13]  /*94f0*/  ISETP.LT.AND P6, PT, R21, R20, P6 ;  /* 0x000000141500720c */ /* 0x000fda00037c1270 */
[----:B------:R-:W-:Y:S05]  /*9500*/  @!P6 BRA `(.L_x_733) ;  /* 0x00000000002ce947 */ /* 0x000fea0003800000 */
[----:B0-----:R-:W-:Y:S01]  /*9510*/  UISETP.NE.AND UP0, UPT, UR4, URZ, UPT ;  /* 0x000000ff0400728c */ /* 0x001fe2000bf05270 */
[----:B------:R-:W-:-:S08]  /*9520*/  CS2R R16, SRZ ;  /* 0x0000000000107805 */ /* 0x000fd0000001ff00 */
[----:B------:R-:W-:Y:S05]  /*9530*/  BRA.U UP0, `(.L_x_734) ;  /* 0x0000000100087547 */ /* 0x000fea000b800000 */
[----:B------:R-:W0:Y:S02]  /*9540*/  LDC.64 R16, c[0x0][0x3d0] ;  /* 0x0000f400ff107b82 */ /* 0x000e240000000a00 */
[----:B0-----:R-:W5:Y:S02]  /*9550*/  LDG.E.64 R16, desc[UR8][R16.64] ;  /* 0x0000000810107981 */ /* 0x001f64000c1e1b00 */
.L_x_734:
[----:B------:R-:W0:Y:S01]  /*9560*/  LDCU.64 UR12, c[0x0][0x390] ;  /* 0x00007200ff0c77ac */ /* 0x000e220008000a00 */
[----:B-----5:R-:W-:-:S04]  /*9570*/  IADD3 R18, P6, PT, R21, R16, RZ ;  /* 0x0000001015127210 */ /* 0x020fc80007fde0ff */
[----:B------:R-:W-:Y:S02]  /*9580*/  LEA.HI.X.SX32 R17, R21, R17, 0x1, P6 ;  /* 0x0000001115117211 */ /* 0x000fe400030f0eff */
[----:B0-----:R-:W-:-:S04]  /*9590*/  LEA R16, P6, R18, UR12, 0x2 ;  /* 0x0000000c12107c11 */ /* 0x001fc8000f8c10ff */
[----:B------:R-:W-:-:S05]  /*95a0*/  LEA.HI.X R17, R18, UR13, R17, 0x2, P6 ;  /* 0x0000000d12117c11 */ /* 0x000fca000b0f1411 */
[----:B------:R1:W-:Y:S04]  /*95b0*/  STG.E desc[UR8][R16.64], R40 ;  /* 0x0000002810007986 */ /* 0x0003e8000c101908 */
.L_x_733:
[----:B0-----:R-:W-:Y:S05]  /*95c0*/  BSYNC.RECONVERGENT B0 ;  /* 0x0000000000007941 */ /* 0x001fea0003800200 */
.L_x_732:
[----:B------:R-:W-:Y:S01]  /*95d0*/  LOP3.LUT P6, RZ, R34, 0x2, RZ, 0xc0, !PT ;  /* 0x0000000222ff7812 */ /* 0x000fe200078cc0ff */
[----:B------:R-:W-:Y:S03]  /*95e0*/  BSSY.RECONVERGENT B0, `(.L_x_735) ;  /* 0x000000e000007945 */ /* 0x000fe60003800200 */
[----:B------:R-:W-:-:S13]  /*95f0*/  ISETP.GE.OR P6, PT, R13, R20, !P6 ;  /* 0x000000140d00720c */ /* 0x000fda00077c6670 */
[----:B------:R-:W-:Y:S05]  /*9600*/  @P6 BRA `(.L_x_736) ;  /* 0x00000000002c6947 */ /* 0x000fea0003800000 */
[----:B------:R-:W-:Y:S01]  /*9610*/  UISETP.NE.AND UP0, UPT, UR4, URZ, UPT ;  /* 0x000000ff0400728c */ /* 0x000fe2000bf05270 */
[----:B-1----:R-:W-:-:S08]  /*9620*/  CS2R R16, SRZ ;  /* 0x0000000000107805 */ /* 0x002fd0000001ff00 */
[----:B------:R-:W-:Y:S05]  /*9630*/  BRA.U UP0, `(.L_x_737) ;  /* 0x0000000100087547 */ /* 0x000fea000b800000 */
[----:B------:R-:W0:Y:S02]  /*9640*/  LDC.64 R16, c[0x0][0x3d0] ;  /* 0x0000f400ff107b82 */ /* 0x000e240000000a00 */
[----:B0-----:R-:W5:Y:S02]  /*9650*/  LDG.E.64 R16, desc[UR8][R16.64] ;  /* 0x0000000810107981 */ /* 0x001f64000c1e1b00 */
.L_x_737:
[----:B------:R-:W0:Y:S01]  /*9660*/  LDCU.64 UR12, c[0x0][0x390] ;  /* 0x00007200ff0c77ac */ /* 0x000e220008000a00 */
[----:B-----5:R-:W-:-:S04]  /*9670*/  IADD3 R18, P6, PT, R13, R16, RZ ;  /* 0x000000100d127210 */ /* 0x020fc80007fde0ff */
[----:B------:R-:W-:Y:S02]  /*9680*/  LEA.HI.X.SX32 R13, R13, R17, 0x1, P6 ;  /* 0x000000110d0d7211 */ /* 0x000fe400030f0eff */
[----:B0-----:R-:W-:-:S04]  /*9690*/  LEA R16, P6, R18, UR12, 0x2 ;  /* 0x0000000c12107c11 */ /* 0x001fc8000f8c10ff */
[----:B------:R-:W-:-:S05]  /*96a0*/  LEA.HI.X R17, R18, UR13, R13, 0x2, P6 ;  /* 0x0000000d12117c11 */ /* 0x000fca000b0f140d */
[----:B------:R0:W-:Y:S04]  /*96b0*/  STG.E desc[UR8][R16.64], R39 ;  /* 0x0000002710007986 */ /* 0x0001e8000c101908 */
.L_x_736:
[----:B------:R-:W-:Y:S05]  /*96c0*/  BSYNC.RECONVERGENT B0 ;  /* 0x0000000000007941 */ /* 0x000fea0003800200 */
.L_x_735:
        /* <DEDUP_REMOVED lines=9> */
.L_x_740:
[----:B------:R-:W0:Y:S01]  /*9760*/  LDCU.64 UR12, c[0x0][0x390] ;  /* 0x00007200ff0c77ac */ /* 0x000e220008000a00 */
[----:B-----5:R-:W-:-:S04]  /*9770*/  IADD3 R13, P6, PT, R12, R16, RZ ;  /* 0x000000100c0d7210 */ /* 0x020fc80007fde0ff */
[----:B------:R-:W-:Y:S02]  /*9780*/  LEA.HI.X.SX32 R16, R12, R17, 0x1, P6 ;  /* 0x000000110c107211 */ /* 0x000fe400030f0eff */
[----:B0-----:R-:W-:-:S04]  /*9790*/  LEA R12, P6, R13, UR12, 0x2 ;  /* 0x0000000c0d0c7c11 */ /* 0x001fc8000f8c10ff */
[----:B------:R-:W-:-:S05]  /*97a0*/  LEA.HI.X R13, R13, UR13, R16, 0x2, P6 ;  /* 0x0000000d0d0d7c11 */ /* 0x000fca000b0f1410 */
[----:B------:R2:W-:Y:S04]  /*97b0*/  STG.E desc[UR8][R12.64], R37 ;  /* 0x000000250c007986 */ /* 0x0005e8000c101908 */
.L_x_739:
[----:B------:R-:W-:Y:S05]  /*97c0*/  BSYNC.RECONVERGENT B0 ;  /* 0x0000000000007941 */ /* 0x000fea0003800200 */
.L_x_738:
[----:B------:R-:W-:Y:S01]  /*97d0*/  LOP3.LUT P6, RZ, R34, 0x8, RZ, 0xc0, !PT ;  /* 0x0000000822ff7812 */ /* 0x000fe200078cc0ff */
[----:B------:R-:W-:Y:S03]  /*97e0*/  BSSY.RECONVERGENT B0, `(.L_x_741) ;  /* 0x000000e000007945 */ /* 0x000fe60003800200 */
[----:B------:R-:W-:-:S13]  /*97f0*/  ISETP.GE.OR P6, PT, R11, R20, !P6 ;  /* 0x000000140b00720c */ /* 0x000fda00077c6670 */
[----:B------:R-:W-:Y:S05]  /*9800*/  @P6 BRA `(.L_x_742) ;  /* 0x00000000002c6947 */ /* 0x000fea0003800000 */
[----:B------:R-:W-:Y:S01]  /*9810*/  UISETP.NE.AND UP0, UPT, UR4, URZ, UPT ;  /* 0x000000ff0400728c */ /* 0x000fe2000bf05270 */
[----:B--2---:R-:W-:-:S08]  /*9820*/  CS2R R12, SRZ ;  /* 0x00000000000c7805 */ /* 0x004fd0000001ff00 */
[----:B------:R-:W-:Y:S05]  /*9830*/  BRA.U UP0, `(.L_x_743) ;  /* 0x0000000100087547 */ /* 0x000fea000b800000 */
[----:B------:R-:W2:Y:S02]  /*9840*/  LDC.64 R12, c[0x0][0x3d0] ;  /* 0x0000f400ff0c7b82 */ /* 0x000ea40000000a00 */
[----:B--2---:R-:W5:Y:S02]  /*9850*/  LDG.E.64 R12, desc[UR8][R12.64] ;  /* 0x000000080c0c7981 */ /* 0x004f64000c1e1b00 */
.L_x_743:
[----:B------:R-:W2:Y:S01]  /*9860*/  LDCU.64 UR12, c[0x0][0x390] ;  /* 0x00007200ff0c77ac */ /* 0x000ea20008000a00 */
[----:B01---5:R-:W-:-:S04]  /*9870*/  IADD3 R16, P6, PT, R11, R12, RZ ;  /* 0x0000000c0b107210 */ /* 0x023fc80007fde0ff */
[----:B------:R-:W-:Y:S02]  /*9880*/  LEA.HI.X.SX32 R11, R11, R13, 0x1, P6 ;  /* 0x0000000d0b0b7211 */ /* 0x000fe400030f0eff */
[----:B--2---:R-:W-:-:S04]  /*9890*/  LEA R12, P6, R16, UR12, 0x2 ;  /* 0x0000000c100c7c11 */ /* 0x004fc8000f8c10ff */
[----:B------:R-:W-:-:S05]  /*98a0*/  LEA.HI.X R13, R16, UR13, R11, 0x2, P6 ;  /* 0x0000000d100d7c11 */ /* 0x000fca000b0f140b */
[----:B------:R3:W-:Y:S04]  /*98b0*/  STG.E desc[UR8][R12.64], R36 ;  /* 0x000000240c007986 */ /* 0x0007e8000c101908 */
.L_x_742:
[----:B------:R-:W-:Y:S05]  /*98c0*/  BSYNC.RECONVERGENT B0 ;  /* 0x0000000000007941 */ /* 0x000fea0003800200 */
.L_x_741:
[----:B------:R-:W-:Y:S01]  /*98d0*/  LOP3.LUT P6, RZ, R34, 0x10, RZ, 0xc0, !PT ;  /* 0x0000001022ff7812 */ /* 0x000fe200078cc0ff */
[----:B------:R-:W-:Y:S03]  /*98e0*/  BSSY.RECONVERGENT B0, `(.L_x_744) ;  /* 0x000000e000007945 */ /* 0x000fe60003800200 */
[----:B------:R-:W-:-:S13]  /*98f0*/  ISETP.GE.OR P6, PT, R10, R20, !P6 ;  /* 0x000000140a00720c */ /* 0x000fda00077c6670 */
[----:B------:R-:W-:Y:S05]  /*9900*/  @P6 BRA `(.L_x_745) ;  /* 0x00000000002c6947 */ /* 0x000fea0003800000 */
[----:B------:R-:W-:Y:S01]  /*9910*/  UISETP.NE.AND UP0, UPT, UR4, URZ, UPT ;  /* 0x000000ff0400728c */ /* 0x000fe2000bf05270 */
[----:B--23--:R-:W-:-:S08]  /*9920*/  CS2R R12, SRZ ;  /* 0x00000000000c7805 */ /* 0x00cfd0000001ff00 */
[----:B------:R-:W-:Y:S05]  /*9930*/  BRA.U UP0, `(.L_x_746) ;  /* 0x0000000100087547 */ /* 0x000fea000b800000 */
[----:B------:R-:W2:Y:S02]  /*9940*/  LDC.64 R12, c[0x0][0x3d0] ;  /* 0x0000f400ff0c7b82 */ /* 0x000ea40000000a00 */
[----:B--2---:R-:W5:Y:S02]  /*9950*/  LDG.E.64 R12, desc[UR8][R12.64] ;  /* 0x000000080c0c7981 */ /* 0x004f64000c1e1b00 */
.L_x_746:
[----:B------:R-:W2:Y:S01]  /*9960*/  LDCU.64 UR12, c[0x0][0x390] ;  /* 0x00007200ff0c77ac */ /* 0x000ea20008000a00 */
[----:B-----5:R-:W-:-:S04]  /*9970*/  IADD3 R11, P6, PT, R10, R12, RZ ;  /* 0x0000000c0a0b7210 */ /* 0x020fc80007fde0ff */
[----:B------:R-:W-:Y:S02]  /*9980*/  LEA.HI.X.SX32 R12, R10, R13, 0x1, P6 ;  /* 0x0000000d0a0c7211 */ /* 0x000fe400030f0eff */
[----:B--2---:R-:W-:-:S04]  /*9990*/  LEA R10, P6, R11, UR12, 0x2 ;  /* 0x0000000c0b0a7c11 */ /* 0x004fc8000f8c10ff */
[----:B------:R-:W-:-:S05]  /*99a0*/  LEA.HI.X R11, R11, UR13, R12, 0x2, P6 ;  /* 0x0000000d0b0b7c11 */ /* 0x000fca000b0f140c */
[----:B------:R4:W-:Y:S04]  /*99b0*/  STG.E desc[UR8][R10.64], R35 ;  /* 0x000000230a007986 */ /* 0x0009e8000c101908 */
.L_x_745:
[----:B------:R-:W-:Y:S05]  /*99c0*/  BSYNC.RECONVERGENT B0 ;  /* 0x0000000000007941 */ /* 0x000fea0003800200 */
.L_x_744:
[----:B------:R-:W-:Y:S01]  /*99d0*/  LOP3.LUT P6, RZ, R34, 0x20, RZ, 0xc0, !PT ;  /* 0x0000002022ff7812 */ /* 0x000fe200078cc0ff */
[----:B------:R-:W-:Y:S03]  /*99e0*/  BSSY.RECONVERGENT B0, `(.L_x_747) ;  /* 0x000000e000007945 */ /* 0x000fe60003800200 */
[----:B------:R-:W-:-:S13]  /*99f0*/  ISETP.GE.OR P6, PT, R9, R20, !P6 ;  /* 0x000000140900720c */ /* 0x000fda00077c6670 */
[----:B------:R-:W-:Y:S05]  /*9a00*/  @P6 BRA `(.L_x_748) ;  /* 0x00000000002c6947 */ /* 0x000fea0003800000 */
[----:B------:R-:W-:Y:S01]  /*9a10*/  UISETP.NE.AND UP0, UPT, UR4, URZ, UPT ;  /* 0x000000ff0400728c */ /* 0x000fe2000bf05270 */
[----:B----4-:R-:W-:-:S08]  /*9a20*/  CS2R R10, SRZ ;  /* 0x00000000000a7805 */ /* 0x010fd0000001ff00 */
[----:B------:R-:W-:Y:S05]  /*9a30*/  BRA.U UP0, `(.L_x_749) ;  /* 0x0000000100087547 */ /* 0x000fea000b800000 */
[----:B------:R-:W4:Y:S02]  /*9a40*/  LDC.64 R10, c[0x0][0x3d0] ;  /* 0x0000f400ff0a7b82 */ /* 0x000f240000000a00 */
[----:B----4-:R-:W5:Y:S02]  /*9a50*/  LDG.E.64 R10, desc[UR8][R10.64] ;  /* 0x000000080a0a7981 */ /* 0x010f64000c1e1b00 */
.L_x_749:
[----:B------:R-:W4:Y:S01]  /*9a60*/  LDCU.64 UR12, c[0x0][0x390] ;  /* 0x00007200ff0c77ac */ /* 0x000f220008000a00 */
[----:B--23-5:R-:W-:-:S04]  /*9a70*/  IADD3 R12, P6, PT, R9, R10, RZ ;  /* 0x0000000a090c7210 */ /* 0x02cfc80007fde0ff */
[----:B------:R-:W-:Y:S02]  /*9a80*/  LEA.HI.X.SX32 R9, R9, R11, 0x1, P6 ;  /* 0x0000000b09097211 */ /* 0x000fe400030f0eff */
[----:B----4-:R-:W-:-:S04]  /*9a90*/  LEA R10, P6, R12, UR12, 0x2 ;  /* 0x0000000c0c0a7c11 */ /* 0x010fc8000f8c10ff */
[----:B------:R-:W-:-:S05]  /*9aa0*/  LEA.HI.X R11, R12, UR13, R9, 0x2, P6 ;  /* 0x0000000d0c0b7c11 */ /* 0x000fca000b0f1409 */
[----:B------:R2:W-:Y:S04]  /*9ab0*/  STG.E desc[UR8][R10.64], R32 ;  /* 0x000000200a007986 */ /* 0x0005e8000c101908 */
.L_x_748:
[----:B------:R-:W-:Y:S05]  /*9ac0*/  BSYNC.RECONVERGENT B0 ;  /* 0x0000000000007941 */ /* 0x000fea0003800200 */
.L_x_747:
[----:B------:R-:W-:Y:S01]  /*9ad0*/  LOP3.LUT P6, RZ, R34, 0x40, RZ, 0xc0, !PT ;  /* 0x0000004022ff7812 */ /* 0x000fe200078cc0ff */
[----:B------:R-:W-:Y:S03]  /*9ae0*/  BSSY.RECONVERGENT B0, `(.L_x_750) ;  /* 0x000000e000007945 */ /* 0x000fe60003800200 */
[----:B------:R-:W-:-:S13]  /*9af0*/  ISETP.GE.OR P6, PT, R8, R20, !P6 ;  /* 0x000000140800720c */ /* 0x000fda00077c6670 */
[----:B------:R-:W-:Y:S05]  /*9b00*/  @P6 BRA `(.L_x_751) ;  /* 0x00000000002c6947 */ /* 0x000fea0003800000 */
[----:B------:R-:W-:Y:S01]  /*9b10*/  UISETP.NE.AND UP0, UPT, UR4, URZ, UPT ;  /* 0x000000ff0400728c */ /* 0x000fe2000bf05270 */
[----:B--2-4-:R-:W-:-:S08]  /*9b20*/  CS2R R10, SRZ ;  /* 0x00000000000a7805 */ /* 0x014fd0000001ff00 */
[----:B------:R-:W-:Y:S05]  /*9b30*/  BRA.U UP0, `(.L_x_752) ;  /* 0x0000000100087547 */ /* 0x000fea000b800000 */
[----:B------:R-:W2:Y:S02]  /*9b40*/  LDC.64 R10, c[0x0][0x3d0] ;  /* 0x0000f400ff0a7b82 */ /* 0x000ea40000000a00 */
[----:B--2---:R-:W5:Y:S02]  /*9b50*/  LDG.E.64 R10, desc[UR8][R10.64] ;  /* 0x000000080a0a7981 */ /* 0x004f64000c1e1b00 */
.L_x_752:
[----:B------:R-:W2:Y:S01]  /*9b60*/  LDCU.64 UR12, c[0x0][0x390] ;  /* 0x00007200ff0c77ac */ /* 0x000ea20008000a00 */
[----:B-----5:R-:W-:-:S04]  /*9b70*/  IADD3 R9, P6, PT, R8, R10, RZ ;  /* 0x0000000a08097210 */ /* 0x020fc80007fde0ff */
[----:B------:R-:W-:Y:S02]  /*9b80*/  LEA.HI.X.SX32 R10, R8, R11, 0x1, P6 ;  /* 0x0000000b080a7211 */ /* 0x000fe400030f0eff */
[----:B--2---:R-:W-:-:S04]  /*9b90*/  LEA R8, P6, R9, UR12, 0x2 ;  /* 0x0000000c09087c11 */ /* 0x004fc8000f8c10ff */
[----:B------:R-:W-:-:S05]  /*9ba0*/  LEA.HI.X R9, R9, UR13, R10, 0x2, P6 ;  /* 0x0000000d09097c11 */ /* 0x000fca000b0f140a */
[----:B------:R2:W-:Y:S04]  /*9bb0*/  STG.E desc[UR8][R8.64], R27 ;  /* 0x0000001b08007986 */ /* 0x0005e8000c101908 */
.L_x_751:
[----:B------:R-:W-:Y:S05]  /*9bc0*/  BSYNC.RECONVERGENT B0 ;  /* 0x0000000000007941 */ /* 0x000fea0003800200 */
.L_x_750:
[----:B------:R-:W-:Y:S01]  /*9bd0*/  LOP3.LUT P6, RZ, R34, 0x80, RZ, 0xc0, !PT ;  /* 0x0000008022ff7812 */ /* 0x000fe200078cc0ff */
[----:B------:R-:W-:Y:S03]  /*9be0*/  BSSY.RECONVERGENT B0, `(.L_x_753) ;  /* 0x000000e000007945 */ /* 0x000fe60003800200 */
[----:B------:R-:W-:-:S13]  /*9bf0*/  ISETP.GE.OR P6, PT, R7, R20, !P6 ;  /* 0x000000140700720c */ /* 0x000fda00077c6670 */
[----:B------:R-:W-:Y:S05]  /*9c00*/  @P6 BRA `(.L_x_754) ;  /* 0x00000000002c6947 */ /* 0x000fea0003800000 */
[----:B------:R-:W-:Y:S01]  /*9c10*/  UISETP.NE.AND UP0, UPT, UR4, URZ, UPT ;  /* 0x000000ff0400728c */ /* 0x000fe2000bf05270 */
[----:B--2---:R-:W-:Y:S01]  /*9c20*/  CS2R R8, SRZ ;  /* 0x0000000000087805 */ /* 0x004fe2000001ff00 */
[----:B------:R-:W2:Y:S07]  /*9c30*/  LDCU.64 UR12, c[0x0][0x390] ;  /* 0x00007200ff0c77ac */ /* 0x000eae0008000a00 */
[----:B------:R-:W-:Y:S05]  /*9c40*/  BRA.U UP0, `(.L_x_755) ;  /* 0x0000000100087547 */ /* 0x000fea000b800000 */
[----:B------:R-:W0:Y:S02]  /*9c50*/  LDC.64 R8, c[0x0][0x3d0] ;  /* 0x0000f400ff087b82 */ /* 0x000e240000000a00 */
[----:B0-----:R-:W5:Y:S02]  /*9c60*/  LDG.E.64 R8, desc[UR8][R8.64] ;  /* 0x0000000808087981 */ /* 0x001f64000c1e1b00 */
.L_x_755:
[----:B----45:R-:W-:-:S04]  /*9c70*/  IADD3 R10, P6, PT, R7, R8, RZ ;  /* 0x00000008070a7210 */ /* 0x030fc80007fde0ff */
[----:B------:R-:W-:Y:S02]  /*9c80*/  LEA.HI.X.SX32 R7, R7, R9, 0x1, P6 ;  /* 0x0000000907077211 */ /* 0x000fe400030f0eff */
[----:B--2---:R-:W-:-:S04]  /*9c90*/  LEA R8, P6, R10, UR12, 0x2 ;  /* 0x0000000c0a087c11 */ /* 0x004fc8000f8c10ff */
[----:B------:R-:W-:-:S05]  /*9ca0*/  LEA.HI.X R9, R10, UR13, R7, 0x2, P6 ;  /* 0x0000000d0a097c11 */ /* 0x000fca000b0f1407 */
[----:B------:R2:W-:Y:S04]  /*9cb0*/  STG.E desc[UR8][R8.64], R26 ;  /* 0x0000001a08007986 */ /* 0x0005e8000c101908 */
.L_x_754:
[----:B------:R-:W-:Y:S05]  /*9cc0*/  BSYNC.RECONVERGENT B0 ;  /* 0x0000000000007941 */ /* 0x000fea0003800200 */
.L_x_753:
[----:B------:R-:W-:Y:S01]  /*9cd0*/  ISETP.GE.OR P0, PT, R6, R20, !P0 ;  /* 0x000000140600720c */ /* 0x000fe20004706670 */
[----:B------:R-:W-:-:S12]  /*9ce0*/  BSSY.RECONVERGENT B0, `(.L_x_756) ;  /* 0x000000d000007945 */ /* 0x000fd80003800200 */
[----:B------:R-:W-:Y:S05]  /*9cf0*/  @P0 BRA `(.L_x_757) ;  /* 0x00000000002c0947 */ /* 0x000fea0003800000 */
[----:B------:R-:W-:Y:S01]  /*9d00*/  UISETP.NE.AND UP0, UPT, UR4, URZ, UPT ;  /* 0x000000ff0400728c */ /* 0x000fe2000bf05270 */
[----:B--2---:R-:W-:Y:S01]  /*9d10*/  CS2R R8, SRZ ;  /* 0x0000000000087805 */ /* 0x004fe2000001ff00 */
[----:B------:R-:W2:Y:S07]  /*9d20*/  LDCU.64 UR12, c[0x0][0x390] ;  /* 0x00007200ff0c77ac */ /* 0x000eae0008000a00 */
[----:B------:R-:W-:Y:S05]  /*9d30*/  BRA.U UP0, `(.L_x_758) ;  /* 0x0000000100087547 */ /* 0x000fea000b800000 */
[----:B------:R-:W0:Y:S02]  /*9d40*/  LDC.64 R8, c[0x0][0x3d0] ;  /* 0x0000f400ff087b82 */ /* 0x000e240000000a00 */
[----:B0-----:R-:W5:Y:S02]  /*9d50*/  LDG.E.64 R8, desc[UR8][R8.64] ;  /* 0x0000000808087981 */ /* 0x001f64000c1e1b00 */
.L_x_758:
[----:B-----5:R-:W-:-:S04]  /*9d60*/  IADD3 R7, P0, PT, R6, R8, RZ ;  /* 0x0000000806077210 */ /* 0x020fc80007f1e0ff */
[----:B------:R-:W-:Y:S02]  /*9d70*/  LEA.HI.X.SX32 R8, R6, R9, 0x1, P0 ;  /* 0x0000000906087211 */ /* 0x000fe400000f0eff */
[----:B--2---:R-:W-:-:S04]  /*9d80*/  LEA R6, P0, R7, UR12, 0x2 ;  /* 0x0000000c07067c11 */ /* 0x004fc8000f8010ff */
[----:B------:R-:W-:-:S05]  /*9d90*/  LEA.HI.X R7, R7, UR13, R8, 0x2, P0 ;  /* 0x0000000d07077c11 */ /* 0x000fca00080f1408 */
[----:B------:R2:W-:Y:S04]  /*9da0*/  STG.E desc[UR8][R6.64], R25 ;  /* 0x0000001906007986 */ /* 0x0005e8000c101908 */
.L_x_757:
[----:B------:R-:W-:Y:S05]  /*9db0*/  BSYNC.RECONVERGENT B0 ;  /* 0x0000000000007941 */ /* 0x000fea0003800200 */
.L_x_756:
        /* <DEDUP_REMOVED lines=9> */
.L_x_761:
[----:B-----5:R-:W-:-:S04]  /*9e50*/  IADD3 R8, P0, PT, R5, R6, RZ ;  /* 0x0000000605087210 */ /* 0x020fc80007f1e0ff */
[----:B------:R-:W-:Y:S02]  /*9e60*/  LEA.HI.X.SX32 R5, R5, R7, 0x1, P0 ;  /* 0x0000000705057211 */ /* 0x000fe400000f0eff */
[----:B--2---:R-:W-:-:S04]  /*9e70*/  LEA R6, P0, R8, UR12, 0x2 ;  /* 0x0000000c08067c11 */ /* 0x004fc8000f8010ff */
[----:B------:R-:W-:-:S05]  /*9e80*/  LEA.HI.X R7, R8, UR13, R5, 0x2, P0 ;  /* 0x0000000d08077c11 */ /* 0x000fca00080f1405 */
[----:B------:R2:W-:Y:S04]  /*9e90*/  STG.E desc[UR8][R6.64], R24 ;  /* 0x0000001806007986 */ /* 0x0005e8000c101908 */
.L_x_760:
[----:B------:R-:W-:Y:S05]  /*9ea0*/  BSYNC.RECONVERGENT B0 ;  /* 0x0000000000007941 */ /* 0x000fea0003800200 */
.L_x_759:
        /* <DEDUP_REMOVED lines=9> */
.L_x_764:
[----:B-----5:R-:W-:-:S04]  /*9f40*/  IADD3 R5, P0, PT, R4, R6, RZ ;  /* 0x0000000604057210 */ /* 0x020fc80007f1e0ff */
[----:B------:R-:W-:Y:S02]  /*9f50*/  LEA.HI.X.SX32 R6, R4, R7, 0x1, P0 ;  /* 0x0000000704067211 */ /* 0x000fe400000f0eff */
[----:B--2---:R-:W-:-:S04]  /*9f60*/  LEA R4, P0, R5, UR12, 0x2 ;  /* 0x0000000c05047c11 */ /* 0x004fc8000f8010ff */
[----:B------:R-:W-:-:S05]  /*9f70*/  LEA.HI.X R5, R5, UR13, R6, 0x2, P0 ;  /* 0x0000000d05057c11 */ /* 0x000fca00080f1406 */
[----:B------:R2:W-:Y:S04]  /*9f80*/  STG.E desc[UR8][R4.64], R23 ;  /* 0x0000001704007986 */ /* 0x0005e8000c101908 */
.L_x_763:
[----:B------:R-:W-:Y:S05]  /*9f90*/  BSYNC.RECONVERGENT B0 ;  /* 0x0000000000007941 */ /* 0x000fea0003800200 */
.L_x_762:
        /* <DEDUP_REMOVED lines=9> */
.L_x_767:
[----:B-----5:R-:W-:-:S04]  /*a030*/  IADD3 R6, P0, PT, R3, R4, RZ ;  /* 0x0000000403067210 */ /* 0x020fc80007f1e0ff */
[----:B------:R-:W-:Y:S02]  /*a040*/  LEA.HI.X.SX32 R3, R3, R5, 0x1, P0 ;  /* 0x0000000503037211 */ /* 0x000fe400000f0eff */
[----:B--2---:R-:W-:-:S04]  /*a050*/  LEA R4, P0, R6, UR12, 0x2 ;  /* 0x0000000c06047c11 */ /* 0x004fc8000f8010ff */
[----:B------:R-:W-:-:S05]  /*a060*/  LEA.HI.X R5, R6, UR13, R3, 0x2, P0 ;  /* 0x0000000d06057c11 */ /* 0x000fca00080f1403 */
[----:B------:R2:W-:Y:S04]  /*a070*/  STG.E desc[UR8][R4.64], R22 ;  /* 0x0000001604007986 */ /* 0x0005e8000c101908 */
.L_x_766:
[----:B------:R-:W-:Y:S05]  /*a080*/  BSYNC.RECONVERGENT B0 ;  /* 0x0000000000007941 */ /* 0x000fea0003800200 */
.L_x_765:
        /* <DEDUP_REMOVED lines=9> */
.L_x_770:
[----:B-----5:R-:W-:-:S04]  /*a120*/  IADD3 R3, P0, PT, R2, R4, RZ ;  /* 0x0000000402037210 */ /* 0x020fc80007f1e0ff */
[----:B------:R-:W-:Y:S02]  /*a130*/  LEA.HI.X.SX32 R4, R2, R5, 0x1, P0 ;  /* 0x0000000502047211 */ /* 0x000fe400000f0eff */
[----:B--2---:R-:W-:-:S04]  /*a140*/  LEA R2, P0, R3, UR12, 0x2 ;  /* 0x0000000c03027c11 */ /* 0x004fc8000f8010ff */
[----:B------:R-:W-:-:S05]  /*a150*/  LEA.HI.X R3, R3, UR13, R4, 0x2, P0 ;  /* 0x0000000d03037c11 */ /* 0x000fca00080f1404 */
[----:B------:R2:W-:Y:S04]  /*a160*/  STG.E desc[UR8][R2.64], R15 ;  /* 0x0000000f02007986 */ /* 0x0005e8000c101908 */
.L_x_769:
[----:B------:R-:W-:Y:S05]  /*a170*/  BSYNC.RECONVERGENT B0 ;  /* 0x0000000000007941 */ /* 0x000fea0003800200 */
.L_x_768:
        /* <DEDUP_REMOVED lines=8> */
.L_x_771:
[----:B-----5:R-:W-:-:S04]  /*a200*/  IADD3 R4, P0, PT, R0, R2, RZ ;  /* 0x0000000200047210 */ /* 0x020fc80007f1e0ff */
[----:B------:R-:W-:Y:S02]  /*a210*/  LEA.HI.X.SX32 R3, R0, R3, 0x1, P0 ;  /* 0x0000000300037211 */ /* 0x000fe400000f0eff */
[----:B--2---:R-:W-:-:S04]  /*a220*/  LEA R2, P0, R4, UR12, 0x2 ;  /* 0x0000000c04027c11 */ /* 0x004fc8000f8010ff */
[----:B------:R-:W-:-:S05]  /*a230*/  LEA.HI.X R3, R4, UR13, R3, 0x2, P0 ;  /* 0x0000000d04037c11 */ /* 0x000fca00080f1403 */
[----:B------:R2:W-:Y:S01]  /*a240*/  STG.E desc[UR8][R2.64], R14 ;  /* 0x0000000e02007986 */ /* 0x0005e2000c101908 */
[----:B------:R-:W-:Y:S05]  /*a250*/  BRA `(.L_x_717) ;  /* 0x00000008006c7947 */ /* 0x000fea0003800000 */
.L_x_731:
[----:B------:R-:W-:Y:S01]  /*a260*/  P2R R29, PR, RZ, 0x1 ;  /* 0x00000001ff1d7803 */ /* 0x000fe20000000000 */
[----:B------:R-:W-:Y:S01]  /*a270*/  BAR.SYNC.DEFER_BLOCKING 0x0 ;  /* 0x0000000000007b1d */ /* 0x000fe20000010000 */
[C---:B------:R-:W-:Y:S02]  /*a280*/  LOP3.LUT P0, RZ, R34.reuse, 0x2, RZ, 0xc0, !PT ;  /* 0x0000000222ff7812 */ /* 0x040fe4000780c0ff */
[----:B------:R-:W-:Y:S02]  /*a290*/  P2R R30, PR, RZ, 0x2 ;  /* 0x00000002ff1e7803 */ /* 0x000fe40000000000 */
[----:B------:R-:W-:Y:S01]  /*a2a0*/  P2R R28, PR, RZ, 0x1 ;  /* 0x00000001ff1c7803 */ /* 0x000fe20000000000 */
[----:B------:R-:W0:Y:S01]  /*a2b0*/  LDCU.64 UR14, c[0x0][0x390] ;  /* 0x00007200ff0e77ac */ /* 0x000e220008000a00 */
[C---:B------:R-:W-:Y:S02]  /*a2c0*/  LOP3.LUT P0, RZ, R34.reuse, 0x1, RZ, 0xc0, !PT ;  /* 0x0000000122ff7812 */ /* 0x040fe4000780c0ff */
[----:B------:R-:W-:Y:S01]  /*a2d0*/  LOP3.LUT P1, RZ, R34, 0x4, RZ, 0xc0, !PT ;  /* 0x0000000422ff7812 */ /* 0x000fe2000782c0ff */
[----:B------:R-:W1:Y:S01]  /*a2e0*/  LDCU.64 UR12, c[0x0][0x390] ;  /* 0x00007200ff0c77ac */ /* 0x000e620008000a00 */
[----:B------:R-:W-:-:S02]  /*a2f0*/  P2R R31, PR, RZ, 0x4 ;  /* 0x00000004ff1f7803 */ /* 0x000fc40000000000 */
[C---:B------:R-:W-:Y:S02]  /*a300*/  LOP3.LUT P2, RZ, R34.reuse, 0x8, RZ, 0xc0, !PT ;  /* 0x0000000822ff7812 */ /* 0x040fe4000784c0ff */
[----:B------:R-:W-:Y:S02]  /*a310*/  P2R R38, PR, RZ, 0x8 ;  /* 0x00000008ff267803 */ /* 0x000fe40000000000 */
[C---:B------:R-:W-:Y:S02]  /*a320*/  LOP3.LUT P3, RZ, R34.reuse, 0x10, RZ, 0xc0, !PT ;  /* 0x0000001022ff7812 */ /* 0x040fe4000786c0ff */
[----:B------:R-:W-:Y:S01]  /*a330*/  P2R R41, PR, RZ, 0x10 ;  /* 0x00000010ff297803 */ /* 0x000fe20000000000 */
[--C-:B------:R-:W-:Y:S01]  /*a340*/  @P0 IMAD.IADD R18, R21, 0x1, -R17.reuse ;  /* 0x0000000115120824 */ /* 0x100fe200078e0a11 */
[----:B------:R-:W-:Y:S01]  /*a350*/  LOP3.LUT P4, RZ, R34, 0x20, RZ, 0xc0, !PT ;  /* 0x0000002022ff7812 */ /* 0x000fe2000788c0ff */
[----:B------:R-:W-:Y:S01]  /*a360*/  @P1 IMAD.IADD R12, R12, 0x1, -R17 ;  /* 0x000000010c0c1824 */ /* 0x000fe200078e0a11 */
[----:B------:R-:W-:-:S02]  /*a370*/  P2R R42, PR, RZ, 0x20 ;  /* 0x00000020ff2a7803 */ /* 0x000fc40000000000 */
[----:B------:R-:W-:Y:S01]  /*a380*/  @P0 LEA R21, R18, UR5, 0x2 ;  /* 0x0000000512150c11 */ /* 0x000fe2000f8e10ff */
[--C-:B------:R-:W-:Y:S01]  /*a390*/  @P2 IMAD.IADD R11, R11, 0x1, -R17.reuse ;  /* 0x000000010b0b2824 */ /* 0x100fe200078e0a11 */
[C---:B------:R-:W-:Y:S02]  /*a3a0*/  LOP3.LUT P5, RZ, R34.reuse, 0x40, RZ, 0xc0, !PT ;  /* 0x0000004022ff7812 */ /* 0x040fe400078ac0ff */
[----:B------:R-:W-:Y:S01]  /*a3b0*/  LOP3.LUT P6, RZ, R34, 0x80, RZ, 0xc0, !PT ;  /* 0x0000008022ff7812 */ /* 0x000fe200078cc0ff */
[----:B-----5:R-:W-:Y:S01]  /*a3c0*/  @P0 STS [R21], R40 ;  /* 0x0000002815000388 */ /* 0x020fe20000000800 */
[----:B------:R-:W-:Y:S01]  /*a3d0*/  ISETP.NE.AND P0, PT, R28, RZ, PT ;  /* 0x000000ff1c00720c */ /* 0x000fe20003f05270 */
[--C-:B------:R-:W-:Y:S01]  /*a3e0*/  @P3 IMAD.IADD R10, R10, 0x1, -R17.reuse ;  /* 0x000000010a0a3824 */ /* 0x100fe200078e0a11 */
[----:B------:R-:W-:Y:S01]  /*a3f0*/  @P1 LEA R12, R12, UR5, 0x2 ;  /* 0x000000050c0c1c11 */ /* 0x000fe2000f8e10ff */
[----:B------:R-:W-:Y:S01]  /*a400*/  @P4 IMAD.IADD R9, R9, 0x1, -R17 ;  /* 0x0000000109094824 */ /* 0x000fe200078e0a11 */
[----:B------:R-:W-:-:S02]  /*a410*/  @P2 LEA R11, R11, UR5, 0x2 ;  /* 0x000000050b0b2c11 */ /* 0x000fc4000f8e10ff */
[----:B------:R-:W-:Y:S02]  /*a420*/  @P3 LEA R10, R10, UR5, 0x2 ;  /* 0x000000050a0a3c11 */ /* 0x000fe4000f8e10ff */
[----:B------:R-:W-:Y:S01]  /*a430*/  @P4 LEA R9, R9, UR5, 0x2 ;  /* 0x0000000509094c11 */ /* 0x000fe2000f8e10ff */
[--C-:B------:R-:W-:Y:S02]  /*a440*/  @P5 IMAD.IADD R8, R8, 0x1, -R17.reuse ;  /* 0x0000000108085824 */ /* 0x100fe400078e0a11 */
[--C-:B------:R-:W-:Y:S02]  /*a450*/  @P6 IMAD.IADD R7, R7, 0x1, -R17.reuse ;  /* 0x0000000107076824 */ /* 0x100fe400078e0a11 */
[----:B------:R-:W-:Y:S01]  /*a460*/  @P0 IMAD.IADD R13, R13, 0x1, -R17 ;  /* 0x000000010d0d0824 */ /* 0x000fe200078e0a11 */
[----:B------:R-:W-:Y:S02]  /*a470*/  @P5 LEA R8, R8, UR5, 0x2 ;  /* 0x0000000508085c11 */ /* 0x000fe4000f8e10ff */
[----:B------:R-:W-:-:S02]  /*a480*/  @P6 LEA R7, R7, UR5, 0x2 ;  /* 0x0000000507076c11 */ /* 0x000fc4000f8e10ff */
[----:B------:R-:W-:-:S05]  /*a490*/  @P0 LEA R18, R13, UR5, 0x2 ;  /* 0x000000050d120c11 */ /* 0x000fca000f8e10ff */
[----:B------:R-:W-:Y:S01]  /*a4a0*/  @P0 STS [R18], R39 ;  /* 0x0000002712000388 */ /* 0x000fe20000000800 */
[----:B------:R-:W-:-:S03]  /*a4b0*/  ISETP.NE.AND P0, PT, R29, RZ, PT ;  /* 0x000000ff1d00720c */ /* 0x000fc60003f05270 */
[----:B------:R-:W-:Y:S01]  /*a4c0*/  @P1 STS [R12], R37 ;  /* 0x000000250c001388 */ /* 0x000fe20000000800 */
[----:B------:R-:W-:-:S03]  /*a4d0*/  ISETP.NE.AND P1, PT, R30, RZ, PT ;  /* 0x000000ff1e00720c */ /* 0x000fc60003f25270 */
[----:B------:R-:W-:Y:S01]  /*a4e0*/  @P2 STS [R11], R36 ;  /* 0x000000240b002388 */ /* 0x000fe20000000800 */
[----:B------:R-:W-:-:S03]  /*a4f0*/  ISETP.NE.AND P2, PT, R31, RZ, PT ;  /* 0x000000ff1f00720c */ /* 0x000fc60003f45270 */
[----:B------:R-:W-:Y:S01]  /*a500*/  @P3 STS [R10], R35 ;  /* 0x000000230a003388 */ /* 0x000fe20000000800 */
[----:B------:R-:W-:Y:S01]  /*a510*/  ISETP.NE.AND P3, PT, R38, RZ, PT ;  /* 0x000000ff2600720c */ /* 0x000fe20003f65270 */
[--C-:B------:R-:W-:Y:S02]  /*a520*/  @P0 IMAD.IADD R6, R6, 0x1, -R17.reuse ;  /* 0x0000000106060824 */ /* 0x100fe400078e0a11 */
[----:B------:R2:W-:Y:S01]  /*a530*/  @P4 STS [R9], R32 ;  /* 0x0000002009004388 */ /* 0x0005e20000000800 */
[----:B------:R-:W-:Y:S01]  /*a540*/  ISETP.NE.AND P4, PT, R41, RZ, PT ;  /* 0x000000ff2900720c */ /* 0x000fe20003f85270 */
[--C-:B------:R-:W-:Y:S01]  /*a550*/  @P1 IMAD.IADD R5, R5, 0x1, -R17.reuse ;  /* 0x0000000105051824 */ /* 0x100fe200078e0a11 */
[----:B------:R-:W-:Y:S01]  /*a560*/  @P0 LEA R6, R6, UR5, 0x2 ;  /* 0x0000000506060c11 */ /* 0x000fe2000f8e10ff */
[----:B------:R3:W-:Y:S01]  /*a570*/  @P5 STS [R8], R27 ;  /* 0x0000001b08005388 */ /* 0x0007e20000000800 */
[----:B------:R-:W-:Y:S01]  /*a580*/  ISETP.NE.AND P5, PT, R42, RZ, PT ;  /* 0x000000ff2a00720c */ /* 0x000fe20003fa5270 */
[--C-:B------:R-:W-:Y:S01]  /*a590*/  @P2 IMAD.IADD R4, R4, 0x1, -R17.reuse ;  /* 0x0000000104042824 */ /* 0x100fe200078e0a11 */
[----:B------:R-:W-:Y:S01]  /*a5a0*/  @P1 LEA R5, R5, UR5, 0x2 ;  /* 0x0000000505051c11 */ /* 0x000fe2000f8e10ff */
[----:B------:R3:W-:Y:S02]  /*a5b0*/  @P6 STS [R7], R26 ;  /* 0x0000001a07006388 */ /* 0x0007e40000000800 */
[--C-:B------:R-:W-:Y:S01]  /*a5c0*/  @P3 IMAD.IADD R3, R3, 0x1, -R17.reuse ;  /* 0x0000000103033824 */ /* 0x100fe200078e0a11 */
[----:B------:R-:W-:Y:S01]  /*a5d0*/  @P2 LEA R4, R4, UR5, 0x2 ;  /* 0x0000000504042c11 */ /* 0x000fe2000f8e10ff */
[----:B------:R3:W-:Y:S01]  /*a5e0*/  @P0 STS [R6], R25 ;  /* 0x0000001906000388 */ /* 0x0007e20000000800 */
[----:B------:R-:W-:Y:S01]  /*a5f0*/  ISETP.GE.AND P0, PT, R33, R16, PT ;  /* 0x000000102100720c */ /* 0x000fe20003f06270 */
[--C-:B------:R-:W-:Y:S01]  /*a600*/  @P4 IMAD.IADD R2, R2, 0x1, -R17.reuse ;  /* 0x0000000102024824 */ /* 0x100fe200078e0a11 */
[----:B------:R-:W-:Y:S01]  /*a610*/  @P3 LEA R3, R3, UR5, 0x2 ;  /* 0x0000000503033c11 */ /* 0x000fe2000f8e10ff */
[----:B------:R3:W-:Y:S02]  /*a620*/  @P1 STS [R5], R24 ;  /* 0x0000001805001388 */ /* 0x0007e40000000800 */
[----:B------:R-:W-:Y:S01]  /*a630*/  @P5 IMAD.IADD R0, R0, 0x1, -R17 ;  /* 0x0000000100005824 */ /* 0x000fe200078e0a11 */
[----:B------:R-:W-:Y:S01]  /*a640*/  @P4 LEA R2, R2, UR5, 0x2 ;  /* 0x0000000502024c11 */ /* 0x000fe2000f8e10ff */
[----:B------:R3:W-:Y:S03]  /*a650*/  @P2 STS [R4], R23 ;  /* 0x0000001704002388 */ /* 0x0007e60000000800 */
[----:B--2---:R-:W-:Y:S01]  /*a660*/  @P5 LEA R9, R0, UR5, 0x2 ;  /* 0x0000000500095c11 */ /* 0x004fe2000f8e10ff */
[----:B------:R3:W-:Y:S04]  /*a670*/  @P3 STS [R3], R22 ;  /* 0x0000001603003388 */ /* 0x0007e80000000800 */
[----:B------:R3:W-:Y:S04]  /*a680*/  @P4 STS [R2], R15 ;  /* 0x0000000f02004388 */ /* 0x0007e80000000800 */
[----:B------:R3:W-:Y:S01]  /*a690*/  @P5 STS [R9], R14 ;  /* 0x0000000e09005388 */ /* 0x0007e20000000800 */
[----:B------:R-:W-:Y:S06]  /*a6a0*/  BAR.SYNC.DEFER_BLOCKING 0x0 ;  /* 0x0000000000007b1d */ /* 0x000fec0000010000 */
[----:B01----:R-:W-:Y:S05]  /*a6b0*/  @P0 BRA `(.L_x_717) ;  /* 0x0000000400540947 */ /* 0x003fea0003800000 */
[----:B------:R-:W0:Y:S01]  /*a6c0*/  LDCU UR4, c[0x0][0x3b0] ;  /* 0x00007600ff0477ac */ /* 0x000e220008000800 */
[----:B------:R-:W-:Y:S01]  /*a6d0*/  VIADD R0, R33, UR7 ;  /* 0x0000000721007c36 */ /* 0x000fe20008000000 */
[----:B------:R-:W1:Y:S01]  /*a6e0*/  LDC.U8 R12, c[0x0][0x3b8] ;  /* 0x0000ee00ff0c7b82 */ /* 0x000e620000000000 */
[----:B------:R-:W-:Y:S03]  /*a6f0*/  BSSY.RECONVERGENT B0, `(.L_x_772) ;  /* 0x000001e000007945 */ /* 0x000fe60003800200 */
[----:B0-----:R-:W-:-:S05]  /*a700*/  IADD3 R0, PT, PT, -R0, UR4, R19 ;  /* 0x0000000400007c10 */ /* 0x001fca000fffe113 */
[----:B------:R-:W-:-:S05]  /*a710*/  VIADD R0, R0, 0xffffe3ff ;  /* 0xffffe3ff00007836 */ /* 0x000fca0000000000 */
[C---:B---3--:R-:W-:Y:S02]  /*a720*/  LOP3.LUT R2, R0.reuse, 0x600, RZ, 0xc0, !PT ;  /* 0x0000060000027812 */ /* 0x048fe400078ec0ff */
[----:B------:R-:W-:Y:S02]  /*a730*/  ISETP.GE.U32.AND P1, PT, R0, 0x600, PT ;  /* 0x000006000000780c */ /* 0x000fe40003f26070 */
[----:B------:R-:W-:-:S13]  /*a740*/  ISETP.NE.AND P0, PT, R2, 0x600, PT ;  /* 0x000006000200780c */ /* 0x000fda0003f05270 */
[----:B------:R-:W-:Y:S05]  /*a750*/  @!P0 BRA `(.L_x_773) ;  /* 0x00000000005c8947 */ /* 0x000fea0003800000 */
[----:B------:R-:W-:Y:S01]  /*a760*/  LEA.HI R0, R0, 0x1, RZ, 0x17 ;  /* 0x0000000100007811 */ /* 0x000fe200078fb8ff */
[C---:B------:R-:W-:Y:S01]  /*a770*/  IMAD.IADD R7, R33.reuse, 0x1, R17 ;  /* 0x0000000121077824 */ /* 0x040fe200078e0211 */
[----:B------:R-:W-:Y:S02]  /*a780*/  LEA R6, R33, UR5, 0x2 ;  /* 0x0000000521067c11 */ /* 0x000fe4000f8e10ff */
[----:B-1----:R-:W-:Y:S01]  /*a790*/  ISETP.NE.AND P2, PT, R12, RZ, PT ;  /* 0x000000ff0c00720c */ /* 0x002fe20003f45270 */
[C---:B------:R-:W-:Y:S01]  /*a7a0*/  IMAD.SHL.U32 R2, R0.reuse, 0x200, RZ ;  /* 0x0000020000027824 */ /* 0x040fe200078e00ff */
[----:B------:R-:W-:-:S04]  /*a7b0*/  LOP3.LUT R0, R0, 0x3, RZ, 0xc0, !PT ;  /* 0x0000000300007812 */ /* 0x000fc800078ec0ff */
[----:B------:R-:W-:Y:S01]  /*a7c0*/  LOP3.LUT R2, R2, 0x600, RZ, 0xc0, !PT ;  /* 0x0000060002027812 */ /* 0x000fe200078ec0ff */
[----:B------:R-:W-:-:S04]  /*a7d0*/  IMAD.MOV R0, RZ, RZ, -R0 ;  /* 0x000000ffff007224 */ /* 0x000fc800078e0a00 */
[----:B------:R-:W-:-:S07]  /*a7e0*/  IMAD.IADD R33, R33, 0x1, R2 ;  /* 0x0000000121217824 */ /* 0x000fce00078e0202 */
.L_x_774:
        /* <DEDUP_REMOVED lines=14> */
.L_x_773:
[----:B------:R-:W-:Y:S05]  /*a8d0*/  BSYNC.RECONVERGENT B0 ;  /* 0x0000000000007941 */ /* 0x000fea0003800200 */
.L_x_772:
[----:B------:R-:W-:Y:S05]  /*a8e0*/  @!P1 BRA `(.L_x_717) ;  /* 0x0000000000c89947 */ /* 0x000fea0003800000 */
[----:B------:R-:W2:Y:S01]  /*a8f0*/  S2UR UR6, SR_CgaCtaId ;  /* 0x00000000000679c3 */ /* 0x000ea20000008800 */
[----:B------:R-:W-:Y:S01]  /*a900*/  UMOV UR4, 0x400 ;  /* 0x0000040000047882 */ /* 0x000fe20000000000 */
[----:B-1----:R-:W-:Y:S01]  /*a910*/  ISETP.NE.AND P0, PT, R12, RZ, PT ;  /* 0x000000ff0c00720c */ /* 0x002fe20003f05270 */
[----:B------:R-:W-:Y:S01]  /*a920*/  IMAD.IADD R17, R33, 0x1, R17 ;  /* 0x0000000121117824 */ /* 0x000fe200078e0211 */
[----:B--2---:R-:W-:-:S06]  /*a930*/  ULEA UR4, UR6, UR4, 0x18 ;  /* 0x0000000406047291 */ /* 0x004fcc000f8ec0ff */
[----:B------:R-:W-:-:S05]  /*a940*/  LEA R0, R33, UR4, 0x2 ;  /* 0x0000000421007c11 */ /* 0x000fca000f8e10ff */
[----:B------:R-:W-:-:S07]  /*a950*/  VIADD R0, R0, 0x1000 ;  /* 0x0000100000007836 */ /* 0x000fce0000000000 */
.L_x_775:
[----:B0-----:R-:W1:Y:S01]  /*a960*/  @!P0 LDC.64 R6, c[0x0][0x3d0] ;  /* 0x0000f400ff068b82 */ /* 0x001e620000000a00 */
[----:B0-----:R-:W-:Y:S01]  /*a970*/  CS2R R2, SRZ ;  /* 0x0000000000027805 */ /* 0x001fe2000001ff00 */
[----:B------:R-:W0:Y:S01]  /*a980*/  LDS R13, [R0+-0x1000] ;  /* 0xfff00000000d7984 */ /* 0x000e220000000800 */
[----:B------:R-:W-:-:S03]  /*a990*/  SHF.R.S32.HI R19, RZ, 0x1f, R17 ;  /* 0x0000001fff137819 */ /* 0x000fc60000011411 */
[----:B------:R-:W2:Y:S04]  /*a9a0*/  LDS R15, [R0+-0x800] ;  /* 0xfff80000000f7984 */ /* 0x000ea80000000800 */
[----:B-1----:R-:W3:Y:S01]  /*a9b0*/  @!P0 LDG.E.64 R2, desc[UR8][R6.64] ;  /* 0x0000000806028981 */ /* 0x002ee2000c1e1b00 */
[----:B------:R-:W-:-:S13]  /*a9c0*/  ISETP.NE.AND P0, PT, R12, RZ, PT ;  /* 0x000000ff0c00720c */ /* 0x000fda0003f05270 */
        /* <DEDUP_REMOVED lines=25> */
[----:B-1----:R-:W2:Y:S01]  /*ab60*/  @!P0 LDG.E.64 R2, desc[UR8][R8.64] ;  /* 0x0000000808028981 */ /* 0x002ea2000c1e1b00 */
[----:B------:R-:W-:Y:S02]  /*ab70*/  VIADD R33, R33, 0x800 ;  /* 0x0000080021217836 */ /* 0x000fe40000000000 */
[----:B---3--:R-:W-:Y:S01]  /*ab80*/  VIADD R0, R0, 0x2000 ;  /* 0x0000200000007836 */ /* 0x008fe20000000000 */
[C---:B--2---:R-:W-:Y:S01]  /*ab90*/  IADD3 R6, P1, PT, R17.reuse, R2, RZ ;  /* 0x0000000211067210 */ /* 0x044fe20007f3e0ff */
[----:B------:R-:W-:-:S04]  /*aba0*/  VIADD R17, R17, 0x800 ;  /* 0x0000080011117836 */ /* 0x000fc80000000000 */
[----:B------:R-:W-:Y:S01]  /*abb0*/  IMAD.X R3, R19, 0x1, R3, P1 ;  /* 0x0000000113037824 */ /* 0x000fe200008e0603 */
[----:B------:R-:W-:-:S04]  /*abc0*/  LEA R2, P1, R6, UR14, 0x2 ;  /* 0x0000000e06027c11 */ /* 0x000fc8000f8210ff */
[----:B------:R-:W-:Y:S02]  /*abd0*/  LEA.HI.X R3, R6, UR15, R3, 0x2, P1 ;  /* 0x0000000f06037c11 */ /* 0x000fe400088f1403 */
[----:B------:R-:W-:-:S03]  /*abe0*/  ISETP.GE.AND P1, PT, R33, R16, PT ;  /* 0x000000102100720c */ /* 0x000fc60003f26270 */
[----:B-----5:R0:W-:Y:S10]  /*abf0*/  STG.E desc[UR8][R2.64+0x1800], R7 ;  /* 0x0018000702007986 */ /* 0x0201f4000c101908 */
[----:B------:R-:W-:Y:S05]  /*ac00*/  @!P1 BRA `(.L_x_775) ;  /* 0xfffffffc00549947 */ /* 0x000fea000383ffff */
.L_x_717:
[----:B------:R-:W-:Y:S05]  /*ac10*/  BSYNC.RECONVERGENT B1 ;  /* 0x0000000000017941 */ /* 0x000fea0003800200 */
.L_x_667:
[----:B0---45:R-:W0:Y:S02]  /*ac20*/  S2R R0, SR_TID.X ;  /* 0x0000000000007919 */ /* 0x031e240000002100 */
[----:B0-----:R-:W-:-:S13]  /*ac30*/  ISETP.NE.AND P0, PT, R0, RZ, PT ;  /* 0x000000ff0000720c */ /* 0x001fda0003f05270 */
[----:B------:R-:W-:Y:S05]  /*ac40*/  @P0 EXIT ;  /* 0x000000000000094d */ /* 0x000fea0003800000 */
[----:B------:R-:W0:Y:S02]  /*ac50*/  LDCU.U8 UR4, c[0x0][0x3b9] ;  /* 0x00007720ff0477ac */ /* 0x000e240008000000 */
[----:B0-----:R-:W-:-:S09]  /*ac60*/  UISETP.NE.AND UP0, UPT, UR4, URZ, UPT ;  /* 0x000000ff0400728c */ /* 0x001fd2000bf05270 */
[----:B------:R-:W-:Y:S05]  /*ac70*/  BRA.U !UP0, `(.L_x_776) ;  /* 0x00000001082c7547 */ /* 0x000fea000b800000 */
[----:B------:R-:W0:Y:S01]  /*ac80*/  LDCU.U8 UR4, c[0x0][0x3b8] ;  /* 0x00007700ff0477ac */ /* 0x000e220008000000 */
[----:B--23--:R-:W2:Y:S01]  /*ac90*/  LDC.64 R4, c[0x0][0x398] ;  /* 0x0000e600ff047b82 */ /* 0x00cea20000000a00 */
[----:B-1----:R-:W-:Y:S01]  /*aca0*/  CS2R R2, SRZ ;  /* 0x0000000000027805 */ /* 0x002fe2000001ff00 */
[----:B0-----:R-:W-:-:S09]  /*acb0*/  UISETP.NE.AND UP0, UPT, UR4, URZ, UPT ;  /* 0x000000ff0400728c */ /* 0x001fd2000bf05270 */
[----:B------:R-:W-:Y:S05]  /*acc0*/  BRA.U UP0, `(.L_x_777) ;  /* 0x0000000100087547 */ /* 0x000fea000b800000 */
[----:B------:R-:W0:Y:S02]  /*acd0*/  LDC.64 R2, c[0x0][0x3d0] ;  /* 0x0000f400ff027b82 */ /* 0x000e240000000a00 */
[----:B0-----:R-:W5:Y:S02]  /*ace0*/  LDG.E.64 R2, desc[UR8][R2.64] ;  /* 0x0000000802027981 */ /* 0x001f64000c1e1b00 */
.L_x_777:
[----:B-----5:R-:W-:-:S04]  /*acf0*/  IADD3 R2, P0, PT, R20, R2, RZ ;  /* 0x0000000214027210 */ /* 0x020fc80007f1e0ff */
[----:B------:R-:W-:-:S05]  /*ad00*/  LEA.HI.X.SX32 R3, R20, R3, 0x1, P0 ;  /* 0x0000000314037211 */ /* 0x000fca00000f0eff */
[----:B--2---:R-:W-:Y:S01]  /*ad10*/  STG.E.64 desc[UR8][R4.64], R2 ;  /* 0x0000000204007986 */ /* 0x004fe2000c101b08 */
[----:B------:R-:W-:Y:S05]  /*ad20*/  EXIT ;  /* 0x000000000000794d */ /* 0x000fea0003800000 */
.L_x_776:
[----:B------:R-:W0:Y:S01]  /*ad30*/  LDCU.U8 UR4, c[0x0][0x3b8] ;  /* 0x00007700ff0477ac */ /* 0x000e220008000000 */
[----:B--23--:R-:W2:Y:S01]  /*ad40*/  LDC.64 R4, c[0x0][0x3d8] ;  /* 0x0000f600ff047b82 */ /* 0x00cea20000000a00 */
[----:B-1----:R-:W-:Y:S01]  /*ad50*/  CS2R R2, SRZ ;  /* 0x0000000000027805 */ /* 0x002fe2000001ff00 */
[----:B0-----:R-:W-:-:S09]  /*ad60*/  UISETP.NE.AND UP0, UPT, UR4, URZ, UPT ;  /* 0x000000ff0400728c */ /* 0x001fd2000bf05270 */
[----:B------:R-:W-:Y:S05]  /*ad70*/  BRA.U UP0, `(.L_x_778) ;  /* 0x0000000100087547 */ /* 0x000fea000b800000 */
[----:B------:R-:W0:Y:S02]  /*ad80*/  LDC.64 R2, c[0x0][0x3d0] ;  /* 0x0000f400ff027b82 */ /* 0x000e240000000a00 */
[----:B0-----:R-:W5:Y:S02]  /*ad90*/  LDG.E.64 R2, desc[UR8][R2.64] ;  /* 0x0000000802027981 */ /* 0x001f64000c1e1b00 */
.L_x_778:
[----:B-----5:R-:W-:-:S04]  /*ada0*/  IADD3 R2, P0, PT, R20, R2, RZ ;  /* 0x0000000214027210 */ /* 0x020fc80007f1e0ff */
[----:B------:R-:W-:-:S05]  /*adb0*/  LEA.HI.X.SX32 R3, R20, R3, 0x1, P0 ;  /* 0x0000000314037211 */ /* 0x000fca00000f0eff */
[----:B--2---:R-:W-:Y:S01]  /*adc0*/  STG.E.64 desc[UR8][R4.64], R2 ;  /* 0x0000000204007986 */ /* 0x004fe2000c101b08 */
[----:B------:R-:W-:Y:S05]  /*add0*/  EXIT ;  /* 0x000000000000794d */ /* 0x000fea0003800000 */
.L_x_610:
[----:B------:R-:W-:Y:S01]  /*ade0*/  BSSY B0, `(.L_x_779) ;  /* 0x0000006000007945 */ /* 0x000fe20003800000 */
[----:B------:R-:W-:Y:S01]  /*adf0*/  PLOP3.LUT P6, PT, P6, PT, PT, 0x8, 0x80 ;  /* 0x000000000080781c */ /* 0x000fe200037ce170 */
[----:B------:R-:W-:-:S12]  /*ae00*/  IMAD.MOV.U32 R18, RZ, RZ, -0x1 ;  /* 0xffffffffff127424 */ /* 0x000fd800078e00ff */
[----:B-----5:R-:W-:Y:S05]  /*ae10*/  WARPSYNC.COLLECTIVE R18, `(.L_x_780) ;  /* 0x0000000012087348 */ /* 0x020fea0003c00000 */
[----:B------:R-:W-:Y:S01]  /*ae20*/  VOTE.ANY P6, P6 ;  /* 0x0000000000ff7806 */ /* 0x000fe200030c0100 */
[----:B-----5:R-:W-:-:S12]  /*ae30*/  ENDCOLLECTIVE ;  /* 0x000000000000791b */ /* 0x020fd80003800000 */
.L_x_780:
[----:B------:R-:W-:Y:S05]  /*ae40*/  BSYNC B0 ;  /* 0x0000000000007941 */ /* 0x000fea0003800000 */
.L_x_779:
[----:B------:R-:W-:Y:S05]  /*ae50*/  BRA `(.L_x_781) ;  /* 0xffffff8000607947 */ /* 0x000fea000383ffff */
.L_x_612:
[----:B------:R-:W-:Y:S01]  /*ae60*/  BSSY B0, `(.L_x_782) ;  /* 0x0000006000007945 */ /* 0x000fe20003800000 */
[----:B------:R-:W-:Y:S01]  /*ae70*/  PLOP3.LUT P6, PT, P6, PT, PT, 0x8, 0x80 ;  /* 0x000000000080781c */ /* 0x000fe200037ce170 */
[----:B------:R-:W-:-:S12]  /*ae80*/  IMAD.MOV.U32 R18, RZ, RZ, -0x1 ;  /* 0xffffffffff127424 */ /* 0x000fd800078e00ff */
[----:B-----5:R-:W-:Y:S05]  /*ae90*/  WARPSYNC.COLLECTIVE R18, `(.L_x_783) ;  /* 0x0000000012087348 */ /* 0x020fea0003c00000 */
[----:B------:R-:W-:Y:S01]  /*aea0*/  VOTE.ANY P6, P6 ;  /* 0x0000000000ff7806 */ /* 0x000fe200030c0100 */
[----:B-----5:R-:W-:-:S12]  /*aeb0*/  ENDCOLLECTIVE ;  /* 0x000000000000791b */ /* 0x020fd80003800000 */
.L_x_783:
[----:B------:R-:W-:Y:S05]  /*aec0*/  BSYNC B0 ;  /* 0x0000000000007941 */ /* 0x000fea0003800000 */
.L_x_782:
[----:B------:R-:W-:Y:S05]  /*aed0*/  BRA `(.L_x_784) ;  /* 0xffffff8000b47947 */ /* 0x000fea000383ffff */
.L_x_614:
[----:B------:R-:W0:Y:S01]  /*aee0*/  S2R R59, SR_GEMASK ;  /* 0x00000000003b7919 */ /* 0x000e220000003c00 */
[----:B------:R-:W-:Y:S01]  /*aef0*/  BSSY B0, `(.L_x_785) ;  /* 0x0000006000007945 */ /* 0x000fe20003800000 */
[----:B------:R-:W-:Y:S01]  /*af00*/  PLOP3.LUT P6, PT, P6, PT, PT, 0x8, 0x80 ;  /* 0x000000000080781c */ /* 0x000fe200037ce170 */
[----:B------:R-:W-:-:S12]  /*af10*/  IMAD.MOV.U32 R18, RZ, RZ, -0x1 ;  /* 0xffffffffff127424 */ /* 0x000fd800078e00ff */
[----:B0----5:R-:W-:Y:S05]  /*af20*/  WARPSYNC.COLLECTIVE R18, `(.L_x_786) ;  /* 0x0000000012087348 */ /* 0x021fea0003c00000 */
[----:B------:R-:W-:Y:S01]  /*af30*/  VOTE.ANY R18, PT, P6 ;  /* 0x0000000000127806 */ /* 0x000fe200030e0100 */
[----:B0----5:R-:W-:Y:S06]  /*af40*/  ENDCOLLECTIVE ;  /* 0x000000000000791b */ /* 0x021fec0003800000 */
.L_x_786:
[----:B------:R-:W-:Y:S05]  /*af50*/  BSYNC B0 ;  /* 0x0000000000007941 */ /* 0x000fea0003800000 */
.L_x_785:
[----:B------:R-:W-:Y:S01]  /*af60*/  LOP3.LUT R18, R18, 0x80000000, R59, 0xec, !PT ;  /* 0x8000000012127812 */ /* 0x000fe200078eec3b */
[----:B------:R-:W-:Y:S02]  /*af70*/  IMAD.MOV.U32 R20, RZ, RZ, 0x1 ;  /* 0x00000001ff147424 */ /* 0x000fe400078e00ff */
[----:B------:R-:W-:Y:S02]  /*af80*/  VIADD R48, R58, 0x2 ;  /* 0x000000023a307836 */ /* 0x000fe40000000000 */
[----:B------:R-:W-:Y:S02]  /*af90*/  VIADD R13, R18, 0xffffffff ;  /* 0xffffffff120d7836 */ /* 0x000fe40000000000 */
[C---:B------:R-:W-:Y:S02]  /*afa0*/  VIADD R47, R58.reuse, 0x4 ;  /* 0x000000043a2f7836 */ /* 0x040fe40000000000 */
[----:B------:R-:W-:Y:S01]  /*afb0*/  VIADD R22, R58, 0x8 ;  /* 0x000000083a167836 */ /* 0x000fe20000000000 */
[----:B------:R-:W-:Y:S01]  /*afc0*/  LOP3.LUT R13, R18, R13, RZ, 0xc, !PT ;  /* 0x0000000d120d7212 */ /* 0x000fe200078e0cff */
[----:B------:R-:W-:-:S02]  /*afd0*/  IMAD.MOV.U32 R18, RZ, RZ, -0x1 ;  /* 0xffffffffff127424 */ /* 0x000fc400078e00ff */
[----:B------:R-:W-:Y:S01]  /*afe0*/  VIADD R49, R58, 0x10 ;  /* 0x000000103a317836 */ /* 0x000fe20000000000 */
[----:B------:R0:W1:Y:S06]  /*aff0*/  POPC R19, R13 ;  /* 0x0000000d00137309 */ /* 0x00006c0000000000 */
[----:B01----:R-:W-:Y:S05]  /*b000*/  WARPSYNC.COLLECTIVE R18, `(.L_x_787) ;  /* 0x0000000012087348 */ /* 0x003fea0003c00000 */
[----:B-1----:R1:W2:Y:S02]  /*b010*/  SHFL.DOWN P6, R21, R17, R20, R19 ;  /* 0x0800001411157389 */ /* 0x0022a400000c0013 */
[----:B012---:R-:W-:Y:S05]  /*b020*/  ENDCOLLECTIVE ;  /* 0x000000000000791b */ /* 0x007fea0003800000 */
.L_x_787:
        /* <DEDUP_REMOVED lines=9> */
.L_x_788:
[----:B------:R-:W-:Y:S01]  /*b0c0*/  IMAD.MOV.U32 R20, RZ, RZ, 0x4 ;  /* 0x00000004ff147424 */ /* 0x000fe200078e00ff */
[----:B------:R-:W-:Y:S02]  /*b0d0*/  SEL R21, R21, RZ, !P0 ;  /* 0x000000ff15157207 */ /* 0x000fe40004000000 */
[----:B------:R-:W-:-:S03]  /*b0e0*/  ISETP.GT.AND P0, PT, R47, R19, PT ;  /* 0x000000132f00720c */ /* 0x000fc60003f04270 */
[----:B------:R-:W-:Y:S02]  /*b0f0*/  IMAD.IADD R50, R12, 0x1, R21 ;  /* 0x000000010c327824 */ /* 0x000fe400078e0215 */
[----:B------:R-:W0:Y:S02]  /*b100*/  LDC.64 R12, c[0x0][0x3a0] ;  /* 0x0000e800ff0c7b82 */ /* 0x000e240000000a00 */
[----:B------:R-:W-:-:S07]  /*b110*/  IMAD.MOV.U32 R17, RZ, RZ, R50 ;  /* 0x000000ffff117224 */ /* 0x000fce00078e0032 */
[----:B0-----:R-:W-:Y:S05]  /*b120*/  WARPSYNC.COLLECTIVE R18, `(.L_x_789) ;  /* 0x0000000012087348 */ /* 0x001fea0003c00000 */
[----:B------:R1:W2:Y:S02]  /*b130*/  SHFL.DOWN P6, R21, R17, R20, R19 ;  /* 0x0800001411157389 */ /* 0x0002a400000c0013 */
[----:B012---:R-:W-:Y:S05]  /*b140*/  ENDCOLLECTIVE ;  /* 0x000000000000791b */ /* 0x007fea0003800000 */
.L_x_789:
[----:B------:R-:W-:Y:S01]  /*b150*/  IMAD.MOV.U32 R20, RZ, RZ, 0x8 ;  /* 0x00000008ff147424 */ /* 0x000fe200078e00ff */
[----:B------:R-:W-:Y:S02]  /*b160*/  IADD3 R51, P1, PT, R12, 0x100, RZ ;  /* 0x000001000c337810 */ /* 0x000fe40007f3e0ff */
[----:B------:R-:W-:Y:S02]  /*b170*/  SEL R21, R21, RZ, !P0 ;  /* 0x000000ff15157207 */ /* 0x000fe40004000000 */
[----:B------:R-:W-:-:S03]  /*b180*/  ISETP.GT.AND P0, PT, R22, R19, PT ;  /* 0x000000131600720c */ /* 0x000fc60003f04270 */
[----:B------:R-:W-:-:S04]  /*b190*/  IMAD.IADD R52, R50, 0x1, R21 ;  /* 0x0000000132347824 */ /* 0x000fc800078e0215 */
[----:B------:R-:W-:-:S07]  /*b1a0*/  IMAD.MOV.U32 R17, RZ, RZ, R52 ;  /* 0x000000ffff117224 */ /* 0x000fce00078e0034 */
[----:B------:R-:W-:Y:S05]  /*b1b0*/  WARPSYNC.COLLECTIVE R18, `(.L_x_790) ;  /* 0x0000000012087348 */ /* 0x000fea0003c00000 */
[----:B------:R0:W1:Y:S02]  /*b1c0*/  SHFL.DOWN P6, R21, R17, R20, R19 ;  /* 0x0800001411157389 */ /* 0x00006400000c0013 */
[----:B01----:R-:W-:Y:S05]  /*b1d0*/  ENDCOLLECTIVE ;  /* 0x000000000000791b */ /* 0x003fea0003800000 */
.L_x_790:
[----:B------:R-:W-:Y:S01]  /*b1e0*/  IMAD.MOV.U32 R20, RZ, RZ, 0x10 ;  /* 0x00000010ff147424 */ /* 0x000fe200078e00ff */
[----:B------:R-:W-:Y:S02]  /*b1f0*/  SEL R21, R21, RZ, !P0 ;  /* 0x000000ff15157207 */ /* 0x000fe40004000000 */
[----:B------:R-:W-:-:S03]  /*b200*/  ISETP.GT.AND P0, PT, R49, R19, PT ;  /* 0x000000133100720c */ /* 0x000fc60003f04270 */
[----:B------:R-:W-:Y:S02]  /*b210*/  IMAD.IADD R60, R52, 0x1, R21 ;  /* 0x00000001343c7824 */ /* 0x000fe400078e0215 */
[----:B------:R-:W-:Y:S02]  /*b220*/  IMAD.X R52, RZ, RZ, R13, P1 ;  /* 0x000000ffff347224 */ /* 0x000fe400008e060d */
[----:B------:R-:W-:-:S07]  /*b230*/  IMAD.MOV.U32 R17, RZ, RZ, R60 ;  /* 0x000000ffff117224 */ /* 0x000fce00078e003c */
[----:B------:R-:W-:Y:S05]  /*b240*/  WARPSYNC.COLLECTIVE R18, `(.L_x_791) ;  /* 0x0000000012087348 */ /* 0x000fea0003c00000 */
[----:B------:R0:W1:Y:S02]  /*b250*/  SHFL.DOWN P6, R21, R17, R20, R19 ;  /* 0x0800001411157389 */ /* 0x00006400000c0013 */
[----:B01----:R-:W-:Y:S05]  /*b260*/  ENDCOLLECTIVE ;  /* 0x000000000000791b */ /* 0x003fea0003800000 */
.L_x_791:
[----:B------:R-:W-:Y:S02]  /*b270*/  ISETP.NE.AND P6, PT, R16, 0x65, PT ;  /* 0x000000651000780c */ /* 0x000fe40003fc5270 */
[----:B------:R-:W-:-:S05]  /*b280*/  SEL R21, R21, RZ, !P0 ;  /* 0x000000ff15157207 */ /* 0x000fca0004000000 */
[----:B------:R-:W-:-:S07]  /*b290*/  IMAD.IADD R50, R60, 0x1, R21 ;  /* 0x000000013c327824 */ /* 0x000fce00078e0215 */
[----:B------:R-:W-:Y:S05]  /*b2a0*/  WARPSYNC.COLLECTIVE R18, `(.L_x_792) ;  /* 0x0000000012087348 */ /* 0x000fea0003c00000 */
[----:B------:R-:W-:Y:S01]  /*b2b0*/  VOTE.ALL P6, P6 ;  /* 0x0000000000ff7806 */ /* 0x000fe200030c0000 */
[----:B------:R-:W-:-:S12]  /*b2c0*/  ENDCOLLECTIVE ;  /* 0x000000000000791b */ /* 0x000fd80003800000 */
.L_x_792:
[----:B------:R-:W-:Y:S05]  /*b2d0*/  BRA `(.L_x_793) ;  /* 0xffffff8000507947 */ /* 0x000fea000383ffff */
.L_x_616:
[----:B------:R-:W-:Y:S01]  /*b2e0*/  BSSY B0, `(.L_x_794) ;  /* 0x0000006000007945 */ /* 0x000fe20003800000 */
[----:B------:R-:W-:Y:S01]  /*b2f0*/  PLOP3.LUT P6, PT, P6, PT, PT, 0x8, 0x80 ;  /* 0x000000000080781c */ /* 0x000fe200037ce170 */
[----:B------:R-:W-:-:S12]  /*b300*/  IMAD.MOV.U32 R18, RZ, RZ, -0x1 ;  /* 0xffffffffff127424 */ /* 0x000fd800078e00ff */
[----:B-----5:R-:W-:Y:S05]  /*b310*/  WARPSYNC.COLLECTIVE R18, `(.L_x_795) ;  /* 0x0000000012087348 */ /* 0x020fea0003c00000 */
[----:B------:R-:W-:Y:S01]  /*b320*/  VOTE.ANY P6, P6 ;  /* 0x0000000000ff7806 */ /* 0x000fe200030c0100 */
[----:B-----5:R-:W-:-:S12]  /*b330*/  ENDCOLLECTIVE ;  /* 0x000000000000791b */ /* 0x020fd80003800000 */
.L_x_795:
[----:B------:R-:W-:Y:S05]  /*b340*/  BSYNC B0 ;  /* 0x0000000000007941 */ /* 0x000fea0003800000 */
.L_x_794:
[----:B------:R-:W-:Y:S05]  /*b350*/  BRA `(.L_x_796) ;  /* 0xffffff8000607947 */ /* 0x000fea000383ffff */
.L_x_618:
[----:B------:R-:W-:Y:S01]  /*b360*/  BSSY B0, `(.L_x_797) ;  /* 0x0000006000007945 */ /* 0x000fe20003800000 */
[----:B------:R-:W-:Y:S01]  /*b370*/  PLOP3.LUT P6, PT, P6, PT, PT, 0x8, 0x80 ;  /* 0x000000000080781c */ /* 0x000fe200037ce170 */
[----:B------:R-:W-:-:S12]  /*b380*/  IMAD.MOV.U32 R18, RZ, RZ, -0x1 ;  /* 0xffffffffff127424 */ /* 0x000fd800078e00ff */
[----:B-----5:R-:W-:Y:S05]  /*b390*/  WARPSYNC.COLLECTIVE R18, `(.L_x_798) ;  /* 0x0000000012087348 */ /* 0x020fea0003c00000 */
[----:B------:R-:W-:Y:S01]  /*b3a0*/  VOTE.ANY P6, P6 ;  /* 0x0000000000ff7806 */ /* 0x000fe200030c0100 */
[----:B-----5:R-:W-:-:S12]  /*b3b0*/  ENDCOLLECTIVE ;  /* 0x000000000000791b */ /* 0x020fd80003800000 */
.L_x_798:
[----:B------:R-:W-:Y:S05]  /*b3c0*/  BSYNC B0 ;  /* 0x0000000000007941 */ /* 0x000fea0003800000 */
.L_x_797:
[----:B------:R-:W-:Y:S05]  /*b3d0*/  BRA `(.L_x_799) ;  /* 0xffffff8000b47947 */ /* 0x000fea000383ffff */
.L_x_620:
[----:B------:R-:W-:Y:S01]  /*b3e0*/  BSSY B0, `(.L_x_800) ;  /* 0x0000006000007945 */ /* 0x000fe20003800000 */
[----:B------:R-:W-:Y:S01]  /*b3f0*/  PLOP3.LUT P6, PT, P6, PT, PT, 0x8, 0x80 ;  /* 0x000000000080781c */ /* 0x000fe200037ce170 */
[----:B------:R-:W-:-:S12]  /*b400*/  IMAD.MOV.U32 R18, RZ, RZ, -0x1 ;  /* 0xffffffffff127424 */ /* 0x000fd800078e00ff */
[----:B-----5:R-:W-:Y:S05]  /*b410*/  WARPSYNC.COLLECTIVE R18, `(.L_x_801) ;  /* 0x0000000012087348 */ /* 0x020fea0003c00000 */
[----:B------:R-:W-:Y:S01]  /*b420*/  VOTE.ANY R18, PT, P6 ;  /* 0x0000000000127806 */ /* 0x000fe200030e0100 */
[----:B-----5:R-:W-:Y:S06]  /*b430*/  ENDCOLLECTIVE ;  /* 0x000000000000791b */ /* 0x020fec0003800000 */
.L_x_801:
[----:B------:R-:W-:Y:S05]  /*b440*/  BSYNC B0 ;  /* 0x0000000000007941 */ /* 0x000fea0003800000 */
.L_x_800:
[----:B------:R-:W-:Y:S01]  /*b450*/  LOP3.LUT R18, R18, 0x80000000, R59, 0xec, !PT ;  /* 0x8000000012127812 */ /* 0x000fe200078eec3b */
[----:B------:R-:W-:Y:S02]  /*b460*/  IMAD.MOV.U32 R20, RZ, RZ, 0x1 ;  /* 0x00000001ff147424 */ /* 0x000fe400078e00ff */
[----:B------:R-:W-:Y:S02]  /*b470*/  VIADD R41, R41, 0xffffffe0 ;  /* 0xffffffe029297836 */ /* 0x000fe40000000000 */
[----:B------:R-:W-:-:S05]  /*b480*/  VIADD R13, R18, 0xffffffff ;  /* 0xffffffff120d7836 */ /* 0x000fca0000000000 */
[----:B------:R-:W-:Y:S01]  /*b490*/  LOP3.LUT R13, R18, R13, RZ, 0xc, !PT ;  /* 0x0000000d120d7212 */ /* 0x000fe200078e0cff */
[----:B------:R-:W-:-:S03]  /*b4a0*/  IMAD.MOV.U32 R18, RZ, RZ, -0x1 ;  /* 0xffffffffff127424 */ /* 0x000fc600078e00ff */
[----:B------:R0:W1:Y:S04]  /*b4b0*/  POPC R19, R13 ;  /* 0x0000000d00137309 */ /* 0x0000680000000000 */
[----:B01----:R-:W-:Y:S05]  /*b4c0*/  WARPSYNC.COLLECTIVE R18, `(.L_x_802) ;  /* 0x0000000012087348 */ /* 0x003fea0003c00000 */
[----:B-1----:R1:W2:Y:S02]  /*b4d0*/  SHFL.DOWN P6, R21, R17, R20, R19 ;  /* 0x0800001411157389 */ /* 0x0022a400000c0013 */
[----:B012---:R-:W-:Y:S05]  /*b4e0*/  ENDCOLLECTIVE ;  /* 0x000000000000791b */ /* 0x007fea0003800000 */
.L_x_802:
        /* <DEDUP_REMOVED lines=9> */
.L_x_803:
        /* <DEDUP_REMOVED lines=8> */
.L_x_804:
        /* <DEDUP_REMOVED lines=8> */
.L_x_805:
        /* <DEDUP_REMOVED lines=8> */
.L_x_806:
[----:B------:R-:W-:Y:S02]  /*b700*/  ISETP.NE.AND P6, PT, R16, 0x65, PT ;  /* 0x000000651000780c */ /* 0x000fe40003fc5270 */
[----:B------:R-:W-:-:S04]  /*b710*/  SEL R21, R21, RZ, !P0 ;  /* 0x000000ff15157207 */ /* 0x000fc80004000000 */
[----:B------:R-:W-:-:S07]  /*b720*/  IADD3 R50, PT, PT, R61, R21, R50 ;  /* 0x000000153d327210 */ /* 0x000fce0007ffe032 */
[----:B------:R-:W-:Y:S05]  /*b730*/  WARPSYNC.COLLECTIVE R18, `(.L_x_807) ;  /* 0x0000000012087348 */ /* 0x000fea0003c00000 */
[----:B------:R-:W-:Y:S01]  /*b740*/  VOTE.ALL P6, P6 ;  /* 0x0000000000ff7806 */ /* 0x000fe200030c0000 */
[----:B------:R-:W-:-:S12]  /*b750*/  ENDCOLLECTIVE ;  /* 0x000000000000791b */ /* 0x000fd80003800000 */
.L_x_807:
[----:B------:R-:W-:Y:S05]  /*b760*/  BRA `(.L_x_808) ;  /* 0xffffff8000507947 */ /* 0x000fea000383ffff */
.L_x_719:
[----:B------:R-:W-:Y:S01]  /*b770*/  BSSY B0, `(.L_x_809) ;  /* 0x0000006000007945 */ /* 0x000fe20003800000 */
[----:B------:R-:W-:Y:S01]  /*b780*/  PLOP3.LUT P6, PT, P6, PT, PT, 0x8, 0x80 ;  /* 0x000000000080781c */ /* 0x000fe200037ce170 */
[----:B------:R-:W-:-:S12]  /*b790*/  IMAD.MOV.U32 R18, RZ, RZ, -0x1 ;  /* 0xffffffffff127424 */ /* 0x000fd800078e00ff */
[----:B-----5:R-:W-:Y:S05]  /*b7a0*/  WARPSYNC.COLLECTIVE R18, `(.L_x_810) ;  /* 0x0000000012087348 */ /* 0x020fea0003c00000 */
[----:B------:R-:W-:Y:S01]  /*b7b0*/  VOTE.ANY P6, P6 ;  /* 0x0000000000ff7806 */ /* 0x000fe200030c0100 */
[----:B-----5:R-:W-:-:S12]  /*b7c0*/  ENDCOLLECTIVE ;  /* 0x000000000000791b */ /* 0x020fd80003800000 */
.L_x_810:
[----:B------:R-:W-:Y:S05]  /*b7d0*/  BSYNC B0 ;  /* 0x0000000000007941 */ /* 0x000fea0003800000 */
.L_x_809:
[----:B------:R-:W-:Y:S05]  /*b7e0*/  BRA `(.L_x_811) ;  /* 0xffffffd0004c7947 */ /* 0x000fea000383ffff */
.L_x_721:
[----:B------:R-:W-:Y:S01]  /*b7f0*/  BSSY B0, `(.L_x_812) ;  /* 0x0000006000007945 */ /* 0x000fe20003800000 */
[----:B------:R-:W-:Y:S01]  /*b800*/  PLOP3.LUT P6, PT, P6, PT, PT, 0x8, 0x80 ;  /* 0x000000000080781c */ /* 0x000fe200037ce170 */
[----:B------:R-:W-:-:S12]  /*b810*/  IMAD.MOV.U32 R18, RZ, RZ, -0x1 ;  /* 0xffffffffff127424 */ /* 0x000fd800078e00ff */
[----:B-----5:R-:W-:Y:S05]  /*b820*/  WARPSYNC.COLLECTIVE R18, `(.L_x_813) ;  /* 0x0000000012087348 */ /* 0x020fea0003c00000 */
[----:B------:R-:W-:Y:S01]  /*b830*/  VOTE.ANY P6, P6 ;  /* 0x0000000000ff7806 */ /* 0x000fe200030c0100 */
[----:B-----5:R-:W-:-:S12]  /*b840*/  ENDCOLLECTIVE ;  /* 0x000000000000791b */ /* 0x020fd80003800000 */
.L_x_813:
[----:B------:R-:W-:Y:S05]  /*b850*/  BSYNC B0 ;  /* 0x0000000000007941 */ /* 0x000fea0003800000 */
.L_x_812:
[----:B------:R-:W-:Y:S05]  /*b860*/  BRA `(.L_x_814) ;  /* 0xffffffd000a07947 */ /* 0x000fea000383ffff */
.L_x_723:
[----:B------:R-:W-:Y:S01]  /*b870*/  BSSY B0, `(.L_x_815) ;  /* 0x0000006000007945 */ /* 0x000fe20003800000 */
[----:B------:R-:W-:Y:S01]  /*b880*/  PLOP3.LUT P6, PT, P6, PT, PT, 0x8, 0x80 ;  /* 0x000000000080781c */ /* 0x000fe200037ce170 */
[----:B------:R-:W-:-:S12]  /*b890*/  IMAD.MOV.U32 R18, RZ, RZ, -0x1 ;  /* 0xffffffffff127424 */ /* 0x000fd800078e00ff */
[----:B-----5:R-:W-:Y:S05]  /*b8a0*/  WARPSYNC.COLLECTIVE R18, `(.L_x_816) ;  /* 0x0000000012087348 */ /* 0x020fea0003c00000 */
[----:B------:R-:W-:Y:S01]  /*b8b0*/  VOTE.ANY R18, PT, P6 ;  /* 0x0000000000127806 */ /* 0x000fe200030e0100 */
[----:B-----5:R-:W-:Y:S06]  /*b8c0*/  ENDCOLLECTIVE ;  /* 0x000000000000791b */ /* 0x020fec0003800000 */
.L_x_816:
[----:B------:R-:W-:Y:S05]  /*b8d0*/  BSYNC B0 ;  /* 0x0000000000007941 */ /* 0x000fea0003800000 */
.L_x_815:
[----:B------:R-:W0:Y:S01]  /*b8e0*/  S2R R43, SR_GEMASK ;  /* 0x00000000002b7919 */ /* 0x000e220000003c00 */
[----:B------:R-:W-:Y:S02]  /*b8f0*/  IMAD.MOV.U32 R20, RZ, RZ, 0x1 ;  /* 0x00000001ff147424 */ /* 0x000fe400078e00ff */
[C---:B------:R-:W-:Y:S02]  /*b900*/  VIADD R46, R42.reuse, 0x2 ;  /* 0x000000022a2e7836 */ /* 0x040fe40000000000 */
[C---:B------:R-:W-:Y:S02]  /*b910*/  VIADD R45, R42.reuse, 0x4 ;  /* 0x000000042a2d7836 */ /* 0x040fe40000000000 */
[----:B------:R-:W-:Y:S01]  /*b920*/  VIADD R49, R42, 0x10 ;  /* 0x000000102a317836 */ /* 0x000fe20000000000 */
[----:B0-----:R-:W-:-:S05]  /*b930*/  LOP3.LUT R18, R18, 0x80000000, R43, 0xec, !PT ;  /* 0x8000000012127812 */ /* 0x001fca00078eec2b */
[----:B------:R-:W-:-:S05]  /*b940*/  VIADD R19, R18, 0xffffffff ;  /* 0xffffffff12137836 */ /* 0x000fca0000000000 */
[----:B------:R-:W-:Y:S01]  /*b950*/  LOP3.LUT R51, R18, R19, RZ, 0xc, !PT ;  /* 0x0000001312337212 */ /* 0x000fe200078e0cff */
[----:B------:R-:W-:-:S05]  /*b960*/  IMAD.MOV.U32 R18, RZ, RZ, -0x1 ;  /* 0xffffffffff127424 */ /* 0x000fca00078e00ff */
[----:B------:R-:W0:Y:S02]  /*b970*/  POPC R51, R51 ;  /* 0x0000003300337309 */ /* 0x000e240000000000 */
[----:B0-----:R-:W-:-:S07]  /*b980*/  IMAD.MOV.U32 R19, RZ, RZ, R51 ;  /* 0x000000ffff137224 */ /* 0x001fce00078e0033 */
[----:B------:R-:W-:Y:S05]  /*b990*/  WARPSYNC.COLLECTIVE R18, `(.L_x_817) ;  /* 0x0000000012087348 */ /* 0x000fea0003c00000 */
[----:B------:R0:W1:Y:S02]  /*b9a0*/  SHFL.DOWN P6, R21, R17, R20, R19 ;  /* 0x0800001411157389 */ /* 0x00006400000c0013 */
[----:B01----:R-:W-:Y:S05]  /*b9b0*/  ENDCOLLECTIVE ;  /* 0x000000000000791b */ /* 0x003fea0003800000 */
.L_x_817:
        /* <DEDUP_REMOVED lines=8> */
.L_x_818:
        /* <DEDUP_REMOVED lines=9> */
.L_x_819:
        /* <DEDUP_REMOVED lines=8> */
.L_x_820:
[----:B------:R-:W0:Y:S01]  /*bb50*/  LDC.64 R18, c[0x0][0x3a0] ;  /* 0x0000e800ff127b82 */ /* 0x000e220000000a00 */
[----:B------:R-:W-:Y:S01]  /*bb60*/  IMAD.MOV.U32 R20, RZ, RZ, 0x10 ;  /* 0x00000010ff147424 */ /* 0x000fe200078e00ff */
[----:B------:R-:W-:-:S04]  /*bb70*/  ISETP.GT.AND P6, PT, R44, R51, PT ;  /* 0x000000332c00720c */ /* 0x000fc80003fc4270 */
[----:B------:R-:W-:-:S05]  /*bb80*/  SEL R21, R21, RZ, !P6 ;  /* 0x000000ff15157207 */ /* 0x000fca0007000000 */
[----:B------:R-:W-:-:S04]  /*bb90*/  IMAD.IADD R54, R52, 0x1, R21 ;  /* 0x0000000134367824 */ /* 0x000fc800078e0215 */
[----:B------:R-:W-:Y:S01]  /*bba0*/  IMAD.MOV.U32 R17, RZ, RZ, R54 ;  /* 0x000000ffff117224 */ /* 0x000fe200078e0036 */
[----:B0-----:R-:W-:Y:S01]  /*bbb0*/  IADD3 R47, P6, PT, R18, 0x100, RZ ;  /* 0x00000100122f7810 */ /* 0x001fe20007fde0ff */
[----:B------:R-:W-:-:S04]  /*bbc0*/  IMAD.MOV.U32 R18, RZ, RZ, -0x1 ;  /* 0xffffffffff127424 */ /* 0x000fc800078e00ff */
[----:B------:R-:W-:Y:S02]  /*bbd0*/  IMAD.X R50, RZ, RZ, R19, P6 ;  /* 0x000000ffff327224 */ /* 0x000fe400030e0613 */
[----:B------:R-:W-:-:S07]  /*bbe0*/  IMAD.MOV.U32 R19, RZ, RZ, R51 ;  /* 0x000000ffff137224 */ /* 0x000fce00078e0033 */
[----:B------:R-:W-:Y:S05]  /*bbf0*/  WARPSYNC.COLLECTIVE R18, `(.L_x_821) ;  /* 0x0000000012087348 */ /* 0x000fea0003c00000 */
[----:B------:R0:W1:Y:S02]  /*bc00*/  SHFL.DOWN P6, R21, R17, R20, R19 ;  /* 0x0800001411157389 */ /* 0x00006400000c0013 */
[----:B01----:R-:W-:Y:S05]  /*bc10*/  ENDCOLLECTIVE ;  /* 0x000000000000791b */ /* 0x003fea0003800000 */
.L_x_821:
[----:B------:R-:W-:-:S04]  /*bc20*/  ISETP.GT.AND P6, PT, R49, R51, PT ;  /* 0x000000333100720c */ /* 0x000fc80003fc4270 */
[----:B------:R-:W-:Y:S02]  /*bc30*/  SEL R21, R21, RZ, !P6 ;  /* 0x000000ff15157207 */ /* 0x000fe40007000000 */
[----:B------:R-:W-:-:S03]  /*bc40*/  ISETP.NE.AND P6, PT, R16, 0x65, PT ;  /* 0x000000651000780c */ /* 0x000fc60003fc5270 */
[----:B------:R-:W-:-:S10]  /*bc50*/  IMAD.IADD R48, R54, 0x1, R21 ;  /* 0x0000000136307824 */ /* 0x000fd400078e0215 */
[----:B------:R-:W-:Y:S05]  /*bc60*/  WARPSYNC.COLLECTIVE R18, `(.L_x_822) ;  /* 0x0000000012087348 */ /* 0x000fea0003c00000 */
[----:B------:R-:W-:Y:S01]  /*bc70*/  VOTE.ALL P6, P6 ;  /* 0x0000000000ff7806 */ /* 0x000fe200030c0000 */
[----:B------:R-:W-:-:S12]  /*bc80*/  ENDCOLLECTIVE ;  /* 0x000000000000791b */ /* 0x000fd80003800000 */
.L_x_822:
[----:B------:R-:W-:Y:S05]  /*bc90*/  BRA `(.L_x_823) ;  /* 0xffffffd000307947 */ /* 0x000fea000383ffff */
.L_x_725:
[----:B------:R-:W-:Y:S01]  /*bca0*/  BSSY B0, `(.L_x_824) ;  /* 0x0000006000007945 */ /* 0x000fe20003800000 */
[----:B------:R-:W-:Y:S01]  /*bcb0*/  PLOP3.LUT P6, PT, P6, PT, PT, 0x8, 0x80 ;  /* 0x000000000080781c */ /* 0x000fe200037ce170 */
[----:B------:R-:W-:-:S12]  /*bcc0*/  IMAD.MOV.U32 R18, RZ, RZ, -0x1 ;  /* 0xffffffffff127424 */ /* 0x000fd800078e00ff */
[----:B-----5:R-:W-:Y:S05]  /*bcd0*/  WARPSYNC.COLLECTIVE R18, `(.L_x_825) ;  /* 0x0000000012087348 */ /* 0x020fea0003c00000 */
[----:B------:R-:W-:Y:S01]  /*bce0*/  VOTE.ANY P6, P6 ;  /* 0x0000000000ff7806 */ /* 0x000fe200030c0100 */
[----:B-----5:R-:W-:-:S12]  /*bcf0*/  ENDCOLLECTIVE ;  /* 0x000000000000791b */ /* 0x020fd80003800000 */
.L_x_825:
[----:B------:R-:W-:Y:S05]  /*bd00*/  BSYNC B0 ;  /* 0x0000000000007941 */ /* 0x000fea0003800000 */
.L_x_824:
[----:B------:R-:W-:Y:S05]  /*bd10*/  BRA `(.L_x_826) ;  /* 0xffffffd000407947 */ /* 0x000fea000383ffff */
.L_x_727:
[----:B------:R-:W-:Y:S01]  /*bd20*/  BSSY B0, `(.L_x_827) ;  /* 0x0000006000007945 */ /* 0x000fe20003800000 */
[----:B------:R-:W-:Y:S01]  /*bd30*/  PLOP3.LUT P6, PT, P6, PT, PT, 0x8, 0x80 ;  /* 0x000000000080781c */ /* 0x000fe200037ce170 */
[----:B------:R-:W-:-:S12]  /*bd40*/  IMAD.MOV.U32 R18, RZ, RZ, -0x1 ;  /* 0xffffffffff127424 */ /* 0x000fd800078e00ff */
[----:B-----5:R-:W-:Y:S05]  /*bd50*/  WARPSYNC.COLLECTIVE R18, `(.L_x_828) ;  /* 0x0000000012087348 */ /* 0x020fea0003c00000 */
[----:B------:R-:W-:Y:S01]  /*bd60*/  VOTE.ANY P6, P6 ;  /* 0x0000000000ff7806 */ /* 0x000fe200030c0100 */
[----:B-----5:R-:W-:-:S12]  /*bd70*/  ENDCOLLECTIVE ;  /* 0x000000000000791b */ /* 0x020fd80003800000 */
.L_x_828:
[----:B------:R-:W-:Y:S05]  /*bd80*/  BSYNC B0 ;  /* 0x0000000000007941 */ /* 0x000fea0003800000 */
.L_x_827:
[----:B------:R-:W-:Y:S05]  /*bd90*/  BRA `(.L_x_829) ;  /* 0xffffffd000947947 */ /* 0x000fea000383ffff */
.L_x_729:
[----:B------:R-:W-:Y:S01]  /*bda0*/  BSSY B0, `(.L_x_830) ;  /* 0x0000006000007945 */ /* 0x000fe20003800000 */
[----:B------:R-:W-:Y:S01]  /*bdb0*/  PLOP3.LUT P6, PT, P6, PT, PT, 0x8, 0x80 ;  /* 0x000000000080781c */ /* 0x000fe200037ce170 */
[----:B------:R-:W-:-:S12]  /*bdc0*/  IMAD.MOV.U32 R18, RZ, RZ, -0x1 ;  /* 0xffffffffff127424 */ /* 0x000fd800078e00ff */
[----:B-----5:R-:W-:Y:S05]  /*bdd0*/  WARPSYNC.COLLECTIVE R18, `(.L_x_831) ;  /* 0x0000000012087348 */ /* 0x020fea0003c00000 */
[----:B------:R-:W-:Y:S01]  /*bde0*/  VOTE.ANY R18, PT, P6 ;  /* 0x0000000000127806 */ /* 0x000fe200030e0100 */
[----:B-----5:R-:W-:Y:S06]  /*bdf0*/  ENDCOLLECTIVE ;  /* 0x000000000000791b */ /* 0x020fec0003800000 */
.L_x_831:
[----:B------:R-:W-:Y:S05]  /*be00*/  BSYNC B0 ;  /* 0x0000000000007941 */ /* 0x000fea0003800000 */
.L_x_830:
        /* <DEDUP_REMOVED lines=10> */
.L_x_832:
        /* <DEDUP_REMOVED lines=8> */
.L_x_833:
        /* <DEDUP_REMOVED lines=8> */
.L_x_834:
        /* <DEDUP_REMOVED lines=8> */
.L_x_835:
        /* <DEDUP_REMOVED lines=8> */
.L_x_836:
[----:B------:R-:W-:-:S04]  /*c0b0*/  ISETP.GT.AND P6, PT, R49, R19, PT ;  /* 0x000000133100720c */ /* 0x000fc80003fc4270 */
[----:B------:R-:W-:Y:S02]  /*c0c0*/  SEL R21, R21, RZ, !P6 ;  /* 0x000000ff15157207 */ /* 0x000fe40007000000 */
[----:B------:R-:W-:Y:S02]  /*c0d0*/  ISETP.NE.AND P6, PT, R16, 0x65, PT ;  /* 0x000000651000780c */ /* 0x000fe40003fc5270 */
[----:B------:R-:W-:-:S11]  /*c0e0*/  IADD3 R48, PT, PT, R53, R21, R48 ;  /* 0x0000001535307210 */ /* 0x000fd60007ffe030 */
[----:B------:R-:W-:Y:S05]  /*c0f0*/  WARPSYNC.COLLECTIVE R18, `(.L_x_837) ;  /* 0x0000000012087348 */ /* 0x000fea0003c00000 */
[----:B------:R-:W-:Y:S01]  /*c100*/  VOTE.ALL P6, P6 ;  /* 0x0000000000ff7806 */ /* 0x000fe200030c0000 */
[----:B------:R-:W-:-:S12]  /*c110*/  ENDCOLLECTIVE ;  /* 0x000000000000791b */ /* 0x000fd80003800000 */
.L_x_837:
[----:B------:R-:W-:Y:S05]  /*c120*/  BRA `(.L_x_838) ;  /* 0xffffffd000307947 */ /* 0x000fea000383ffff */
.L_x_839:
        /* <DEDUP_REMOVED lines=13> */
.L_x_4155:


//--------------------- .text._ZN3cub18CUB_300001_SM_10006detail11scan_by_key21DeviceScanByKeyKernelINS2_10policy_hubIPiffN4cuda3std3__44plusIfEEE10Policy1000ES5_PfSD_NS0_24ReduceByKeyScanTileStateIfiLb1EEENS8_8equal_toIiEESA_NS0_8NullTypeEmfiEEvT0_PT9_T1_T2_T3_iT4_T5_T6_T7_ --------------------------
	.section	.text._ZN3cub18CUB_300001_SM_10006detail11scan_by_key21DeviceScanByKeyKernelINS2_10policy_hubIPiffN4cuda3std3__44plusIfEEE10Policy1000ES5_PfSD_NS0_24ReduceByKeyScanTileStateIfiLb1EEENS8_8equal_toIiEESA_NS0_8NullTypeEmfiEEvT0_PT9_T1_T2_T3_iT4_T5_T6_T7_,"ax",@progbits
	.align	128
        .global         _ZN3cub18CUB_300001_SM_10006detail11scan_by_key21DeviceScanByKeyKernelINS2_10policy_hubIPiffN4cuda3std3__44plusIfEEE10Policy1000ES5_PfSD_NS0_24ReduceByKeyScanTileStateIfiLb1EEENS8_8equal_toIiEESA_NS0_8NullTypeEmfiEEvT0_PT9_T1_T2_T3_iT4_T5_T6_T7_
        .type           _ZN3cub18CUB_300001_SM_10006detail11scan_by_key21DeviceScanByKeyKernelINS2_10policy_hubIPiffN4cuda3std3__44plusIfEEE10Policy1000ES5_PfSD_NS0_24ReduceByKeyScanTileStateIfiLb1EEENS8_8equal_toIiEESA_NS0_8NullTypeEmfiEEvT0_PT9_T1_T2_T3_iT4_T5_T6_T7_,@function
        .size           _ZN3cub18CUB_300001_SM_10006detail11scan_by_key21DeviceScanByKeyKernelINS2_10policy_hubIPiffN4cuda3std3__44plusIfEEE10Policy1000ES5_PfSD_NS0_24ReduceByKeyScanTileStateIfiLb1EEENS8_8equal_toIiEESA_NS0_8NullTypeEmfiEEvT0_PT9_T1_T2_T3_iT4_T5_T6_T7_,(.L_x_4156 - _ZN3cub18CUB_300001_SM_10006detail11scan_by_key21DeviceScanByKeyKernelINS2_10policy_hubIPiffN4cuda3std3__44plusIfEEE10Policy1000ES5_PfSD_NS0_24ReduceByKeyScanTileStateIfiLb1EEENS8_8equal_toIiEESA_NS0_8NullTypeEmfiEEvT0_PT9_T1_T2_T3_iT4_T5_T6_T7_)
        .other          _ZN3cub18CUB_300001_SM_10006detail11scan_by_key21DeviceScanByKeyKernelINS2_10policy_hubIPiffN4cuda3std3__44plusIfEEE10Policy1000ES5_PfSD_NS0_24ReduceByKeyScanTileStateIfiLb1EEENS8_8equal_toIiEESA_NS0_8NullTypeEmfiEEvT0_PT9_T1_T2_T3_iT4_T5_T6_T7_,@"STO_CUDA_ENTRY STV_DEFAULT"
_ZN3cub18CUB_300001_SM_10006detail11scan_by_key21DeviceScanByKeyKernelINS2_10policy_hubIPiffN4cuda3std3__44plusIfEEE10Policy1000ES5_PfSD_NS0_24ReduceByKeyScanTileStateIfiLb1EEENS8_8equal_toIiEESA_NS0_8NullTypeEmfiEEvT0_PT9_T1_T2_T3_iT4_T5_T6_T7_:
.text._ZN3cub18CUB_300001_SM_10006detail11scan_by_key21DeviceScanByKeyKernelINS2_10policy_hubIPiffN4cuda3std3__44plusIfEEE10Policy1000ES5_PfSD_NS0_24ReduceByKeyScanTileStateIfiLb1EEENS8_8equal_toIiEESA_NS0_8NullTypeEmfiEEvT0_PT9_T1_T2_T3_iT4_T5_T6_T7_:
[----:B------:R-:W-:Y:S01]  /*0000*/  LDC R1, c[0x0][0x37c] ;  /* 0x0000df00ff017b82 */ /* 0x000fe20000000800 */
[----:B------:R-:W0:Y:S01]  /*0010*/  S2R R60, SR_CTAID.X ;  /* 0x00000000003c7919 */ /* 0x000e220000002500 */
[----:B------:R-:W1:Y:S01]  /*0020*/  LDCU.64 UR4, c[0x0][0x3b0] ;  /* 0x00007600ff0477ac */ /* 0x000e620008000a00 */
[----:B------:R-:W2:Y:S01]  /*0030*/  LDCU.64 UR8, c[0x0][0x358] ;  /* 0x00006b00ff0877ac */ /* 0x000ea20008000a00 */
[----:B0-----:R-:W-:-:S03]  /*0040*/  IMAD.WIDE.U32 R46, R60, 0x1180, RZ ;  /* 0x000011803c2e7825 */ /* 0x001fc600078e00ff */
[----:B-1----:R-:W-:-:S04]  /*0050*/  IADD3 R2, P0, PT, -R46, UR4, RZ ;  /* 0x000000042e027c10 */ /* 0x002fc8000ff1e1ff */
[----:B------:R-:W-:Y:S02]  /*0060*/  IADD3.X R46, PT, PT, ~R47, UR5, RZ, P0, !PT ;  /* 0x000000052f2e7c10 */ /* 0x000fe400087fe5ff */
[----:B------:R-:W-:-:S04]  /*0070*/  ISETP.GE.U32.AND P0, PT, R2, 0x1181, PT ;  /* 0x000011810200780c */ /* 0x000fc80003f06070 */
[----:B------:R-:W-:-:S13]  /*0080*/  ISETP.GE.U32.AND.EX P0, PT, R46, RZ, PT, P0 ;  /* 0x000000ff2e00720c */ /* 0x000fda0003f06100 */
[----:B--2---:R-:W-:Y:S05]  /*0090*/  @!P0 BRA `(.L_x_840) ;  /* 0x0000003800588947 */ /* 0x004fea0003800000 */
[----:B------:R-:W0:Y:S01]  /*00a0*/  S2R R61, SR_TID.X ;  /* 0x00000000003d7919 */ /* 0x000e220000002100 */
[----:B------:R-:W1:Y:S01]  /*00b0*/  LDCU.64 UR4, c[0x0][0x380] ;  /* 0x00007000ff0477ac */ /* 0x000e620008000a00 */
[----:B------:R-:W2:Y:S01]  /*00c0*/  LDCU.64 UR6, c[0x0][0x390] ;  /* 0x00007200ff0677ac */ /* 0x000ea20008000a00 */
[C---:B0-----:R-:W-:Y:S02]  /*00d0*/  LOP3.LUT R2, R61.reuse, 0x1f, RZ, 0xc0, !PT ;  /* 0x0000001f3d027812 */ /* 0x041fe400078ec0ff */
[----:B------:R-:W-:-:S05]  /*00e0*/  LOP3.LUT R3, R61, 0x3e0, RZ, 0xc0, !PT ;  /* 0x000003e03d037812 */ /* 0x000fca00078ec0ff */
[----:B------:R-:W-:Y:S02]  /*00f0*/  IMAD R2, R3, 0x14, R2 ;  /* 0x0000001403027824 */ /* 0x000fe400078e0202 */
[----:B------:R-:W-:Y:S02]  /*0100*/  IMAD.MOV.U32 R3, RZ, RZ, RZ ;  /* 0x000000ffff037224 */ /* 0x000fe400078e00ff */
[----:B------:R-:W-:-:S04]  /*0110*/  IMAD.WIDE.U32 R2, R60, 0x1180, R2 ;  /* 0x000011803c027825 */ /* 0x000fc800078e0002 */
[C---:B------:R-:W-:Y:S01]  /*0120*/  IMAD.SHL.U32 R7, R2.reuse, 0x4, RZ ;  /* 0x0000000402077824 */ /* 0x040fe200078e00ff */
[----:B------:R-:W-:-:S04]  /*0130*/  SHF.L.U64.HI R3, R2, 0x2, R3 ;  /* 0x0000000202037819 */ /* 0x000fc80000010203 */
[----:B-1----:R-:W-:-:S04]  /*0140*/  IADD3 R4, P0, PT, R7, UR4, RZ ;  /* 0x0000000407047c10 */ /* 0x002fc8000ff1e0ff */
[----:B------:R-:W-:-:S05]  /*0150*/  IADD3.X R5, PT, PT, R3, UR5, RZ, P0, !PT ;  /* 0x0000000503057c10 */ /* 0x000fca00087fe4ff */
[----:B------:R-:W3:Y:S04]  /*0160*/  LD.E.STRONG.SM R0, desc[UR8][R4.64] ;  /* 0x0000000804007980 */ /* 0x000ee8000c10b900 */
[----:B------:R-:W4:Y:S04]  /*0170*/  LD.E.STRONG.SM R6, desc[UR8][R4.64+0x80] ;  /* 0x0000800804067980 */ /* 0x000f28000c10b900 */
[----:B------:R-:W5:Y:S04]  /*0180*/  LD.E.STRONG.SM R8, desc[UR8][R4.64+0x100] ;  /* 0x0001000804087980 */ /* 0x000f68000c10b900 */
        /* <DEDUP_REMOVED lines=16> */
[----:B------:R2:W5:Y:S01]  /*0290*/  LD.E.STRONG.SM R52, desc[UR8][R4.64+0x980] ;  /* 0x0009800804347980 */ /* 0x000562000c10b900 */
[----:B------:R-:W0:Y:S01]  /*02a0*/  S2UR UR5, SR_CgaCtaId ;  /* 0x00000000000579c3 */ /* 0x000e220000008800 */
[----:B------:R-:W-:Y:S01]  /*02b0*/  SHF.R.U32.HI R62, RZ, 0x5, R61 ;  /* 0x00000005ff3e7819 */ /* 0x000fe2000001163d */
[----:B------:R-:W-:Y:S01]  /*02c0*/  UMOV UR4, 0x400 ;  /* 0x0000040000047882 */ /* 0x000fe20000000000 */
[----:B------:R-:W1:Y:S01]  /*02d0*/  S2R R2, SR_LANEID ;  /* 0x0000000000027919 */ /* 0x000e620000000000 */
[----:B--2---:R-:W-:-:S04]  /*02e0*/  IADD3 R4, P0, PT, R7, UR6, RZ ;  /* 0x0000000607047c10 */ /* 0x004fc8000ff1e0ff */
[----:B------:R-:W-:Y:S01]  /*02f0*/  IADD3.X R5, PT, PT, R3, UR7, RZ, P0, !PT ;  /* 0x0000000703057c10 */ /* 0x000fe200087fe4ff */
[----:B0-----:R-:W-:Y:S01]  /*0300*/  ULEA UR4, UR5, UR4, 0x18 ;  /* 0x0000000405047291 */ /* 0x001fe2000f8ec0ff */
[----:B-1----:R-:W-:-:S05]  /*0310*/  IMAD R57, R62, 0x280, R2 ;  /* 0x000002803e397824 */ /* 0x002fca00078e0202 */
[----:B------:R-:W-:-:S05]  /*0320*/  LEA R57, R57, UR4, 0x2 ;  /* 0x0000000439397c11 */ /* 0x000fca000f8e10ff */
[----:B------:R-:W-:Y:S01]  /*0330*/  IMAD R3, R2, 0x4c, R57 ;  /* 0x0000004c02037824 */ /* 0x000fe200078e0239 */
[----:B---3--:R0:W-:Y:S04]  /*0340*/  STS [R57], R0 ;  /* 0x0000000039007388 */ /* 0x0081e80000000800 */
[----:B----4-:R1:W-:Y:S04]  /*0350*/  STS [R57+0x80], R6 ;  /* 0x0000800639007388 */ /* 0x0103e80000000800 */
[----:B-----5:R2:W-:Y:S04]  /*0360*/  STS [R57+0x100], R8 ;  /* 0x0001000839007388 */ /* 0x0205e80000000800 */
[----:B------:R3:W-:Y:S04]  /*0370*/  STS [R57+0x180], R10 ;  /* 0x0001800a39007388 */ /* 0x0007e80000000800 */
[----:B------:R4:W-:Y:S04]  /*0380*/  STS [R57+0x200], R12 ;  /* 0x0002000c39007388 */ /* 0x0009e80000000800 */
[----:B------:R5:W-:Y:S04]  /*0390*/  STS [R57+0x280], R14 ;  /* 0x0002800e39007388 */ /* 0x000be80000000800 */
[----:B------:R5:W-:Y:S04]  /*03a0*/  STS [R57+0x300], R16 ;  /* 0x0003001039007388 */ /* 0x000be80000000800 */
[----:B------:R5:W-:Y:S04]  /*03b0*/  STS [R57+0x380], R18 ;  /* 0x0003801239007388 */ /* 0x000be80000000800 */
[----:B------:R5:W-:Y:S04]  /*03c0*/  STS [R57+0x400], R20 ;  /* 0x0004001439007388 */ /* 0x000be80000000800 */
[----:B------:R5:W-:Y:S04]  /*03d0*/  STS [R57+0x480], R22 ;  /* 0x0004801639007388 */ /* 0x000be80000000800 */
[----:B------:R-:W-:Y:S04]  /*03e0*/  STS [R57+0x500], R24 ;  /* 0x0005001839007388 */ /* 0x000fe80000000800 */
[----:B------:R-:W-:Y:S04]  /*03f0*/  STS [R57+0x580], R26 ;  /* 0x0005801a39007388 */ /* 0x000fe80000000800 */
[----:B------:R-:W-:Y:S04]  /*0400*/  STS [R57+0x600], R28 ;  /* 0x0006001c39007388 */ /* 0x000fe80000000800 */
[----:B------:R-:W-:Y:S04]  /*0410*/  STS [R57+0x680], R30 ;  /* 0x0006801e39007388 */ /* 0x000fe80000000800 */
[----:B------:R-:W-:Y:S04]  /*0420*/  STS [R57+0x700], R32 ;  /* 0x0007002039007388 */ /* 0x000fe80000000800 */
[----:B------:R5:W-:Y:S04]  /*0430*/  STS [R57+0x780], R44 ;  /* 0x0007802c39007388 */ /* 0x000be80000000800 */
[----:B------:R5:W-:Y:S04]  /*0440*/  STS [R57+0x800], R46 ;  /* 0x0008002e39007388 */ /* 0x000be80000000800 */
[----:B------:R5:W-:Y:S04]  /*0450*/  STS [R57+0x880], R48 ;  /* 0x0008803039007388 */ /* 0x000be80000000800 */
[----:B------:R5:W-:Y:S04]  /*0460*/  STS [R57+0x900], R50 ;  /* 0x0009003239007388 */ /* 0x000be80000000800 */
[----:B------:R5:W-:Y:S01]  /*0470*/  STS [R57+0x980], R52 ;  /* 0x0009803439007388 */ /* 0x000be20000000800 */
[----:B------:R-:W-:-:S03]  /*0480*/  NOP ;  /* 0x0000000000007918 */ /* 0x000fc60000000000 */
[----:B------:R-:W5:Y:S04]  /*0490*/  LDS.128 R40, [R3] ;  /* 0x0000000003287984 */ /* 0x000f680000000c00 */
[----:B------:R-:W5:Y:S04]  /*04a0*/  LDS.128 R36, [R3+0x10] ;  /* 0x0000100003247984 */ /* 0x000f680000000c00 */
[----:B------:R-:W5:Y:S04]  /*04b0*/  LDS.128 R32, [R3+0x20] ;  /* 0x0000200003207984 */ /* 0x000f680000000c00 */
[----:B------:R-:W5:Y:S04]  /*04c0*/  LDS.128 R28, [R3+0x30] ;  /* 0x00003000031c7984 */ /* 0x000f680000000c00 */
[----:B------:R-:W5:Y:S01]  /*04d0*/  LDS.128 R24, [R3+0x40] ;  /* 0x0000400003187984 */ /* 0x000f620000000c00 */
[----:B------:R-:W-:Y:S06]  /*04e0*/  BAR.SYNC.DEFER_BLOCKING 0x0 ;  /* 0x0000000000007b1d */ /* 0x000fec0000010000 */
[----:B0-----:R-:W5:Y:S04]  /*04f0*/  LD.E.STRONG.SM R0, desc[UR8][R4.64] ;  /* 0x0000000804007980 */ /* 0x001f68000c10b900 */
[----:B-1----:R-:W5:Y:S04]  /*0500*/  LD.E.STRONG.SM R6, desc[UR8][R4.64+0x80] ;  /* 0x0000800804067980 */ /* 0x002f68000c10b900 */
[----:B--2---:R-:W2:Y:S04]  /*0510*/  LD.E.STRONG.SM R8, desc[UR8][R4.64+0x100] ;  /* 0x0001000804087980 */ /* 0x004ea8000c10b900 */
[----:B---3--:R-:W3:Y:S04]  /*0520*/  LD.E.STRONG.SM R10, desc[UR8][R4.64+0x180] ;  /* 0x00018008040a7980 */ /* 0x008ee8000c10b900 */
[----:B----4-:R-:W4:Y:S04]  /*0530*/  LD.E.STRONG.SM R12, desc[UR8][R4.64+0x200] ;  /* 0x00020008040c7980 */ /* 0x010f28000c10b900 */
[----:B-----5:R-:W5:Y:S04]  /*0540*/  LD.E.STRONG.SM R14, desc[UR8][R4.64+0x280] ;  /* 0x00028008040e7980 */ /* 0x020f68000c10b900 */
        /* <DEDUP_REMOVED lines=13> */
[----:B------:R-:W5:Y:S01]  /*0620*/  LD.E.STRONG.SM R66, desc[UR8][R4.64+0x980] ;  /* 0x0009800804427980 */ /* 0x000f62000c10b900 */
[----:B------:R-:W-:Y:S01]  /*0630*/  ISETP.NE.AND P0, PT, R60, RZ, PT ;  /* 0x000000ff3c00720c */ /* 0x000fe20003f05270 */
[----:B------:R-:W-:Y:S02]  /*0640*/  BSSY.RECONVERGENT B0, `(.L_x_841) ;  /* 0x0000300000007945 */ /* 0x000fe40003800200 */
[----:B------:R0:W-:Y:S04]  /*0650*/  STS [R57], R0 ;  /* 0x0000000039007388 */ /* 0x0001e80000000800 */
[----:B------:R1:W-:Y:S04]  /*0660*/  STS [R57+0x80], R6 ;  /* 0x0000800639007388 */ /* 0x0003e80000000800 */
[----:B--2---:R1:W-:Y:S01]  /*0670*/  STS [R57+0x100], R8 ;  /* 0x0001000839007388 */ /* 0x0043e20000000800 */
[----:B0-----:R-:W-:-:S03]  /*0680*/  IMAD.MOV.U32 R0, RZ, RZ, R60 ;  /* 0x000000ffff007224 */ /* 0x001fc600078e003c */
[----:B---3--:R1:W-:Y:S04]  /*0690*/  STS [R57+0x180], R10 ;  /* 0x0001800a39007388 */ /* 0x0083e80000000800 */
        /* <DEDUP_REMOVED lines=15> */
[----:B------:R1:W-:Y:S01]  /*0790*/  STS [R57+0x980], R66 ;  /* 0x0009804239007388 */ /* 0x0003e20000000800 */
[----:B------:R-:W-:-:S03]  /*07a0*/  NOP ;  /* 0x0000000000007918 */ /* 0x000fc60000000000 */
[----:B------:R1:W0:Y:S04]  /*07b0*/  LDS.128 R20, [R3] ;  /* 0x0000000003147984 */ /* 0x0002280000000c00 */
[----:B------:R1:W2:Y:S04]  /*07c0*/  LDS.128 R16, [R3+0x10] ;  /* 0x0000100003107984 */ /* 0x0002a80000000c00 */
[----:B------:R1:W3:Y:S04]  /*07d0*/  LDS.128 R12, [R3+0x20] ;  /* 0x00002000030c7984 */ /* 0x0002e80000000c00 */
[----:B------:R1:W4:Y:S04]  /*07e0*/  LDS.128 R8, [R3+0x30] ;  /* 0x0000300003087984 */ /* 0x0003280000000c00 */
[----:B------:R1:W0:Y:S01]  /*07f0*/  LDS.128 R4, [R3+0x40] ;  /* 0x0000400003047984 */ /* 0x0002220000000c00 */
[----:B------:R-:W-:Y:S06]  /*0800*/  BAR.SYNC.DEFER_BLOCKING 0x0 ;  /* 0x0000000000007b1d */ /* 0x000fec0000010000 */
[----:B------:R-:W-:Y:S05]  /*0810*/  @P0 BRA `(.L_x_842) ;  /* 0x0000001000500947 */ /* 0x000fea0003800000 */
[----:B------:R-:W-:Y:S01]  /*0820*/  ISETP.NE.AND P5, PT, R41, R42, PT ;  /* 0x0000002a2900720c */ /* 0x000fe20003fa5270 */
[----:B01----:R-:W-:Y:S01]  /*0830*/  FADD R46, R20, R21 ;  /* 0x00000015142e7221 */ /* 0x003fe20000000000 */
[C---:B------:R-:W-:Y:S02]  /*0840*/  LEA R44, R61.reuse, UR4, 0x2 ;  /* 0x000000043d2c7c11 */ /* 0x040fe4000f8e10ff */
[----:B------:R-:W-:Y:S02]  /*0850*/  ISETP.NE.OR P0, PT, R40, R41, P5 ;  /* 0x000000292800720c */ /* 0x000fe40002f05670 */
[----:B------:R-:W-:Y:S01]  /*0860*/  ISETP.NE.AND P1, PT, R61, RZ, PT ;  /* 0x000000ff3d00720c */ /* 0x000fe20003f25270 */
[----:B------:R-:W-:Y:S01]  /*0870*/  STS [R44+0x3fc], R27 ;  /* 0x0003fc1b2c007388 */ /* 0x000fe20000000800 */
[----:B------:R-:W-:Y:S01]  /*0880*/  BAR.SYNC.DEFER_BLOCKING 0x0 ;  /* 0x0000000000007b1d */ /* 0x000fe20000010000 */
[----:B------:R-:W-:Y:S02]  /*0890*/  ISETP.NE.OR P0, PT, R42, R43, P0 ;  /* 0x0000002b2a00720c */ /* 0x000fe40000705670 */
[----:B------:R-:W-:-:S02]  /*08a0*/  ISETP.NE.AND P2, PT, R40, R41, PT ;  /* 0x000000292800720c */ /* 0x000fc40003f45270 */
[----:B------:R-:W-:Y:S02]  /*08b0*/  ISETP.NE.OR P0, PT, R43, R36, P0 ;  /* 0x000000242b00720c */ /* 0x000fe40000705670 */
[----:B------:R-:W-:Y:S02]  /*08c0*/  FSEL R41, R21, R46, P2 ;  /* 0x0000002e15297208 */ /* 0x000fe40001000000 */
[----:B------:R-:W-:Y:S02]  /*08d0*/  ISETP.NE.OR P0, PT, R36, R37, P0 ;  /* 0x000000252400720c */ /* 0x000fe40000705670 */
[----:B------:R-:W-:Y:S01]  /*08e0*/  LOP3.LUT R0, R0, 0xffffefff, RZ, 0xc0, !PT ;  /* 0xffffefff00007812 */ /* 0x000fe200078ec0ff */
[----:B------:R-:W-:Y:S01]  /*08f0*/  FADD R41, R22, R41 ;  /* 0x0000002916297221 */ /* 0x000fe20000000000 */
[----:B------:R-:W-:Y:S02]  /*0900*/  ISETP.NE.OR P0, PT, R37, R38, P0 ;  /* 0x000000262500720c */ /* 0x000fe40000705670 */
[----:B------:R-:W-:-:S02]  /*0910*/  ISETP.NE.AND P4, PT, R30, R31, PT ;  /* 0x0000001f1e00720c */ /* 0x000fc40003f85270 */
[----:B------:R-:W-:Y:S02]  /*0920*/  ISETP.NE.OR P0, PT, R38, R39, P0 ;  /* 0x000000272600720c */ /* 0x000fe40000705670 */
[----:B------:R-:W-:Y:S02]  /*0930*/  @P2 LOP3.LUT R0, R0, 0x1000, RZ, 0xfc, !PT ;  /* 0x0000100000002812 */ /* 0x000fe400078efcff */
[----:B------:R-:W-:Y:S02]  /*0940*/  ISETP.NE.OR P0, PT, R39, R32, P0 ;  /* 0x000000202700720c */ /* 0x000fe40000705670 */
[----:B------:R-:W-:Y:S01]  /*0950*/  ISETP.NE.AND P2, PT, R42, R43, PT ;  /* 0x0000002b2a00720c */ /* 0x000fe20003f45270 */
[----:B------:R0:W1:Y:S01]  /*0960*/  @P1 LDS R3, [R44+0x3f8] ;  /* 0x0003f8002c031984 */ /* 0x0000620000000800 */
[----:B------:R-:W-:Y:S02]  /*0970*/  ISETP.NE.OR P0, PT, R32, R33, P0 ;  /* 0x000000212000720c */ /* 0x000fe40000705670 */
[----:B------:R-:W-:-:S02]  /*0980*/  FSEL R46, R22, R41, P5 ;  /* 0x00000029162e7208 */ /* 0x000fc40002800000 */
[----:B------:R-:W-:Y:S02]  /*0990*/  ISETP.NE.OR P0, PT, R33, R34, P0 ;  /* 0x000000222100720c */ /* 0x000fe40000705670 */
[----:B------:R-:W-:Y:S01]  /*09a0*/  LOP3.LUT R0, R0, 0xfffff7ff, RZ, 0xc0, !PT ;  /* 0xfffff7ff00007812 */ /* 0x000fe200078ec0ff */
[----:B------:R-:W-:Y:S01]  /*09b0*/  FADD R46, R23, R46 ;  /* 0x0000002e172e7221 */ /* 0x000fe20000000000 */
[----:B------:R-:W-:Y:S02]  /*09c0*/  ISETP.NE.OR P0, PT, R34, R35, P0 ;  /* 0x000000232200720c */ /* 0x000fe40000705670 */
[----:B------:R-:W-:Y:S02]  /*09d0*/  ISETP.NE.AND P3, PT, R31, R24, PT ;  /* 0x000000181f00720c */ /* 0x000fe40003f65270 */
[----:B------:R-:W-:Y:S02]  /*09e0*/  ISETP.NE.OR P0, PT, R35, R28, P0 ;  /* 0x0000001c2300720c */ /* 0x000fe40000705670 */
[----:B------:R-:W-:-:S02]  /*09f0*/  @P2 LOP3.LUT R0, R0, 0x800, RZ, 0xfc, !PT ;  /* 0x0000080000002812 */ /* 0x000fc400078efcff */
[----:B------:R-:W-:Y:S02]  /*0a00*/  ISETP.NE.OR P0, PT, R28, R29, P0 ;  /* 0x0000001d1c00720c */ /* 0x000fe40000705670 */
[----:B------:R-:W-:Y:S02]  /*0a10*/  FSEL R41, R23, R46, P2 ;  /* 0x0000002e17297208 */ /* 0x000fe40001000000 */
[----:B------:R-:W-:Y:S02]  /*0a20*/  ISETP.NE.OR P0, PT, R29, R30, P0 ;  /* 0x0000001e1d00720c */ /* 0x000fe40000705670 */
[----:B------:R-:W-:Y:S01]  /*0a30*/  ISETP.NE.AND P2, PT, R43, R36, PT ;  /* 0x000000242b00720c */ /* 0x000fe20003f45270 */
[----:B--2---:R-:W-:Y:S01]  /*0a40*/  FADD R41, R16, R41 ;  /* 0x0000002910297221 */ /* 0x004fe20000000000 */
[----:B------:R-:W-:Y:S02]  /*0a50*/  ISETP.NE.OR P0, PT, R30, R31, P0 ;  /* 0x0000001f1e00720c */ /* 0x000fe40000705670 */
[----:B------:R-:W-:-:S02]  /*0a60*/  LOP3.LUT R0, R0, 0xfffffbff, RZ, 0xc0, !PT ;  /* 0xfffffbff00007812 */ /* 0x000fc400078ec0ff */
[----:B------:R-:W-:Y:S02]  /*0a70*/  ISETP.NE.OR P0, PT, R31, R24, P0 ;  /* 0x000000181f00720c */ /* 0x000fe40000705670 */
[----:B------:R-:W-:Y:S02]  /*0a80*/  FSEL R42, R16, R41, P2 ;  /* 0x00000029102a7208 */ /* 0x000fe40001000000 */
[----:B------:R-:W-:Y:S02]  /*0a90*/  ISETP.NE.OR P0, PT, R24, R25, P0 ;  /* 0x000000191800720c */ /* 0x000fe40000705670 */
[----:B0-----:R-:W-:Y:S01]  /*0aa0*/  P2R R44, PR, RZ, 0x20 ;  /* 0x00000020ff2c7803 */ /* 0x001fe20000000000 */
[----:B------:R-:W-:Y:S01]  /*0ab0*/  FADD R42, R17, R42 ;  /* 0x0000002a112a7221 */ /* 0x000fe20000000000 */
[----:B------:R-:W-:Y:S02]  /*0ac0*/  ISETP.NE.OR P0, PT, R25, R26, P0 ;  /* 0x0000001a1900720c */ /* 0x000fe40000705670 */
[----:B------:R-:W-:-:S02]  /*0ad0*/  @P2 LOP3.LUT R0, R0, 0x400, RZ, 0xfc, !PT ;  /* 0x0000040000002812 */ /* 0x000fc400078efcff */
[----:B------:R-:W-:Y:S02]  /*0ae0*/  ISETP.NE.OR P0, PT, R26, R27, P0 ;  /* 0x0000001b1a00720c */ /* 0x000fe40000705670 */
[----:B------:R-:W-:Y:S02]  /*0af0*/  ISETP.NE.AND P2, PT, R36, R37, PT ;  /* 0x000000252400720c */ /* 0x000fe40003f45270 */
[----:B------:R-:W-:Y:S02]  /*0b00*/  SEL R36, RZ, 0x1, !P0 ;  /* 0x00000001ff247807 */ /* 0x000fe40004000000 */
[----:B-1----:R-:W-:Y:S01]  /*0b10*/  @P1 ISETP.NE.AND P0, PT, R3, R40, PT ;  /* 0x000000280300120c */ /* 0x002fe20003f05270 */
[----:B------:R-:W-:Y:S01]  /*0b20*/  IMAD.MOV.U32 R3, RZ, RZ, 0x1 ;  /* 0x00000001ff037424 */ /* 0x000fe200078e00ff */
[----:B------:R-:W-:Y:S02]  /*0b30*/  LOP3.LUT R0, R0, 0xfffffdff, RZ, 0xc0, !PT ;  /* 0xfffffdff00007812 */ /* 0x000fe400078ec0ff */
[----:B------:R-:W-:-:S02]  /*0b40*/  @P1 SEL R3, RZ, 0x1, !P0 ;  /* 0x00000001ff031807 */ /* 0x000fc40004000000 */
[----:B------:R-:W-:Y:S02]  /*0b50*/  ISETP.NE.AND P1, PT, R37, R38, PT ;  /* 0x000000262500720c */ /* 0x000fe40003f25270 */
[----:B------:R-:W-:Y:S02]  /*0b60*/  FSEL R41, R17, R42, P2 ;  /* 0x0000002a11297208 */ /* 0x000fe40001000000 */
[----:B------:R-:W-:Y:S02]  /*0b70*/  @P2 LOP3.LUT R0, R0, 0x200, RZ, 0xfc, !PT ;  /* 0x0000020000002812 */ /* 0x000fe400078efcff */
[----:B------:R-:W-:Y:S01]  /*0b80*/  ISETP.NE.AND P0, PT, R38, R39, PT ;  /* 0x000000272600720c */ /* 0x000fe20003f05270 */
[----:B------:R-:W-:Y:S01]  /*0b90*/  FADD R41, R18, R41 ;  /* 0x0000002912297221 */ /* 0x000fe20000000000 */
[----:B------:R-:W-:Y:S02]  /*0ba0*/  LOP3.LUT R0, R0, 0xfffffeff, RZ, 0xc0, !PT ;  /* 0xfffffeff00007812 */ /* 0x000fe400078ec0ff */
[----:B------:R-:W-:-:S02]  /*0bb0*/  ISETP.NE.AND P2, PT, R24, R25, PT ;  /* 0x000000191800720c */ /* 0x000fc40003f45270 */
[----:B------:R-:W-:Y:S02]  /*0bc0*/  FSEL R40, R18, R41, P1 ;  /* 0x0000002912287208 */ /* 0x000fe40000800000 */
[----:B------:R-:W-:Y:S02]  /*0bd0*/  @P1 LOP3.LUT R0, R0, 0x100, RZ, 0xfc, !PT ;  /* 0x0000010000001812 */ /* 0x000fe400078efcff */
[----:B------:R-:W-:Y:S01]  /*0be0*/  ISETP.NE.AND P1, PT, R25, R26, PT ;  /* 0x0000001a1900720c */ /* 0x000fe20003f25270 */
[----:B------:R-:W-:Y:S01]  /*0bf0*/  FADD R40, R19, R40 ;  /* 0x0000002813287221 */ /* 0x000fe20000000000 */
[----:B------:R-:W-:Y:S02]  /*0c00*/  LOP3.LUT R0, R0, 0xffffff7f, RZ, 0xc0, !PT ;  /* 0xffffff7f00007812 */ /* 0x000fe400078ec0ff */
[----:B------:R-:W-:Y:S02]  /*0c10*/  ISETP.GE.AND P5, PT, R2, 0x1, PT ;  /* 0x000000010200780c */ /* 0x000fe40003fa6270 */
[----:B------:R-:W-:-:S02]  /*0c20*/  @P0 LOP3.LUT R0, R0, 0x80, RZ, 0xfc, !PT ;  /* 0x0000008000000812 */ /* 0x000fc400078efcff */
[----:B------:R-:W-:Y:S02]  /*0c30*/  FSEL R37, R19, R40, P0 ;  /* 0x0000002813257208 */ /* 0x000fe40000000000 */
[----:B------:R-:W-:Y:S02]  /*0c40*/  ISETP.NE.AND P0, PT, R39, R32, PT ;  /* 0x000000202700720c */ /* 0x000fe40003f05270 */
[----:B------:R-:W-:Y:S01]  /*0c50*/  LOP3.LUT R0, R0, 0xffffffbf, RZ, 0xc0, !PT ;  /* 0xffffffbf00007812 */ /* 0x000fe200078ec0ff */
[C---:B---3--:R-:W-:Y:S01]  /*0c60*/  FADD R37, R12.reuse, R37 ;  /* 0x000000250c257221 */ /* 0x048fe20000000000 */
[----:B------:R-:W-:Y:S02]  /*0c70*/  LOP3.LUT P6, R36, R3, RZ, R36, 0xfa, !PT ;  /* 0x000000ff03247212 */ /* 0x000fe400078cfa24 */
[----:B------:R-:W-:Y:S02]  /*0c80*/  P2R R40, PR, RZ, 0x10 ;  /* 0x00000010ff287803 */ /* 0x000fe40000000000 */
[----:B------:R-:W-:-:S02]  /*0c90*/  FSEL R38, R12, R37, P0 ;  /* 0x000000250c267208 */ /* 0x000fc40000000000 */
[----:B------:R-:W-:Y:S02]  /*0ca0*/  P2R R41, PR, RZ, 0x8 ;  /* 0x00000008ff297803 */ /* 0x000fe40000000000 */
[----:B------:R-:W-:Y:S01]  /*0cb0*/  P2R R42, PR, RZ, 0x4 ;  /* 0x00000004ff2a7803 */ /* 0x000fe20000000000 */
[C---:B------:R-:W-:Y:S01]  /*0cc0*/  FADD R38, R13.reuse, R38 ;  /* 0x000000260d267221 */ /* 0x040fe20000000000 */
[----:B------:R-:W-:Y:S02]  /*0cd0*/  @P0 LOP3.LUT R0, R0, 0x40, RZ, 0xfc, !PT ;  /* 0x0000004000000812 */ /* 0x000fe400078efcff */
[----:B------:R-:W-:Y:S02]  /*0ce0*/  ISETP.NE.AND P0, PT, R32, R33, PT ;  /* 0x000000212000720c */ /* 0x000fe40003f05270 */
[----:B------:R-:W-:Y:S02]  /*0cf0*/  LOP3.LUT R0, R0, 0xffffffdf, RZ, 0xc0, !PT ;  /* 0xffffffdf00007812 */ /* 0x000fe400078ec0ff */
[----:B------:R-:W-:-:S02]  /*0d00*/  FSEL R37, R13, R38, P0 ;  /* 0x000000260d257208 */ /* 0x000fc40000000000 */
[----:B------:R-:W-:-:S03]  /*0d10*/  P2R R43, PR, RZ, 0x2 ;  /* 0x00000002ff2b7803 */ /* 0x000fc60000000000 */
[----:B------:R-:W-:-:S04]  /*0d20*/  FADD R37, R14, R37 ;  /* 0x000000250e257221 */ /* 0x000fc80000000000 */
[----:B------:R-:W-:Y:S02]  /*0d30*/  @P0 LOP3.LUT R0, R0, 0x20, RZ, 0xfc, !PT ;  /* 0x0000002000000812 */ /* 0x000fe400078efcff */
[----:B------:R-:W-:Y:S02]  /*0d40*/  ISETP.NE.AND P0, PT, R33, R34, PT ;  /* 0x000000222100720c */ /* 0x000fe40003f05270 */
[----:B------:R-:W-:Y:S02]  /*0d50*/  LOP3.LUT R0, R0, 0xffffffef, RZ, 0xc0, !PT ;  /* 0xffffffef00007812 */ /* 0x000fe400078ec0ff */
[----:B------:R-:W-:-:S05]  /*0d60*/  FSEL R32, R14, R37, P0 ;  /* 0x000000250e207208 */ /* 0x000fca0000000000 */
[----:B------:R-:W-:-:S04]  /*0d70*/  FADD R32, R15, R32 ;  /* 0x000000200f207221 */ /* 0x000fc80000000000 */
[----:B------:R-:W-:Y:S02]  /*0d80*/  @P0 LOP3.LUT R0, R0, 0x10, RZ, 0xfc, !PT ;  /* 0x0000001000000812 */ /* 0x000fe400078efcff */
[----:B------:R-:W-:Y:S02]  /*0d90*/  ISETP.NE.AND P0, PT, R34, R35, PT ;  /* 0x000000232200720c */ /* 0x000fe40003f05270 */
[----:B------:R-:W-:Y:S02]  /*0da0*/  LOP3.LUT R0, R0, 0xfffffff7, RZ, 0xc0, !PT ;  /* 0xfffffff700007812 */ /* 0x000fe400078ec0ff */
[----:B------:R-:W-:-:S05]  /*0db0*/  FSEL R33, R15, R32, P0 ;  /* 0x000000200f217208 */ /* 0x000fca0000000000 */
[----:B----4-:R-:W-:-:S04]  /*0dc0*/  FADD R33, R8, R33 ;  /* 0x0000002108217221 */ /* 0x010fc80000000000 */
        /* <DEDUP_REMOVED lines=16> */
[----:B------:R-:W-:Y:S02]  /*0ed0*/  FSEL R29, R11, R28, P4 ;  /* 0x0000001c0b1d7208 */ /* 0x000fe40002000000 */
[----:B------:R-:W-:Y:S02]  /*0ee0*/  ISETP.NE.AND P0, PT, R26, R27, PT ;  /* 0x0000001b1a00720c */ /* 0x000fe40003f05270 */
[----:B------:R-:W-:Y:S01]  /*0ef0*/  LOP3.LUT P4, RZ, R0, 0x4, RZ, 0xc0, !PT ;  /* 0x0000000400ff7812 */ /* 0x000fe2000788c0ff */
[----:B------:R-:W-:Y:S01]  /*0f00*/  FADD R29, R4, R29 ;  /* 0x0000001d041d7221 */ /* 0x000fe20000000000 */
[----:B------:R-:W-:-:S04]  /*0f10*/  P2R R45, PR, RZ, 0x1 ;  /* 0x00000001ff2d7803 */ /* 0x000fc80000000000 */
[----:B------:R-:W-:Y:S02]  /*0f20*/  FSEL R28, R4, R29, P3 ;  /* 0x0000001d041c7208 */ /* 0x000fe40001800000 */
[----:B------:R-:W-:-:S03]  /*0f30*/  LOP3.LUT P3, RZ, R0, 0x8, RZ, 0xc0, !PT ;  /* 0x0000000800ff7812 */ /* 0x000fc6000786c0ff */
[----:B------:R-:W-:-:S05]  /*0f40*/  FADD R28, R5, R28 ;  /* 0x0000001c051c7221 */ /* 0x000fca0000000000 */
[----:B------:R-:W-:Y:S02]  /*0f50*/  FSEL R29, R5, R28, P2 ;  /* 0x0000001c051d7208 */ /* 0x000fe40001000000 */
[----:B------:R-:W-:-:S03]  /*0f60*/  LOP3.LUT P2, RZ, R0, 0x10, RZ, 0xc0, !PT ;  /* 0x0000001000ff7812 */ /* 0x000fc6000784c0ff */
[----:B------:R-:W-:-:S05]  /*0f70*/  FADD R29, R6, R29 ;  /* 0x0000001d061d7221 */ /* 0x000fca0000000000 */
[----:B------:R-:W-:Y:S02]  /*0f80*/  FSEL R24, R6, R29, P1 ;  /* 0x0000001d06187208 */ /* 0x000fe40000800000 */
[----:B------:R-:W-:-:S03]  /*0f90*/  LOP3.LUT P1, RZ, R0, 0x20, RZ, 0xc0, !PT ;  /* 0x0000002000ff7812 */ /* 0x000fc6000782c0ff */
[----:B------:R-:W-:-:S05]  /*0fa0*/  FADD R24, R7, R24 ;  /* 0x0000001807187221 */ /* 0x000fca0000000000 */
[----:B------:R-:W-:Y:S02]  /*0fb0*/  FSEL R24, R7, R24, P0 ;  /* 0x0000001807187208 */ /* 0x000fe40000000000 */
[----:B------:R-:W-:-:S03]  /*0fc0*/  ISETP.GE.AND P0, PT, R2, 0x2, PT ;  /* 0x000000020200780c */ /* 0x000fc60003f06270 */
[----:B------:R-:W0:Y:S02]  /*0fd0*/  SHFL.UP PT, R25, R24, 0x1, RZ ;  /* 0x0420000018197989 */ /* 0x000e2400000e00ff */
[----:B0-----:R-:W-:-:S05]  /*0fe0*/  FADD R25, R24, R25 ;  /* 0x0000001918197221 */ /* 0x001fca0000000000 */
[----:B------:R-:W-:Y:S02]  /*0ff0*/  @P5 FSEL R24, R25, R24, !P6 ;  /* 0x0000001819185208 */ /* 0x000fe40007000000 */
[----:B------:R-:W0:Y:S04]  /*1000*/  SHFL.UP PT, R25, R36, 0x1, RZ ;  /* 0x0420000024197989 */ /* 0x000e2800000e00ff */
[----:B------:R-:W1:Y:S01]  /*1010*/  SHFL.UP PT, R27, R24, 0x2, RZ ;  /* 0x04400000181b7989 */ /* 0x000e6200000e00ff */
[----:B0-----:R-:W-:Y:S02]  /*1020*/  SEL R25, R25, RZ, P5 ;  /* 0x000000ff19197207 */ /* 0x001fe40002800000 */
[----:B------:R-:W-:Y:S02]  /*1030*/  LOP3.LUT P5, RZ, R0, 0x1000, RZ, 0xc0, !PT ;  /* 0x0000100000ff7812 */ /* 0x000fe400078ac0ff */
[----:B------:R-:W-:Y:S01]  /*1040*/  LOP3.LUT P6, R25, R25, RZ, R36, 0xfa, !PT ;  /* 0x000000ff19197212 */ /* 0x000fe200078cfa24 */
[----:B-1----:R-:W-:-:S04]  /*1050*/  FADD R27, R24, R27 ;  /* 0x0000001b181b7221 */ /* 0x002fc80000000000 */
[----:B------:R-:W0:Y:S01]  /*1060*/  SHFL.UP PT, R26, R25, 0x2, RZ ;  /* 0x04400000191a7989 */ /* 0x000e2200000e00ff */
[----:B------:R-:W-:-:S05]  /*1070*/  @P0 FSEL R24, R27, R24, !P6 ;  /* 0x000000181b180208 */ /* 0x000fca0007000000 */
[----:B------:R-:W1:Y:S01]  /*1080*/  SHFL.UP PT, R27, R24, 0x4, RZ ;  /* 0x04800000181b7989 */ /* 0x000e6200000e00ff */
[----:B0-----:R-:W-:Y:S02]  /*1090*/  SEL R26, R26, RZ, P0 ;  /* 0x000000ff1a1a7207 */ /* 0x001fe40000000000 */
[----:B------:R-:W-:Y:S02]  /*10a0*/  ISETP.GE.AND P0, PT, R2, 0x4, PT ;  /* 0x000000040200780c */ /* 0x000fe40003f06270 */
[----:B------:R-:W-:Y:S01]  /*10b0*/  LOP3.LUT P6, R26, R26, RZ, R25, 0xfa, !PT ;  /* 0x000000ff1a1a7212 */ /* 0x000fe200078cfa19 */
[----:B-1----:R-:W-:-:S10]  /*10c0*/  FADD R27, R24, R27 ;  /* 0x0000001b181b7221 */ /* 0x002fd40000000000 */
[----:B------:R-:W-:Y:S02]  /*10d0*/  @P0 FSEL R24, R27, R24, !P6 ;  /* 0x000000181b180208 */ /* 0x000fe40007000000 */
[----:B------:R-:W0:Y:S04]  /*10e0*/  SHFL.UP PT, R27, R26, 0x4, RZ ;  /* 0x048000001a1b7989 */ /* 0x000e2800000e00ff */
[----:B------:R-:W1:Y:S01]  /*10f0*/  SHFL.UP PT, R29, R24, 0x8, RZ ;  /* 0x05000000181d7989 */ /* 0x000e6200000e00ff */
[----:B0-----:R-:W-:Y:S02]  /*1100*/  SEL R27, R27, RZ, P0 ;  /* 0x000000ff1b1b7207 */ /* 0x001fe40000000000 */
[----:B------:R-:W-:Y:S02]  /*1110*/  ISETP.GE.AND P0, PT, R2, 0x8, PT ;  /* 0x000000080200780c */ /* 0x000fe40003f06270 */
[----:B------:R-:W-:Y:S01]  /*1120*/  LOP3.LUT P6, R27, R27, RZ, R26, 0xfa, !PT ;  /* 0x000000ff1b1b7212 */ /* 0x000fe200078cfa1a */
[----:B-1----:R-:W-:-:S04]  /*1130*/  FADD R29, R24, R29 ;  /* 0x0000001d181d7221 */ /* 0x002fc80000000000 */
[----:B------:R-:W0:Y:S06]  /*1140*/  SHFL.UP PT, R25, R27, 0x8, RZ ;  /* 0x050000001b197989 */ /* 0x000e2c00000e00ff */
[----:B------:R-:W-:Y:S02]  /*1150*/  @P0 FSEL R24, R29, R24, !P6 ;  /* 0x000000181d180208 */ /* 0x000fe40007000000 */
[----:B0-----:R-:W-:-:S03]  /*1160*/  SEL R28, R25, RZ, P0 ;  /* 0x000000ff191c7207 */ /* 0x001fc60000000000 */
[----:B------:R-:W0:Y:S01]  /*1170*/  SHFL.UP PT, R25, R24, 0x10, RZ ;  /* 0x0600000018197989 */ /* 0x000e2200000e00ff */
[----:B------:R-:W-:Y:S02]  /*1180*/  ISETP.GE.AND P0, PT, R2, 0x10, PT ;  /* 0x000000100200780c */ /* 0x000fe40003f06270 */
[----:B------:R-:W-:Y:S01]  /*1190*/  LOP3.LUT P6, R28, R28, RZ, R27, 0xfa, !PT ;  /* 0x000000ff1c1c7212 */ /* 0x000fe200078cfa1b */
[----:B0-----:R-:W-:-:S05]  /*11a0*/  FADD R25, R24, R25 ;  /* 0x0000001918197221 */ /* 0x001fca0000000000 */
[----:B------:R-:W-:Y:S02]  /*11b0*/  FSEL R39, R25, R24, !P6 ;  /* 0x0000001819277208 */ /* 0x000fe40007000000 */
[----:B------:R-:W0:Y:S01]  /*11c0*/  SHFL.UP PT, R25, R28, 0x10, RZ ;  /* 0x060000001c197989 */ /* 0x000e2200000e00ff */
[----:B------:R-:W-:Y:S02]  /*11d0*/  ISETP.NE.AND P6, PT, R2, 0x1f, PT ;  /* 0x0000001f0200780c */ /* 0x000fe40003fc5270 */
[----:B------:R-:W-:-:S11]  /*11e0*/  FSEL R37, R24, R39, !P0 ;  /* 0x0000002718257208 */ /* 0x000fd60004000000 */
[----:B------:R-:W-:Y:S02]  /*11f0*/  @!P6 LEA R32, R62, UR4, 0x3 ;  /* 0x000000043e20ec11 */ /* 0x000fe4000f8e18ff */
[----:B0-----:R-:W-:Y:S02]  /*1200*/  SEL R25, R25, RZ, P0 ;  /* 0x000000ff19197207 */ /* 0x001fe40000000000 */
[C---:B------:R-:W-:Y:S02]  /*1210*/  LOP3.LUT P0, RZ, R0.reuse, 0x40, RZ, 0xc0, !PT ;  /* 0x0000004000ff7812 */ /* 0x040fe4000780c0ff */
[----:B------:R-:W-:Y:S02]  /*1220*/  LOP3.LUT R38, R25, R28, RZ, 0xfc, !PT ;  /* 0x0000001c19267212 */ /* 0x000fe400078efcff */
[----:B------:R-:W-:Y:S02]  /*1230*/  P2R R46, PR, RZ, 0x1 ;  /* 0x00000001ff2e7803 */ /* 0x000fe40000000000 */
[C---:B------:R-:W-:Y:S01]  /*1240*/  LOP3.LUT P0, RZ, R0.reuse, 0x80, RZ, 0xc0, !PT ;  /* 0x0000008000ff7812 */ /* 0x040fe2000780c0ff */
[----:B------:R0:W-:Y:S03]  /*1250*/  @!P6 STS.64 [R32], R38 ;  /* 0x000000262000e388 */ /* 0x0001e60000000a00 */
[----:B------:R-:W-:Y:S01]  /*1260*/  P2R R47, PR, RZ, 0x1 ;  /* 0x00000001ff2f7803 */ /* 0x000fe20000000000 */
[----:B------:R-:W-:Y:S01]  /*1270*/  BAR.SYNC.DEFER_BLOCKING 0x0 ;  /* 0x0000000000007b1d */ /* 0x000fe20000010000 */
[----:B------:R-:W-:-:S04]  /*1280*/  LOP3.LUT P0, RZ, R0, 0x100, RZ, 0xc0, !PT ;  /* 0x0000010000ff7812 */ /* 0x000fc8000780c0ff */
[----:B------:R-:W-:Y:S02]  /*1290*/  P2R R48, PR, RZ, 0x1 ;  /* 0x00000001ff307803 */ /* 0x000fe40000000000 */
[C---:B------:R-:W-:Y:S01]  /*12a0*/  LOP3.LUT P0, RZ, R0.reuse, 0x200, RZ, 0xc0, !PT ;  /* 0x0000020000ff7812 */ /* 0x040fe2000780c0ff */
[----:B------:R-:W-:Y:S01]  /*12b0*/  SHFL.UP PT, R38, R38, 0x1, RZ ;  /* 0x0420000026267989 */ /* 0x000fe200000e00ff */
[----:B0-----:R-:W-:Y:S02]  /*12c0*/  P2R R39, PR, RZ, 0x20 ;  /* 0x00000020ff277803 */ /* 0x001fe40000000000 */
[----:B------:R-:W-:Y:S02]  /*12d0*/  ISETP.GE.U32.AND P5, PT, R61, 0x20, PT ;  /* 0x000000203d00780c */ /* 0x000fe40003fa6070 */
[----:B------:R-:W-:Y:S02]  /*12e0*/  P2R R49, PR, RZ, 0x1 ;  /* 0x00000001ff317803 */ /* 0x000fe40000000000 */
[----:B------:R-:W-:-:S04]  /*12f0*/  LOP3.LUT P0, RZ, R0, 0x400, RZ, 0xc0, !PT ;  /* 0x0000040000ff7812 */ /* 0x000fc8000780c0ff */
[----:B------:R-:W-:Y:S02]  /*1300*/  P2R R50, PR, RZ, 0x1 ;  /* 0x00000001ff327803 */ /* 0x000fe40000000000 */
[----:B------:R-:W-:Y:S01]  /*1310*/  LOP3.LUT P0, RZ, R0, 0x800, RZ, 0xc0, !PT ;  /* 0x0000080000ff7812 */ /* 0x000fe2000780c0ff */
[----:B------:R-:W0:Y:S04]  /*1320*/  LDS.128 R24, [UR4] ;  /* 0x00000004ff187984 */ /* 0x000e280008000c00 */
[----:B------:R-:W1:Y:S01]  /*1330*/  LDS.128 R28, [UR4+0x10] ;  /* 0x00001004ff1c7984 */ /* 0x000e620008000c00 */
[----:B0-----:R-:W-:-:S13]  /*1340*/  ISETP.NE.AND P6, PT, R26, RZ, PT ;  /* 0x000000ff1a00720c */ /* 0x001fda0003fc5270 */
[----:B------:R-:W-:Y:S01]  /*1350*/  @!P6 FADD R27, R25, R27 ;  /* 0x0000001b191be221 */ /* 0x000fe20000000000 */
[----:B------:R-:W-:-:S04]  /*1360*/  ISETP.NE.AND P6, PT, R62, 0x2, PT ;  /* 0x000000023e00780c */ /* 0x000fc80003fc5270 */
[----:B------:R-:W-:Y:S02]  /*1370*/  FSEL R34, R27, R25, !P6 ;  /* 0x000000191b227208 */ /* 0x000fe40007000000 */
[----:B-1----:R-:W-:Y:S01]  /*1380*/  ISETP.NE.AND P6, PT, R28, RZ, PT ;  /* 0x000000ff1c00720c */ /* 0x002fe20003fc5270 */
[----:B------:R-:W-:-:S12]  /*1390*/  SHFL.UP PT, R25, R37, 0x1, RZ ;  /* 0x0420000025197989 */ /* 0x000fd800000e00ff */
[----:B------:R-:W-:Y:S01]  /*13a0*/  @!P6 FADD R29, R27, R29 ;  /* 0x0000001d1b1de221 */ /* 0x000fe20000000000 */
[----:B------:R-:W-:-:S04]  /*13b0*/  ISETP.NE.AND P6, PT, R62, 0x3, PT ;  /* 0x000000033e00780c */ /* 0x000fc80003fc5270 */
[----:B------:R-:W-:Y:S02]  /*13c0*/  FSEL R34, R29, R34, !P6 ;  /* 0x000000221d227208 */ /* 0x000fe40007000000 */
[----:B------:R-:W-:-:S13]  /*13d0*/  ISETP.NE.AND P6, PT, R30, RZ, PT ;  /* 0x000000ff1e00720c */ /* 0x000fda0003fc5270 */
[----:B------:R-:W-:Y:S01]  /*13e0*/  @!P6 FADD R31, R31, R29 ;  /* 0x0000001d1f1fe221 */ /* 0x000fe20000000000 */
[----:B------:R-:W-:-:S04]  /*13f0*/  ISETP.NE.AND P6, PT, R62, 0x4, PT ;  /* 0x000000043e00780c */ /* 0x000fc80003fc5270 */
[----:B------:R-:W-:Y:S02]  /*1400*/  FSEL R36, R31, R34, !P6 ;  /* 0x000000221f247208 */ /* 0x000fe40007000000 */
[----:B------:R-:W0:Y:S02]  /*1410*/  LDS.128 R32, [UR4+0x20] ;  /* 0x00002004ff207984 */ /* 0x000e240008000c00 */
[----:B0-----:R-:W-:-:S13]  /*1420*/  ISETP.NE.AND P6, PT, R32, RZ, PT ;  /* 0x000000ff2000720c */ /* 0x001fda0003fc5270 */
[----:B------:R-:W-:Y:S01]  /*1430*/  @!P6 FADD R33, R31, R33 ;  /* 0x000000211f21e221 */ /* 0x000fe20000000000 */
[----:B------:R-:W-:-:S04]  /*1440*/  ISETP.NE.AND P6, PT, R62, 0x5, PT ;  /* 0x000000053e00780c */ /* 0x000fc80003fc5270 */
[----:B------:R-:W-:Y:S02]  /*1450*/  FSEL R36, R33, R36, !P6 ;  /* 0x0000002421247208 */ /* 0x000fe40007000000 */
[----:B------:R-:W-:-:S13]  /*1460*/  ISETP.NE.AND P6, PT, R34, RZ, PT ;  /* 0x000000ff2200720c */ /* 0x000fda0003fc5270 */
[----:B------:R-:W-:Y:S01]  /*1470*/  @!P6 FADD R35, R35, R33 ;  /* 0x000000212323e221 */ /* 0x000fe20000000000 */
[----:B------:R-:W-:-:S04]  /*1480*/  ISETP.NE.AND P6, PT, R62, 0x6, PT ;  /* 0x000000063e00780c */ /* 0x000fc80003fc5270 */
[----:B------:R-:W-:Y:S02]  /*1490*/  FSEL R36, R35, R36, !P6 ;  /* 0x0000002423247208 */ /* 0x000fe40007000000 */
[----:B------:R-:W-:-:S13]  /*14a0*/  ISETP.NE.OR P6, PT, R38, RZ, !P5 ;  /* 0x000000ff2600720c */ /* 0x000fda0006fc5670 */
[----:B------:R-:W-:Y:S01]  /*14b0*/  @!P6 FADD R25, R25, R36 ;  /* 0x000000241919e221 */ /* 0x000fe20000000000 */
[----:B------:R-:W-:-:S04]  /*14c0*/  @P5 ISETP.NE.AND P6, PT, R2, RZ, PT ;  /* 0x000000ff0200520c */ /* 0x000fc80003fc5270 */
[----:B------:R-:W-:Y:S02]  /*14d0*/  @P5 FSEL R25, R36, R25, !P6 ;  /* 0x0000001924195208 */ /* 0x000fe40007000000 */
[----:B------:R-:W-:Y:S02]  /*14e0*/  ISETP.NE.AND P6, PT, R3, RZ, PT ;  /* 0x000000ff0300720c */ /* 0x000fe40003fc5270 */
[----:B------:R-:W-:Y:S01]  /*14f0*/  ISETP.NE.AND P5, PT, R61, RZ, PT ;  /* 0x000000ff3d00720c */ /* 0x000fe20003fa5270 */
[----:B------:R-:W-:-:S05]  /*1500*/  FADD R25, R20, R25 ;  /* 0x0000001914197221 */ /* 0x000fca0000000000 */
[----:B------:R-:W-:Y:S02]  /*1510*/  FSEL R36, R25, R20, !P6 ;  /* 0x0000001419247208 */ /* 0x000fe40007000000 */
[----:B------:R-:W-:Y:S02]  /*1520*/  LOP3.LUT P6, RZ, R0, 0x1, RZ, 0xc0, !PT ;  /* 0x0000000100ff7812 */ /* 0x000fe400078cc0ff */
[----:B------:R-:W-:Y:S02]  /*1530*/  FSEL R2, R20, R36, !P5 ;  /* 0x0000002414027208 */ /* 0x000fe40006800000 */
[----:B------:R-:W-:-:S03]  /*1540*/  ISETP.NE.AND P5, PT, R39, RZ, PT ;  /* 0x000000ff2700720c */ /* 0x000fc60003fa5270 */
[----:B------:R-:W-:-:S05]  /*1550*/  FADD R2, R21, R2 ;  /* 0x0000000215027221 */ /* 0x000fca0000000000 */
[----:B------:R-:W-:Y:S02]  /*1560*/  FSEL R37, R21, R2, P5 ;  /* 0x0000000215257208 */ /* 0x000fe40002800000 */
[----:B------:R-:W-:-:S03]  /*1570*/  ISETP.NE.AND P5, PT, R44, RZ, PT ;  /* 0x000000ff2c00720c */ /* 0x000fc60003fa5270 */
[----:B------:R-:W-:-:S05]  /*1580*/  FADD R3, R22, R37 ;  /* 0x0000002516037221 */ /* 0x000fca0000000000 */
[----:B------:R-:W-:Y:S02]  /*1590*/  FSEL R38, R22, R3, P5 ;  /* 0x0000000316267208 */ /* 0x000fe40002800000 */
[----:B------:R-:W-:-:S03]  /*15a0*/  LOP3.LUT P5, RZ, R0, 0x2, RZ, 0xc0, !PT ;  /* 0x0000000200ff7812 */ /* 0x000fc600078ac0ff */
[----:B------:R-:W-:-:S05]  /*15b0*/  FADD R0, R23, R38 ;  /* 0x0000002617007221 */ /* 0x000fca0000000000 */
[----:B------:R-:W-:Y:S02]  /*15c0*/  FSEL R39, R23, R0, P0 ;  /* 0x0000000017277208 */ /* 0x000fe40000000000 */
[----:B------:R-:W-:Y:S01]  /*15d0*/  ISETP.NE.AND P0, PT, R50, RZ, PT ;  /* 0x000000ff3200720c */ /* 0x000fe20003f05270 */
[----:B------:R-:W0:Y:S02]  /*15e0*/  LDS.64 R22, [UR4+0x30] ;  /* 0x00003004ff167984 */ /* 0x000e240008000a00 */
[----:B------:R-:W-:-:S05]  /*15f0*/  FADD R3, R16, R39 ;  /* 0x0000002710037221 */ /* 0x000fca0000000000 */
[----:B------:R-:W-:Y:S02]  /*1600*/  FSEL R16, R16, R3, P0 ;  /* 0x0000000310107208 */ /* 0x000fe40000000000 */
[----:B------:R-:W-:-:S03]  /*1610*/  ISETP.NE.AND P0, PT, R49, RZ, PT ;  /* 0x000000ff3100720c */ /* 0x000fc60003f05270 */
        /* <DEDUP_REMOVED lines=25> */
[----:B------:R-:W-:-:S05]  /*17b0*/  FSEL R9, R9, R0, P5 ;  /* 0x0000000009097208 */ /* 0x000fca0002800000 */
[----:B------:R-:W-:-:S05]  /*17c0*/  FADD R3, R10, R9 ;  /* 0x000000090a037221 */ /* 0x000fca0000000000 */
[----:B------:R-:W-:-:S05]  /*17d0*/  FSEL R10, R10, R3, P6 ;  /* 0x000000030a0a7208 */ /* 0x000fca0003000000 */
[----:B------:R-:W-:-:S05]  /*17e0*/  FADD R0, R11, R10 ;  /* 0x0000000a0b007221 */ /* 0x000fca0000000000 */
[----:B------:R-:W-:-:S05]  /*17f0*/  FSEL R11, R11, R0, P4 ;  /* 0x000000000b0b7208 */ /* 0x000fca0002000000 */
[----:B------:R-:W-:-:S05]  /*1800*/  FADD R3, R4, R11 ;  /* 0x0000000b04037221 */ /* 0x000fca0000000000 */
[----:B------:R-:W-:-:S05]  /*1810*/  FSEL R4, R4, R3, P3 ;  /* 0x0000000304047208 */ /* 0x000fca0001800000 */
[----:B------:R-:W-:-:S05]  /*1820*/  FADD R0, R5, R4 ;  /* 0x0000000405007221 */ /* 0x000fca0000000000 */
[----:B------:R-:W-:Y:S02]  /*1830*/  FSEL R5, R5, R0, P2 ;  /* 0x0000000005057208 */ /* 0x000fe40001000000 */
[----:B0-----:R-:W-:-:S03]  /*1840*/  ISETP.NE.AND P2, PT, R22, RZ, PT ;  /* 0x000000ff1600720c */ /* 0x001fc60003f45270 */
[----:B------:R-:W-:-:S05]  /*1850*/  FADD R3, R6, R5 ;  /* 0x0000000506037221 */ /* 0x000fca0000000000 */
[----:B------:R-:W-:Y:S02]  /*1860*/  FSEL R6, R6, R3, P1 ;  /* 0x0000000306067208 */ /* 0x000fe40000800000 */
[----:B------:R-:W-:Y:S02]  /*1870*/  ISETP.NE.AND P1, PT, R61, RZ, PT ;  /* 0x000000ff3d00720c */ /* 0x000fe40003f25270 */
[----:B------:R-:W-:Y:S01]  /*1880*/  LOP3.LUT R3, R28, R26, R24, 0xfe, !PT ;  /* 0x0000001a1c037212 */ /* 0x000fe200078efe18 */
[----:B------:R-:W-:Y:S01]  /*1890*/  FADD R0, R7, R6 ;  /* 0x0000000607007221 */ /* 0x000fe20000000000 */
[----:B------:R-:W-:Y:S02]  /*18a0*/  @!P2 FADD R23, R35, R23 ;  /* 0x000000172317a221 */ /* 0x000fe40000000000 */
[----:B------:R-:W-:Y:S02]  /*18b0*/  LOP3.LUT R3, R32, R30, R3, 0xfe, !PT ;  /* 0x0000001e20037212 */ /* 0x000fe400078efe03 */
[----:B------:R-:W-:-:S02]  /*18c0*/  FSEL R7, R7, R0, P0 ;  /* 0x0000000007077208 */ /* 0x000fc40000000000 */
[----:B------:R-:W-:-:S03]  /*18d0*/  LOP3.LUT R24, R22, R34, R3, 0xfe, !PT ;  /* 0x0000002216187212 */ /* 0x000fc600078efe03 */
[----:B------:R-:W-:Y:S05]  /*18e0*/  @P1 BRA `(.L_x_843) ;  /* 0x0000001c00541947 */ /* 0x000fea0003800000 */
[----:B------:R-:W0:Y:S01]  /*18f0*/  LDC.64 R2, c[0x0][0x3a0] ;  /* 0x0000e800ff027b82 */ /* 0x000e220000000a00 */
[----:B------:R-:W-:Y:S02]  /*1900*/  IMAD.MOV.U32 R26, RZ, RZ, 0x65 ;  /* 0x00000065ff1a7424 */ /* 0x000fe400078e00ff */
[----:B------:R-:W-:Y:S02]  /*1910*/  IMAD.MOV.U32 R27, RZ, RZ, 0x0 ;  /* 0x00000000ff1b7424 */ /* 0x000fe400078e00ff */
[----:B------:R-:W-:Y:S02]  /*1920*/  IMAD.MOV.U32 R25, RZ, RZ, R23 ;  /* 0x000000ffff197224 */ /* 0x000fe400078e0017 */
[----:B------:R-:W-:-:S03]  /*1930*/  IMAD.MOV.U32 R36, RZ, RZ, R20 ;  /* 0x000000ffff247224 */ /* 0x000fc600078e0014 */
[----:B0-----:R0:W-:Y:S01]  /*1940*/  ST.E.128.STRONG.GPU desc[UR8][R2.64+0x200], R24 ;  /* 0x0002001802007985 */ /* 0x0011e2000c10fd08 */
[----:B------:R-:W-:Y:S05]  /*1950*/  BRA `(.L_x_843) ;  /* 0x0000001c00387947 */ /* 0x000fea0003800000 */
.L_x_842:
[----:B------:R-:W-:Y:S01]  /*1960*/  ISETP.NE.AND P1, PT, R61, RZ, PT ;  /* 0x000000ff3d00720c */ /* 0x000fe20003f25270 */
[----:B-1----:R-:W-:-:S12]  /*1970*/  IMAD.MOV.U32 R3, RZ, RZ, RZ ;  /* 0x000000ffff037224 */ /* 0x002fd800078e00ff */
[----:B------:R-:W1:Y:S02]  /*1980*/  @!P1 LDC.64 R44, c[0x0][0x388] ;  /* 0x0000e200ff2c9b82 */ /* 0x000e640000000a00 */
[----:B-1----:R-:W-:-:S05]  /*1990*/  @!P1 IMAD.WIDE.U32 R44, R0, 0x4, R44 ;  /* 0x00000004002c9825 */ /* 0x002fca00078e002c */
[----:B------:R1:W5:Y:S01]  /*19a0*/  @!P1 LDG.E R3, desc[UR8][R44.64] ;  /* 0x000000082c039981 */ /* 0x000362000c1e1900 */
[----:B0-----:R-:W-:Y:S01]  /*19b0*/  FADD R2, R20, R21 ;  /* 0x0000001514027221 */ /* 0x001fe20000000000 */
[----:B------:R-:W-:Y:S02]  /*19c0*/  ISETP.NE.AND P0, PT, R40, R41, PT ;  /* 0x000000292800720c */ /* 0x000fe40003f05270 */
[----:B------:R-:W-:Y:S02]  /*19d0*/  ISETP.NE.AND P2, PT, R41, R42, PT ;  /* 0x0000002a2900720c */ /* 0x000fe40003f45270 */
[----:B------:R-:W-:Y:S02]  /*19e0*/  FSEL R47, R21, R2, P0 ;  /* 0x00000002152f7208 */ /* 0x000fe40000000000 */
[----:B------:R-:W-:Y:S02]  /*19f0*/  ISETP.NE.AND P3, PT, R36, R37, PT ;  /* 0x000000252400720c */ /* 0x000fe40003f65270 */
[----:B------:R-:W-:Y:S01]  /*1a00*/  ISETP.NE.AND P4, PT, R62, 0x2, PT ;  /* 0x000000023e00780c */ /* 0x000fe20003f85270 */
[----:B------:R-:W-:Y:S01]  /*1a10*/  FADD R47, R22, R47 ;  /* 0x0000002f162f7221 */ /* 0x000fe20000000000 */
[----:B------:R-:W-:-:S04]  /*1a20*/  ISETP.NE.AND P5, PT, R62, 0x5, PT ;  /* 0x000000053e00780c */ /* 0x000fc80003fa5270 */
[----:B------:R-:W-:Y:S02]  /*1a30*/  FSEL R2, R22, R47, P2 ;  /* 0x0000002f16027208 */ /* 0x000fe40001000000 */
[----:B------:R-:W-:-:S03]  /*1a40*/  ISETP.NE.AND P2, PT, R42, R43, PT ;  /* 0x0000002b2a00720c */ /* 0x000fc60003f45270 */
[----:B------:R-:W-:-:S05]  /*1a50*/  FADD R2, R23, R2 ;  /* 0x0000000217027221 */ /* 0x000fca0000000000 */
[----:B------:R-:W-:Y:S02]  /*1a60*/  FSEL R47, R23, R2, P2 ;  /* 0x00000002172f7208 */ /* 0x000fe40001000000 */
[----:B------:R-:W-:-:S03]  /*1a70*/  ISETP.NE.AND P2, PT, R43, R36, PT ;  /* 0x000000242b00720c */ /* 0x000fc60003f45270 */
[----:B--2---:R-:W-:-:S05]  /*1a80*/  FADD R47, R16, R47 ;  /* 0x0000002f102f7221 */ /* 0x004fca0000000000 */
[----:B------:R-:W-:Y:S02]  /*1a90*/  FSEL R2, R16, R47, P2 ;  /* 0x0000002f10027208 */ /* 0x000fe40001000000 */
[----:B------:R-:W-:-:S03]  /*1aa0*/  ISETP.NE.AND P2, PT, R61, RZ, PT ;  /* 0x000000ff3d00720c */ /* 0x000fc60003f45270 */
[----:B-1----:R-:W-:Y:S01]  /*1ab0*/  FADD R44, R17, R2 ;  /* 0x00000002112c7221 */ /* 0x002fe20000000000 */
[----:B------:R-:W-:-:S04]  /*1ac0*/  LEA R2, R61, UR4, 0x2 ;  /* 0x000000043d027c11 */ /* 0x000fc8000f8e10ff */
[----:B------:R-:W-:Y:S01]  /*1ad0*/  FSEL R45, R17, R44, P3 ;  /* 0x0000002c112d7208 */ /* 0x000fe20001800000 */
[----:B------:R-:W-:Y:S01]  /*1ae0*/  STS [R2+0x3fc], R27 ;  /* 0x0003fc1b02007388 */ /* 0x000fe20000000800 */
[----:B------:R-:W-:Y:S03]  /*1af0*/  BAR.SYNC.DEFER_BLOCKING 0x0 ;  /* 0x0000000000007b1d */ /* 0x000fe60000010000 */
[----:B------:R-:W-:-:S03]  /*1b00*/  FADD R45, R18, R45 ;  /* 0x0000002d122d7221 */ /* 0x000fc60000000000 */
[----:B-----5:R-:W0:Y:S01]  /*1b10*/  @P2 LDS R3, [R2+0x3f8] ;  /* 0x0003f80002032984 */ /* 0x020e220000000800 */
[----:B------:R-:W-:-:S04]  /*1b20*/  ISETP.NE.AND P2, PT, R37, R38, PT ;  /* 0x000000262500720c */ /* 0x000fc80003f45270 */
[----:B------:R-:W-:Y:S02]  /*1b30*/  FSEL R44, R18, R45, P2 ;  /* 0x0000002d122c7208 */ /* 0x000fe40001000000 */
[----:B------:R-:W-:-:S03]  /*1b40*/  ISETP.NE.AND P2, PT, R38, R39, PT ;  /* 0x000000272600720c */ /* 0x000fc60003f45270 */
[----:B------:R-:W-:-:S05]  /*1b50*/  FADD R44, R19, R44 ;  /* 0x0000002c132c7221 */ /* 0x000fca0000000000 */
[----:B------:R-:W-:Y:S02]  /*1b60*/  FSEL R45, R19, R44, P2 ;  /* 0x0000002c132d7208 */ /* 0x000fe40001000000 */
[----:B------:R-:W-:-:S03]  /*1b70*/  ISETP.NE.AND P2, PT, R39, R32, PT ;  /* 0x000000202700720c */ /* 0x000fc60003f45270 */
[----:B---3--:R-:W-:-:S05]  /*1b80*/  FADD R45, R12, R45 ;  /* 0x0000002d0c2d7221 */ /* 0x008fca0000000000 */
[----:B------:R-:W-:Y:S02]  /*1b90*/  FSEL R44, R12, R45, P2 ;  /* 0x0000002d0c2c7208 */ /* 0x000fe40001000000 */
[----:B------:R-:W-:-:S03]  /*1ba0*/  ISETP.NE.AND P2, PT, R32, R33, PT ;  /* 0x000000212000720c */ /* 0x000fc60003f45270 */
[----:B------:R-:W-:-:S05]  /*1bb0*/  FADD R44, R13, R44 ;  /* 0x0000002c0d2c7221 */ /* 0x000fca0000000000 */
[----:B------:R-:W-:Y:S02]  /*1bc0*/  FSEL R45, R13, R44, P2 ;  /* 0x0000002c0d2d7208 */ /* 0x000fe40001000000 */
[----:B------:R-:W-:-:S03]  /*1bd0*/  ISETP.NE.AND P2, PT, R33, R34, PT ;  /* 0x000000222100720c */ /* 0x000fc60003f45270 */
[----:B------:R-:W-:Y:S01]  /*1be0*/  FADD R45, R14, R45 ;  /* 0x0000002d0e2d7221 */ /* 0x000fe20000000000 */
[----:B0-----:R-:W-:-:S04]  /*1bf0*/  ISETP.NE.OR P0, PT, R3, R40, P0 ;  /* 0x000000280300720c */ /* 0x001fc80000705670 */
[----:B------:R-:W-:Y:S02]  /*1c00*/  FSEL R2, R14, R45, P2 ;  /* 0x0000002d0e027208 */ /* 0x000fe40001000000 */
[----:B------:R-:W-:Y:S02]  /*1c10*/  ISETP.NE.AND P2, PT, R34, R35, PT ;  /* 0x000000232200720c */ /* 0x000fe40003f45270 */
[----:B------:R-:W-:Y:S01]  /*1c20*/  ISETP.NE.OR P0, PT, R41, R42, P0 ;  /* 0x0000002a2900720c */ /* 0x000fe20000705670 */
[----:B------:R-:W-:-:S03]  /*1c30*/  FADD R2, R15, R2 ;  /* 0x000000020f027221 */ /* 0x000fc60000000000 */
[----:B------:R-:W-:Y:S02]  /*1c40*/  ISETP.NE.OR P0, PT, R42, R43, P0 ;  /* 0x0000002b2a00720c */ /* 0x000fe40000705670 */
[----:B------:R-:W-:Y:S02]  /*1c50*/  FSEL R45, R15, R2, P2 ;  /* 0x000000020f2d7208 */ /* 0x000fe40001000000 */
[----:B------:R-:W-:Y:S02]  /*1c60*/  ISETP.NE.AND P2, PT, R35, R28, PT ;  /* 0x0000001c2300720c */ /* 0x000fe40003f45270 */
[----:B------:R-:W-:Y:S01]  /*1c70*/  ISETP.NE.OR P0, PT, R43, R36, P0 ;  /* 0x000000242b00720c */ /* 0x000fe20000705670 */
[----:B----4-:R-:W-:-:S03]  /*1c80*/  FADD R45, R8, R45 ;  /* 0x0000002d082d7221 */ /* 0x010fc60000000000 */
[----:B------:R-:W-:Y:S02]  /*1c90*/  ISETP.NE.OR P0, PT, R36, R37, P0 ;  /* 0x000000252400720c */ /* 0x000fe40000705670 */
        /* <DEDUP_REMOVED lines=26> */
[----:B------:R-:W-:Y:S01]  /*1e40*/  ISETP.NE.AND P2, PT, R25, R26, PT ;  /* 0x0000001a1900720c */ /* 0x000fe20003f45270 */
[----:B------:R-:W0:Y:S01]  /*1e50*/  S2R R2, SR_LANEID ;  /* 0x0000000000027919 */ /* 0x000e220000000000 */
        /* <DEDUP_REMOVED lines=9> */
[----:B------:R-:W-:-:S03]  /*1ef0*/  SEL R44, RZ, 0x1, !P0 ;  /* 0x00000001ff2c7807 */ /* 0x000fc60004000000 */
[----:B------:R-:W1:Y:S04]  /*1f00*/  SHFL.UP PT, R47, R56, 0x1, RZ ;  /* 0x04200000382f7989 */ /* 0x000e6800000e00ff */
[----:B------:R-:W2:Y:S01]  /*1f10*/  SHFL.UP PT, R45, R44, 0x1, RZ ;  /* 0x042000002c2d7989 */ /* 0x000ea200000e00ff */
[----:B0-----:R-:W-:Y:S01]  /*1f20*/  ISETP.GE.AND P3, PT, R2, 0x1, PT ;  /* 0x000000010200780c */ /* 0x001fe20003f66270 */
[----:B-1----:R-:W-:-:S03]  /*1f30*/  FADD R47, R56, R47 ;  /* 0x0000002f382f7221 */ /* 0x002fc60000000000 */
[----:B--2---:R-:W-:-:S09]  /*1f40*/  SEL R45, R45, RZ, P3 ;  /* 0x000000ff2d2d7207 */ /* 0x004fd20001800000 */
[----:B------:R-:W-:Y:S02]  /*1f50*/  @P3 FSEL R56, R56, R47, P0 ;  /* 0x0000002f38383208 */ /* 0x000fe40000000000 */
[----:B------:R-:W-:Y:S02]  /*1f60*/  LOP3.LUT P2, R45, R45, RZ, R44, 0xfa, !PT ;  /* 0x000000ff2d2d7212 */ /* 0x000fe4000784fa2c */
[----:B------:R-:W-:Y:S01]  /*1f70*/  ISETP.GE.AND P3, PT, R2, 0x2, PT ;  /* 0x000000020200780c */ /* 0x000fe20003f66270 */
[----:B------:R-:W0:Y:S04]  /*1f80*/  SHFL.UP PT, R47, R56, 0x2, RZ ;  /* 0x04400000382f7989 */ /* 0x000e2800000e00ff */
[----:B------:R-:W1:Y:S01]  /*1f90*/  SHFL.UP PT, R46, R45, 0x2, RZ ;  /* 0x044000002d2e7989 */ /* 0x000e6200000e00ff */
[----:B0-----:R-:W-:Y:S01]  /*1fa0*/  FADD R47, R56, R47 ;  /* 0x0000002f382f7221 */ /* 0x001fe20000000000 */
[----:B-1----:R-:W-:-:S06]  /*1fb0*/  SEL R46, R46, RZ, P3 ;  /* 0x000000ff2e2e7207 */ /* 0x002fcc0001800000 */
[----:B------:R-:W-:Y:S02]  /*1fc0*/  @P3 FSEL R56, R47, R56, !P2 ;  /* 0x000000382f383208 */ /* 0x000fe40005000000 */
        /* <DEDUP_REMOVED lines=15> */
[C---:B------:R-:W-:Y:S01]  /*20c0*/  ISETP.NE.AND P2, PT, R2.reuse, 0x1f, PT ;  /* 0x0000001f0200780c */ /* 0x040fe20003f45270 */
[----:B------:R-:W0:Y:S01]  /*20d0*/  SHFL.UP PT, R47, R56, 0x10, RZ ;  /* 0x06000000382f7989 */ /* 0x000e2200000e00ff */
[----:B------:R-:W-:-:S03]  /*20e0*/  ISETP.GE.AND P3, PT, R2, 0x10, PT ;  /* 0x000000100200780c */ /* 0x000fc60003f66270 */
[----:B------:R-:W1:Y:S08]  /*20f0*/  SHFL.UP PT, R45, R44, 0x10, RZ ;  /* 0x060000002c2d7989 */ /* 0x000e7000000e00ff */
[----:B------:R-:W-:Y:S01]  /*2100*/  @!P2 LEA R63, R62, UR4, 0x3 ;  /* 0x000000043e3fac11 */ /* 0x000fe2000f8e18ff */
[----:B0-----:R-:W-:Y:S01]  /*2110*/  FADD R47, R56, R47 ;  /* 0x0000002f382f7221 */ /* 0x001fe20000000000 */
[----:B-1----:R-:W-:-:S04]  /*2120*/  SEL R45, R45, RZ, P3 ;  /* 0x000000ff2d2d7207 */ /* 0x002fc80001800000 */
[----:B------:R-:W-:Y:S02]  /*2130*/  FSEL R65, R47, R56, !P0 ;  /* 0x000000382f417208 */ /* 0x000fe40004000000 */
[----:B------:R-:W-:Y:S02]  /*2140*/  LOP3.LUT R64, R45, R44, RZ, 0xfc, !PT ;  /* 0x0000002c2d407212 */ /* 0x000fe400078efcff */
[----:B------:R-:W-:-:S03]  /*2150*/  FSEL R66, R56, R65, !P3 ;  /* 0x0000004138427208 */ /* 0x000fc60005800000 */
[----:B------:R-:W-:Y:S01]  /*2160*/  @!P2 STS.64 [R63], R64 ;  /* 0x000000403f00a388 */ /* 0x000fe20000000a00 */
[----:B------:R-:W-:Y:S06]  /*2170*/  BAR.SYNC.DEFER_BLOCKING 0x0 ;  /* 0x0000000000007b1d */ /* 0x000fec0000010000 */
[----:B------:R-:W-:Y:S04]  /*2180*/  SHFL.UP PT, R56, R64, 0x1, RZ ;  /* 0x0420000040387989 */ /* 0x000fe800000e00ff */
[----:B------:R-:W0:Y:S04]  /*2190*/  LDS.128 R44, [UR4] ;  /* 0x00000004ff2c7984 */ /* 0x000e280008000c00 */
[----:B------:R-:W1:Y:S04]  /*21a0*/  LDS.128 R48, [UR4+0x10] ;  /* 0x00001004ff307984 */ /* 0x000e680008000c00 */
[----:B------:R-:W2:Y:S04]  /*21b0*/  LDS.128 R52, [UR4+0x20] ;  /* 0x00002004ff347984 */ /* 0x000ea80008000c00 */
[----:B------:R-:W3:Y:S01]  /*21c0*/  LDS.64 R58, [UR4+0x30] ;  /* 0x00003004ff3a7984 */ /* 0x000ee20008000a00 */
[----:B0-----:R-:W-:-:S02]  /*21d0*/  ISETP.NE.AND P2, PT, R46, RZ, PT ;  /* 0x000000ff2e00720c */ /* 0x001fc40003f45270 */
[----:B------:R-:W-:Y:S02]  /*21e0*/  LOP3.LUT R65, R46, R44, RZ, 0xfc, !PT ;  /* 0x0000002c2e417212 */ /* 0x000fe400078efcff */
[----:B-1----:R-:W-:Y:S02]  /*21f0*/  ISETP.NE.AND P3, PT, R48, RZ, PT ;  /* 0x000000ff3000720c */ /* 0x002fe40003f65270 */
[----:B------:R-:W-:Y:S02]  /*2200*/  ISETP.NE.AND P0, PT, R50, RZ, PT ;  /* 0x000000ff3200720c */ /* 0x000fe40003f05270 */
[----:B------:R-:W-:Y:S02]  /*2210*/  LOP3.LUT R63, R48, R46, R44, 0xfe, !PT ;  /* 0x0000002e303f7212 */ /* 0x000fe400078efe2c */
[----:B------:R-:W-:Y:S01]  /*2220*/  SEL R44, R65, R44, !P4 ;  /* 0x0000002c412c7207 */ /* 0x000fe20006000000 */
[----:B------:R-:W0:Y:S02]  /*2230*/  SHFL.UP PT, R48, R66, 0x1, RZ ;  /* 0x0420000042307989 */ /* 0x000e2400000e00ff */
[----:B------:R-:W-:Y:S01]  /*2240*/  @!P2 FADD R47, R45, R47 ;  /* 0x0000002f2d2fa221 */ /* 0x000fe20000000000 */
[----:B------:R-:W-:-:S03]  /*2250*/  ISETP.GE.U32.AND P2, PT, R61, 0x20, PT ;  /* 0x000000203d00780c */ /* 0x000fc60003f46070 */
[C---:B------:R-:W-:Y:S01]  /*2260*/  @!P3 FADD R49, R47.reuse, R49 ;  /* 0x000000312f31b221 */ /* 0x040fe20000000000 */
[----:B------:R-:W-:Y:S02]  /*2270*/  FSEL R46, R47, R45, !P4 ;  /* 0x0000002d2f2e7208 */ /* 0x000fe40006000000 */
[----:B------:R-:W-:Y:S01]  /*2280*/  ISETP.NE.AND P3, PT, R62, 0x3, PT ;  /* 0x000000033e00780c */ /* 0x000fe20003f65270 */
[----:B------:R-:W-:Y:S01]  /*2290*/  @!P0 FADD R51, R51, R49 ;  /* 0x0000003133338221 */ /* 0x000fe20000000000 */
[----:B--2---:R-:W-:Y:S02]  /*22a0*/  ISETP.NE.AND P4, PT, R52, RZ, PT ;  /* 0x000000ff3400720c */ /* 0x004fe40003f85270 */
[----:B------:R-:W-:Y:S02]  /*22b0*/  FSEL R46, R49, R46, !P3 ;  /* 0x0000002e312e7208 */ /* 0x000fe40005800000 */
[----:B------:R-:W-:Y:S02]  /*22c0*/  SEL R44, R63, R44, !P3 ;  /* 0x0000002c3f2c7207 */ /* 0x000fe40005800000 */
[----:B------:R-:W-:-:S02]  /*22d0*/  ISETP.NE.AND P3, PT, R54, RZ, PT ;  /* 0x000000ff3600720c */ /* 0x000fc40003f65270 */
[----:B------:R-:W-:Y:S02]  /*22e0*/  ISETP.NE.AND P0, PT, R62, 0x4, PT ;  /* 0x000000043e00780c */ /* 0x000fe40003f05270 */
[----:B------:R-:W-:Y:S02]  /*22f0*/  LOP3.LUT R45, R50, R63, RZ, 0xfc, !PT ;  /* 0x0000003f322d7212 */ /* 0x000fe400078efcff */
[----:B------:R-:W-:Y:S01]  /*2300*/  @P2 ISETP.NE.AND P6, PT, R56, RZ, PT ;  /* 0x000000ff3800220c */ /* 0x000fe20003fc5270 */
[----:B------:R-:W-:Y:S01]  /*2310*/  @!P4 FADD R53, R51, R53 ;  /* 0x000000353335c221 */ /* 0x000fe20000000000 */
[----:B------:R-:W-:Y:S02]  /*2320*/  SEL R44, R45, R44, !P0 ;  /* 0x0000002c2d2c7207 */ /* 0x000fe40004000000 */
[----:B------:R-:W-:Y:S02]  /*2330*/  FSEL R46, R51, R46, !P0 ;  /* 0x0000002e332e7208 */ /* 0x000fe40004000000 */
[----:B------:R-:W-:Y:S01]  /*2340*/  PLOP3.LUT P0, PT, PT, PT, PT, 0x80, 0x8 ;  /* 0x000000000008781c */ /* 0x000fe20003f0f070 */
[----:B------:R-:W-:Y:S01]  /*2350*/  @!P3 FADD R55, R55, R53 ;  /* 0x000000353737b221 */ /* 0x000fe20000000000 */
[----:B------:R-:W-:-:S02]  /*2360*/  @P2 PLOP3.LUT P0, PT, P6, PT, PT, 0x80, 0x8 ;  /* 0x000000000008281c */ /* 0x000fc4000370f070 */
[----:B------:R-:W-:Y:S02]  /*2370*/  ISETP.NE.AND P4, PT, R62, 0x6, PT ;  /* 0x000000063e00780c */ /* 0x000fe40003f85270 */
[----:B------:R-:W-:Y:S02]  /*2380*/  FSEL R46, R53, R46, !P5 ;  /* 0x0000002e352e7208 */ /* 0x000fe40006800000 */
[----:B------:R-:W-:Y:S02]  /*2390*/  LOP3.LUT R63, R52, R50, R63, 0xfe, !PT ;  /* 0x00000032343f7212 */ /* 0x000fe400078efe3f */
[----:B---3--:R-:W-:Y:S02]  /*23a0*/  ISETP.NE.AND P3, PT, R58, RZ, PT ;  /* 0x000000ff3a00720c */ /* 0x008fe40003f65270 */
[----:B------:R-:W-:Y:S02]  /*23b0*/  FSEL R47, R55, R46, !P4 ;  /* 0x0000002e372f7208 */ /* 0x000fe40006000000 */
[----:B------:R-:W-:-:S02]  /*23c0*/  SEL R44, R63, R44, !P5 ;  /* 0x0000002c3f2c7207 */ /* 0x000fc40006800000 */
[----:B------:R-:W-:Y:S01]  /*23d0*/  LOP3.LUT R45, R54, R63, RZ, 0xfc, !PT ;  /* 0x0000003f362d7212 */ /* 0x000fe200078efcff */
[----:B0-----:R-:W-:Y:S01]  /*23e0*/  @!P0 FADD R48, R48, R47 ;  /* 0x0000002f30308221 */ /* 0x001fe20000000000 */
[----:B------:R-:W-:Y:S02]  /*23f0*/  @P2 ISETP.NE.AND P6, PT, R2, RZ, PT ;  /* 0x000000ff0200220c */ /* 0x000fe40003fc5270 */
[----:B------:R-:W-:Y:S02]  /*2400*/  SEL R44, R45, R44, !P4 ;  /* 0x0000002c2d2c7207 */ /* 0x000fe40006000000 */
[----:B------:R-:W-:Y:S01]  /*2410*/  @P2 SEL R45, R56, RZ, P6 ;  /* 0x000000ff382d2207 */ /* 0x000fe20003000000 */
[----:B------:R-:W-:Y:S01]  /*2420*/  @!P3 FADD R59, R55, R59 ;  /* 0x0000003b373bb221 */ /* 0x000fe20000000000 */
[----:B------:R-:W-:Y:S02]  /*2430*/  @P2 FSEL R48, R47, R48, !P6 ;  /* 0x000000302f302208 */ /* 0x000fe40007000000 */
[----:B------:R-:W-:-:S02]  /*2440*/  @P2 LOP3.LUT R56, R44, R45, RZ, 0xfc, !PT ;  /* 0x0000002d2c382212 */ /* 0x000fc400078efcff */
[----:B------:R-:W-:Y:S01]  /*2450*/  LOP3.LUT R58, R58, R54, R63, 0xfe, !PT ;  /* 0x000000363a3a7212 */ /* 0x000fe200078efe3f */
[----:B------:R-:W-:Y:S06]  /*2460*/  @P2 BRA `(.L_x_844) ;  /* 0x0000000c009c2947 */ /* 0x000fec0003800000 */
[----:B------:R-:W0:Y:S01]  /*2470*/  LDC.64 R50, c[0x0][0x3a0] ;  /* 0x0000e800ff327b82 */ /* 0x000e220000000a00 */
[----:B------:R-:W-:Y:S01]  /*2480*/  IMAD.WIDE.U32 R52, R61, 0x10, RZ ;  /* 0x000000103d347825 */ /* 0x000fe200078e00ff */
[----:B------:R1:W-:Y:S01]  /*2490*/  @!P1 STS [UR4+0x74], R58 ;  /* 0x0000743aff009988 */ /* 0x0003e20008000804 */
[----:B------:R-:W-:Y:S02]  /*24a0*/  LOP3.LUT R63, RZ, R61, RZ, 0x33, !PT ;  /* 0x0000003dff3f7212 */ /* 0x000fe400078e33ff */
[----:B------:R-:W-:Y:S01]  /*24b0*/  @!P1 IMAD.MOV.U32 R46, RZ, RZ, 0x64 ;  /* 0x00000064ff2e9424 */ /* 0x000fe200078e00ff */
[----:B------:R-:W-:Y:S01]  /*24c0*/  LOP3.LUT R49, R52, 0xfffffff0, RZ, 0x3c, !PT ;  /* 0xfffffff034317812 */ /* 0x000fe200078e3cff */
[----:B------:R-:W-:Y:S01]  /*24d0*/  @!P1 IMAD.MOV.U32 R47, RZ, RZ, 0x0 ;  /* 0x00000000ff2f9424 */ /* 0x000fe200078e00ff */
[----:B------:R-:W-:Y:S01]  /*24e0*/  LOP3.LUT R53, RZ, R53, RZ, 0x33, !PT ;  /* 0x00000035ff357212 */ /* 0x000fe200078e33ff */
[----:B------:R-:W-:Y:S01]  /*24f0*/  @!P1 IMAD.MOV.U32 R44, RZ, RZ, R58 ;  /* 0x000000ffff2c9224 */ /* 0x000fe200078e003a */
[----:B------:R1:W-:Y:S01]  /*2500*/  @!P1 STS [UR4+0x78], R59 ;  /* 0x0000783bff009988 */ /* 0x0003e20008000804 */
[----:B------:R-:W-:-:S02]  /*2510*/  @!P1 IMAD.MOV.U32 R45, RZ, RZ, R59 ;  /* 0x000000ffff2d9224 */ /* 0x000fc400078e003b */
[----:B------:R-:W-:Y:S02]  /*2520*/  IMAD.MOV.U32 R54, RZ, RZ, 0x3a0 ;  /* 0x000003a0ff367424 */ /* 0x000fe400078e00ff */
[----:B0-----:R-:W-:-:S03]  /*2530*/  IMAD.WIDE.U32 R50, R0, 0x10, R50 ;  /* 0x0000001000327825 */ /* 0x001fc600078e0032 */
[----:B------:R-:W-:Y:S02]  /*2540*/  IADD3 R52, P0, PT, R50, R49, RZ ;  /* 0x0000003132347210 */ /* 0x000fe40007f1e0ff */
[----:B------:R1:W-:Y:S01]  /*2550*/  @!P1 ST.E.128.STRONG.GPU desc[UR8][R50.64+0x200], R44 ;  /* 0x0002002c32009985 */ /* 0x0003e2000c10fd08 */
[----:B------:R-:W-:Y:S05]  /*2560*/  NANOSLEEP 0x118 ;  /* 0x000001180000795d */ /* 0x000fea0003800000 */
[----:B------:R-:W-:-:S07]  /*2570*/  IMAD.X R53, R51, 0x1, R53, P0 ;  /* 0x0000000133357824 */ /* 0x000fce00000e0635 */
.L_x_846:
[----:B------:R-:W-:Y:S01]  /*2580*/  SHF.R.U32.HI R49, RZ, 0x1, R54 ;  /* 0x00000001ff317819 */ /* 0x000fe20000011636 */
[----:B------:R-:W-:-:S03]  /*2590*/  IMAD R0, R0, 0x41a7, RZ ;  /* 0x000041a700007824 */ /* 0x000fc600078e02ff */
[----:B-1----:R-:W-:Y:S02]  /*25a0*/  IADD3 R47, PT, PT, R54, 0x1, -R49 ;  /* 0x00000001362f7810 */ /* 0x002fe40007ffe831 */
[----:B------:R-:W-:Y:S02]  /*25b0*/  LOP3.LUT R0, R0, 0x7fffffff, RZ, 0xc0, !PT ;  /* 0x7fffffff00007812 */ /* 0x000fe400078ec0ff */
[----:B------:R-:W0:Y:S01]  /*25c0*/  I2F.U32.RP R46, R47 ;  /* 0x0000002f002e7306 */ /* 0x000e220000209000 */
[----:B------:R-:W-:Y:S01]  /*25d0*/  IMAD.MOV R55, RZ, RZ, -R47 ;  /* 0x000000ffff377224 */ /* 0x000fe200078e0a2f */
[----:B------:R-:W-:-:S06]  /*25e0*/  ISETP.NE.U32.AND P1, PT, R47, RZ, PT ;  /* 0x000000ff2f00720c */ /* 0x000fcc0003f25070 */
        /* <DEDUP_REMOVED lines=13> */
[----:B------:R-:W-:-:S05]  /*26c0*/  @!P1 LOP3.LUT R46, RZ, R47, RZ, 0x33, !PT ;  /* 0x0000002fff2e9212 */ /* 0x000fca00078e33ff */
[----:B------:R-:W-:-:S04]  /*26d0*/  IMAD.IADD R46, R49, 0x1, R46 ;  /* 0x00000001312e7824 */ /* 0x000fc800078e022e */
[----:B------:R-:W-:Y:S05]  /*26e0*/  NANOSLEEP R46 ;  /* 0x0000002e0000735d */ /* 0x000fea0003800000 */
[----:B------:R-:W2:Y:S01]  /*26f0*/  LD.E.128.STRONG.GPU R44, desc[UR8][R52.64+0x200] ;  /* 0x00020008342c7980 */ /* 0x000ea2000c10fd00 */
[----:B------:R-:W-:Y:S01]  /*2700*/  UMOV UR5, 0xffffffff ;  /* 0xffffffff00057882 */ /* 0x000fe20000000000 */
[----:B--2---:R-:W-:-:S04]  /*2710*/  ISETP.NE.U32.AND P0, PT, R46, 0x63, PT ;  /* 0x000000632e00780c */ /* 0x004fc80003f05070 */
[----:B------:R-:W-:Y:S01]  /*2720*/  ISETP.NE.AND.EX P0, PT, R47, RZ, PT, P0 ;  /* 0x000000ff2f00720c */ /* 0x000fe20003f05300 */
[----:B------:R-:W-:-:S12]  /*2730*/  BRA.DIV UR5, `(.L_x_845) ;  /* 0x0000006605b47947 */ /* 0x000fd8000b800000 */
[----:B------:R-:W-:-:S13]  /*2740*/  VOTE.ANY P0, !P0 ;  /* 0x0000000000ff7806 */ /* 0x000fda0004000100 */
.L_x_872:
[----:B------:R-:W-:Y:S01]  /*2750*/  IMAD.MOV.U32 R54, RZ, RZ, R49 ;  /* 0x000000ffff367224 */ /* 0x000fe200078e0031 */
[----:B------:R-:W-:Y:S06]  /*2760*/  @P0 BRA `(.L_x_846) ;  /* 0xfffffffc00840947 */ /* 0x000fec000383ffff */
[----:B------:R-:W-:Y:S01]  /*2770*/  UMOV UR5, 0xffffffff ;  /* 0xffffffff00057882 */ /* 0x000fe20000000000 */
[----:B------:R-:W-:-:S04]  /*2780*/  ISETP.NE.U32.AND P0, PT, R46, 0x65, PT ;  /* 0x000000652e00780c */ /* 0x000fc80003f05070 */
[----:B------:R-:W-:Y:S01]  /*2790*/  ISETP.NE.AND.EX P0, PT, R47, RZ, PT, P0 ;  /* 0x000000ff2f00720c */ /* 0x000fe20003f05300 */
[----:B------:R-:W-:-:S12]  /*27a0*/  BRA.DIV UR5, `(.L_x_847) ;  /* 0x0000006605b87947 */ /* 0x000fd8000b800000 */
[----:B------:R-:W0:Y:S01]  /*27b0*/  S2R R49, SR_GEMASK ;  /* 0x0000000000317919 */ /* 0x000e220000003c00 */
[----:B------:R-:W-:Y:S01]  /*27c0*/  VOTE.ANY R61, PT, !P0 ;  /* 0x00000000003d7806 */ /* 0x000fe200040e0100 */
[----:B------:R-:W-:Y:S01]  /*27d0*/  VIADD R55, R2, 0x4 ;  /* 0x0000000402377836 */ /* 0x000fe20000000000 */
[----:B------:R-:W-:Y:S01]  /*27e0*/  ISETP.NE.AND P1, PT, R44, RZ, PT ;  /* 0x000000ff2c00720c */ /* 0x000fe20003f25270 */
[----:B------:R-:W-:Y:S01]  /*27f0*/  IMAD.IADD R63, R63, 0x1, R60 ;  /* 0x000000013f3f7824 */ /* 0x000fe200078e023c */
[----:B0-----:R-:W-:-:S05]  /*2800*/  LOP3.LUT R61, R61, 0x80000000, R49, 0xec, !PT ;  /* 0x800000003d3d7812 */ /* 0x001fca00078eec31 */
[----:B------:R-:W-:-:S05]  /*2810*/  VIADD R52, R61, 0xffffffff ;  /* 0xffffffff3d347836 */ /* 0x000fca0000000000 */
[----:B------:R-:W-:-:S04]  /*2820*/  LOP3.LUT R61, R61, R52, RZ, 0xc, !PT ;  /* 0x000000343d3d7212 */ /* 0x000fc800078e0cff */
[----:B------:R-:W0:Y:S02]  /*2830*/  POPC R66, R61 ;  /* 0x0000003d00427309 */ /* 0x000e240000000000 */
[----:B0-----:R-:W0:Y:S01]  /*2840*/  SHFL.DOWN PT, R65, R45, 0x1, R66 ;  /* 0x082000002d417989 */ /* 0x001e2200000e0042 */
[----:B------:R-:W-:-:S03]  /*2850*/  ISETP.GE.AND P0, PT, R2, R66, PT ;  /* 0x000000420200720c */ /* 0x000fc60003f06270 */
[----:B------:R-:W1:Y:S01]  /*2860*/  SHFL.DOWN PT, R52, R44, 0x1, R66 ;  /* 0x082000002c347989 */ /* 0x000e6200000e0042 */
[----:B0-----:R-:W-:Y:S01]  /*2870*/  FADD R65, R45, R65 ;  /* 0x000000412d417221 */ /* 0x001fe20000000000 */
[----:B-1----:R-:W-:-:S04]  /*2880*/  SEL R53, R52, RZ, !P0 ;  /* 0x000000ff34357207 */ /* 0x002fc80004000000 */
[-C--:B------:R-:W-:Y:S02]  /*2890*/  FSEL R65, R65, R45.reuse, !P1 ;  /* 0x0000002d41417208 */ /* 0x080fe40004800000 */
[----:B------:R-:W-:Y:S02]  /*28a0*/  LOP3.LUT P3, R53, R53, RZ, R44, 0xfa, !PT ;  /* 0x000000ff35357212 */ /* 0x000fe4000786fa2c */
[----:B------:R-:W-:Y:S01]  /*28b0*/  FSEL R62, R65, R45, !P0 ;  /* 0x0000002d413e7208 */ /* 0x000fe20004000000 */
[----:B------:R-:W-:Y:S01]  /*28c0*/  VIADD R45, R2, 0x2 ;  /* 0x00000002022d7836 */ /* 0x000fe20000000000 */
[----:B------:R-:W-:Y:S01]  /*28d0*/  ISETP.NE.U32.AND P1, PT, R46, 0x65, PT ;  /* 0x000000652e00780c */ /* 0x000fe20003f25070 */
[----:B------:R-:W0:Y:S03]  /*28e0*/  SHFL.DOWN PT, R65, R53, 0x2, R66 ;  /* 0x0840000035417989 */ /* 0x000e2600000e0042 */
[----:B------:R-:W-:Y:S01]  /*28f0*/  ISETP.GT.AND P0, PT, R45, R66, PT ;  /* 0x000000422d00720c */ /* 0x000fe20003f04270 */
[----:B------:R-:W1:Y:S01]  /*2900*/  SHFL.DOWN PT, R67, R62, 0x2, R66 ;  /* 0x084000003e437989 */ /* 0x000e6200000e0042 */
[----:B------:R-:W-:Y:S01]  /*2910*/  ISETP.NE.AND.EX P1, PT, R47, RZ, PT, P1 ;  /* 0x000000ff2f00720c */ /* 0x000fe20003f25310 */
[----:B------:R-:W-:Y:S01]  /*2920*/  VIADD R47, R2, 0x10 ;  /* 0x00000010022f7836 */ /* 0x000fe20000000000 */
[----:B0-----:R-:W-:Y:S01]  /*2930*/  SEL R44, R65, RZ, !P0 ;  /* 0x000000ff412c7207 */ /* 0x001fe20004000000 */
[----:B-1----:R-:W-:-:S03]  /*2940*/  FADD R67, R62, R67 ;  /* 0x000000433e437221 */ /* 0x002fc60000000000 */
[----:B------:R-:W-:-:S05]  /*2950*/  LOP3.LUT P2, R45, R53, RZ, R44, 0xfa, !PT ;  /* 0x000000ff352d7212 */ /* 0x000fca000784fa2c */
[----:B------:R-:W-:Y:S01]  /*2960*/  @!P0 FSEL R62, R67, R62, !P3 ;  /* 0x0000003e433e8208 */ /* 0x000fe20005800000 */
[----:B------:R-:W0:Y:S01]  /*2970*/  SHFL.DOWN PT, R65, R45, 0x4, R66 ;  /* 0x088000002d417989 */ /* 0x000e2200000e0042 */
[----:B------:R-:W-:Y:S01]  /*2980*/  ISETP.GT.AND P0, PT, R55, R66, PT ;  /* 0x000000423700720c */ /* 0x000fe20003f04270 */
[----:B------:R-:W-:Y:S02]  /*2990*/  VIADD R55, R2, 0x8 ;  /* 0x0000000802377836 */ /* 0x000fe40000000000 */
[----:B------:R-:W1:Y:S01]  /*29a0*/  SHFL.DOWN PT, R67, R62, 0x4, R66 ;  /* 0x088000003e437989 */ /* 0x000e6200000e0042 */
[----:B0-----:R-:W-:Y:S01]  /*29b0*/  SEL R44, R65, RZ, !P0 ;  /* 0x000000ff412c7207 */ /* 0x001fe20004000000 */
[----:B-1----:R-:W-:-:S03]  /*29c0*/  FADD R67, R62, R67 ;  /* 0x000000433e437221 */ /* 0x002fc60000000000 */
[----:B------:R-:W-:-:S05]  /*29d0*/  LOP3.LUT P3, R53, R45, RZ, R44, 0xfa, !PT ;  /* 0x000000ff2d357212 */ /* 0x000fca000786fa2c */
[----:B------:R-:W-:Y:S01]  /*29e0*/  @!P0 FSEL R62, R67, R62, !P2 ;  /* 0x0000003e433e8208 */ /* 0x000fe20005000000 */
[----:B------:R-:W0:Y:S01]  /*29f0*/  SHFL.DOWN PT, R65, R53, 0x8, R66 ;  /* 0x0900000035417989 */ /* 0x000e2200000e0042 */
[----:B------:R-:W-:-:S03]  /*2a00*/  ISETP.GT.AND P0, PT, R55, R66, PT ;  /* 0x000000423700720c */ /* 0x000fc60003f04270 */
[----:B------:R-:W1:Y:S01]  /*2a10*/  SHFL.DOWN PT, R69, R62, 0x8, R66 ;  /* 0x090000003e457989 */ /* 0x000e6200000e0042 */
[----:B0-----:R-:W-:Y:S01]  /*2a20*/  SEL R44, R65, RZ, !P0 ;  /* 0x000000ff412c7207 */ /* 0x001fe20004000000 */
[----:B-1----:R-:W-:-:S03]  /*2a30*/  FADD R69, R62, R69 ;  /* 0x000000453e457221 */ /* 0x002fc60000000000 */
[----:B------:R-:W-:Y:S02]  /*2a40*/  LOP3.LUT P2, R67, R53, RZ, R44, 0xfa, !PT ;  /* 0x000000ff35437212 */ /* 0x000fe4000784fa2c */
[----:B------:R-:W0:Y:S03]  /*2a50*/  LDC.64 R44, c[0x0][0x3a0] ;  /* 0x0000e800ff2c7b82 */ /* 0x000e260000000a00 */
[----:B------:R-:W-:Y:S01]  /*2a60*/  @!P0 FSEL R62, R69, R62, !P3 ;  /* 0x0000003e453e8208 */ /* 0x000fe20005800000 */
[----:B------:R-:W1:Y:S01]  /*2a70*/  SHFL.DOWN PT, R52, R67, 0x10, R66 ;  /* 0x0a00000043347989 */ /* 0x000e6200000e0042 */
[----:B------:R-:W-:Y:S02]  /*2a80*/  ISETP.GT.AND P3, PT, R47, R66, PT ;  /* 0x000000422f00720c */ /* 0x000fe40003f64270 */
[----:B------:R-:W-:Y:S01]  /*2a90*/  VOTE.ALL P0, P1 ;  /* 0x0000000000ff7806 */ /* 0x000fe20000800000 */
[----:B------:R-:W2:Y:S01]  /*2aa0*/  SHFL.DOWN PT, R65, R62, 0x10, R66 ;  /* 0x0a0000003e417989 */ /* 0x000ea200000e0042 */
[----:B0-----:R-:W-:-:S02]  /*2ab0*/  IADD3 R53, P4, PT, R44, 0x200, RZ ;  /* 0x000002002c357810 */ /* 0x001fc40007f9e0ff */
[----:B-1----:R-:W-:-:S03]  /*2ac0*/  SEL R52, R52, RZ, !P3 ;  /* 0x000000ff34347207 */ /* 0x002fc60005800000 */
[----:B------:R-:W-:Y:S02]  /*2ad0*/  IMAD.X R60, RZ, RZ, R45, P4 ;  /* 0x000000ffff3c7224 */ /* 0x000fe400020e062d */
[----:B--2---:R-:W-:Y:S01]  /*2ae0*/  FADD R65, R62, R65 ;  /* 0x000000413e417221 */ /* 0x004fe20000000000 */
[----:B------:R-:W-:-:S04]  /*2af0*/  LOP3.LUT R52, R52, R67, RZ, 0xfc, !PT ;  /* 0x0000004334347212 */ /* 0x000fc800078efcff */
[----:B------:R-:W-:-:S05]  /*2b00*/  @!P3 FSEL R62, R65, R62, !P2 ;  /* 0x0000003e413eb208 */ /* 0x000fca0005000000 */
[----:B------:R-:W-:-:S07]  /*2b10*/  IMAD.MOV.U32 R54, RZ, RZ, R62 ;  /* 0x000000ffff367224 */ /* 0x000fce00078e003e */
.L_x_886:
[----:B------:R-:W-:Y:S05]  /*2b20*/  @!P0 BRA `(.L_x_848) ;  /* 0x0000000400808947 */ /* 0x000fea0003800000 */
[----:B------:R-:W-:-:S07]  /*2b30*/  IMAD.MOV.U32 R62, RZ, RZ, 0x3a0 ;  /* 0x000003a0ff3e7424 */ /* 0x000fce00078e00ff */
.L_x_852:
[----:B------:R-:W-:Y:S01]  /*2b40*/  SHF.R.U32.HI R62, RZ, 0x1, R62 ;  /* 0x00000001ff3e7819 */ /* 0x000fe2000001163e */
[----:B------:R-:W-:Y:S02]  /*2b50*/  IMAD.MOV.U32 R44, RZ, RZ, R53 ;  /* 0x000000ffff2c7224 */ /* 0x000fe400078e0035 */
[----:B------:R-:W-:Y:S02]  /*2b60*/  IMAD.MOV.U32 R45, RZ, RZ, R60 ;  /* 0x000000ffff2d7224 */ /* 0x000fe400078e003c */
[----:B------:R-:W-:Y:S02]  /*2b70*/  IMAD.MOV.U32 R64, RZ, RZ, R54 ;  /* 0x000000ffff407224 */ /* 0x000fe400078e0036 */
[----:B------:R-:W-:-:S04]  /*2b80*/  IMAD.WIDE R54, R63, 0x10, R44 ;  /* 0x000000103f367825 */ /* 0x000fc800078e022c */
[----:B------:R-:W-:-:S07]  /*2b90*/  IMAD.MOV.U32 R66, RZ, RZ, R62 ;  /* 0x000000ffff427224 */ /* 0x000fce00078e003e */
.L_x_850:
[----:B------:R-:W-:Y:S01]  /*2ba0*/  SHF.R.U32.HI R65, RZ, 0x1, R66 ;  /* 0x00000001ff417819 */ /* 0x000fe20000011642 */
[----:B------:R-:W-:-:S03]  /*2bb0*/  IMAD R0, R0, 0x41a7, RZ ;  /* 0x000041a700007824 */ /* 0x000fc600078e02ff */
[----:B------:R-:W-:Y:S02]  /*2bc0*/  IADD3 R47, PT, PT, R66, 0x1, -R65 ;  /* 0x00000001422f7810 */ /* 0x000fe40007ffe841 */
        /* <DEDUP_REMOVED lines=26> */
.L_x_889:
[----:B------:R-:W-:Y:S01]  /*2d70*/  IMAD.MOV.U32 R66, RZ, RZ, R65 ;  /* 0x000000ffff427224 */ /* 0x000fe200078e0041 */
[----:B------:R-:W-:Y:S06]  /*2d80*/  @P0 BRA `(.L_x_850) ;  /* 0xfffffffc00840947 */ /* 0x000fec000383ffff */
[----:B------:R-:W-:Y:S01]  /*2d90*/  UMOV UR5, 0xffffffff ;  /* 0xffffffff00057882 */ /* 0x000fe20000000000 */
[----:B------:R-:W-:-:S04]  /*2da0*/  ISETP.NE.U32.AND P0, PT, R46, 0x65, PT ;  /* 0x000000652e00780c */ /* 0x000fc80003f05070 */
[----:B------:R-:W-:Y:S01]  /*2db0*/  ISETP.NE.AND.EX P0, PT, R47, RZ, PT, P0 ;  /* 0x000000ff2f00720c */ /* 0x000fe20003f05300 */
[----:B------:R-:W-:-:S12]  /*2dc0*/  BRA.DIV UR5, `(.L_x_851) ;  /* 0x0000006605f87947 */ /* 0x000fd8000b800000 */
[----:B------:R-:W-:Y:S01]  /*2dd0*/  VOTE.ANY R61, PT, !P0 ;  /* 0x00000000003d7806 */ /* 0x000fe200040e0100 */
[----:B------:R-:W-:Y:S01]  /*2de0*/  VIADD R55, R2, 0x4 ;  /* 0x0000000402377836 */ /* 0x000fe20000000000 */
[----:B------:R-:W-:Y:S01]  /*2df0*/  ISETP.NE.AND P1, PT, R44, RZ, PT ;  /* 0x000000ff2c00720c */ /* 0x000fe20003f25270 */
[----:B------:R-:W-:Y:S01]  /*2e00*/  VIADD R63, R63, 0xffffffe0 ;  /* 0xffffffe03f3f7836 */ /* 0x000fe20000000000 */
[----:B------:R-:W-:-:S05]  /*2e10*/  LOP3.LUT R61, R61, 0x80000000, R49, 0xec, !PT ;  /* 0x800000003d3d7812 */ /* 0x000fca00078eec31 */
        /* <DEDUP_REMOVED lines=11> */
[----:B------:R-:W-:Y:S02]  /*2ed0*/  VIADD R45, R2, 0x2 ;  /* 0x00000002022d7836 */ /* 0x000fe40000000000 */
[----:B------:R-:W0:Y:S03]  /*2ee0*/  SHFL.DOWN PT, R65, R69, 0x2, R66 ;  /* 0x0840000045417989 */ /* 0x000e2600000e0042 */
[----:B------:R-:W-:Y:S01]  /*2ef0*/  ISETP.GT.AND P0, PT, R45, R66, PT ;  /* 0x000000422d00720c */ /* 0x000fe20003f04270 */
[----:B------:R-:W1:Y:S03]  /*2f00*/  SHFL.DOWN PT, R68, R67, 0x2, R66 ;  /* 0x0840000043447989 */ /* 0x000e6600000e0042 */
[----:B0-----:R-:W-:Y:S01]  /*2f10*/  SEL R44, R65, RZ, !P0 ;  /* 0x000000ff412c7207 */ /* 0x001fe20004000000 */
[----:B-1----:R-:W-:-:S03]  /*2f20*/  FADD R68, R67, R68 ;  /* 0x0000004443447221 */ /* 0x002fc60000000000 */
[----:B------:R-:W-:-:S05]  /*2f30*/  LOP3.LUT P2, R45, R69, RZ, R44, 0xfa, !PT ;  /* 0x000000ff452d7212 */ /* 0x000fca000784fa2c */
[----:B------:R-:W-:Y:S01]  /*2f40*/  @!P0 FSEL R67, R68, R67, !P1 ;  /* 0x0000004344438208 */ /* 0x000fe20004800000 */
[----:B------:R-:W-:Y:S01]  /*2f50*/  SHFL.DOWN PT, R65, R45, 0x4, R66 ;  /* 0x088000002d417989 */ /* 0x000fe200000e0042 */
[----:B------:R-:W-:Y:S01]  /*2f60*/  ISETP.GT.AND P0, PT, R55, R66, PT ;  /* 0x000000423700720c */ /* 0x000fe20003f04270 */
[----:B------:R-:W-:Y:S02]  /*2f70*/  VIADD R55, R2, 0x8 ;  /* 0x0000000802377836 */ /* 0x000fe40000000000 */
[----:B------:R-:W0:Y:S02]  /*2f80*/  SHFL.DOWN PT, R44, R67, 0x4, R66 ;  /* 0x08800000432c7989 */ /* 0x000e2400000e0042 */
[----:B0-----:R-:W-:-:S08]  /*2f90*/  FADD R44, R67, R44 ;  /* 0x0000002c432c7221 */ /* 0x001fd00000000000 */
[----:B------:R-:W-:Y:S02]  /*2fa0*/  @!P0 FSEL R67, R44, R67, !P2 ;  /* 0x000000432c438208 */ /* 0x000fe40005000000 */
[----:B------:R-:W-:Y:S02]  /*2fb0*/  SEL R44, R65, RZ, !P0 ;  /* 0x000000ff412c7207 */ /* 0x000fe40004000000 */
[-C--:B------:R-:W-:Y:S01]  /*2fc0*/  ISETP.GT.AND P0, PT, R55, R66.reuse, PT ;  /* 0x000000423700720c */ /* 0x080fe20003f04270 */
[----:B------:R-:W-:Y:S01]  /*2fd0*/  VIADD R55, R2, 0x10 ;  /* 0x0000001002377836 */ /* 0x000fe20000000000 */
[----:B------:R-:W-:Y:S02]  /*2fe0*/  LOP3.LUT P3, R69, R45, RZ, R44, 0xfa, !PT ;  /* 0x000000ff2d457212 */ /* 0x000fe4000786fa2c */
[----:B------:R-:W0:Y:S02]  /*2ff0*/  SHFL.DOWN PT, R44, R67, 0x8, R66 ;  /* 0x09000000432c7989 */ /* 0x000e2400000e0042 */
[----:B------:R-:W-:-:S02]  /*3000*/  ISETP.GT.AND P2, PT, R55, R66, PT ;  /* 0x000000423700720c */ /* 0x000fc40003f44270 */
[----:B------:R-:W1:Y:S01]  /*3010*/  SHFL.DOWN PT, R65, R69, 0x8, R66 ;  /* 0x0900000045417989 */ /* 0x000e6200000e0042 */
[----:B0-----:R-:W-:-:S05]  /*3020*/  FADD R44, R67, R44 ;  /* 0x0000002c432c7221 */ /* 0x001fca0000000000 */
[----:B------:R-:W-:Y:S02]  /*3030*/  @!P0 FSEL R67, R44, R67, !P3 ;  /* 0x000000432c438208 */ /* 0x000fe40005800000 */
[----:B-1----:R-:W-:Y:S02]  /*3040*/  SEL R44, R65, RZ, !P0 ;  /* 0x000000ff412c7207 */ /* 0x002fe40004000000 */
[----:B------:R-:W-:Y:S01]  /*3050*/  ISETP.NE.U32.AND P0, PT, R46, 0x65, PT ;  /* 0x000000652e00780c */ /* 0x000fe20003f05070 */
[----:B------:R-:W0:Y:S01]  /*3060*/  SHFL.DOWN PT, R65, R67, 0x10, R66 ;  /* 0x0a00000043417989 */ /* 0x000e2200000e0042 */
[----:B------:R-:W-:Y:S02]  /*3070*/  LOP3.LUT P1, R45, R69, RZ, R44, 0xfa, !PT ;  /* 0x000000ff452d7212 */ /* 0x000fe4000782fa2c */
[----:B------:R-:W-:Y:S02]  /*3080*/  ISETP.NE.AND P3, PT, R52, RZ, PT ;  /* 0x000000ff3400720c */ /* 0x000fe40003f65270 */
[----:B------:R-:W-:Y:S01]  /*3090*/  ISETP.NE.AND.EX P0, PT, R47, RZ, PT, P0 ;  /* 0x000000ff2f00720c */ /* 0x000fe20003f05300 */
[----:B------:R-:W1:-:S12]  /*30a0*/  SHFL.DOWN PT, R44, R45, 0x10, R66 ;  /* 0x0a0000002d2c7989 */ /* 0x000e5800000e0042 */
[----:B------:R-:W-:Y:S01]  /*30b0*/  VOTE.ALL P0, P0 ;  /* 0x0000000000ff7806 */ /* 0x000fe20000000000 */
[----:B0-----:R-:W-:-:S05]  /*30c0*/  FADD R46, R67, R65 ;  /* 0x00000041432e7221 */ /* 0x001fca0000000000 */
[----:B------:R-:W-:Y:S02]  /*30d0*/  @!P2 FSEL R67, R46, R67, !P1 ;  /* 0x000000432e43a208 */ /* 0x000fe40004800000 */
[----:B-1----:R-:W-:-:S03]  /*30e0*/  SEL R44, R44, RZ, !P2 ;  /* 0x000000ff2c2c7207 */ /* 0x002fc60005000000 */
[----:B------:R-:W-:Y:S01]  /*30f0*/  @!P3 FADD R64, R67, R64 ;  /* 0x000000404340b221 */ /* 0x000fe20000000000 */
[----:B------:R-:W-:-:S03]  /*3100*/  LOP3.LUT R52, R45, R44, R52, 0xfe, !PT ;  /* 0x0000002c2d347212 */ /* 0x000fc600078efe34 */
[----:B------:R-:W-:-:S07]  /*3110*/  IMAD.MOV.U32 R54, RZ, RZ, R64 ;  /* 0x000000ffff367224 */ /* 0x000fce00078e0040 */
.L_x_903:
[----:B------:R-:W-:Y:S05]  /*3120*/  @P0 BRA `(.L_x_852) ;  /* 0xfffffff800840947 */ /* 0x000fea000383ffff */
.L_x_848:
[----:B------:R-:W0:Y:S01]  /*3130*/  S2R R61, SR_TID.X ;  /* 0x00000000003d7919 */ /* 0x000e220000002100 */
[----:B------:R-:W-:Y:S01]  /*3140*/  ISETP.NE.AND P1, PT, R2, RZ, PT ;  /* 0x000000ff0200720c */ /* 0x000fe20003f25270 */
[----:B------:R-:W-:Y:S01]  /*3150*/  BSSY.RECONVERGENT B1, `(.L_x_853) ;  /* 0x0000015000017945 */ /* 0x000fe20003800200 */
[----:B------:R-:W-:-:S11]  /*3160*/  IMAD.MOV.U32 R53, RZ, RZ, R54 ;  /* 0x000000ffff357224 */ /* 0x000fd600078e0036 */
[----:B------:R-:W1:Y:S01]  /*3170*/  @!P1 S2R R45, SR_CgaCtaId ;  /* 0x00000000002d9919 */ /* 0x000e620000008800 */
[----:B------:R-:W-:Y:S02]  /*3180*/  @!P1 MOV R0, 0x400 ;  /* 0x0000040000009802 */ /* 0x000fe40000000f00 */
[----:B0-----:R-:W-:Y:S02]  /*3190*/  ISETP.NE.AND P0, PT, R61, RZ, PT ;  /* 0x000000ff3d00720c */ /* 0x001fe40003f05270 */
[----:B-1----:R-:W-:-:S11]  /*31a0*/  @!P1 LEA R2, R45, R0, 0x18 ;  /* 0x000000002d029211 */ /* 0x002fd600078ec0ff */
[----:B------:R-:W-:Y:S05]  /*31b0*/  @P0 BRA `(.L_x_854) ;  /* 0x0000000000380947 */ /* 0x000fea0003800000 */
[----:B------:R-:W0:Y:S01]  /*31c0*/  S2UR UR6, SR_CgaCtaId ;  /* 0x00000000000679c3 */ /* 0x000e220000008800 */
[----:B------:R-:W-:Y:S01]  /*31d0*/  FADD R0, R59, R54 ;  /* 0x000000363b007221 */ /* 0x000fe20000000000 */
[----:B------:R-:W-:Y:S01]  /*31e0*/  UMOV UR5, 0x400 ;  /* 0x0000040000057882 */ /* 0x000fe20000000000 */
[----:B------:R-:W-:Y:S01]  /*31f0*/  LOP3.LUT R55, R52, R58, RZ, 0xfc, !PT ;  /* 0x0000003a34377212 */ /* 0x000fe200078efcff */
[----:B------:R-:W-:Y:S01]  /*3200*/  IMAD.MOV.U32 R46, RZ, RZ, 0x65 ;  /* 0x00000065ff2e7424 */ /* 0x000fe200078e00ff */
[----:B------:R-:W-:Y:S01]  /*3210*/  ISETP.NE.AND P0, PT, R58, RZ, PT ;  /* 0x000000ff3a00720c */ /* 0x000fe20003f05270 */
[----:B------:R-:W-:Y:S02]  /*3220*/  IMAD.MOV.U32 R47, RZ, RZ, 0x0 ;  /* 0x00000000ff2f7424 */ /* 0x000fe400078e00ff */
[----:B------:R-:W-:Y:S01]  /*3230*/  IMAD.MOV.U32 R44, RZ, RZ, R55 ;  /* 0x000000ffff2c7224 */ /* 0x000fe200078e0037 */
[----:B------:R-:W-:-:S05]  /*3240*/  FSEL R45, R0, R59, !P0 ;  /* 0x0000003b002d7208 */ /* 0x000fca0004000000 */
[----:B------:R1:W-:Y:S01]  /*3250*/  ST.E.128.STRONG.GPU desc[UR8][R50.64+0x200], R44 ;  /* 0x0002002c32007985 */ /* 0x0003e2000c10fd08 */
[----:B0-----:R-:W-:-:S09]  /*3260*/  ULEA UR5, UR6, UR5, 0x18 ;  /* 0x0000000506057291 */ /* 0x001fd2000f8ec0ff */
[----:B------:R1:W-:Y:S04]  /*3270*/  STS.64 [UR5+0x68], R54 ;  /* 0x00006836ff007988 */ /* 0x0003e80008000a05 */
[----:B------:R1:W-:Y:S04]  /*3280*/  STS [UR5+0x70], R45 ;  /* 0x0000702dff007988 */ /* 0x0003e80008000805 */
[----:B------:R1:W-:Y:S02]  /*3290*/  STS [UR5+0x64], R52 ;  /* 0x00006434ff007988 */ /* 0x0003e40008000805 */
.L_x_854:
[----:B------:R-:W-:Y:S05]  /*32a0*/  BSYNC.RECONVERGENT B1 ;  /* 0x0000000000017941 */ /* 0x000fea0003800200 */
.L_x_853:
[----:B------:R0:W-:Y:S01]  /*32b0*/  @!P1 STS.64 [R2+0x40], R52 ;  /* 0x0000403402009388 */ /* 0x0001e20000000a00 */
[----:B------:R-:W-:Y:S02]  /*32c0*/  @!P1 IMAD.MOV.U32 R56, RZ, RZ, R52 ;  /* 0x000000ffff389224 */ /* 0x000fe400078e0034 */
[----:B------:R-:W-:-:S07]  /*32d0*/  @!P1 IMAD.MOV.U32 R48, RZ, RZ, R54 ;  /* 0x000000ffff309224 */ /* 0x000fce00078e0036 */
.L_x_844:
[----:B------:R-:W-:Y:S05]  /*32e0*/  WARPSYNC.ALL ;  /* 0x0000000000007948 */ /* 0x000fea0003800000 */
[----:B------:R-:W2:Y:S08]  /*32f0*/  S2UR UR6, SR_CgaCtaId ;  /* 0x00000000000679c3 */ /* 0x000eb00000008800 */
[----:B------:R-:W-:Y:S01]  /*3300*/  BAR.SYNC.DEFER_BLOCKING 0x0 ;  /* 0x0000000000007b1d */ /* 0x000fe20000010000 */
[----:B------:R-:W-:-:S02]  /*3310*/  ISETP.NE.AND P3, PT, R61, RZ, PT ;  /* 0x000000ff3d00720c */ /* 0x000fc40003f65270 */
[----:B------:R-:W-:Y:S02]  /*3320*/  ISETP.NE.AND P1, PT, R3, R40, PT ;  /* 0x000000280300720c */ /* 0x000fe40003f25270 */
[----:B------:R-:W-:Y:S01]  /*3330*/  ISETP.NE.AND P5, PT, R40, R41, PT ;  /* 0x000000292800720c */ /* 0x000fe20003fa5270 */
[----:B------:R-:W-:Y:S01]  /*3340*/  UMOV UR5, 0x400 ;  /* 0x0000040000057882 */ /* 0x000fe20000000000 */
[----:B------:R-:W-:Y:S02]  /*3350*/  ISETP.NE.AND P2, PT, R56, RZ, PT ;  /* 0x000000ff3800720c */ /* 0x000fe40003f45270 */
[----:B------:R-:W-:Y:S02]  /*3360*/  ISETP.NE.AND P0, PT, R41, R42, PT ;  /* 0x0000002a2900720c */ /* 0x000fe40003f05270 */
[----:B------:R-:W-:Y:S01]  /*3370*/  ISETP.NE.AND P4, PT, R42, R43, PT ;  /* 0x0000002b2a00720c */ /* 0x000fe20003f85270 */
[----:B--2---:R-:W-:-:S09]  /*3380*/  ULEA UR5, UR6, UR5, 0x18 ;  /* 0x0000000506057291 */ /* 0x004fd2000f8ec0ff */
[----:B------:R-:W2:Y:S02]  /*3390*/  LDS R0, [UR5+0x44] ;  /* 0x00004405ff007984 */ /* 0x000ea40008000800 */
[----:B--2---:R-:W-:-:S05]  /*33a0*/  FADD R0, R0, R48 ;  /* 0x0000003000007221 */ /* 0x004fca0000000000 */
[----:B------:R-:W-:Y:S02]  /*33b0*/  @P3 FSEL R48, R0, R48, !P2 ;  /* 0x0000003000303208 */ /* 0x000fe40005000000 */
[----:B------:R-:W-:Y:S02]  /*33c0*/  ISETP.NE.AND P3, PT, R43, R36, PT ;  /* 0x000000242b00720c */ /* 0x000fe40003f65270 */
[----:B------:R-:W-:Y:S01]  /*33d0*/  ISETP.NE.AND P2, PT, R36, R37, PT ;  /* 0x000000252400720c */ /* 0x000fe20003f45270 */
[----:B------:R-:W-:Y:S01]  /*33e0*/  @!P1 FADD R20, R20, R48 ;  /* 0x0000003014149221 */ /* 0x000fe20000000000 */
[----:B------:R-:W-:-:S03]  /*33f0*/  ISETP.NE.AND P1, PT, R38, R39, PT ;  /* 0x000000272600720c */ /* 0x000fc60003f25270 */
[--C-:B------:R-:W-:Y:S01]  /*3400*/  @!P5 FADD R21, R21, R20.reuse ;  /* 0x000000141515d221 */ /* 0x100fe20000000000 */
[----:B------:R-:W-:Y:S01]  /*3410*/  ISETP.NE.AND P5, PT, R31, R24, PT ;  /* 0x000000181f00720c */ /* 0x000fe20003fa5270 */
[----:B------:R-:W-:Y:S02]  /*3420*/  IMAD.MOV.U32 R36, RZ, RZ, R20 ;  /* 0x000000ffff247224 */ /* 0x000fe400078e0014 */
[--C-:B------:R-:W-:Y:S01]  /*3430*/  @!P0 FADD R22, R22, R21.reuse ;  /* 0x0000001516168221 */ /* 0x100fe20000000000 */
[----:B------:R-:W-:Y:S01]  /*3440*/  ISETP.NE.AND P0, PT, R37, R38, PT ;  /* 0x000000262500720c */ /* 0x000fe20003f05270 */
[----:B------:R-:W-:Y:S02]  /*3450*/  IMAD.MOV.U32 R37, RZ, RZ, R21 ;  /* 0x000000ffff257224 */ /* 0x000fe400078e0015 */
[--C-:B------:R-:W-:Y:S01]  /*3460*/  @!P4 FADD R23, R23, R22.reuse ;  /* 0x000000161717c221 */ /* 0x100fe20000000000 */
[----:B------:R-:W-:Y:S01]  /*3470*/  ISETP.NE.AND P4, PT, R24, R25, PT ;  /* 0x000000191800720c */ /* 0x000fe20003f85270 */
[----:B------:R-:W-:-:S02]  /*3480*/  IMAD.MOV.U32 R38, RZ, RZ, R22 ;  /* 0x000000ffff267224 */ /* 0x000fc400078e0016 */
[--C-:B------:R-:W-:Y:S01]  /*3490*/  @!P3 FADD R16, R16, R23.reuse ;  /* 0x000000171010b221 */ /* 0x100fe20000000000 */
[----:B------:R-:W-:Y:S01]  /*34a0*/  ISETP.NE.AND P3, PT, R39, R32, PT ;  /* 0x000000202700720c */ /* 0x000fe20003f65270 */
[----:B------:R-:W-:Y:S02]  /*34b0*/  IMAD.MOV.U32 R39, RZ, RZ, R23 ;  /* 0x000000ffff277224 */ /* 0x000fe400078e0017 */
[----:B------:R-:W-:Y:S01]  /*34c0*/  @!P2 FADD R17, R17, R16 ;  /* 0x000000101111a221 */ /* 0x000fe20000000000 */
[----:B------:R-:W-:-:S03]  /*34d0*/  ISETP.NE.AND P2, PT, R32, R33, PT ;  /* 0x000000212000720c */ /* 0x000fc60003f45270 */
        /* <DEDUP_REMOVED lines=16> */
[----:B------:R-:W-:-:S04]  /*35e0*/  @!P0 FADD R10, R10, R9 ;  /* 0x000000090a0a8221 */ /* 0x000fc80000000000 */
[----:B------:R-:W-:-:S04]  /*35f0*/  @!P1 FADD R11, R11, R10 ;  /* 0x0000000a0b0b9221 */ /* 0x000fc80000000000 */
[----:B------:R-:W-:-:S04]  /*3600*/  @!P5 FADD R4, R4, R11 ;  /* 0x0000000b0404d221 */ /* 0x000fc80000000000 */
[----:B------:R-:W-:-:S04]  /*3610*/  @!P4 FADD R5, R5, R4 ;  /* 0x000000040505c221 */ /* 0x000fc80000000000 */
[----:B------:R-:W-:-:S04]  /*3620*/  @!P3 FADD R6, R6, R5 ;  /* 0x000000050606b221 */ /* 0x000fc80000000000 */
[----:B------:R-:W-:-:S07]  /*3630*/  @!P2 FADD R7, R7, R6 ;  /* 0x000000060707a221 */ /* 0x000fce0000000000 */
.L_x_843:
[----:B------:R-:W-:Y:S05]  /*3640*/  BSYNC.RECONVERGENT B0 ;  /* 0x0000000000007941 */ /* 0x000fea0003800200 */
.L_x_841:
[----:B------:R-:W2:Y:S01]  /*3650*/  S2R R0, SR_LANEID ;  /* 0x0000000000007919 */ /* 0x000ea20000000000 */
[----:B------:R-:W3:Y:S01]  /*3660*/  LDCU.64 UR6, c[0x0][0x398] ;  /* 0x00007300ff0677ac */ /* 0x000ee20008000a00 */
[C---:B0-----:R-:W-:Y:S01]  /*3670*/  LOP3.LUT R2, R61.reuse, 0x3e0, RZ, 0xc0, !PT ;  /* 0x000003e03d027812 */ /* 0x041fe200078ec0ff */
[----:B-1----:R-:W0:Y:S01]  /*3680*/  S2R R47, SR_CTAID.X ;  /* 0x00000000002f7919 */ /* 0x002e220000002500 */
[----:B------:R-:W-:-:S05]  /*3690*/  LOP3.LUT R3, R61, 0x1f, RZ, 0xc0, !PT ;  /* 0x0000001f3d037812 */ /* 0x000fca00078ec0ff */
[----:B------:R-:W-:Y:S02]  /*36a0*/  IMAD R2, R2, 0x14, R3 ;  /* 0x0000001402027824 */ /* 0x000fe400078e0203 */
[----:B------:R-:W-:Y:S02]  /*36b0*/  IMAD.MOV.U32 R3, RZ, RZ, RZ ;  /* 0x000000ffff037224 */ /* 0x000fe400078e00ff */
[----:B--2---:R-:W-:Y:S01]  /*36c0*/  IMAD R0, R0, 0x4c, R57 ;  /* 0x0000004c00007824 */ /* 0x004fe200078e0239 */
[----:B------:R-:W-:Y:S06]  /*36d0*/  BAR.SYNC.DEFER_BLOCKING 0x0 ;  /* 0x0000000000007b1d */ /* 0x000fec0000010000 */
[----:B------:R-:W-:Y:S04]  /*36e0*/  STS.128 [R0], R36 ;  /* 0x0000002400007388 */ /* 0x000fe80000000c00 */
[----:B------:R-:W-:Y:S04]  /*36f0*/  STS.128 [R0+0x10], R16 ;  /* 0x0000101000007388 */ /* 0x000fe80000000c00 */
[----:B------:R-:W-:Y:S04]  /*3700*/  STS.128 [R0+0x20], R12 ;  /* 0x0000200c00007388 */ /* 0x000fe80000000c00 */
[----:B------:R-:W-:Y:S04]  /*3710*/  STS.128 [R0+0x30], R8 ;  /* 0x0000300800007388 */ /* 0x000fe80000000c00 */
[----:B------:R0:W-:Y:S01]  /*3720*/  STS.128 [R0+0x40], R4 ;  /* 0x0000400400007388 */ /* 0x0001e20000000c00 */
[----:B------:R-:W-:-:S03]  /*3730*/  NOP ;  /* 0x0000000000007918 */ /* 0x000fc60000000000 */
[----:B------:R-:W1:Y:S04]  /*3740*/  LDS R21, [R57] ;  /* 0x0000000039157984 */ /* 0x000e680000000800 */
[----:B------:R-:W2:Y:S04]  /*3750*/  LDS R23, [R57+0x80] ;  /* 0x0000800039177984 */ /* 0x000ea80000000800 */
[----:B------:R-:W4:Y:S01]  /*3760*/  LDS R25, [R57+0x100] ;  /* 0x0001000039197984 */ /* 0x000f220000000800 */
[----:B0-----:R-:W-:-:S03]  /*3770*/  IMAD.WIDE.U32 R4, R47, 0x1180, R2 ;  /* 0x000011802f047825 */ /* 0x001fc600078e0002 */
[----:B------:R-:W0:Y:S01]  /*3780*/  LDS R27, [R57+0x180] ;  /* 0x00018000391b7984 */ /* 0x000e220000000800 */
[----:B---3--:R-:W-:-:S03]  /*3790*/  LEA R2, P0, R4, UR6, 0x2 ;  /* 0x0000000604027c11 */ /* 0x008fc6000f8010ff */
[----:B------:R-:W3:Y:S01]  /*37a0*/  LDS R17, [R57+0x200] ;  /* 0x0002000039117984 */ /* 0x000ee20000000800 */
[----:B------:R-:W-:-:S03]  /*37b0*/  LEA.HI.X R3, R4, UR7, R5, 0x2, P0 ;  /* 0x0000000704037c11 */ /* 0x000fc600080f1405 */
[----:B------:R-:W5:Y:S04]  /*37c0*/  LDS R13, [R57+0x280] ;  /* 0x00028000390d7984 */ /* 0x000f680000000800 */
        /* <DEDUP_REMOVED lines=14> */
[----:B-1----:R-:W-:Y:S04]  /*38b0*/  STG.E desc[UR8][R2.64], R21 ;  /* 0x0000001502007986 */ /* 0x002fe8000c101908 */
[----:B--2---:R-:W-:Y:S04]  /*38c0*/  STG.E desc[UR8][R2.64+0x80], R23 ;  /* 0x0000801702007986 */ /* 0x004fe8000c101908 */
[----:B----4-:R-:W-:Y:S04]  /*38d0*/  STG.E desc[UR8][R2.64+0x100], R25 ;  /* 0x0001001902007986 */ /* 0x010fe8000c101908 */
[----:B0-----:R-:W-:Y:S04]  /*38e0*/  STG.E desc[UR8][R2.64+0x180], R27 ;  /* 0x0001801b02007986 */ /* 0x001fe8000c101908 */
[----:B---3--:R-:W-:Y:S04]  /*38f0*/  STG.E desc[UR8][R2.64+0x200], R17 ;  /* 0x0002001102007986 */ /* 0x008fe8000c101908 */
[----:B-----5:R-:W-:Y:S04]  /*3900*/  STG.E desc[UR8][R2.64+0x280], R13 ;  /* 0x0002800d02007986 */ /* 0x020fe8000c101908 */
[----:B------:R-:W-:Y:S04]  /*3910*/  STG.E desc[UR8][R2.64+0x300], R9 ;  /* 0x0003000902007986 */ /* 0x000fe8000c101908 */
        /* <DEDUP_REMOVED lines=12> */
[----:B------:R-:W-:Y:S01]  /*39e0*/  STG.E desc[UR8][R2.64+0x980], R45 ;  /* 0x0009802d02007986 */ /* 0x000fe2000c101908 */
[----:B------:R-:W-:Y:S05]  /*39f0*/  EXIT ;  /* 0x000000000000794d */ /* 0x000fea0003800000 */
.L_x_840:
[----:B------:R-:W-:-:S04]  /*3a00*/  ISETP.NE.U32.AND P0, PT, R2, RZ, PT ;  /* 0x000000ff0200720c */ /* 0x000fc80003f05070 */
[----:B------:R-:W-:-:S13]  /*3a10*/  ISETP.NE.AND.EX P0, PT, R46, RZ, PT, P0 ;  /* 0x000000ff2e00720c */ /* 0x000fda0003f05300 */
[----:B------:R-:W-:Y:S05]  /*3a20*/  @!P0 EXIT ;  /* 0x000000000000894d */ /* 0x000fea0003800000 */
[----:B------:R-:W0:Y:S01]  /*3a30*/  LDC.64 R6, c[0x0][0x380] ;  /* 0x0000e000ff067b82 */ /* 0x000e220000000a00 */
[----:B------:R-:W1:Y:S07]  /*3a40*/  S2R R3, SR_TID.X ;  /* 0x0000000000037919 */ /* 0x000e6e0000002100 */
[----:B------:R-:W2:Y:S01]  /*3a50*/  LDC.64 R4, c[0x0][0x390] ;  /* 0x0000e400ff047b82 */ /* 0x000ea20000000a00 */
[----:B0-----:R-:W-:-:S05]  /*3a60*/  IMAD.WIDE.U32 R6, R60, 0x4600, R6 ;  /* 0x000046003c067825 */ /* 0x001fca00078e0006 */
[----:B------:R0:W3:Y:S01]  /*3a70*/  LD.E.STRONG.SM R0, desc[UR8][R6.64] ;  /* 0x0000000806007980 */ /* 0x0000e2000c10b900 */
[----:B--2---:R-:W-:Y:S01]  /*3a80*/  IMAD.WIDE.U32 R4, R60, 0x4600, R4 ;  /* 0x000046003c047825 */ /* 0x004fe200078e0004 */
[C---:B-1----:R-:W-:Y:S02]  /*3a90*/  LOP3.LUT R19, R3.reuse, 0x1f, RZ, 0xc0, !PT ;  /* 0x0000001f03137812 */ /* 0x042fe400078ec0ff */
[----:B------:R-:W-:-:S05]  /*3aa0*/  LOP3.LUT R8, R3, 0x3e0, RZ, 0xc0, !PT ;  /* 0x000003e003087812 */ /* 0x000fca00078ec0ff */
[----:B------:R-:W-:-:S04]  /*3ab0*/  IMAD R19, R8, 0x14, R19 ;  /* 0x0000001408137824 */ /* 0x000fc800078e0213 */
[C---:B------:R-:W-:Y:S02]  /*3ac0*/  IMAD.SHL.U32 R9, R19.reuse, 0x4, RZ ;  /* 0x0000000413097824 */ /* 0x040fe400078e00ff */
[C---:B------:R-:W-:Y:S02]  /*3ad0*/  VIADD R53, R19.reuse, 0xe0 ;  /* 0x000000e013357836 */ /* 0x040fe40000000000 */
[C---:B------:R-:W-:Y:S01]  /*3ae0*/  VIADD R57, R19.reuse, 0x100 ;  /* 0x0000010013397836 */ /* 0x040fe20000000000 */
[----:B------:R-:W-:Y:S01]  /*3af0*/  IADD3 R8, P1, PT, R6, R9, RZ ;  /* 0x0000000906087210 */ /* 0x000fe20007f3e0ff */
[----:B------:R-:W-:Y:S01]  /*3b00*/  VIADD R59, R19, 0x120 ;  /* 0x00000120133b7836 */ /* 0x000fe20000000000 */
[----:B0-----:R-:W-:Y:S01]  /*3b10*/  IADD3 R6, P0, PT, R9, R4, RZ ;  /* 0x0000000409067210 */ /* 0x001fe20007f1e0ff */
[----:B------:R-:W-:Y:S02]  /*3b20*/  VIADD R61, R19, 0x140 ;  /* 0x00000140133d7836 */ /* 0x000fe40000000000 */
[----:B------:R-:W-:-:S02]  /*3b30*/  IMAD.X R9, RZ, RZ, R7, P1 ;  /* 0x000000ffff097224 */ /* 0x000fc400008e0607 */
[----:B------:R-:W-:Y:S01]  /*3b40*/  IMAD.X R7, RZ, RZ, R5, P0 ;  /* 0x000000ffff077224 */ /* 0x000fe200000e0605 */
[CC--:B------:R-:W-:Y:S01]  /*3b50*/  ISETP.GE.U32.AND P0, PT, R19.reuse, R2.reuse, PT ;  /* 0x000000021300720c */ /* 0x0c0fe20003f06070 */
[C---:B------:R-:W-:Y:S02]  /*3b60*/  VIADD R63, R19.reuse, 0x160 ;  /* 0x00000160133f7836 */ /* 0x040fe40000000000 */
[C---:B------:R-:W-:Y:S02]  /*3b70*/  VIADD R11, R19.reuse, 0x20 ;  /* 0x00000020130b7836 */ /* 0x040fe40000000000 */
[C---:B------:R-:W-:Y:S02]  /*3b80*/  VIADD R15, R19.reuse, 0x40 ;  /* 0x00000040130f7836 */ /* 0x040fe40000000000 */
[----:B------:R-:W-:Y:S01]  /*3b90*/  VIADD R13, R19, 0x60 ;  /* 0x00000060130d7836 */ /* 0x000fe20000000000 */
[-C--:B------:R-:W-:Y:S01]  /*3ba0*/  ISETP.GE.U32.AND P1, PT, R11, R2.reuse, PT ;  /* 0x000000020b00720c */ /* 0x080fe20003f26070 */
        /* <DEDUP_REMOVED lines=9> */
[----:B------:R-:W-:Y:S01]  /*3c40*/  ISETP.GE.U32.AND P2, PT, R21, R2, PT ;  /* 0x000000021500720c */ /* 0x000fe20003f46070 */
[----:B------:R-:W-:-:S02]  /*3c50*/  VIADD R27, R19, 0x1c0 ;  /* 0x000001c0131b7836 */ /* 0x000fc40000000000 */
[C---:B------:R-:W-:Y:S02]  /*3c60*/  VIADD R29, R19.reuse, 0x1e0 ;  /* 0x000001e0131d7836 */ /* 0x040fe40000000000 */
[C---:B------:R-:W-:Y:S02]  /*3c70*/  VIADD R31, R19.reuse, 0x200 ;  /* 0x00000200131f7836 */ /* 0x040fe40000000000 */
[C---:B------:R-:W-:Y:S02]  /*3c80*/  VIADD R33, R19.reuse, 0x220 ;  /* 0x0000022013217836 */ /* 0x040fe40000000000 */
[C---:B------:R-:W-:Y:S02]  /*3c90*/  VIADD R45, R19.reuse, 0x240 ;  /* 0x00000240132d7836 */ /* 0x040fe40000000000 */
[----:B------:R-:W-:Y:S02]  /*3ca0*/  VIADD R47, R19, 0x260 ;  /* 0x00000260132f7836 */ /* 0x000fe40000000000 */
[----:B---3--:R-:W-:-:S02]  /*3cb0*/  IMAD.MOV.U32 R10, RZ, RZ, R0 ;  /* 0x000000ffff0a7224 */ /* 0x008fc400078e0000 */
[----:B------:R-:W2:Y:S01]  /*3cc0*/  @!P0 LD.E.STRONG.SM R0, desc[UR8][R8.64] ;  /* 0x0000000808008980 */ /* 0x000ea2000c10b900 */
[----:B------:R-:W-:Y:S01]  /*3cd0*/  ISETP.GE.U32.AND P0, PT, R53, R2, PT ;  /* 0x000000023500720c */ /* 0x000fe20003f06070 */
[--C-:B------:R-:W-:Y:S02]  /*3ce0*/  IMAD.MOV.U32 R24, RZ, RZ, R10.reuse ;  /* 0x000000ffff187224 */ /* 0x100fe400078e000a */
[--C-:B------:R-:W-:Y:S02]  /*3cf0*/  IMAD.MOV.U32 R26, RZ, RZ, R10.reuse ;  /* 0x000000ffff1a7224 */ /* 0x100fe400078e000a */
[--C-:B------:R-:W-:Y:S02]  /*3d00*/  IMAD.MOV.U32 R28, RZ, RZ, R10.reuse ;  /* 0x000000ffff1c7224 */ /* 0x100fe400078e000a */
[--C-:B------:R-:W-:Y:S02]  /*3d10*/  IMAD.MOV.U32 R30, RZ, RZ, R10.reuse ;  /* 0x000000ffff1e7224 */ /* 0x100fe400078e000a */
[----:B------:R-:W-:-:S02]  /*3d20*/  IMAD.MOV.U32 R32, RZ, RZ, R10 ;  /* 0x000000ffff207224 */ /* 0x000fc400078e000a */
[--C-:B------:R-:W-:Y:S02]  /*3d30*/  IMAD.MOV.U32 R12, RZ, RZ, R10.reuse ;  /* 0x000000ffff0c7224 */ /* 0x100fe400078e000a */
[----:B------:R-:W3:Y:S01]  /*3d40*/  @!P0 LD.E.STRONG.SM R24, desc[UR8][R8.64+0x380] ;  /* 0x0003800808188980 */ /* 0x000ee2000c10b900 */
[----:B------:R-:W-:Y:S01]  /*3d50*/  ISETP.GE.U32.AND P0, PT, R57, R2, PT ;  /* 0x000000023900720c */ /* 0x000fe20003f06070 */
[--C-:B------:R-:W-:Y:S02]  /*3d60*/  IMAD.MOV.U32 R14, RZ, RZ, R10.reuse ;  /* 0x000000ffff0e7224 */ /* 0x100fe400078e000a */
[--C-:B------:R-:W-:Y:S01]  /*3d70*/  IMAD.MOV.U32 R16, RZ, RZ, R10.reuse ;  /* 0x000000ffff107224 */ /* 0x100fe200078e000a */
[----:B------:R-:W4:Y:S01]  /*3d80*/  @!P1 LD.E.STRONG.SM R12, desc[UR8][R8.64+0x80] ;  /* 0x00008008080c9980 */ /* 0x000f22000c10b900 */
[--C-:B------:R-:W-:Y:S02]  /*3d90*/  IMAD.MOV.U32 R18, RZ, RZ, R10.reuse ;  /* 0x000000ffff127224 */ /* 0x100fe400078e000a */
[--C-:B------:R-:W-:Y:S01]  /*3da0*/  IMAD.MOV.U32 R20, RZ, RZ, R10.reuse ;  /* 0x000000ffff147224 */ /* 0x100fe200078e000a */
[----:B------:R-:W5:Y:S01]  /*3db0*/  @!P6 LD.E.STRONG.SM R14, desc[UR8][R8.64+0x100] ;  /* 0x00010008080ee980 */ /* 0x000f62000c10b900 */
[----:B------:R-:W-:-:S02]  /*3dc0*/  IMAD.MOV.U32 R22, RZ, RZ, R10 ;  /* 0x000000ffff167224 */ /* 0x000fc400078e000a */
[--C-:B------:R-:W-:Y:S01]  /*3dd0*/  IMAD.MOV.U32 R34, RZ, RZ, R10.reuse ;  /* 0x000000ffff227224 */ /* 0x100fe200078e000a */
[----:B------:R-:W5:Y:S01]  /*3de0*/  @!P5 LD.E.STRONG.SM R16, desc[UR8][R8.64+0x180] ;  /* 0x000180080810d980 */ /* 0x000f62000c10b900 */
[--C-:B------:R-:W-:Y:S02]  /*3df0*/  IMAD.MOV.U32 R36, RZ, RZ, R10.reuse ;  /* 0x000000ffff247224 */ /* 0x100fe400078e000a */
[--C-:B------:R-:W-:Y:S01]  /*3e00*/  IMAD.MOV.U32 R38, RZ, RZ, R10.reuse ;  /* 0x000000ffff267224 */ /* 0x100fe200078e000a */
[----:B------:R-:W5:Y:S01]  /*3e10*/  @!P0 LD.E.STRONG.SM R26, desc[UR8][R8.64+0x400] ;  /* 0x00040008081a8980 */ /* 0x000f62000c10b900 */
[-C--:B------:R-:W-:Y:S01]  /*3e20*/  ISETP.GE.U32.AND P0, PT, R59, R2.reuse, PT ;  /* 0x000000023b00720c */ /* 0x080fe20003f06070 */
[--C-:B------:R-:W-:Y:S01]  /*3e30*/  IMAD.MOV.U32 R40, RZ, RZ, R10.reuse ;  /* 0x000000ffff287224 */ /* 0x100fe200078e000a */
[-C--:B------:R-:W-:Y:S01]  /*3e40*/  ISETP.GE.U32.AND P1, PT, R27, R2.reuse, PT ;  /* 0x000000021b00720c */ /* 0x080fe20003f26070 */
[----:B------:R-:W5:Y:S01]  /*3e50*/  @!P4 LD.E.STRONG.SM R18, desc[UR8][R8.64+0x200] ;  /* 0x000200080812c980 */ /* 0x000f62000c10b900 */
[----:B------:R-:W-:Y:S01]  /*3e60*/  ISETP.GE.U32.AND P6, PT, R47, R2, PT ;  /* 0x000000022f00720c */ /* 0x000fe20003fc6070 */
[----:B------:R-:W-:-:S02]  /*3e70*/  IMAD.MOV.U32 R52, RZ, RZ, R10 ;  /* 0x000000ffff347224 */ /* 0x000fc400078e000a */
[----:B------:R-:W5:Y:S01]  /*3e80*/  @!P3 LD.E.STRONG.SM R20, desc[UR8][R8.64+0x280] ;  /* 0x000280080814b980 */ /* 0x000f62000c10b900 */
[--C-:B------:R-:W-:Y:S02]  /*3e90*/  IMAD.MOV.U32 R54, RZ, RZ, R10.reuse ;  /* 0x000000ffff367224 */ /* 0x100fe400078e000a */
[----:B------:R-:W-:Y:S01]  /*3ea0*/  IMAD.MOV.U32 R56, RZ, RZ, R10 ;  /* 0x000000ffff387224 */ /* 0x000fe200078e000a */
[----:B------:R-:W5:Y:S04]  /*3eb0*/  @!P2 LD.E.STRONG.SM R22, desc[UR8][R8.64+0x300] ;  /* 0x000300080816a980 */ /* 0x000f68000c10b900 */
[----:B------:R-:W5:Y:S01]  /*3ec0*/  @!P0 LD.E.STRONG.SM R28, desc[UR8][R8.64+0x480] ;  /* 0x00048008081c8980 */ /* 0x000f62000c10b900 */
[-C--:B------:R-:W-:Y:S02]  /*3ed0*/  ISETP.GE.U32.AND P0, PT, R61, R2.reuse, PT ;  /* 0x000000023d00720c */ /* 0x080fe40003f06070 */
[-C--:B------:R-:W-:Y:S01]  /*3ee0*/  ISETP.GE.U32.AND P3, PT, R31, R2.reuse, PT ;  /* 0x000000021f00720c */ /* 0x080fe20003f66070 */
[----:B------:R-:W5:Y:S01]  /*3ef0*/  @!P1 LD.E.STRONG.SM R38, desc[UR8][R8.64+0x700] ;  /* 0x0007000808269980 */ /* 0x000f62000c10b900 */
[----:B------:R-:W-:-:S02]  /*3f00*/  ISETP.GE.U32.AND P4, PT, R33, R2, PT ;  /* 0x000000022100720c */ /* 0x000fc40003f86070 */
[-C--:B------:R-:W-:Y:S01]  /*3f10*/  ISETP.GE.U32.AND P5, PT, R45, R2.reuse, PT ;  /* 0x000000022d00720c */ /* 0x080fe20003fa6070 */
[----:B------:R-:W5:Y:S06]  /*3f20*/  @!P6 LD.E.STRONG.SM R10, desc[UR8][R8.64+0x980] ;  /* 0x00098008080ae980 */ /* 0x000f6c000c10b900 */
[----:B------:R-:W5:Y:S01]  /*3f30*/  @!P0 LD.E.STRONG.SM R30, desc[UR8][R8.64+0x500] ;  /* 0x00050008081e8980 */ /* 0x000f62000c10b900 */
[-C--:B------:R-:W-:Y:S02]  /*3f40*/  ISETP.GE.U32.AND P0, PT, R63, R2.reuse, PT ;  /* 0x000000023f00720c */ /* 0x080fe40003f06070 */
[-C--:B------:R-:W-:Y:S01]  /*3f50*/  ISETP.GE.U32.AND P2, PT, R29, R2.reuse, PT ;  /* 0x000000021d00720c */ /* 0x080fe20003f46070 */
[----:B------:R-:W5:Y:S04]  /*3f60*/  @!P3 LD.E.STRONG.SM R52, desc[UR8][R8.64+0x800] ;  /* 0x000800080834b980 */ /* 0x000f68000c10b900 */
[----:B------:R-:W5:Y:S04]  /*3f70*/  @!P4 LD.E.STRONG.SM R54, desc[UR8][R8.64+0x880] ;  /* 0x000880080836c980 */ /* 0x000f68000c10b900 */
[----:B------:R-:W5:Y:S04]  /*3f80*/  @!P5 LD.E.STRONG.SM R56, desc[UR8][R8.64+0x900] ;  /* 0x000900080838d980 */ /* 0x000f68000c10b900 */
[----:B------:R-:W5:Y:S01]  /*3f90*/  @!P0 LD.E.STRONG.SM R32, desc[UR8][R8.64+0x580] ;  /* 0x0005800808208980 */ /* 0x000f62000c10b900 */
[----:B------:R-:W-:-:S03]  /*3fa0*/  ISETP.GE.U32.AND P0, PT, R55, R2, PT ;  /* 0x000000023700720c */ /* 0x000fc60003f06070 */
[----:B------:R-:W5:Y:S10]  /*3fb0*/  @!P2 LD.E.STRONG.SM R40, desc[UR8][R8.64+0x780] ;  /* 0x000780080828a980 */ /* 0x000f74000c10b900 */
[----:B------:R-:W5:Y:S01]  /*3fc0*/  @!P0 LD.E.STRONG.SM R34, desc[UR8][R8.64+0x600] ;  /* 0x0006000808228980 */ /* 0x000f62000c10b900 */
[----:B------:R-:W-:-:S13]  /*3fd0*/  ISETP.GE.U32.AND P0, PT, R25, R2, PT ;  /* 0x000000021900720c */ /* 0x000fda0003f06070 */
[----:B------:R-:W5:Y:S01]  /*3fe0*/  @!P0 LD.E.STRONG.SM R36, desc[UR8][R8.64+0x680] ;  /* 0x0006800808248980 */ /* 0x000f62000c10b900 */
[----:B------:R-:W0:Y:S01]  /*3ff0*/  S2R R44, SR_LANEID ;  /* 0x00000000002c7919 */ /* 0x000e220000000000 */
[----:B------:R-:W1:Y:S01]  /*4000*/  S2UR UR5, SR_CgaCtaId ;  /* 0x00000000000579c3 */ /* 0x000e620000008800 */
[----:B------:R-:W-:Y:S01]  /*4010*/  SHF.R.U32.HI R51, RZ, 0x5, R3 ;  /* 0x00000005ff337819 */ /* 0x000fe20000011603 */
[----:B------:R-:W-:Y:S02]  /*4020*/  UMOV UR4, 0x400 ;  /* 0x0000040000047882 */ /* 0x000fe40000000000 */
[----:B-1----:R-:W-:Y:S02]  /*4030*/  ULEA UR4, UR5, UR4, 0x18 ;  /* 0x0000000405047291 */ /* 0x002fe4000f8ec0ff */
[----:B0-----:R-:W-:-:S05]  /*4040*/  IMAD R49, R51, 0x280, R44 ;  /* 0x0000028033317824 */ /* 0x001fca00078e022c */
[----:B------:R-:W-:-:S05]  /*4050*/  LEA R49, R49, UR4, 0x2 ;  /* 0x0000000431317c11 */ /* 0x000fca000f8e10ff */
[----:B--2---:R0:W-:Y:S02]  /*4060*/  STS [R49], R0 ;  /* 0x0000000031007388 */ /* 0x0041e40000000800 */
[----:B0-----:R-:W-:Y:S02]  /*4070*/  IMAD R0, R44, 0x4c, R49 ;  /* 0x0000004c2c007824 */ /* 0x001fe400078e0231 */
        /* <DEDUP_REMOVED lines=20> */
[----:B------:R3:W4:Y:S04]  /*41c0*/  LDS.128 R24, [R0] ;  /* 0x0000000000187984 */ /* 0x0007280000000c00 */
[----:B------:R3:W0:Y:S04]  /*41d0*/  LDS.128 R28, [R0+0x10] ;  /* 0x00001000001c7984 */ /* 0x0006280000000c00 */
[----:B------:R3:W0:Y:S04]  /*41e0*/  LDS.128 R32, [R0+0x20] ;  /* 0x0000200000207984 */ /* 0x0006280000000c00 */
[----:B------:R3:W0:Y:S04]  /*41f0*/  LDS.128 R36, [R0+0x30] ;  /* 0x0000300000247984 */ /* 0x0006280000000c00 */
[----:B------:R3:W0:Y:S01]  /*4200*/  LDS.128 R40, [R0+0x40] ;  /* 0x0000400000287984 */ /* 0x0006220000000c00 */
[----:B------:R-:W-:Y:S06]  /*4210*/  BAR.SYNC.DEFER_BLOCKING 0x0 ;  /* 0x0000000000007b1d */ /* 0x000fec0000010000 */
[----:B------:R-:W0:Y:S01]  /*4220*/  LD.E.STRONG.SM R8, desc[UR8][R4.64] ;  /* 0x0000000804087980 */ /* 0x000e22000c10b900 */
[----:B------:R-:W-:-:S02]  /*4230*/  P2R R48, PR, RZ, 0x1 ;  /* 0x00000001ff307803 */ /* 0x000fc40000000000 */
[-C--:B------:R-:W-:Y:S02]  /*4240*/  ISETP.GE.U32.AND P0, PT, R19, R2.reuse, PT ;  /* 0x000000021300720c */ /* 0x080fe40003f06070 */
[----:B------:R-:W-:Y:S02]  /*4250*/  P2R R50, PR, RZ, 0x2 ;  /* 0x00000002ff327803 */ /* 0x000fe40000000000 */
[----:B------:R-:W-:Y:S01]  /*4260*/  ISETP.GE.U32.AND P1, PT, R11, R2, PT ;  /* 0x000000020b00720c */ /* 0x000fe20003f26070 */
[----:B0-----:R-:W-:-:S08]  /*4270*/  IMAD.MOV.U32 R52, RZ, RZ, R8 ;  /* 0x000000ffff347224 */ /* 0x001fd000078e0008 */
[----:B------:R-:W5:Y:S01]  /*4280*/  @!P0 LD.E.STRONG.SM R8, desc[UR8][R6.64] ;  /* 0x0000000806088980 */ /* 0x000f62000c10b900 */
[----:B------:R-:W-:Y:S01]  /*4290*/  ISETP.GE.U32.AND P0, PT, R15, R2, PT ;  /* 0x000000020f00720c */ /* 0x000fe20003f06070 */
[--C-:B------:R-:W-:Y:S02]  /*42a0*/  IMAD.MOV.U32 R10, RZ, RZ, R52.reuse ;  /* 0x000000ffff0a7224 */ /* 0x100fe400078e0034 */
[----:B------:R-:W-:-:S04]  /*42b0*/  IMAD.MOV.U32 R12, RZ, RZ, R52 ;  /* 0x000000ffff0c7224 */ /* 0x000fc800078e0034 */
[----:B------:R-:W3:Y:S01]  /*42c0*/  @!P1 LD.E.STRONG.SM R10, desc[UR8][R6.64+0x80] ;  /* 0x00008008060a9980 */ /* 0x000ee2000c10b900 */
[----:B------:R-:W-:Y:S01]  /*42d0*/  ISETP.GE.U32.AND P1, PT, R13, R2, PT ;  /* 0x000000020d00720c */ /* 0x000fe20003f26070 */
[----:B------:R-:W-:-:S04]  /*42e0*/  IMAD.MOV.U32 R14, RZ, RZ, R52 ;  /* 0x000000ffff0e7224 */ /* 0x000fc800078e0034 */
[----:B------:R-:W4:Y:S01]  /*42f0*/  @!P0 LD.E.STRONG.SM R12, desc[UR8][R6.64+0x100] ;  /* 0x00010008060c8980 */ /* 0x000f22000c10b900 */
[----:B------:R-:W-:Y:S01]  /*4300*/  ISETP.GE.U32.AND P0, PT, R17, R2, PT ;  /* 0x000000021100720c */ /* 0x000fe20003f06070 */
[----:B------:R-:W-:-:S06]  /*4310*/  IMAD.MOV.U32 R16, RZ, RZ, R52 ;  /* 0x000000ffff107224 */ /* 0x000fcc00078e0034 */
[----:B------:R-:W4:Y:S01]  /*4320*/  @!P1 LD.E.STRONG.SM R14, desc[UR8][R6.64+0x180] ;  /* 0x00018008060e9980 */ /* 0x000f22000c10b900 */
        /* <DEDUP_REMOVED lines=13> */
[----:B-1----:R-:W-:-:S04]  /*4400*/  IMAD.MOV.U32 R54, RZ, RZ, R52 ;  /* 0x000000ffff367224 */ /* 0x002fc800078e0034 */
[----:B------:R-:W4:Y:S01]  /*4410*/  @!P0 LD.E.STRONG.SM R22, desc[UR8][R6.64+0x400] ;  /* 0x0004000806168980 */ /* 0x000f22000c10b900 */
[----:B------:R-:W-:Y:S01]  /*4420*/  ISETP.GE.U32.AND P0, PT, R61, R2, PT ;  /* 0x000000023d00720c */ /* 0x000fe20003f06070 */
[----:B--2---:R-:W-:-:S06]  /*4430*/  IMAD.MOV.U32 R56, RZ, RZ, R52 ;  /* 0x000000ffff387224 */ /* 0x004fcc00078e0034 */
[----:B------:R-:W2:Y:S01]  /*4440*/  @!P1 LD.E.STRONG.SM R54, desc[UR8][R6.64+0x480] ;  /* 0x0004800806369980 */ /* 0x000ea2000c10b900 */
[----:B------:R-:W-:Y:S01]  /*4450*/  ISETP.GE.U32.AND P1, PT, R63, R2, PT ;  /* 0x000000023f00720c */ /* 0x000fe20003f26070 */
[----:B------:R-:W-:-:S04]  /*4460*/  IMAD.MOV.U32 R58, RZ, RZ, R52 ;  /* 0x000000ffff3a7224 */ /* 0x000fc800078e0034 */
[----:B------:R-:W2:Y:S01]  /*4470*/  @!P0 LD.E.STRONG.SM R56, desc[UR8][R6.64+0x500] ;  /* 0x0005000806388980 */ /* 0x000ea2000c10b900 */
[----:B------:R-:W-:-:S07]  /*4480*/  ISETP.GE.U32.AND P0, PT, R55, R2, PT ;  /* 0x000000023700720c */ /* 0x000fce0003f06070 */
[----:B------:R-:W2:Y:S01]  /*4490*/  @!P1 LD.E.STRONG.SM R58, desc[UR8][R6.64+0x580] ;  /* 0x00058008063a9980 */ /* 0x000ea2000c10b900 */
[----:B------:R-:W-:Y:S01]  /*44a0*/  ISETP.NE.AND P1, PT, R50, RZ, PT ;  /* 0x000000ff3200720c */ /* 0x000fe20003f25270 */
[----:B------:R-:W-:-:S06]  /*44b0*/  IMAD.MOV.U32 R50, RZ, RZ, R52 ;  /* 0x000000ffff327224 */ /* 0x000fcc00078e0034 */
[----:B------:R-:W2:Y:S01]  /*44c0*/  @!P0 LD.E.STRONG.SM R50, desc[UR8][R6.64+0x600] ;  /* 0x0006000806328980 */ /* 0x000ea2000c10b900 */
[----:B------:R-:W-:Y:S01]  /*44d0*/  ISETP.NE.AND P0, PT, R48, RZ, PT ;  /* 0x000000ff3000720c */ /* 0x000fe20003f05270 */
[--C-:B------:R-:W-:Y:S02]  /*44e0*/  IMAD.MOV.U32 R48, RZ, RZ, R52.reuse ;  /* 0x000000ffff307224 */ /* 0x100fe400078e0034 */
[--C-:B------:R-:W-:Y:S02]  /*44f0*/  IMAD.MOV.U32 R62, RZ, RZ, R52.reuse ;  /* 0x000000ffff3e7224 */ /* 0x100fe400078e0034 */
[--C-:B------:R-:W-:Y:S02]  /*4500*/  IMAD.MOV.U32 R64, RZ, RZ, R52.reuse ;  /* 0x000000ffff407224 */ /* 0x100fe400078e0034 */
[--C-:B------:R-:W-:Y:S02]  /*4510*/  IMAD.MOV.U32 R66, RZ, RZ, R52.reuse ;  /* 0x000000ffff427224 */ /* 0x100fe400078e0034 */
[--C-:B------:R-:W-:Y:S01]  /*4520*/  IMAD.MOV.U32 R68, RZ, RZ, R52.reuse ;  /* 0x000000ffff447224 */ /* 0x100fe200078e0034 */
[----:B------:R-:W2:Y:S01]  /*4530*/  @!P1 LD.E.STRONG.SM R62, desc[UR8][R6.64+0x700] ;  /* 0x00070008063e9980 */ /* 0x000ea2000c10b900 */
[----:B------:R-:W-:-:S03]  /*4540*/  IMAD.MOV.U32 R53, RZ, RZ, R52 ;  /* 0x000000ffff357224 */ /* 0x000fc600078e0034 */
[----:B------:R-:W2:Y:S04]  /*4550*/  @!P0 LD.E.STRONG.SM R48, desc[UR8][R6.64+0x680] ;  /* 0x0006800806308980 */ /* 0x000ea8000c10b900 */
[----:B------:R-:W2:Y:S04]  /*4560*/  @!P2 LD.E.STRONG.SM R64, desc[UR8][R6.64+0x780] ;  /* 0x000780080640a980 */ /* 0x000ea8000c10b900 */
[----:B------:R-:W2:Y:S04]  /*4570*/  @!P3 LD.E.STRONG.SM R66, desc[UR8][R6.64+0x800] ;  /* 0x000800080642b980 */ /* 0x000ea8000c10b900 */
[----:B------:R-:W2:Y:S04]  /*4580*/  @!P4 LD.E.STRONG.SM R68, desc[UR8][R6.64+0x880] ;  /* 0x000880080644c980 */ /* 0x000ea8000c10b900 */
[----:B------:R-:W2:Y:S04]  /*4590*/  @!P5 LD.E.STRONG.SM R53, desc[UR8][R6.64+0x900] ;  /* 0x000900080635d980 */ /* 0x000ea8000c10b900 */
[----:B------:R-:W2:Y:S01]  /*45a0*/  @!P6 LD.E.STRONG.SM R52, desc[UR8][R6.64+0x980] ;  /* 0x000980080634e980 */ /* 0x000ea2000c10b900 */
[----:B------:R-:W-:-:S03]  /*45b0*/  ISETP.NE.AND P0, PT, R60, RZ, PT ;  /* 0x000000ff3c00720c */ /* 0x000fc60003f05270 */
[----:B-----5:R0:W-:Y:S04]  /*45c0*/  STS [R49], R8 ;  /* 0x0000000831007388 */ /* 0x0201e80000000800 */
[----:B---3--:R0:W-:Y:S04]  /*45d0*/  STS [R49+0x80], R10 ;  /* 0x0000800a31007388 */ /* 0x0081e80000000800 */
[----:B----4-:R0:W-:Y:S04]  /*45e0*/  STS [R49+0x100], R12 ;  /* 0x0001000c31007388 */ /* 0x0101e80000000800 */
[----:B------:R0:W-:Y:S04]  /*45f0*/  STS [R49+0x180], R14 ;  /* 0x0001800e31007388 */ /* 0x0001e80000000800 */
[----:B------:R0:W-:Y:S04]  /*4600*/  STS [R49+0x200], R16 ;  /* 0x0002001031007388 */ /* 0x0001e80000000800 */
[----:B------:R0:W-:Y:S04]  /*4610*/  STS [R49+0x280], R4 ;  /* 0x0002800431007388 */ /* 0x0001e80000000800 */
[----:B------:R0:W-:Y:S04]  /*4620*/  STS [R49+0x300], R18 ;  /* 0x0003001231007388 */ /* 0x0001e80000000800 */
[----:B------:R0:W-:Y:S04]  /*4630*/  STS [R49+0x380], R20 ;  /* 0x0003801431007388 */ /* 0x0001e80000000800 */
[----:B------:R0:W-:Y:S04]  /*4640*/  STS [R49+0x400], R22 ;  /* 0x0004001631007388 */ /* 0x0001e80000000800 */
[----:B--2---:R0:W-:Y:S04]  /*4650*/  STS [R49+0x480], R54 ;  /* 0x0004803631007388 */ /* 0x0041e80000000800 */
        /* <DEDUP_REMOVED lines=11> */
[----:B------:R0:W1:Y:S04]  /*4710*/  LDS.128 R4, [R0] ;  /* 0x0000000000047984 */ /* 0x0000680000000c00 */
[----:B------:R0:W2:Y:S04]  /*4720*/  LDS.128 R8, [R0+0x10] ;  /* 0x0000100000087984 */ /* 0x0000a80000000c00 */
[----:B------:R0:W3:Y:S04]  /*4730*/  LDS.128 R12, [R0+0x20] ;  /* 0x00002000000c7984 */ /* 0x0000e80000000c00 */
[----:B------:R0:W4:Y:S04]  /*4740*/  LDS.128 R16, [R0+0x30] ;  /* 0x0000300000107984 */ /* 0x0001280000000c00 */
[----:B------:R0:W0:Y:S01]  /*4750*/  LDS.128 R20, [R0+0x40] ;  /* 0x0000400000147984 */ /* 0x0000220000000c00 */
[----:B------:R-:W-:Y:S06]  /*4760*/  BAR.SYNC.DEFER_BLOCKING 0x0 ;  /* 0x0000000000007b1d */ /* 0x000fec0000010000 */
[----:B------:R-:W-:Y:S05]  /*4770*/  @P0 BRA `(.L_x_855) ;  /* 0x0000001800200947 */ /* 0x000fea0003800000 */
[----:B0-----:R-:W-:Y:S01]  /*4780*/  IMAD R53, R3, 0x14, RZ ;  /* 0x0000001403357824 */ /* 0x001fe200078e02ff */
[----:B------:R-:W-:Y:S01]  /*4790*/  ISETP.NE.AND P2, PT, R26, R27, PT ;  /* 0x0000001b1a00720c */ /* 0x000fe20003f45270 */
[----:B------:R-:W-:Y:S01]  /*47a0*/  BSSY.RECONVERGENT B0, `(.L_x_856) ;  /* 0x000013a000007945 */ /* 0x000fe20003800200 */
[----:B------:R-:W-:Y:S01]  /*47b0*/  ISETP.NE.AND P3, PT, R27, R28, PT ;  /* 0x0000001c1b00720c */ /* 0x000fe20003f65270 */
[----:B------:R-:W-:Y:S01]  /*47c0*/  VIADD R27, R53, 0x2 ;  /* 0x00000002351b7836 */ /* 0x000fe20000000000 */
[----:B------:R-:W-:Y:S02]  /*47d0*/  ISETP.NE.AND P0, PT, R24, R25, PT ;  /* 0x000000191800720c */ /* 0x000fe40003f05270 */
[----:B------:R-:W-:Y:S01]  /*47e0*/  ISETP.NE.AND P1, PT, R25, R26, PT ;  /* 0x0000001a1900720c */ /* 0x000fe20003f25270 */
[C---:B------:R-:W-:Y:S01]  /*47f0*/  VIADD R25, R53.reuse, 0x1 ;  /* 0x0000000135197836 */ /* 0x040fe20000000000 */
[----:B------:R-:W-:Y:S01]  /*4800*/  ISETP.EQ.U32.AND P6, PT, R2, R27, PT ;  /* 0x0000001b0200720c */ /* 0x000fe20003fc2070 */
[----:B------:R-:W-:Y:S01]  /*4810*/  VIADD R27, R53, 0x4 ;  /* 0x00000004351b7836 */ /* 0x000fe20000000000 */
[----:B------:R-:W-:-:S02]  /*4820*/  ISETP.NE.AND P4, PT, R28, R29, PT ;  /* 0x0000001d1c00720c */ /* 0x000fc40003f85270 */
[----:B------:R-:W-:Y:S01]  /*4830*/  ISETP.EQ.U32.AND P5, PT, R2, R25, PT ;  /* 0x000000190200720c */ /* 0x000fe20003fa2070 */
[C---:B------:R-:W-:Y:S01]  /*4840*/  VIADD R25, R53.reuse, 0x3 ;  /* 0x0000000335197836 */ /* 0x040fe20000000000 */
[----:B------:R-:W-:Y:S02]  /*4850*/  ISETP.EQ.OR.EX P1, PT, R46, RZ, P1, P6 ;  /* 0x000000ff2e00720c */ /* 0x000fe40000f22760 */
[----:B------:R-:W-:Y:S02]  /*4860*/  ISETP.EQ.U32.AND P6, PT, R2, R27, PT ;  /* 0x0000001b0200720c */ /* 0x000fe40003fc2070 */
[----:B------:R-:W-:Y:S02]  /*4870*/  ISETP.EQ.OR.EX P0, PT, R46, RZ, P0, P5 ;  /* 0x000000ff2e00720c */ /* 0x000fe40000702750 */
[----:B------:R-:W-:Y:S01]  /*4880*/  ISETP.EQ.U32.AND P5, PT, R2, R25, PT ;  /* 0x000000190200720c */ /* 0x000fe20003fa2070 */
[----:B------:R-:W-:Y:S01]  /*4890*/  VIADD R25, R53, 0x5 ;  /* 0x0000000535197836 */ /* 0x000fe20000000000 */
[----:B------:R-:W-:-:S02]  /*48a0*/  ISETP.EQ.OR.EX P6, PT, R46, RZ, P3, P6 ;  /* 0x000000ff2e00720c */ /* 0x000fc40001fc2760 */
[----:B------:R-:W-:Y:S02]  /*48b0*/  ISETP.EQ.OR.EX P2, PT, R46, RZ, P2, P5 ;  /* 0x000000ff2e00720c */ /* 0x000fe40001742750 */
[----:B------:R-:W-:Y:S01]  /*48c0*/  ISETP.EQ.U32.AND P5, PT, R2, R25, PT ;  /* 0x000000190200720c */ /* 0x000fe20003fa2070 */
[----:B------:R-:W-:Y:S01]  /*48d0*/  VIADD R25, R53, 0x6 ;  /* 0x0000000635197836 */ /* 0x000fe20000000000 */
[----:B------:R-:W-:Y:S02]  /*48e0*/  P2R R28, PR, RZ, 0x1 ;  /* 0x00000001ff1c7803 */ /* 0x000fe40000000000 */
[----:B------:R-:W-:Y:S02]  /*48f0*/  ISETP.EQ.OR.EX P0, PT, R46, RZ, P4, P5 ;  /* 0x000000ff2e00720c */ /* 0x000fe40002702750 */
[----:B------:R-:W-:Y:S02]  /*4900*/  LOP3.LUT R0, R0, 0xffffdfff, RZ, 0xc0, !PT ;  /* 0xffffdfff00007812 */ /* 0x000fe400078ec0ff */
[----:B------:R-:W-:-:S02]  /*4910*/  ISETP.NE.AND P3, PT, R29, R30, PT ;  /* 0x0000001e1d00720c */ /* 0x000fc40003f65270 */
[----:B------:R-:W-:Y:S02]  /*4920*/  @P6 LOP3.LUT R0, R0, 0x2000, RZ, 0xfc, !PT ;  /* 0x0000200000006812 */ /* 0x000fe400078efcff */
[----:B------:R-:W-:Y:S01]  /*4930*/  ISETP.EQ.U32.AND P4, PT, R2, R25, PT ;  /* 0x000000190200720c */ /* 0x000fe20003f82070 */
[----:B------:R-:W-:Y:S01]  /*4940*/  VIADD R25, R53, 0x7 ;  /* 0x0000000735197836 */ /* 0x000fe20000000000 */
[----:B------:R-:W-:Y:S02]  /*4950*/  LOP3.LUT R0, R0, 0xffffefff, RZ, 0xc0, !PT ;  /* 0xffffefff00007812 */ /* 0x000fe400078ec0ff */
[----:B------:R-:W-:Y:S02]  /*4960*/  LEA R26, R3, UR4, 0x2 ;  /* 0x00000004031a7c11 */ /* 0x000fe4000f8e10ff */
[----:B------:R-:W-:Y:S02]  /*4970*/  @P0 LOP3.LUT R0, R0, 0x1000, RZ, 0xfc, !PT ;  /* 0x0000100000000812 */ /* 0x000fe400078efcff */
[----:B------:R-:W-:Y:S01]  /*4980*/  ISETP.EQ.OR.EX P0, PT, R46, RZ, P3, P4 ;  /* 0x000000ff2e00720c */ /* 0x000fe20001f02740 */
[----:B------:R-:W-:Y:S01]  /*4990*/  STS [R26+0x3fc], R43 ;  /* 0x0003fc2b1a007388 */ /* 0x000fe20000000800 */
[----:B------:R-:W-:Y:S01]  /*49a0*/  LOP3.LUT R0, R0, 0xfffff7ff, RZ, 0xc0, !PT ;  /* 0xfffff7ff00007812 */ /* 0x000fe200078ec0ff */
[----:B------:R-:W-:Y:S01]  /*49b0*/  BAR.SYNC.DEFER_BLOCKING 0x0 ;  /* 0x0000000000007b1d */ /* 0x000fe20000010000 */
[----:B------:R-:W-:-:S02]  /*49c0*/  ISETP.NE.AND P3, PT, R30, R31, PT ;  /* 0x0000001f1e00720c */ /* 0x000fc40003f65270 */
[----:B------:R-:W-:Y:S01]  /*49d0*/  ISETP.EQ.U32.AND P4, PT, R2, R25, PT ;  /* 0x000000190200720c */ /* 0x000fe20003f82070 */
[----:B------:R-:W-:-:S06]  /*49e0*/  VIADD R25, R53, 0x8 ;  /* 0x0000000835197836 */ /* 0x000fcc0000000000 */
[----:B------:R-:W-:Y:S02]  /*49f0*/  @P0 LOP3.LUT R0, R0, 0x800, RZ, 0xfc, !PT ;  /* 0x0000080000000812 */ /* 0x000fe400078efcff */
[----:B------:R-:W-:Y:S02]  /*4a00*/  ISETP.EQ.OR.EX P0, PT, R46, RZ, P3, P4 ;  /* 0x000000ff2e00720c */ /* 0x000fe40001f02740 */
[----:B------:R-:W-:Y:S02]  /*4a10*/  LOP3.LUT R0, R0, 0xfffffbff, RZ, 0xc0, !PT ;  /* 0xfffffbff00007812 */ /* 0x000fe400078ec0ff */
[----:B------:R-:W-:Y:S02]  /*4a20*/  ISETP.NE.AND P3, PT, R31, R32, PT ;  /* 0x000000201f00720c */ /* 0x000fe40003f65270 */
        /* <DEDUP_REMOVED lines=53> */
[----:B------:R-:W-:Y:S01]  /*4d80*/  ISETP.EQ.U32.AND P4, PT, R2, R25, PT ;  /* 0x000000190200720c */ /* 0x000fe20003f82070 */
[----:B------:R-:W-:Y:S01]  /*4d90*/  VIADD R25, R53, 0x12 ;  /* 0x0000001235197836 */ /* 0x000fe20000000000 */
[----:B------:R-:W-:-:S04]  /*4da0*/  ISETP.NE.AND P3, PT, R40, R41, PT ;  /* 0x000000292800720c */ /* 0x000fc80003f65270 */
[----:B------:R-:W-:Y:S02]  /*4db0*/  ISETP.EQ.OR.EX P3, PT, R46, RZ, P3, P4 ;  /* 0x000000ff2e00720c */ /* 0x000fe40001f62740 */
[----:B------:R-:W-:Y:S02]  /*4dc0*/  ISETP.NE.AND P4, PT, R41, R42, PT ;  /* 0x0000002a2900720c */ /* 0x000fe40003f85270 */
[----:B------:R-:W-:Y:S02]  /*4dd0*/  @P0 LOP3.LUT R0, R0, 0x2, RZ, 0xfc, !PT ;  /* 0x0000000200000812 */ /* 0x000fe400078efcff */
[----:B------:R-:W-:Y:S02]  /*4de0*/  ISETP.NE.AND P0, PT, R3, RZ, PT ;  /* 0x000000ff0300720c */ /* 0x000fe40003f05270 */
[----:B------:R-:W-:Y:S01]  /*4df0*/  ISETP.EQ.U32.AND P5, PT, R2, R25, PT ;  /* 0x000000190200720c */ /* 0x000fe20003fa2070 */
[----:B------:R-:W-:Y:S01]  /*4e00*/  VIADD R25, R53, 0x13 ;  /* 0x0000001335197836 */ /* 0x000fe20000000000 */
[----:B------:R-:W-:-:S02]  /*4e10*/  P2R R40, PR, RZ, 0x8 ;  /* 0x00000008ff287803 */ /* 0x000fc40000000000 */
[----:B------:R-:W-:Y:S02]  /*4e20*/  ISETP.EQ.OR.EX P4, PT, R46, RZ, P4, P5 ;  /* 0x000000ff2e00720c */ /* 0x000fe40002782750 */
[C---:B------:R-:W-:Y:S02]  /*4e30*/  LOP3.LUT P3, RZ, R0.reuse, 0x4, RZ, 0xc0, !PT ;  /* 0x0000000400ff7812 */ /* 0x040fe4000786c0ff */
[----:B------:R-:W-:Y:S02]  /*4e40*/  P2R R41, PR, RZ, 0x10 ;  /* 0x00000010ff297803 */ /* 0x000fe40000000000 */
[----:B------:R-:W-:Y:S01]  /*4e50*/  LOP3.LUT P4, RZ, R0, 0x2, RZ, 0xc0, !PT ;  /* 0x0000000200ff7812 */ /* 0x000fe2000788c0ff */
[----:B------:R1:W0:Y:S01]  /*4e60*/  @P0 LDS R27, [R26+0x3f8] ;  /* 0x0003f8001a1b0984 */ /* 0x0002220000000800 */
[----:B------:R-:W-:Y:S02]  /*4e70*/  P2R R38, PR, RZ, 0x8 ;  /* 0x00000008ff267803 */ /* 0x000fe40000000000 */
[----:B------:R-:W-:-:S02]  /*4e80*/  P2R R39, PR, RZ, 0x10 ;  /* 0x00000010ff277803 */ /* 0x000fc40000000000 */
[C---:B------:R-:W-:Y:S02]  /*4e90*/  LOP3.LUT P4, RZ, R0.reuse, 0x8, RZ, 0xc0, !PT ;  /* 0x0000000800ff7812 */ /* 0x040fe4000788c0ff */
[----:B------:R-:W-:Y:S01]  /*4ea0*/  LOP3.LUT P3, RZ, R0, 0x10, RZ, 0xc0, !PT ;  /* 0x0000001000ff7812 */ /* 0x000fe2000786c0ff */
[----:B-1----:R-:W-:Y:S01]  /*4eb0*/  FADD R26, R4, R5 ;  /* 0x00000005041a7221 */ /* 0x002fe20000000000 */
[----:B------:R-:W-:Y:S02]  /*4ec0*/  P2R R37, PR, RZ, 0x10 ;  /* 0x00000010ff257803 */ /* 0x000fe40000000000 */
[----:B------:R-:W-:Y:S02]  /*4ed0*/  LOP3.LUT P4, RZ, R0, 0x20, RZ, 0xc0, !PT ;  /* 0x0000002000ff7812 */ /* 0x000fe4000788c0ff */
[----:B------:R-:W-:Y:S02]  /*4ee0*/  P2R R36, PR, RZ, 0x8 ;  /* 0x00000008ff247803 */ /* 0x000fe40000000000 */
[----:B------:R-:W-:-:S02]  /*4ef0*/  P2R R35, PR, RZ, 0x10 ;  /* 0x00000010ff237803 */ /* 0x000fc40000000000 */
[C---:B------:R-:W-:Y:S02]  /*4f00*/  LOP3.LUT P3, RZ, R0.reuse, 0x40, RZ, 0xc0, !PT ;  /* 0x0000004000ff7812 */ /* 0x040fe4000786c0ff */
[C---:B------:R-:W-:Y:S02]  /*4f10*/  LOP3.LUT P4, RZ, R0.reuse, 0x80, RZ, 0xc0, !PT ;  /* 0x0000008000ff7812 */ /* 0x040fe4000788c0ff */
[----:B------:R-:W-:Y:S02]  /*4f20*/  P2R R34, PR, RZ, 0x8 ;  /* 0x00000008ff227803 */ /* 0x000fe40000000000 */
[----:B------:R-:W-:Y:S02]  /*4f30*/  P2R R33, PR, RZ, 0x10 ;  /* 0x00000010ff217803 */ /* 0x000fe40000000000 */
[C---:B------:R-:W-:Y:S02]  /*4f40*/  LOP3.LUT P3, RZ, R0.reuse, 0x100, RZ, 0xc0, !PT ;  /* 0x0000010000ff7812 */ /* 0x040fe4000786c0ff */
[----:B------:R-:W-:-:S02]  /*4f50*/  LOP3.LUT P4, RZ, R0, 0x200, RZ, 0xc0, !PT ;  /* 0x0000020000ff7812 */ /* 0x000fc4000788c0ff */
[----:B------:R-:W-:Y:S02]  /*4f60*/  ISETP.NE.AND P5, PT, R42, R43, PT ;  /* 0x0000002b2a00720c */ /* 0x000fe40003fa5270 */
[----:B------:R-:W-:Y:S01]  /*4f70*/  ISETP.EQ.U32.AND P6, PT, R2, R25, PT ;  /* 0x000000190200720c */ /* 0x000fe20003fc2070 */
[----:B------:R-:W-:Y:S01]  /*4f80*/  IMAD.MOV.U32 R25, RZ, RZ, 0x1 ;  /* 0x00000001ff197424 */ /* 0x000fe200078e00ff */
[----:B------:R-:W-:Y:S02]  /*4f90*/  P2R R32, PR, RZ, 0x8 ;  /* 0x00000008ff207803 */ /* 0x000fe40000000000 */
[----:B------:R-:W-:Y:S02]  /*4fa0*/  P2R R31, PR, RZ, 0x10 ;  /* 0x00000010ff1f7803 */ /* 0x000fe40000000000 */
[C---:B------:R-:W-:Y:S02]  /*4fb0*/  LOP3.LUT P3, RZ, R0.reuse, 0x400, RZ, 0xc0, !PT ;  /* 0x0000040000ff7812 */ /* 0x040fe4000786c0ff */
[----:B------:R-:W-:-:S02]  /*4fc0*/  LOP3.LUT P4, RZ, R0, 0x800, RZ, 0xc0, !PT ;  /* 0x0000080000ff7812 */ /* 0x000fc4000788c0ff */
[----:B------:R-:W-:Y:S02]  /*4fd0*/  ISETP.EQ.OR.EX P5, PT, R46, RZ, P5, P6 ;  /* 0x000000ff2e00720c */ /* 0x000fe40002fa2760 */
[----:B0-----:R-:W-:Y:S02]  /*4fe0*/  @P0 ISETP.NE.AND P6, PT, R27, R24, PT ;  /* 0x000000181b00020c */ /* 0x001fe40003fc5270 */
[----:B------:R-:W-:Y:S02]  /*4ff0*/  P2R R30, PR, RZ, 0x8 ;  /* 0x00000008ff1e7803 */ /* 0x000fe40000000000 */
[----:B------:R-:W-:Y:S02]  /*5000*/  P2R R29, PR, RZ, 0x10 ;  /* 0x00000010ff1d7803 */ /* 0x000fe40000000000 */
[C---:B------:R-:W-:Y:S02]  /*5010*/  LOP3.LUT P3, RZ, R0.reuse, 0x1000, RZ, 0xc0, !PT ;  /* 0x0000100000ff7812 */ /* 0x040fe4000786c0ff */
[----:B------:R-:W-:-:S02]  /*5020*/  LOP3.LUT P4, RZ, R0, 0x2000, RZ, 0xc0, !PT ;  /* 0x0000200000ff7812 */ /* 0x000fc4000788c0ff */
[----:B------:R-:W-:Y:S02]  /*5030*/  @P0 SEL R25, RZ, 0x1, !P6 ;  /* 0x00000001ff190807 */ /* 0x000fe40007000000 */
[----:B------:R-:W-:Y:S02]  /*5040*/  LOP3.LUT R0, R0, 0xffffbfff, RZ, 0xc0, !PT ;  /* 0xffffbfff00007812 */ /* 0x000fe400078ec0ff */
[----:B------:R-:W-:Y:S02]  /*5050*/  ISETP.NE.U32.AND P6, PT, R2, R53, PT ;  /* 0x000000350200720c */ /* 0x000fe40003fc5070 */
[----:B------:R-:W-:Y:S02]  /*5060*/  @P0 LOP3.LUT R0, R0, 0x4000, RZ, 0xfc, !PT ;  /* 0x0000400000000812 */ /* 0x000fe400078efcff */
[----:B------:R-:W-:Y:S02]  /*5070*/  ISETP.NE.AND.EX P6, PT, R46, RZ, PT, P6 ;  /* 0x000000ff2e00720c */ /* 0x000fe40003fc5360 */
[----:B------:R-:W-:-:S02]  /*5080*/  ISETP.NE.AND P0, PT, R28, RZ, PT ;  /* 0x000000ff1c00720c */ /* 0x000fc40003f05270 */
[----:B------:R-:W-:Y:S02]  /*5090*/  SEL R24, R25, 0x1, P6 ;  /* 0x0000000119187807 */ /* 0x000fe40003000000 */
[----:B------:R-:W-:Y:S02]  /*50a0*/  PLOP3.LUT P6, PT, P2, P0, P1, 0xfe, 0x0 ;  /* 0x000000000000781c */ /* 0x000fe400017c1f16 */
[----:B------:R-:W-:Y:S02]  /*50b0*/  FSEL R27, R5, R26, P0 ;  /* 0x0000001a051b7208 */ /* 0x000fe40000000000 */
[----:B------:R-:W-:Y:S02]  /*50c0*/  PLOP3.LUT P6, PT, P3, P6, P4, 0xfe, 0x0 ;  /* 0x000000000000781c */ /* 0x000fe40001fcdf46 */
[----:B------:R-:W-:Y:S01]  /*50d0*/  ISETP.NE.AND P4, PT, R29, RZ, PT ;  /* 0x000000ff1d00720c */ /* 0x000fe20003f85270 */
[----:B------:R-:W-:Y:S01]  /*50e0*/  FADD R27, R6, R27 ;  /* 0x0000001b061b7221 */ /* 0x000fe20000000000 */
[----:B------:R-:W-:-:S02]  /*50f0*/  ISETP.NE.AND P3, PT, R30, RZ, PT ;  /* 0x000000ff1e00720c */ /* 0x000fc40003f65270 */
[----:B------:R-:W-:Y:S02]  /*5100*/  P2R R28, PR, RZ, 0x1 ;  /* 0x00000001ff1c7803 */ /* 0x000fe40000000000 */
[----:B------:R-:W-:Y:S02]  /*5110*/  PLOP3.LUT P6, PT, P3, P6, P4, 0xfe, 0x0 ;  /* 0x000000000000781c */ /* 0x000fe40001fcdf46 */
[----:B------:R-:W-:Y:S02]  /*5120*/  ISETP.NE.AND P4, PT, R31, RZ, PT ;  /* 0x000000ff1f00720c */ /* 0x000fe40003f85270 */
[----:B------:R-:W-:Y:S02]  /*5130*/  ISETP.NE.AND P3, PT, R32, RZ, PT ;  /* 0x000000ff2000720c */ /* 0x000fe40003f65270 */
[----:B------:R-:W-:Y:S02]  /*5140*/  FSEL R26, R6, R27, P1 ;  /* 0x0000001b061a7208 */ /* 0x000fe40000800000 */
[----:B------:R-:W-:-:S02]  /*5150*/  PLOP3.LUT P6, PT, P3, P6, P4, 0xfe, 0x0 ;  /* 0x000000000000781c */ /* 0x000fc40001fcdf46 */
[----:B------:R-:W-:Y:S01]  /*5160*/  ISETP.NE.AND P4, PT, R33, RZ, PT ;  /* 0x000000ff2100720c */ /* 0x000fe20003f85270 */
[----:B------:R-:W-:Y:S01]  /*5170*/  FADD R26, R7, R26 ;  /* 0x0000001a071a7221 */ /* 0x000fe20000000000 */
[----:B------:R-:W-:Y:S02]  /*5180*/  ISETP.NE.AND P3, PT, R34, RZ, PT ;  /* 0x000000ff2200720c */ /* 0x000fe40003f65270 */
[----:B------:R-:W-:Y:S02]  /*5190*/  LOP3.LUT P0, RZ, R0, 0x4, RZ, 0xc0, !PT ;  /* 0x0000000400ff7812 */ /* 0x000fe4000780c0ff */
[----:B------:R-:W-:Y:S02]  /*51a0*/  PLOP3.LUT P6, PT, P3, P6, P4, 0xfe, 0x0 ;  /* 0x000000000000781c */ /* 0x000fe40001fcdf46 */
[----:B------:R-:W-:Y:S02]  /*51b0*/  ISETP.NE.AND P4, PT, R35, RZ, PT ;  /* 0x000000ff2300720c */ /* 0x000fe40003f85270 */
[----:B------:R-:W-:-:S02]  /*51c0*/  ISETP.NE.AND P3, PT, R36, RZ, PT ;  /* 0x000000ff2400720c */ /* 0x000fc40003f65270 */
[----:B------:R-:W-:Y:S02]  /*51d0*/  FSEL R27, R7, R26, P2 ;  /* 0x0000001a071b7208 */ /* 0x000fe40001000000 */
[----:B------:R-:W-:Y:S02]  /*51e0*/  PLOP3.LUT P6, PT, P3, P6, P4, 0xfe, 0x0 ;  /* 0x000000000000781c */ /* 0x000fe40001fcdf46 */
[----:B------:R-:W-:Y:S01]  /*51f0*/  ISETP.NE.AND P4, PT, R37, RZ, PT ;  /* 0x000000ff2500720c */ /* 0x000fe20003f85270 */
[----:B--2---:R-:W-:Y:S01]  /*5200*/  FADD R27, R8, R27 ;  /* 0x0000001b081b7221 */ /* 0x004fe20000000000 */
[----:B------:R-:W-:-:S04]  /*5210*/  ISETP.NE.AND P3, PT, R38, RZ, PT ;  /* 0x000000ff2600720c */ /* 0x000fc80003f65270 */
[----:B------:R-:W-:Y:S02]  /*5220*/  PLOP3.LUT P6, PT, P3, P6, P4, 0xfe, 0x0 ;  /* 0x000000000000781c */ /* 0x000fe40001fcdf46 */
[----:B------:R-:W-:Y:S02]  /*5230*/  ISETP.NE.AND P4, PT, R39, RZ, PT ;  /* 0x000000ff2700720c */ /* 0x000fe40003f85270 */
[----:B------:R-:W-:-:S04]  /*5240*/  ISETP.NE.AND P3, PT, R40, RZ, PT ;  /* 0x000000ff2800720c */ /* 0x000fc80003f65270 */
[----:B------:R-:W-:Y:S02]  /*5250*/  PLOP3.LUT P6, PT, P3, P6, P4, 0xfe, 0x0 ;  /* 0x000000000000781c */ /* 0x000fe40001fcdf46 */
[----:B------:R-:W-:Y:S02]  /*5260*/  P2R R29, PR, RZ, 0x8 ;  /* 0x00000008ff1d7803 */ /* 0x000fe40000000000 */
[C---:B------:R-:W-:Y:S02]  /*5270*/  LOP3.LUT P3, RZ, R0.reuse, 0x8, RZ, 0xc0, !PT ;  /* 0x0000000800ff7812 */ /* 0x040fe4000786c0ff */
[----:B------:R-:W-:Y:S02]  /*5280*/  ISETP.NE.AND P4, PT, R41, RZ, PT ;  /* 0x000000ff2900720c */ /* 0x000fe40003f85270 */
[----:B------:R-:W-:Y:S02]  /*5290*/  P2R R39, PR, RZ, 0x8 ;  /* 0x00000008ff277803 */ /* 0x000fe40000000000 */
[----:B------:R-:W-:-:S02]  /*52a0*/  LOP3.LUT P3, RZ, R0, 0x10, RZ, 0xc0, !PT ;  /* 0x0000001000ff7812 */ /* 0x000fc4000786c0ff */
[----:B------:R-:W-:Y:S02]  /*52b0*/  PLOP3.LUT P6, PT, P5, P6, P4, 0xfe, 0x0 ;  /* 0x000000000000781c */ /* 0x000fe40002fcdf46 */
[----:B------:R-:W-:Y:S02]  /*52c0*/  P2R R38, PR, RZ, 0x8 ;  /* 0x00000008ff267803 */ /* 0x000fe40000000000 */
[C---:B------:R-:W-:Y:S02]  /*52d0*/  LOP3.LUT P3, RZ, R0.reuse, 0x20, RZ, 0xc0, !PT ;  /* 0x0000002000ff7812 */ /* 0x040fe4000786c0ff */
[----:B------:R-:W-:Y:S02]  /*52e0*/  SEL R25, RZ, 0x1, !P6 ;  /* 0x00000001ff197807 */ /* 0x000fe40007000000 */
[----:B------:R-:W-:Y:S02]  /*52f0*/  P2R R37, PR, RZ, 0x8 ;  /* 0x00000008ff257803 */ /* 0x000fe40000000000 */
[----:B------:R-:W-:-:S02]  /*5300*/  LOP3.LUT P3, RZ, R0, 0x40, RZ, 0xc0, !PT ;  /* 0x0000004000ff7812 */ /* 0x000fc4000786c0ff */
[C---:B------:R-:W-:Y:S02]  /*5310*/  LOP3.LUT P6, RZ, R0.reuse, 0x2, RZ, 0xc0, !PT ;  /* 0x0000000200ff7812 */ /* 0x040fe400078cc0ff */
[----:B------:R-:W-:Y:S02]  /*5320*/  P2R R36, PR, RZ, 0x8 ;  /* 0x00000008ff247803 */ /* 0x000fe40000000000 */
[----:B------:R-:W-:-:S04]  /*5330*/  LOP3.LUT P3, RZ, R0, 0x80, RZ, 0xc0, !PT ;  /* 0x0000008000ff7812 */ /* 0x000fc8000786c0ff */
        /* <DEDUP_REMOVED lines=23> */
[----:B---3--:R-:W-:-:S05]  /*54b0*/  FADD R27, R12, R27 ;  /* 0x0000001b0c1b7221 */ /* 0x008fca0000000000 */
        /* <DEDUP_REMOVED lines=11> */
[----:B----4-:R-:W-:-:S05]  /*5570*/  FADD R27, R16, R27 ;  /* 0x0000001b101b7221 */ /* 0x010fca0000000000 */
        /* <DEDUP_REMOVED lines=10> */
[----:B------:R-:W-:-:S03]  /*5620*/  ISETP.GE.AND P0, PT, R44, 0x1, PT ;  /* 0x000000012c00780c */ /* 0x000fc60003f06270 */
[----:B------:R-:W-:-:S05]  /*5630*/  FADD R27, R20, R27 ;  /* 0x0000001b141b7221 */ /* 0x000fca0000000000 */
[----:B------:R-:W-:Y:S02]  /*5640*/  FSEL R26, R20, R27, P6 ;  /* 0x0000001b141a7208 */ /* 0x000fe40003000000 */
[----:B------:R-:W-:-:S03]  /*5650*/  LOP3.LUT P6, R25, R24, RZ, R25, 0xfa, !PT ;  /* 0x000000ff18197212 */ /* 0x000fc600078cfa19 */
[----:B------:R-:W-:-:S05]  /*5660*/  FADD R26, R21, R26 ;  /* 0x0000001a151a7221 */ /* 0x000fca0000000000 */
[----:B------:R-:W-:-:S05]  /*5670*/  FSEL R27, R21, R26, P3 ;  /* 0x0000001a151b7208 */ /* 0x000fca0001800000 */
[----:B------:R-:W-:-:S05]  /*5680*/  FADD R27, R22, R27 ;  /* 0x0000001b161b7221 */ /* 0x000fca0000000000 */
[----:B------:R-:W-:-:S05]  /*5690*/  FSEL R26, R22, R27, P4 ;  /* 0x0000001b161a7208 */ /* 0x000fca0002000000 */
[----:B------:R-:W-:-:S05]  /*56a0*/  FADD R26, R23, R26 ;  /* 0x0000001a171a7221 */ /* 0x000fca0000000000 */
[----:B------:R-:W-:-:S05]  /*56b0*/  FSEL R26, R23, R26, P5 ;  /* 0x0000001a171a7208 */ /* 0x000fca0002800000 */
[----:B------:R-:W0:Y:S02]  /*56c0*/  SHFL.UP PT, R27, R26, 0x1, RZ ;  /* 0x042000001a1b7989 */ /* 0x000e2400000e00ff */
[----:B0-----:R-:W-:-:S05]  /*56d0*/  FADD R27, R26, R27 ;  /* 0x0000001b1a1b7221 */ /* 0x001fca0000000000 */
[----:B------:R-:W-:Y:S02]  /*56e0*/  @P0 FSEL R26, R27, R26, !P6 ;  /* 0x0000001a1b1a0208 */ /* 0x000fe40007000000 */
[----:B------:R-:W0:Y:S02]  /*56f0*/  SHFL.UP PT, R27, R25, 0x1, RZ ;  /* 0x04200000191b7989 */ /* 0x000e2400000e00ff */
[----:B0-----:R-:W-:Y:S02]  /*5700*/  SEL R30, R27, RZ, P0 ;  /* 0x000000ff1b1e7207 */ /* 0x001fe40000000000 */
[----:B------:R-:W0:Y:S01]  /*5710*/  SHFL.UP PT, R27, R26, 0x2, RZ ;  /* 0x044000001a1b7989 */ /* 0x000e2200000e00ff */
[----:B------:R-:W-:Y:S02]  /*5720*/  ISETP.GE.AND P0, PT, R44, 0x2, PT ;  /* 0x000000022c00780c */ /* 0x000fe40003f06270 */
[----:B------:R-:W-:Y:S01]  /*5730*/  LOP3.LUT P6, R30, R30, RZ, R25, 0xfa, !PT ;  /* 0x000000ff1e1e7212 */ /* 0x000fe200078cfa19 */
[----:B0-----:R-:W-:-:S10]  /*5740*/  FADD R27, R26, R27 ;  /* 0x0000001b1a1b7221 */ /* 0x001fd40000000000 */
        /* <DEDUP_REMOVED lines=13> */
[----:B0-----:R-:W-:-:S10]  /*5820*/  FADD R25, R26, R25 ;  /* 0x000000191a197221 */ /* 0x001fd40000000000 */
[----:B------:R-:W-:Y:S02]  /*5830*/  @P0 FSEL R26, R25, R26, !P6 ;  /* 0x0000001a191a0208 */ /* 0x000fe40007000000 */
[----:B------:R-:W0:Y:S01]  /*5840*/  SHFL.UP PT, R25, R32, 0x8, RZ ;  /* 0x0500000020197989 */ /* 0x000e2200000e00ff */
[----:B------:R-:W-:Y:S02]  /*5850*/  ISETP.GE.AND P6, PT, R44, 0x8, PT ;  /* 0x000000082c00780c */ /* 0x000fe40003fc6270 */
[----:B------:R-:W-:Y:S01]  /*5860*/  ISETP.NE.AND P0, PT, R28, RZ, PT ;  /* 0x000000ff1c00720c */ /* 0x000fe20003f05270 */
[----:B------:R-:W1:Y:S01]  /*5870*/  SHFL.UP PT, R29, R26, 0x10, RZ ;  /* 0x060000001a1d7989 */ /* 0x000e6200000e00ff */
[----:B0-----:R-:W-:-:S04]  /*5880*/  SEL R25, R25, RZ, P6 ;  /* 0x000000ff19197207 */ /* 0x001fc80003000000 */
[----:B------:R-:W-:Y:S01]  /*5890*/  LOP3.LUT P6, R25, R25, RZ, R32, 0xfa, !PT ;  /* 0x000000ff19197212 */ /* 0x000fe200078cfa20 */
[----:B-1----:R-:W-:-:S04]  /*58a0*/  FADD R29, R26, R29 ;  /* 0x0000001d1a1d7221 */ /* 0x002fc80000000000 */
[----:B------:R-:W0:Y:S01]  /*58b0*/  SHFL.UP PT, R27, R25, 0x10, RZ ;  /* 0x06000000191b7989 */ /* 0x000e2200000e00ff */
[----:B------:R-:W-:Y:S02]  /*58c0*/  FSEL R29, R29, R26, !P6 ;  /* 0x0000001a1d1d7208 */ /* 0x000fe40007000000 */
[----:B------:R-:W-:-:S04]  /*58d0*/  ISETP.GE.AND P6, PT, R44, 0x10, PT ;  /* 0x000000102c00780c */ /* 0x000fc80003fc6270 */
[----:B0-----:R-:W-:Y:S02]  /*58e0*/  SEL R28, R27, RZ, P6 ;  /* 0x000000ff1b1c7207 */ /* 0x001fe40003000000 */
[----:B------:R-:W-:Y:S02]  /*58f0*/  FSEL R27, R26, R29, !P6 ;  /* 0x0000001d1a1b7208 */ /* 0x000fe40007000000 */
[----:B------:R-:W-:Y:S02]  /*5900*/  ISETP.NE.AND P6, PT, R44, 0x1f, PT ;  /* 0x0000001f2c00780c */ /* 0x000fe40003fc5270 */
[----:B------:R-:W-:Y:S02]  /*5910*/  LOP3.LUT R28, R28, R25, RZ, 0xfc, !PT ;  /* 0x000000191c1c7212 */ /* 0x000fe400078efcff */
[----:B------:R-:W0:Y:S04]  /*5920*/  SHFL.UP PT, R27, R27, 0x1, RZ ;  /* 0x042000001b1b7989 */ /* 0x000e2800000e00ff */
[----:B------:R1:W2:Y:S05]  /*5930*/  SHFL.UP PT, R36, R28, 0x1, RZ ;  /* 0x042000001c247989 */ /* 0x0002aa00000e00ff */
[----:B------:R-:W-:-:S05]  /*5940*/  @!P6 LEA R30, R51, UR4, 0x3 ;  /* 0x00000004331eec11 */ /* 0x000fca000f8e18ff */
[----:B------:R1:W-:Y:S01]  /*5950*/  @!P6 STS.64 [R30], R28 ;  /* 0x0000001c1e00e388 */ /* 0x0003e20000000a00 */
[----:B------:R-:W-:Y:S01]  /*5960*/  BAR.SYNC.DEFER_BLOCKING 0x0 ;  /* 0x0000000000007b1d */ /* 0x000fe20000010000 */
[----:B------:R-:W-:-:S13]  /*5970*/  ISETP.GE.U32.AND P6, PT, R3, 0x20, PT ;  /* 0x000000200300780c */ /* 0x000fda0003fc6070 */
[----:B012---:R-:W-:Y:S05]  /*5980*/  @!P6 BRA `(.L_x_857) ;  /* 0x00000000006ce947 */ /* 0x007fea0003800000 */
[----:B------:R-:W0:Y:S01]  /*5990*/  LDS.128 R32, [UR4] ;  /* 0x00000004ff207984 */ /* 0x000e220008000c00 */
[----:B------:R-:W-:Y:S02]  /*59a0*/  P2R R25, PR, RZ, 0x1 ;  /* 0x00000001ff197803 */ /* 0x000fe40000000000 */
[----:B------:R-:W-:Y:S01]  /*59b0*/  ISETP.NE.AND P0, PT, R51, 0x3, PT ;  /* 0x000000033300780c */ /* 0x000fe20003f05270 */
[----:B------:R-:W1:Y:S01]  /*59c0*/  LDS.128 R28, [UR4+0x10] ;  /* 0x00001004ff1c7984 */ /* 0x000e620008000c00 */
[----:B0-----:R-:W-:-:S13]  /*59d0*/  ISETP.NE.AND P6, PT, R34, RZ, PT ;  /* 0x000000ff2200720c */ /* 0x001fda0003fc5270 */
[----:B------:R-:W-:Y:S01]  /*59e0*/  @!P6 FADD R35, R33, R35 ;  /* 0x000000232123e221 */ /* 0x000fe20000000000 */
[----:B-1----:R-:W-:-:S13]  /*59f0*/  ISETP.NE.AND P6, PT, R28, RZ, PT ;  /* 0x000000ff1c00720c */ /* 0x002fda0003fc5270 */
[----:B------:R-:W-:Y:S01]  /*5a00*/  @!P6 FADD R29, R35, R29 ;  /* 0x0000001d231de221 */ /* 0x000fe20000000000 */
[----:B------:R-:W-:-:S13]  /*5a10*/  ISETP.NE.AND P6, PT, R30, RZ, PT ;  /* 0x000000ff1e00720c */ /* 0x000fda0003fc5270 */
[----:B------:R-:W-:Y:S01]  /*5a20*/  @!P6 FADD R31, R31, R29 ;  /* 0x0000001d1f1fe221 */ /* 0x000fe20000000000 */
[----:B------:R-:W-:-:S04]  /*5a30*/  ISETP.NE.AND P6, PT, R51, 0x2, PT ;  /* 0x000000023300780c */ /* 0x000fc80003fc5270 */
[----:B------:R-:W-:Y:S02]  /*5a40*/  @P0 FSEL R29, R35, R33, !P6 ;  /* 0x00000021231d0208 */ /* 0x000fe40007000000 */
[----:B------:R-:W0:Y:S01]  /*5a50*/  LDS.128 R32, [UR4+0x20] ;  /* 0x00002004ff207984 */ /* 0x000e220008000c00 */
[----:B------:R-:W-:Y:S02]  /*5a60*/  ISETP.NE.AND P0, PT, R51, 0x5, PT ;  /* 0x000000053300780c */ /* 0x000fe40003f05270 */
[----:B0-----:R-:W-:-:S13]  /*5a70*/  ISETP.NE.AND P6, PT, R32, RZ, PT ;  /* 0x000000ff2000720c */ /* 0x001fda0003fc5270 */
[----:B------:R-:W-:Y:S01]  /*5a80*/  @!P6 FADD R33, R31, R33 ;  /* 0x000000211f21e221 */ /* 0x000fe20000000000 */
[----:B------:R-:W-:-:S13]  /*5a90*/  ISETP.NE.AND P6, PT, R34, RZ, PT ;  /* 0x000000ff2200720c */ /* 0x000fda0003fc5270 */
[----:B------:R-:W-:Y:S01]  /*5aa0*/  @!P6 FADD R35, R35, R33 ;  /* 0x000000212323e221 */ /* 0x000fe20000000000 */
[----:B------:R-:W-:-:S04]  /*5ab0*/  ISETP.NE.AND P6, PT, R51, 0x4, PT ;  /* 0x000000043300780c */ /* 0x000fc80003fc5270 */
[----:B------:R-:W-:Y:S02]  /*5ac0*/  @P0 FSEL R33, R31, R29, !P6 ;  /* 0x0000001d1f210208 */ /* 0x000fe40007000000 */
[----:B------:R-:W-:Y:S02]  /*5ad0*/  ISETP.NE.AND P6, PT, R51, 0x6, PT ;  /* 0x000000063300780c */ /* 0x000fe40003fc5270 */
[----:B------:R-:W-:Y:S02]  /*5ae0*/  ISETP.NE.AND P0, PT, R25, RZ, PT ;  /* 0x000000ff1900720c */ /* 0x000fe40003f05270 */
[----:B------:R-:W-:Y:S02]  /*5af0*/  FSEL R26, R35, R33, !P6 ;  /* 0x00000021231a7208 */ /* 0x000fe40007000000 */
[----:B------:R-:W-:-:S13]  /*5b00*/  ISETP.NE.AND P6, PT, R36, RZ, PT ;  /* 0x000000ff2400720c */ /* 0x000fda0003fc5270 */
[----:B------:R-:W-:Y:S01]  /*5b10*/  @!P6 FADD R27, R27, R26 ;  /* 0x0000001a1b1be221 */ /* 0x000fe20000000000 */
[----:B------:R-:W-:-:S04]  /*5b20*/  ISETP.NE.AND P6, PT, R44, RZ, PT ;  /* 0x000000ff2c00720c */ /* 0x000fc80003fc5270 */
[----:B------:R-:W-:-:S09]  /*5b30*/  FSEL R27, R26, R27, !P6 ;  /* 0x0000001b1a1b7208 */ /* 0x000fd20007000000 */
.L_x_857:
[----:B------:R-:W-:Y:S05]  /*5b40*/  BSYNC.RECONVERGENT B0 ;  /* 0x0000000000007941 */ /* 0x000fea0003800200 */
.L_x_856:
[----:B------:R-:W-:Y:S01]  /*5b50*/  FADD R27, R4, R27 ;  /* 0x0000001b041b7221 */ /* 0x000fe20000000000 */
[----:B------:R-:W-:Y:S02]  /*5b60*/  ISETP.NE.AND P6, PT, R24, RZ, PT ;  /* 0x000000ff1800720c */ /* 0x000fe40003fc5270 */
[----:B------:R-:W-:Y:S02]  /*5b70*/  P2R R33, PR, RZ, 0x8 ;  /* 0x00000008ff217803 */ /* 0x000fe40000000000 */
[----:B------:R-:W-:Y:S02]  /*5b80*/  FSEL R27, R27, R4, !P6 ;  /* 0x000000041b1b7208 */ /* 0x000fe40007000000 */
[----:B------:R-:W-:Y:S02]  /*5b90*/  ISETP.NE.AND P6, PT, R3, RZ, PT ;  /* 0x000000ff0300720c */ /* 0x000fe40003fc5270 */
[----:B------:R-:W-:Y:S02]  /*5ba0*/  LOP3.LUT P3, RZ, R0, 0x80, RZ, 0xc0, !PT ;  /* 0x0000008000ff7812 */ /* 0x000fe4000786c0ff */
[----:B------:R-:W-:-:S02]  /*5bb0*/  FSEL R4, R4, R27, !P6 ;  /* 0x0000001b04047208 */ /* 0x000fc40007000000 */
[----:B------:R-:W-:Y:S02]  /*5bc0*/  P2R R32, PR, RZ, 0x8 ;  /* 0x00000008ff207803 */ /* 0x000fe40000000000 */
[C---:B------:R-:W-:Y:S01]  /*5bd0*/  LOP3.LUT P3, RZ, R0.reuse, 0x100, RZ, 0xc0, !PT ;  /* 0x0000010000ff7812 */ /* 0x040fe2000786c0ff */
[C---:B------:R-:W-:Y:S01]  /*5be0*/  FADD R24, R5.reuse, R4 ;  /* 0x0000000405187221 */ /* 0x040fe20000000000 */
[----:B------:R-:W-:Y:S02]  /*5bf0*/  P2R R34, PR, RZ, 0x10 ;  /* 0x00000010ff227803 */ /* 0x000fe40000000000 */
[----:B------:R-:W-:Y:S02]  /*5c00*/  P2R R31, PR, RZ, 0x8 ;  /* 0x00000008ff1f7803 */ /* 0x000fe40000000000 */
[----:B------:R-:W-:Y:S02]  /*5c10*/  FSEL R5, R5, R24, P0 ;  /* 0x0000001805057208 */ /* 0x000fe40000000000 */
[----:B------:R-:W-:-:S02]  /*5c20*/  LOP3.LUT P3, RZ, R0, 0x200, RZ, 0xc0, !PT ;  /* 0x0000020000ff7812 */ /* 0x000fc4000786c0ff */
[----:B------:R-:W-:Y:S01]  /*5c30*/  P2R R35, PR, RZ, 0x20 ;  /* 0x00000020ff237803 */ /* 0x000fe20000000000 */
[----:B------:R-:W-:Y:S01]  /*5c40*/  FADD R25, R6, R5 ;  /* 0x0000000506197221 */ /* 0x000fe20000000000 */
[----:B------:R-:W-:Y:S02]  /*5c50*/  P2R R30, PR, RZ, 0x8 ;  /* 0x00000008ff1e7803 */ /* 0x000fe40000000000 */
[----:B------:R-:W-:Y:S02]  /*5c60*/  LOP3.LUT P3, RZ, R0, 0x400, RZ, 0xc0, !PT ;  /* 0x0000040000ff7812 */ /* 0x000fe4000786c0ff */
[----:B------:R-:W-:Y:S02]  /*5c70*/  FSEL R6, R6, R25, P1 ;  /* 0x0000001906067208 */ /* 0x000fe40000800000 */
[----:B------:R-:W-:Y:S02]  /*5c80*/  P2R R29, PR, RZ, 0x8 ;  /* 0x00000008ff1d7803 */ /* 0x000fe40000000000 */
[C---:B------:R-:W-:Y:S01]  /*5c90*/  LOP3.LUT P3, RZ, R0.reuse, 0x800, RZ, 0xc0, !PT ;  /* 0x0000080000ff7812 */ /* 0x040fe2000786c0ff */
[----:B------:R-:W-:Y:S01]  /*5ca0*/  FADD R24, R7, R6 ;  /* 0x0000000607187221 */ /* 0x000fe20000000000 */
[----:B------:R-:W-:-:S02]  /*5cb0*/  LOP3.LUT P4, RZ, R0, 0x40, RZ, 0xc0, !PT ;  /* 0x0000004000ff7812 */ /* 0x000fc4000788c0ff */
[----:B------:R-:W-:Y:S02]  /*5cc0*/  P2R R28, PR, RZ, 0x8 ;  /* 0x00000008ff1c7803 */ /* 0x000fe40000000000 */
[----:B------:R-:W-:Y:S02]  /*5cd0*/  FSEL R7, R7, R24, P2 ;  /* 0x0000001807077208 */ /* 0x000fe40001000000 */
[C---:B------:R-:W-:Y:S02]  /*5ce0*/  LOP3.LUT P3, RZ, R0.reuse, 0x1000, RZ, 0xc0, !PT ;  /* 0x0000100000ff7812 */ /* 0x040fe4000786c0ff */
[----:B------:R-:W-:Y:S01]  /*5cf0*/  LOP3.LUT P5, RZ, R0, 0x20, RZ, 0xc0, !PT ;  /* 0x0000002000ff7812 */ /* 0x000fe200078ac0ff */
[----:B------:R-:W-:Y:S01]  /*5d00*/  FADD R25, R8, R7 ;  /* 0x0000000708197221 */ /* 0x000fe20000000000 */
[----:B------:R-:W-:Y:S02]  /*5d10*/  P2R R26, PR, RZ, 0x8 ;  /* 0x00000008ff1a7803 */ /* 0x000fe40000000000 */
[----:B------:R-:W-:-:S02]  /*5d20*/  LOP3.LUT P3, RZ, R0, 0x2000, RZ, 0xc0, !PT ;  /* 0x0000200000ff7812 */ /* 0x000fc4000786c0ff */
[----:B------:R-:W-:Y:S02]  /*5d30*/  LOP3.LUT P6, RZ, R0, 0x2, RZ, 0xc0, !PT ;  /* 0x0000000200ff7812 */ /* 0x000fe400078cc0ff */
[----:B------:R-:W-:Y:S02]  /*5d40*/  FSEL R8, R8, R25, P3 ;  /* 0x0000001908087208 */ /* 0x000fe40001800000 */
[C---:B------:R-:W-:Y:S02]  /*5d50*/  LOP3.LUT P0, RZ, R0.reuse, 0x4, RZ, 0xc0, !PT ;  /* 0x0000000400ff7812 */ /* 0x040fe4000780c0ff */
[C---:B------:R-:W-:Y:S02]  /*5d60*/  LOP3.LUT P1, RZ, R0.reuse, 0x8, RZ, 0xc0, !PT ;  /* 0x0000000800ff7812 */ /* 0x040fe4000782c0ff */
[----:B------:R-:W-:Y:S01]  /*5d70*/  LOP3.LUT P2, RZ, R0, 0x10, RZ, 0xc0, !PT ;  /* 0x0000001000ff7812 */ /* 0x000fe2000784c0ff */
[----:B------:R-:W-:Y:S01]  /*5d80*/  FADD R0, R9, R8 ;  /* 0x0000000809007221 */ /* 0x000fe20000000000 */
[----:B------:R-:W-:-:S04]  /*5d90*/  ISETP.NE.AND P3, PT, R26, RZ, PT ;  /* 0x000000ff1a00720c */ /* 0x000fc80003f65270 */
        /* <DEDUP_REMOVED lines=36> */
[----:B------:R-:W-:Y:S01]  /*5fe0*/  FSEL R27, R23, R0, P5 ;  /* 0x00000000171b7208 */ /* 0x000fe20002800000 */
[----:B------:R-:W-:Y:S06]  /*5ff0*/  BRA `(.L_x_858) ;  /* 0x0000002400dc7947 */ /* 0x000fec0003800000 */
.L_x_855:
[----:B------:R-:W-:Y:S01]  /*6000*/  ISETP.NE.AND P0, PT, R3, RZ, PT ;  /* 0x000000ff0300720c */ /* 0x000fe20003f05270 */
[----:B0-----:R-:W-:Y:S01]  /*6010*/  IMAD.MOV.U32 R53, RZ, RZ, RZ ;  /* 0x000000ffff357224 */ /* 0x001fe200078e00ff */
[----:B------:R-:W-:-:S11]  /*6020*/  LOP3.LUT R0, R0, 0xfffffffb, RZ, 0xc0, !PT ;  /* 0xfffffffb00007812 */ /* 0x000fd600078ec0ff */
[----:B------:R-:W0:Y:S01]  /*6030*/  @!P0 LDC.64 R56, c[0x0][0x388] ;  /* 0x0000e200ff388b82 */ /* 0x000e220000000a00 */
[C---:B------:R-:W-:Y:S01]  /*6040*/  LEA R48, R3.reuse, UR4, 0x2 ;  /* 0x0000000403307c11 */ /* 0x040fe2000f8e10ff */
[C---:B------:R-:W-:Y:S01]  /*6050*/  IMAD R55, R3.reuse, 0x14, RZ ;  /* 0x0000001403377824 */ /* 0x040fe200078e02ff */
[----:B------:R-:W-:Y:S02]  /*6060*/  ISETP.NE.AND P4, PT, R3, RZ, PT ;  /* 0x000000ff0300720c */ /* 0x000fe40003f85270 */
[----:B------:R-:W-:Y:S01]  /*6070*/  @P0 LOP3.LUT R0, R0, 0x4, RZ, 0xfc, !PT ;  /* 0x0000000400000812 */ /* 0x000fe200078efcff */
[----:B0-----:R-:W-:-:S05]  /*6080*/  @!P0 IMAD.WIDE.U32 R56, R60, 0x4, R56 ;  /* 0x000000043c388825 */ /* 0x001fca00078e0038 */
[----:B------:R0:W5:Y:S01]  /*6090*/  @!P0 LDG.E R53, desc[UR8][R56.64] ;  /* 0x0000000838358981 */ /* 0x000162000c1e1900 */
[----:B------:R-:W-:Y:S01]  /*60a0*/  VIADD R59, R55, 0x1 ;  /* 0x00000001373b7836 */ /* 0x000fe20000000000 */
[----:B------:R-:W-:Y:S02]  /*60b0*/  ISETP.NE.AND P0, PT, R26, R27, PT ;  /* 0x0000001b1a00720c */ /* 0x000fe40003f05270 */
[----:B------:R-:W-:Y:S01]  /*60c0*/  STS [R48+0x3fc], R43 ;  /* 0x0003fc2b30007388 */ /* 0x000fe20000000800 */
[----:B------:R-:W-:Y:S01]  /*60d0*/  BAR.SYNC.DEFER_BLOCKING 0x0 ;  /* 0x0000000000007b1d */ /* 0x000fe20000010000 */
[----:B------:R-:W-:Y:S01]  /*60e0*/  ISETP.NE.AND P3, PT, R27, R28, PT ;  /* 0x0000001c1b00720c */ /* 0x000fe20003f65270 */
[----:B------:R-:W-:Y:S01]  /*60f0*/  VIADD R27, R55, 0x3 ;  /* 0x00000003371b7836 */ /* 0x000fe20000000000 */
[----:B------:R-:W-:Y:S02]  /*6100*/  ISETP.NE.AND P1, PT, R24, R25, PT ;  /* 0x000000191800720c */ /* 0x000fe40003f25270 */
[----:B------:R-:W-:-:S02]  /*6110*/  ISETP.EQ.U32.AND P5, PT, R2, R59, PT ;  /* 0x0000003b0200720c */ /* 0x000fc40003fa2070 */
[----:B------:R-:W-:Y:S01]  /*6120*/  ISETP.NE.AND P2, PT, R25, R26, PT ;  /* 0x0000001a1900720c */ /* 0x000fe20003f45270 */
[----:B------:R-:W-:Y:S01]  /*6130*/  VIADD R25, R55, 0x2 ;  /* 0x0000000237197836 */ /* 0x000fe20000000000 */
[----:B------:R-:W-:Y:S02]  /*6140*/  ISETP.EQ.OR.EX P1, PT, R46, RZ, P1, P5 ;  /* 0x000000ff2e00720c */ /* 0x000fe40000f22750 */
[----:B------:R-:W-:Y:S02]  /*6150*/  ISETP.EQ.U32.AND P5, PT, R2, R27, PT ;  /* 0x0000001b0200720c */ /* 0x000fe40003fa2070 */
[----:B------:R-:W-:Y:S02]  /*6160*/  LOP3.LUT R0, R0, 0xfffeffff, RZ, 0xc0, !PT ;  /* 0xfffeffff00007812 */ /* 0x000fe400078ec0ff */
[----:B------:R-:W-:Y:S02]  /*6170*/  ISETP.EQ.OR.EX P5, PT, R46, RZ, P0, P5 ;  /* 0x000000ff2e00720c */ /* 0x000fe400007a2750 */
[----:B------:R-:W-:-:S11]  /*6180*/  ISETP.NE.AND P0, PT, R28, R29, PT ;  /* 0x0000001d1c00720c */ /* 0x000fd60003f05270 */
[----:B------:R-:W-:Y:S02]  /*6190*/  @P5 LOP3.LUT R0, R0, 0x10000, RZ, 0xfc, !PT ;  /* 0x0001000000005812 */ /* 0x000fe400078efcff */
[----:B------:R-:W-:Y:S02]  /*61a0*/  ISETP.NE.AND P5, PT, R42, R43, PT ;  /* 0x0000002b2a00720c */ /* 0x000fe40003fa5270 */
[----:B------:R-:W-:Y:S01]  /*61b0*/  LOP3.LUT R0, R0, 0xffff7fff, RZ, 0xc0, !PT ;  /* 0xffff7fff00007812 */ /* 0x000fe200078ec0ff */
[----:B-----5:R-:W5:Y:S01]  /*61c0*/  @P4 LDS R53, [R48+0x3f8] ;  /* 0x0003f80030354984 */ /* 0x020f620000000800 */
[----:B------:R-:W-:Y:S01]  /*61d0*/  ISETP.EQ.U32.AND P4, PT, R2, R25, PT ;  /* 0x000000190200720c */ /* 0x000fe20003f82070 */
[----:B------:R-:W-:-:S03]  /*61e0*/  VIADD R25, R55, 0x4 ;  /* 0x0000000437197836 */ /* 0x000fc60000000000 */
[----:B------:R-:W-:Y:S02]  /*61f0*/  ISETP.EQ.OR.EX P2, PT, R46, RZ, P2, P4 ;  /* 0x000000ff2e00720c */ /* 0x000fe40001742740 */
[----:B------:R-:W-:Y:S01]  /*6200*/  ISETP.EQ.U32.AND P4, PT, R2, R25, PT ;  /* 0x000000190200720c */ /* 0x000fe20003f82070 */
[----:B------:R-:W-:-:S03]  /*6210*/  VIADD R25, R55, 0x5 ;  /* 0x0000000537197836 */ /* 0x000fc60000000000 */
[----:B------:R-:W-:Y:S02]  /*6220*/  ISETP.EQ.OR.EX P4, PT, R46, RZ, P3, P4 ;  /* 0x000000ff2e00720c */ /* 0x000fe40001f82740 */
[----:B------:R-:W-:Y:S01]  /*6230*/  ISETP.EQ.U32.AND P3, PT, R2, R25, PT ;  /* 0x000000190200720c */ /* 0x000fe20003f62070 */
[----:B------:R-:W-:-:S10]  /*6240*/  VIADD R25, R55, 0x6 ;  /* 0x0000000637197836 */ /* 0x000fd40000000000 */
[----:B------:R-:W-:Y:S02]  /*6250*/  @P4 LOP3.LUT R0, R0, 0x8000, RZ, 0xfc, !PT ;  /* 0x0000800000004812 */ /* 0x000fe400078efcff */
[----:B------:R-:W-:Y:S02]  /*6260*/  ISETP.EQ.OR.EX P4, PT, R46, RZ, P0, P3 ;  /* 0x000000ff2e00720c */ /* 0x000fe40000782730 */
[----:B------:R-:W-:Y:S02]  /*6270*/  ISETP.NE.AND P0, PT, R29, R30, PT ;  /* 0x0000001e1d00720c */ /* 0x000fe40003f05270 */
[----:B------:R-:W-:Y:S01]  /*6280*/  ISETP.EQ.U32.AND P3, PT, R2, R25, PT ;  /* 0x000000190200720c */ /* 0x000fe20003f62070 */
[----:B------:R-:W-:Y:S01]  /*6290*/  VIADD R25, R55, 0x7 ;  /* 0x0000000737197836 */ /* 0x000fe20000000000 */
[----:B------:R-:W-:Y:S02]  /*62a0*/  LOP3.LUT R0, R0, 0xffffdfff, RZ, 0xc0, !PT ;  /* 0xffffdfff00007812 */ /* 0x000fe400078ec0ff */
[----:B------:R-:W-:-:S02]  /*62b0*/  ISETP.EQ.OR.EX P3, PT, R46, RZ, P0, P3 ;  /* 0x000000ff2e00720c */ /* 0x000fc40000762730 */
[----:B------:R-:W-:-:S03]  /*62c0*/  ISETP.NE.AND P0, PT, R30, R31, PT ;  /* 0x0000001f1e00720c */ /* 0x000fc60003f05270 */
[----:B------:R-:W-:Y:S02]  /*62d0*/  @P4 LOP3.LUT R0, R0, 0x2000, RZ, 0xfc, !PT ;  /* 0x0000200000004812 */ /* 0x000fe400078efcff */
[----:B------:R-:W-:Y:S02]  /*62e0*/  ISETP.NE.AND P4, PT, R41, R42, PT ;  /* 0x0000002a2900720c */ /* 0x000fe40003f85270 */
[----:B------:R-:W-:Y:S02]  /*62f0*/  LOP3.LUT R0, R0, 0xffffefff, RZ, 0xc0, !PT ;  /* 0xffffefff00007812 */ /* 0x000fe400078ec0ff */
[----:B-----5:R-:W-:Y:S01]  /*6300*/  ISETP.NE.AND P6, PT, R53, R24, PT ;  /* 0x000000183500720c */ /* 0x020fe20003fc5270 */
[----:B-1----:R-:W-:Y:S01]  /*6310*/  FADD R24, R4, R5 ;  /* 0x0000000504187221 */ /* 0x002fe20000000000 */
[----:B------:R-:W-:Y:S02]  /*6320*/  @P3 LOP3.LUT R0, R0, 0x1000, RZ, 0xfc, !PT ;  /* 0x0000100000003812 */ /* 0x000fe400078efcff */
[----:B------:R-:W-:Y:S01]  /*6330*/  ISETP.EQ.U32.AND P3, PT, R2, R25, PT ;  /* 0x000000190200720c */ /* 0x000fe20003f62070 */
[----:B------:R-:W-:Y:S01]  /*6340*/  VIADD R25, R55, 0x8 ;  /* 0x0000000837197836 */ /* 0x000fe20000000000 */
[----:B------:R-:W-:-:S02]  /*6350*/  LOP3.LUT R0, R0, 0xfffff7ff, RZ, 0xc0, !PT ;  /* 0xfffff7ff00007812 */ /* 0x000fc400078ec0ff */
[----:B------:R-:W-:Y:S02]  /*6360*/  ISETP.EQ.OR.EX P3, PT, R46, RZ, P0, P3 ;  /* 0x000000ff2e00720c */ /* 0x000fe40000762730 */
[----:B------:R-:W-:-:S11]  /*6370*/  ISETP.NE.AND P0, PT, R31, R32, PT ;  /* 0x000000201f00720c */ /* 0x000fd60003f05270 */
[----:B------:R-:W-:Y:S02]  /*6380*/  @P3 LOP3.LUT R0, R0, 0x800, RZ, 0xfc, !PT ;  /* 0x0000080000003812 */ /* 0x000fe400078efcff */
[----:B------:R-:W-:Y:S01]  /*6390*/  ISETP.EQ.U32.AND P3, PT, R2, R25, PT ;  /* 0x000000190200720c */ /* 0x000fe20003f62070 */
[----:B------:R-:W-:Y:S01]  /*63a0*/  VIADD R25, R55, 0x9 ;  /* 0x0000000937197836 */ /* 0x000fe20000000000 */
[----:B------:R-:W-:Y:S02]  /*63b0*/  LOP3.LUT R0, R0, 0xfffffbff, RZ, 0xc0, !PT ;  /* 0xfffffbff00007812 */ /* 0x000fe400078ec0ff */
        /* <DEDUP_REMOVED lines=52> */
[----:B------:R-:W-:-:S03]  /*6700*/  VIADD R25, R55, 0x12 ;  /* 0x0000001237197836 */ /* 0x000fc60000000000 */
[----:B------:R-:W-:Y:S02]  /*6710*/  ISETP.EQ.OR.EX P3, PT, R46, RZ, P3, P0 ;  /* 0x000000ff2e00720c */ /* 0x000fe40001f62700 */
[----:B------:R-:W-:Y:S01]  /*6720*/  ISETP.EQ.U32.AND P0, PT, R2, R25, PT ;  /* 0x000000190200720c */ /* 0x000fe20003f02070 */
[----:B------:R-:W-:Y:S01]  /*6730*/  VIADD R25, R55, 0x13 ;  /* 0x0000001337197836 */ /* 0x000fe20000000000 */
[----:B------:R-:W-:Y:S02]  /*6740*/  P2R R26, PR, RZ, 0x8 ;  /* 0x00000008ff1a7803 */ /* 0x000fe40000000000 */
[----:B------:R-:W-:Y:S02]  /*6750*/  LOP3.LUT P3, RZ, R0, 0x8, RZ, 0xc0, !PT ;  /* 0x0000000800ff7812 */ /* 0x000fe4000786c0ff */
[----:B------:R-:W-:Y:S02]  /*6760*/  ISETP.EQ.OR.EX P4, PT, R46, RZ, P4, P0 ;  /* 0x000000ff2e00720c */ /* 0x000fe40002782700 */
[----:B------:R-:W-:-:S02]  /*6770*/  P2R R28, PR, RZ, 0x8 ;  /* 0x00000008ff1c7803 */ /* 0x000fc40000000000 */
[----:B------:R-:W-:Y:S02]  /*6780*/  LOP3.LUT P3, RZ, R0, 0x10, RZ, 0xc0, !PT ;  /* 0x0000001000ff7812 */ /* 0x000fe4000786c0ff */
[----:B------:R-:W-:Y:S02]  /*6790*/  ISETP.EQ.U32.AND P0, PT, R2, R25, PT ;  /* 0x000000190200720c */ /* 0x000fe40003f02070 */
[----:B------:R-:W-:Y:S02]  /*67a0*/  P2R R30, PR, RZ, 0x8 ;  /* 0x00000008ff1e7803 */ /* 0x000fe40000000000 */
[----:B------:R-:W-:Y:S02]  /*67b0*/  LOP3.LUT P3, RZ, R0, 0x20, RZ, 0xc0, !PT ;  /* 0x0000002000ff7812 */ /* 0x000fe4000786c0ff */
[----:B------:R-:W-:Y:S02]  /*67c0*/  FSEL R25, R5, R24, P1 ;  /* 0x0000001805197208 */ /* 0x000fe40000800000 */
[----:B------:R-:W-:-:S02]  /*67d0*/  P2R R31, PR, RZ, 0x8 ;  /* 0x00000008ff1f7803 */ /* 0x000fc40000000000 */
[----:B------:R-:W-:Y:S01]  /*67e0*/  LOP3.LUT P3, RZ, R0, 0x80, RZ, 0xc0, !PT ;  /* 0x0000008000ff7812 */ /* 0x000fe2000786c0ff */
[----:B------:R-:W-:Y:S01]  /*67f0*/  FADD R25, R6, R25 ;  /* 0x0000001906197221 */ /* 0x000fe20000000000 */
[----:B------:R-:W-:Y:S02]  /*6800*/  P2R R27, PR, RZ, 0x10 ;  /* 0x00000010ff1b7803 */ /* 0x000fe40000000000 */
[----:B------:R-:W-:Y:S02]  /*6810*/  P2R R32, PR, RZ, 0x8 ;  /* 0x00000008ff207803 */ /* 0x000fe40000000000 */
[----:B------:R-:W-:Y:S02]  /*6820*/  LOP3.LUT P3, RZ, R0, 0x100, RZ, 0xc0, !PT ;  /* 0x0000010000ff7812 */ /* 0x000fe4000786c0ff */
[----:B------:R-:W-:Y:S02]  /*6830*/  FSEL R24, R6, R25, P2 ;  /* 0x0000001906187208 */ /* 0x000fe40001000000 */
[----:B------:R-:W-:-:S02]  /*6840*/  P2R R37, PR, RZ, 0x8 ;  /* 0x00000008ff257803 */ /* 0x000fc40000000000 */
[C---:B------:R-:W-:Y:S01]  /*6850*/  LOP3.LUT P3, RZ, R0.reuse, 0x200, RZ, 0xc0, !PT ;  /* 0x0000020000ff7812 */ /* 0x040fe2000786c0ff */
[----:B------:R-:W-:Y:S01]  /*6860*/  FADD R24, R7, R24 ;  /* 0x0000001807187221 */ /* 0x000fe20000000000 */
[C---:B------:R-:W-:Y:S02]  /*6870*/  LOP3.LUT P4, RZ, R0.reuse, 0x8000, RZ, 0xc0, !PT ;  /* 0x0000800000ff7812 */ /* 0x040fe4000788c0ff */
[----:B------:R-:W-:Y:S02]  /*6880*/  P2R R36, PR, RZ, 0x8 ;  /* 0x00000008ff247803 */ /* 0x000fe40000000000 */
[----:B------:R-:W-:Y:S02]  /*6890*/  LOP3.LUT P3, RZ, R0, 0x800, RZ, 0xc0, !PT ;  /* 0x0000080000ff7812 */ /* 0x000fe4000786c0ff */
[----:B------:R-:W-:Y:S02]  /*68a0*/  ISETP.EQ.OR.EX P5, PT, R46, RZ, P5, P0 ;  /* 0x000000ff2e00720c */ /* 0x000fe40002fa2700 */
[----:B------:R-:W-:-:S02]  /*68b0*/  P2R R35, PR, RZ, 0x8 ;  /* 0x00000008ff237803 */ /* 0x000fc40000000000 */
[C---:B------:R-:W-:Y:S02]  /*68c0*/  LOP3.LUT P3, RZ, R0.reuse, 0x1000, RZ, 0xc0, !PT ;  /* 0x0000100000ff7812 */ /* 0x040fe4000786c0ff */
[----:B------:R-:W-:Y:S02]  /*68d0*/  P2R R29, PR, RZ, 0x20 ;  /* 0x00000020ff1d7803 */ /* 0x000fe40000000000 */
[----:B------:R-:W-:Y:S02]  /*68e0*/  P2R R34, PR, RZ, 0x8 ;  /* 0x00000008ff227803 */ /* 0x000fe40000000000 */
[C---:B------:R-:W-:Y:S02]  /*68f0*/  LOP3.LUT P3, RZ, R0.reuse, 0x2000, RZ, 0xc0, !PT ;  /* 0x0000200000ff7812 */ /* 0x040fe4000786c0ff */
[----:B------:R-:W-:Y:S02]  /*6900*/  LOP3.LUT P5, RZ, R0, 0x400, RZ, 0xc0, !PT ;  /* 0x0000040000ff7812 */ /* 0x000fe400078ac0ff */
[----:B------:R-:W-:-:S02]  /*6910*/  P2R R33, PR, RZ, 0x8 ;  /* 0x00000008ff217803 */ /* 0x000fc40000000000 */
[----:B------:R-:W-:Y:S02]  /*6920*/  LOP3.LUT P3, RZ, R0, 0x10000, RZ, 0xc0, !PT ;  /* 0x0001000000ff7812 */ /* 0x000fe4000786c0ff */
[----:B------:R-:W-:Y:S02]  /*6930*/  ISETP.EQ.U32.AND P0, PT, R2, R55, PT ;  /* 0x000000370200720c */ /* 0x000fe40003f02070 */
[----:B------:R-:W-:Y:S02]  /*6940*/  FSEL R25, R7, R24, P3 ;  /* 0x0000001807197208 */ /* 0x000fe40001800000 */
[----:B------:R-:W-:Y:S02]  /*6950*/  ISETP.NE.AND P3, PT, R33, RZ, PT ;  /* 0x000000ff2100720c */ /* 0x000fe40003f65270 */
[----:B------:R-:W-:Y:S01]  /*6960*/  ISETP.EQ.OR.EX P0, PT, R46, RZ, P6, P0 ;  /* 0x000000ff2e00720c */ /* 0x000fe20003702700 */
[----:B--2---:R-:W-:Y:S01]  /*6970*/  FADD R25, R8, R25 ;  /* 0x0000001908197221 */ /* 0x004fe20000000000 */
[----:B------:R-:W-:-:S02]  /*6980*/  LOP3.LUT P6, RZ, R0, 0x2, RZ, 0xc0, !PT ;  /* 0x0000000200ff7812 */ /* 0x000fc400078cc0ff */
[----:B------:R-:W-:Y:S02]  /*6990*/  LOP3.LUT R0, R0, 0xffffbfff, RZ, 0xc0, !PT ;  /* 0xffffbfff00007812 */ /* 0x000fe400078ec0ff */
[----:B------:R-:W-:Y:S02]  /*69a0*/  FSEL R24, R8, R25, P4 ;  /* 0x0000001908187208 */ /* 0x000fe40002000000 */
[----:B------:R-:W-:Y:S02]  /*69b0*/  P2R R33, PR, RZ, 0x20 ;  /* 0x00000020ff217803 */ /* 0x000fe40000000000 */
[----:B------:R-:W-:Y:S01]  /*69c0*/  P2R R39, PR, RZ, 0x40 ;  /* 0x00000040ff277803 */ /* 0x000fe20000000000 */
[----:B------:R-:W-:Y:S02]  /*69d0*/  FADD R24, R9, R24 ;  /* 0x0000001809187221 */ /* 0x000fe40000000000 */
[----:B------:R-:W-:Y:S02]  /*69e0*/  @P0 LOP3.LUT R0, R0, 0x4000, RZ, 0xfc, !PT ;  /* 0x0000400000000812 */ /* 0x000fe400078efcff */
[----:B------:R-:W-:-:S02]  /*69f0*/  PLOP3.LUT P0, PT, P2, P1, P0, 0xfe, 0x0 ;  /* 0x000000000000781c */ /* 0x000fc40001703f06 */
[----:B------:R-:W-:Y:S02]  /*6a00*/  FSEL R25, R9, R24, P3 ;  /* 0x0000001809197208 */ /* 0x000fe40001800000 */
[----:B------:R-:W-:Y:S02]  /*6a10*/  ISETP.NE.AND P3, PT, R34, RZ, PT ;  /* 0x000000ff2200720c */ /* 0x000fe40003f65270 */
[----:B------:R-:W-:Y:S01]  /*6a20*/  P2R R34, PR, RZ, 0x2 ;  /* 0x00000002ff227803 */ /* 0x000fe20000000000 */
[----:B------:R-:W-:Y:S01]  /*6a30*/  FADD R25, R10, R25 ;  /* 0x000000190a197221 */ /* 0x000fe20000000000 */
[----:B------:R-:W-:-:S04]  /*6a40*/  LOP3.LUT P1, RZ, R0, 0x8, RZ, 0xc0, !PT ;  /* 0x0000000800ff7812 */ /* 0x000fc8000782c0ff */
[----:B------:R-:W-:Y:S02]  /*6a50*/  FSEL R24, R10, R25, P3 ;  /* 0x000000190a187208 */ /* 0x000fe40001800000 */
[----:B------:R-:W-:-:S03]  /*6a60*/  ISETP.NE.AND P3, PT, R35, RZ, PT ;  /* 0x000000ff2300720c */ /* 0x000fc60003f65270 */
[----:B------:R-:W-:-:S05]  /*6a70*/  FADD R24, R11, R24 ;  /* 0x000000180b187221 */ /* 0x000fca0000000000 */
[----:B------:R-:W-:Y:S02]  /*6a80*/  FSEL R25, R11, R24, P3 ;  /* 0x000000180b197208 */ /* 0x000fe40001800000 */
[----:B------:R-:W-:-:S03]  /*6a90*/  ISETP.NE.AND P3, PT, R36, RZ, PT ;  /* 0x000000ff2400720c */ /* 0x000fc60003f65270 */
[----:B---3--:R-:W-:-:S05]  /*6aa0*/  FADD R25, R12, R25 ;  /* 0x000000190c197221 */ /* 0x008fca0000000000 */
[----:B------:R-:W-:Y:S02]  /*6ab0*/  FSEL R24, R12, R25, P5 ;  /* 0x000000190c187208 */ /* 0x000fe40002800000 */
[----:B------:R-:W-:-:S03]  /*6ac0*/  LOP3.LUT P5, RZ, R0, 0x40, RZ, 0xc0, !PT ;  /* 0x0000004000ff7812 */ /* 0x000fc600078ac0ff */
        /* <DEDUP_REMOVED lines=11> */
[----:B------:R-:W-:-:S03]  /*6b80*/  LOP3.LUT P5, RZ, R0, 0x1000, RZ, 0xc0, !PT ;  /* 0x0000100000ff7812 */ /* 0x000fc600078ac0ff */
[C---:B------:R-:W-:Y:S01]  /*6b90*/  FADD R24, R17.reuse, R24 ;  /* 0x0000001811187221 */ /* 0x040fe20000000000 */
[----:B------:R-:W-:Y:S02]  /*6ba0*/  P2R R31, PR, RZ, 0x20 ;  /* 0x00000020ff1f7803 */ /* 0x000fe40000000000 */
[----:B------:R-:W-:Y:S02]  /*6bb0*/  LOP3.LUT P5, RZ, R0, 0x10000, RZ, 0xc0, !PT ;  /* 0x0001000000ff7812 */ /* 0x000fe400078ac0ff */
[----:B------:R-:W-:Y:S02]  /*6bc0*/  FSEL R25, R17, R24, P3 ;  /* 0x0000001811197208 */ /* 0x000fe40001800000 */
[----:B------:R-:W-:Y:S02]  /*6bd0*/  ISETP.NE.AND P3, PT, R30, RZ, PT ;  /* 0x000000ff1e00720c */ /* 0x000fe40003f65270 */
[----:B------:R-:W-:Y:S01]  /*6be0*/  PLOP3.LUT P0, PT, P4, P5, P0, 0xfe, 0x0 ;  /* 0x000000000000781c */ /* 0x000fe2000270bf06 */
[----:B------:R-:W-:Y:S01]  /*6bf0*/  FADD R25, R18, R25 ;  /* 0x0000001912197221 */ /* 0x000fe20000000000 */
[----:B------:R-:W-:-:S02]  /*6c00*/  ISETP.NE.AND P5, PT, R31, RZ, PT ;  /* 0x000000ff1f00720c */ /* 0x000fc40003fa5270 */
[----:B------:R-:W-:Y:S02]  /*6c10*/  ISETP.NE.AND P4, PT, R27, RZ, PT ;  /* 0x000000ff1b00720c */ /* 0x000fe40003f85270 */
[----:B------:R-:W-:Y:S02]  /*6c20*/  FSEL R24, R18, R25, P3 ;  /* 0x0000001912187208 */ /* 0x000fe40001800000 */
[----:B------:R-:W-:-:S03]  /*6c30*/  ISETP.NE.AND P3, PT, R28, RZ, PT ;  /* 0x000000ff1c00720c */ /* 0x000fc60003f65270 */
[----:B------:R-:W-:-:S05]  /*6c40*/  FADD R24, R19, R24 ;  /* 0x0000001813187221 */ /* 0x000fca0000000000 */
[----:B------:R-:W-:Y:S02]  /*6c50*/  FSEL R25, R19, R24, P3 ;  /* 0x0000001813197208 */ /* 0x000fe40001800000 */
[----:B------:R-:W-:-:S03]  /*6c60*/  ISETP.NE.AND P3, PT, R26, RZ, PT ;  /* 0x000000ff1a00720c */ /* 0x000fc60003f65270 */
[----:B------:R-:W-:Y:S01]  /*6c70*/  FADD R25, R20, R25 ;  /* 0x0000001914197221 */ /* 0x000fe20000000000 */
[----:B------:R-:W-:-:S04]  /*6c80*/  P2R R38, PR, RZ, 0x8 ;  /* 0x00000008ff267803 */ /* 0x000fc80000000000 */
[----:B------:R-:W-:Y:S02]  /*6c90*/  FSEL R24, R20, R25, P6 ;  /* 0x0000001914187208 */ /* 0x000fe40003000000 */
[----:B------:R-:W-:-:S03]  /*6ca0*/  LOP3.LUT P6, RZ, R0, 0x10, RZ, 0xc0, !PT ;  /* 0x0000001000ff7812 */ /* 0x000fc600078cc0ff */
[C---:B------:R-:W-:Y:S01]  /*6cb0*/  FADD R24, R21.reuse, R24 ;  /* 0x0000001815187221 */ /* 0x040fe20000000000 */
[----:B------:R-:W-:Y:S02]  /*6cc0*/  P2R R37, PR, RZ, 0x40 ;  /* 0x00000040ff257803 */ /* 0x000fe40000000000 */
[C---:B------:R-:W-:Y:S02]  /*6cd0*/  LOP3.LUT P6, RZ, R0.reuse, 0x40, RZ, 0xc0, !PT ;  /* 0x0000004000ff7812 */ /* 0x040fe400078cc0ff */
[----:B------:R-:W-:Y:S02]  /*6ce0*/  FSEL R25, R21, R24, P3 ;  /* 0x0000001815197208 */ /* 0x000fe40001800000 */
[----:B------:R-:W-:Y:S02]  /*6cf0*/  P2R R35, PR, RZ, 0x40 ;  /* 0x00000040ff237803 */ /* 0x000fe40000000000 */
[----:B------:R-:W-:Y:S01]  /*6d00*/  LOP3.LUT P6, RZ, R0, 0x100, RZ, 0xc0, !PT ;  /* 0x0000010000ff7812 */ /* 0x000fe200078cc0ff */
[----:B------:R-:W-:Y:S01]  /*6d10*/  FADD R25, R22, R25 ;  /* 0x0000001916197221 */ /* 0x000fe20000000000 */
[----:B------:R-:W-:-:S02]  /*6d20*/  LOP3.LUT P3, RZ, R0, 0x20, RZ, 0xc0, !PT ;  /* 0x0000002000ff7812 */ /* 0x000fc4000786c0ff */
[----:B------:R-:W-:Y:S02]  /*6d30*/  P2R R28, PR, RZ, 0x40 ;  /* 0x00000040ff1c7803 */ /* 0x000fe40000000000 */
[----:B------:R-:W-:Y:S02]  /*6d40*/  LOP3.LUT P6, RZ, R0, 0x800, RZ, 0xc0, !PT ;  /* 0x0000080000ff7812 */ /* 0x000fe400078cc0ff */
[----:B------:R-:W-:Y:S02]  /*6d50*/  FSEL R24, R22, R25, P4 ;  /* 0x0000001916187208 */ /* 0x000fe40002000000 */
[----:B------:R-:W-:Y:S02]  /*6d60*/  P2R R26, PR, RZ, 0x40 ;  /* 0x00000040ff1a7803 */ /* 0x000fe40000000000 */
[----:B------:R-:W-:Y:S01]  /*6d70*/  LOP3.LUT P6, RZ, R0, 0x2000, RZ, 0xc0, !PT ;  /* 0x0000200000ff7812 */ /* 0x000fe200078cc0ff */
[----:B------:R-:W-:Y:S01]  /*6d80*/  FADD R24, R23, R24 ;  /* 0x0000001817187221 */ /* 0x000fe20000000000 */
[----:B------:R-:W-:-:S02]  /*6d90*/  P2R R36, PR, RZ, 0x8 ;  /* 0x00000008ff247803 */ /* 0x000fc40000000000 */
[----:B------:R-:W-:Y:S02]  /*6da0*/  PLOP3.LUT P0, PT, P5, P6, P0, 0xfe, 0x0 ;  /* 0x000000000000781c */ /* 0x000fe40002f0df06 */
[----:B------:R-:W-:Y:S02]  /*6db0*/  ISETP.NE.AND P6, PT, R26, RZ, PT ;  /* 0x000000ff1a00720c */ /* 0x000fe40003fc5270 */
[----:B------:R-:W-:Y:S02]  /*6dc0*/  ISETP.NE.AND P5, PT, R33, RZ, PT ;  /* 0x000000ff2100720c */ /* 0x000fe40003fa5270 */
[----:B------:R-:W-:Y:S02]  /*6dd0*/  LOP3.LUT P3, RZ, R0, 0x80, RZ, 0xc0, !PT ;  /* 0x0000008000ff7812 */ /* 0x000fe4000786c0ff */
[----:B------:R-:W-:Y:S02]  /*6de0*/  PLOP3.LUT P0, PT, P5, P6, P0, 0xfe, 0x0 ;  /* 0x000000000000781c */ /* 0x000fe40002f0df06 */
[----:B------:R-:W-:-:S02]  /*6df0*/  ISETP.NE.AND P5, PT, R29, RZ, PT ;  /* 0x000000ff1d00720c */ /* 0x000fc40003fa5270 */
[----:B------:R-:W-:Y:S02]  /*6e00*/  P2R R32, PR, RZ, 0x8 ;  /* 0x00000008ff207803 */ /* 0x000fe40000000000 */
[----:B------:R-:W-:Y:S02]  /*6e10*/  LOP3.LUT P3, RZ, R0, 0x200, RZ, 0xc0, !PT ;  /* 0x0000020000ff7812 */ /* 0x000fe4000786c0ff */
[----:B------:R-:W-:Y:S02]  /*6e20*/  ISETP.NE.AND P6, PT, R28, RZ, PT ;  /* 0x000000ff1c00720c */ /* 0x000fe40003fc5270 */
[----:B------:R-:W-:Y:S02]  /*6e30*/  FSEL R30, R23, R24, P5 ;  /* 0x00000018171e7208 */ /* 0x000fe40002800000 */
[----:B------:R-:W-:Y:S02]  /*6e40*/  PLOP3.LUT P0, PT, P6, P3, P0, 0xfe, 0x0 ;  /* 0x000000000000781c */ /* 0x000fe40003707f06 */
[----:B------:R-:W-:Y:S01]  /*6e50*/  ISETP.NE.AND P3, PT, R32, RZ, PT ;  /* 0x000000ff2000720c */ /* 0x000fe20003f65270 */
[----:B------:R-:W1:Y:S01]  /*6e60*/  SHFL.UP PT, R25, R30, 0x1, RZ ;  /* 0x042000001e197989 */ /* 0x000e6200000e00ff */
[----:B------:R-:W-:-:S04]  /*6e70*/  ISETP.NE.AND P6, PT, R35, RZ, PT ;  /* 0x000000ff2300720c */ /* 0x000fc80003fc5270 */
[----:B------:R-:W-:Y:S02]  /*6e80*/  PLOP3.LUT P0, PT, P6, P3, P0, 0xfe, 0x0 ;  /* 0x000000000000781c */ /* 0x000fe40003707f06 */
[----:B------:R-:W-:Y:S02]  /*6e90*/  ISETP.NE.AND P3, PT, R36, RZ, PT ;  /* 0x000000ff2400720c */ /* 0x000fe40003f65270 */
[----:B------:R-:W-:-:S04]  /*6ea0*/  ISETP.NE.AND P6, PT, R37, RZ, PT ;  /* 0x000000ff2500720c */ /* 0x000fc80003fc5270 */
[----:B------:R-:W-:Y:S02]  /*6eb0*/  PLOP3.LUT P0, PT, P6, P3, P0, 0xfe, 0x0 ;  /* 0x000000000000781c */ /* 0x000fe40003707f06 */
[----:B------:R-:W-:Y:S02]  /*6ec0*/  ISETP.NE.AND P6, PT, R39, RZ, PT ;  /* 0x000000ff2700720c */ /* 0x000fe40003fc5270 */
[----:B------:R-:W-:Y:S02]  /*6ed0*/  ISETP.NE.AND P3, PT, R38, RZ, PT ;  /* 0x000000ff2600720c */ /* 0x000fe40003f65270 */
[----:B------:R-:W-:Y:S02]  /*6ee0*/  PLOP3.LUT P0, PT, P6, P1, P0, 0xfe, 0x0 ;  /* 0x000000000000781c */ /* 0x000fe40003703f06 */
[----:B------:R-:W-:Y:S02]  /*6ef0*/  ISETP.GE.AND P6, PT, R44, 0x1, PT ;  /* 0x000000012c00780c */ /* 0x000fe40003fc6270 */
[----:B------:R-:W-:Y:S01]  /*6f00*/  PLOP3.LUT P0, PT, P4, P3, P0, 0xfe, 0x0 ;  /* 0x000000000000781c */ /* 0x000fe20002707f06 */
[----:B-1----:R-:W-:Y:S01]  /*6f10*/  FADD R25, R30, R25 ;  /* 0x000000191e197221 */ /* 0x002fe20000000000 */
[----:B------:R-:W-:-:S02]  /*6f20*/  ISETP.GE.U32.AND P1, PT, R3, 0x20, PT ;  /* 0x000000200300780c */ /* 0x000fc40003f26070 */
[----:B------:R-:W-:-:S04]  /*6f30*/  PLOP3.LUT P0, PT, P5, P0, PT, 0xf8, 0x8f ;  /* 0x00000000008f781c */ /* 0x000fc80002f01f70 */
[----:B------:R-:W-:-:S03]  /*6f40*/  SEL R24, RZ, 0x1, !P0 ;  /* 0x00000001ff187807 */ /* 0x000fc60004000000 */
[----:B------:R-:W-:Y:S02]  /*6f50*/  @P6 FSEL R30, R30, R25, P0 ;  /* 0x000000191e1e6208 */ /* 0x000fe40000000000 */
[----:B------:R-:W1:Y:S01]  /*6f60*/  SHFL.UP PT, R25, R24, 0x1, RZ ;  /* 0x0420000018197989 */ /* 0x000e6200000e00ff */
[----:B------:R-:W-:-:S03]  /*6f70*/  ISETP.GE.AND P0, PT, R44, 0x2, PT ;  /* 0x000000022c00780c */ /* 0x000fc60003f06270 */
[----:B------:R-:W2:Y:S01]  /*6f80*/  SHFL.UP PT, R26, R30, 0x2, RZ ;  /* 0x044000001e1a7989 */ /* 0x000ea200000e00ff */
[----:B-1----:R-:W-:Y:S01]  /*6f90*/  SEL R25, R25, RZ, P6 ;  /* 0x000000ff19197207 */ /* 0x002fe20003000000 */
[----:B--2---:R-:W-:-:S03]  /*6fa0*/  FADD R26, R30, R26 ;  /* 0x0000001a1e1a7221 */ /* 0x004fc60000000000 */
[----:B------:R-:W-:-:S05]  /*6fb0*/  LOP3.LUT P6, R25, R25, RZ, R24, 0xfa, !PT ;  /* 0x000000ff19197212 */ /* 0x000fca00078cfa18 */
[----:B------:R-:W-:Y:S02]  /*6fc0*/  @P0 FSEL R30, R26, R30, !P6 ;  /* 0x0000001e1a1e0208 */ /* 0x000fe40007000000 */
[----:B------:R-:W1:Y:S04]  /*6fd0*/  SHFL.UP PT, R26, R25, 0x2, RZ ;  /* 0x04400000191a7989 */ /* 0x000e6800000e00ff */
[----:B------:R-:W2:Y:S01]  /*6fe0*/  SHFL.UP PT, R27, R30, 0x4, RZ ;  /* 0x048000001e1b7989 */ /* 0x000ea200000e00ff */
[----:B-1----:R-:W-:Y:S02]  /*6ff0*/  SEL R26, R26, RZ, P0 ;  /* 0x000000ff1a1a7207 */ /* 0x002fe40000000000 */
[----:B------:R-:W-:Y:S02]  /*7000*/  ISETP.GE.AND P0, PT, R44, 0x4, PT ;  /* 0x000000042c00780c */ /* 0x000fe40003f06270 */
[----:B------:R-:W-:Y:S01]  /*7010*/  LOP3.LUT P6, R26, R26, RZ, R25, 0xfa, !PT ;  /* 0x000000ff1a1a7212 */ /* 0x000fe200078cfa19 */
[----:B--2---:R-:W-:-:S04]  /*7020*/  FADD R27, R30, R27 ;  /* 0x0000001b1e1b7221 */ /* 0x004fc80000000000 */
[----:B------:R-:W1:Y:S06]  /*7030*/  SHFL.UP PT, R24, R26, 0x4, RZ ;  /* 0x048000001a187989 */ /* 0x000e6c00000e00ff */
[----:B------:R-:W-:Y:S02]  /*7040*/  @P0 FSEL R30, R27, R30, !P6 ;  /* 0x0000001e1b1e0208 */ /* 0x000fe40007000000 */
[----:B-1----:R-:W-:-:S03]  /*7050*/  SEL R27, R24, RZ, P0 ;  /* 0x000000ff181b7207 */ /* 0x002fc60000000000 */
[----:B------:R-:W1:Y:S01]  /*7060*/  SHFL.UP PT, R24, R30, 0x8, RZ ;  /* 0x050000001e187989 */ /* 0x000e6200000e00ff */
[----:B------:R-:W-:Y:S02]  /*7070*/  ISETP.GE.AND P0, PT, R44, 0x8, PT ;  /* 0x000000082c00780c */ /* 0x000fe40003f06270 */
[----:B------:R-:W-:Y:S01]  /*7080*/  LOP3.LUT P6, R27, R27, RZ, R26, 0xfa, !PT ;  /* 0x000000ff1b1b7212 */ /* 0x000fe200078cfa1a */
[----:B-1----:R-:W-:-:S10]  /*7090*/  FADD R24, R30, R24 ;  /* 0x000000181e187221 */ /* 0x002fd40000000000 */
[----:B------:R-:W-:Y:S02]  /*70a0*/  @P0 FSEL R30, R24, R30, !P6 ;  /* 0x0000001e181e0208 */ /* 0x000fe40007000000 */
[----:B------:R-:W1:Y:S01]  /*70b0*/  SHFL.UP PT, R24, R27, 0x8, RZ ;  /* 0x050000001b187989 */ /* 0x000e6200000e00ff */
[----:B------:R-:W-:-:S03]  /*70c0*/  ISETP.NE.AND P6, PT, R44, 0x1f, PT ;  /* 0x0000001f2c00780c */ /* 0x000fc60003fc5270 */
[----:B------:R-:W2:Y:S10]  /*70d0*/  SHFL.UP PT, R25, R30, 0x10, RZ ;  /* 0x060000001e197989 */ /* 0x000eb400000e00ff */
[----:B------:R-:W-:-:S02]  /*70e0*/  @!P6 LEA R37, R51, UR4, 0x3 ;  /* 0x000000043325ec11 */ /* 0x000fc4000f8e18ff */
[----:B-1----:R-:W-:-:S04]  /*70f0*/  SEL R24, R24, RZ, P0 ;  /* 0x000000ff18187207 */ /* 0x002fc80000000000 */
[----:B------:R-:W-:Y:S01]  /*7100*/  LOP3.LUT P0, R28, R24, RZ, R27, 0xfa, !PT ;  /* 0x000000ff181c7212 */ /* 0x000fe2000780fa1b */
[----:B--2---:R-:W-:-:S04]  /*7110*/  FADD R25, R30, R25 ;  /* 0x000000191e197221 */ /* 0x004fc80000000000 */
[----:B------:R-:W1:Y:S01]  /*7120*/  SHFL.UP PT, R24, R28, 0x10, RZ ;  /* 0x060000001c187989 */ /* 0x000e6200000e00ff */
[----:B------:R-:W-:Y:S02]  /*7130*/  FSEL R33, R25, R30, !P0 ;  /* 0x0000001e19217208 */ /* 0x000fe40004000000 */
[----:B------:R-:W-:-:S04]  /*7140*/  ISETP.GE.AND P0, PT, R44, 0x10, PT ;  /* 0x000000102c00780c */ /* 0x000fc80003f06270 */
[----:B------:R-:W-:Y:S02]  /*7150*/  FSEL R35, R30, R33, !P0 ;  /* 0x000000211e237208 */ /* 0x000fe40004000000 */
[----:B-1----:R-:W-:-:S04]  /*7160*/  SEL R25, R24, RZ, P0 ;  /* 0x000000ff18197207 */ /* 0x002fc80000000000 */
[----:B------:R-:W-:-:S05]  /*7170*/  LOP3.LUT R32, R25, R28, RZ, 0xfc, !PT ;  /* 0x0000001c19207212 */ /* 0x000fca00078efcff */
[----:B------:R-:W-:Y:S01]  /*7180*/  @!P6 STS.64 [R37], R32 ;  /* 0x000000202500e388 */ /* 0x000fe20000000a00 */
[----:B------:R-:W-:Y:S06]  /*7190*/  BAR.SYNC.DEFER_BLOCKING 0x0 ;  /* 0x0000000000007b1d */ /* 0x000fec0000010000 */
[----:B------:R-:W1:Y:S04]  /*71a0*/  SHFL.UP PT, R32, R32, 0x1, RZ ;  /* 0x0420000020207989 */ /* 0x000e6800000e00ff */
[----:B------:R-:W2:Y:S04]  /*71b0*/  LDS.128 R24, [UR4] ;  /* 0x00000004ff187984 */ /* 0x000ea80008000c00 */
[----:B------:R-:W3:Y:S01]  /*71c0*/  LDS.128 R28, [UR4+0x10] ;  /* 0x00001004ff1c7984 */ /* 0x000ee20008000c00 */
[----:B-1----:R-:W-:-:S02]  /*71d0*/  @P1 ISETP.NE.AND P6, PT, R32, RZ, PT ;  /* 0x000000ff2000120c */ /* 0x002fc40003fc5270 */
[----:B--2---:R-:W-:Y:S02]  /*71e0*/  ISETP.NE.AND P0, PT, R26, RZ, PT ;  /* 0x000000ff1a00720c */ /* 0x004fe40003f05270 */
[----:B---3--:R-:W-:-:S11]  /*71f0*/  LOP3.LUT R33, R28, R26, R24, 0xfe, !PT ;  /* 0x0000001a1c217212 */ /* 0x008fd600078efe18 */
[----:B------:R-:W-:Y:S01]  /*7200*/  @!P0 FADD R27, R25, R27 ;  /* 0x0000001b191b8221 */ /* 0x000fe20000000000 */
[----:B------:R-:W-:-:S04]  /*7210*/  ISETP.NE.AND P0, PT, R51, 0x2, PT ;  /* 0x000000023300780c */ /* 0x000fc80003f05270 */
[----:B------:R-:W-:Y:S02]  /*7220*/  FSEL R36, R27, R25, !P0 ;  /* 0x000000191b247208 */ /* 0x000fe40004000000 */
[----:B------:R-:W-:Y:S02]  /*7230*/  ISETP.NE.AND P0, PT, R28, RZ, PT ;  /* 0x000000ff1c00720c */ /* 0x000fe40003f05270 */
[----:B------:R-:W-:-:S11]  /*7240*/  LOP3.LUT R25, R26, R24, RZ, 0xfc, !PT ;  /* 0x000000181a197212 */ /* 0x000fd600078efcff */
[----:B------:R-:W-:Y:S01]  /*7250*/  @!P0 FADD R29, R27, R29 ;  /* 0x0000001d1b1d8221 */ /* 0x000fe20000000000 */
[----:B------:R-:W-:-:S04]  /*7260*/  ISETP.NE.AND P0, PT, R51, 0x2, PT ;  /* 0x000000023300780c */ /* 0x000fc80003f05270 */
[----:B------:R-:W-:Y:S02]  /*7270*/  SEL R38, R25, R24, !P0 ;  /* 0x0000001819267207 */ /* 0x000fe40004000000 */
[C---:B------:R-:W-:Y:S02]  /*7280*/  ISETP.NE.AND P0, PT, R30.reuse, RZ, PT ;  /* 0x000000ff1e00720c */ /* 0x040fe40003f05270 */
[----:B------:R-:W-:-:S11]  /*7290*/  LOP3.LUT R25, R30, R33, RZ, 0xfc, !PT ;  /* 0x000000211e197212 */ /* 0x000fd600078efcff */
[----:B------:R-:W-:Y:S01]  /*72a0*/  @!P0 FADD R31, R31, R29 ;  /* 0x0000001d1f1f8221 */ /* 0x000fe20000000000 */
[----:B------:R-:W-:-:S04]  /*72b0*/  ISETP.NE.AND P0, PT, R51, 0x3, PT ;  /* 0x000000033300780c */ /* 0x000fc80003f05270 */
[----:B------:R-:W-:Y:S02]  /*72c0*/  FSEL R36, R29, R36, !P0 ;  /* 0x000000241d247208 */ /* 0x000fe40004000000 */
[----:B------:R-:W-:Y:S02]  /*72d0*/  SEL R24, R33, R38, !P0 ;  /* 0x0000002621187207 */ /* 0x000fe40004000000 */
[----:B------:R-:W-:-:S04]  /*72e0*/  ISETP.NE.AND P0, PT, R51, 0x4, PT ;  /* 0x000000043300780c */ /* 0x000fc80003f05270 */
[----:B------:R-:W-:Y:S02]  /*72f0*/  SEL R28, R25, R24, !P0 ;  /* 0x00000018191c7207 */ /* 0x000fe40004000000 */
[----:B------:R-:W1:Y:S01]  /*7300*/  LDS.128 R24, [UR4+0x20] ;  /* 0x00002004ff187984 */ /* 0x000e620008000c00 */
[C---:B------:R-:W-:Y:S02]  /*7310*/  FSEL R36, R31.reuse, R36, !P0 ;  /* 0x000000241f247208 */ /* 0x040fe40004000000 */
[C---:B-1----:R-:W-:Y:S02]  /*7320*/  ISETP.NE.AND P0, PT, R24.reuse, RZ, PT ;  /* 0x000000ff1800720c */ /* 0x042fe40003f05270 */
[----:B------:R-:W-:Y:S02]  /*7330*/  LOP3.LUT R29, R24, R30, R33, 0xfe, !PT ;  /* 0x0000001e181d7212 */ /* 0x000fe400078efe21 */
[----:B------:R-:W1:Y:S09]  /*7340*/  SHFL.UP PT, R33, R35, 0x1, RZ ;  /* 0x0420000023217989 */ /* 0x000e7200000e00ff */
[----:B------:R-:W-:Y:S01]  /*7350*/  @!P0 FADD R25, R31, R25 ;  /* 0x000000191f198221 */ /* 0x000fe20000000000 */
[----:B------:R-:W-:Y:S01]  /*7360*/  PLOP3.LUT P0, PT, PT, PT, PT, 0x80, 0x8 ;  /* 0x000000000008781c */ /* 0x000fe20003f0f070 */
[----:B------:R-:W2:Y:S01]  /*7370*/  LDS.64 R30, [UR4+0x30] ;  /* 0x00003004ff1e7984 */ /* 0x000ea20008000a00 */
[----:B------:R-:W-:-:S02]  /*7380*/  @P1 PLOP3.LUT P0, PT, P6, PT, PT, 0x80, 0x8 ;  /* 0x000000000008181c */ /* 0x000fc4000370f070 */
[----:B------:R-:W-:Y:S02]  /*7390*/  ISETP.NE.AND P6, PT, R26, RZ, PT ;  /* 0x000000ff1a00720c */ /* 0x000fe40003fc5270 */
[----:B------:R-:W-:-:S11]  /*73a0*/  ISETP.NE.AND P1, PT, R34, RZ, PT ;  /* 0x000000ff2200720c */ /* 0x000fd60003f25270 */
[----:B------:R-:W-:Y:S01]  /*73b0*/  @!P6 FADD R27, R27, R25 ;  /* 0x000000191b1be221 */ /* 0x000fe20000000000 */
[----:B------:R-:W-:-:S04]  /*73c0*/  ISETP.NE.AND P6, PT, R51, 0x5, PT ;  /* 0x000000053300780c */ /* 0x000fc80003fc5270 */
[----:B------:R-:W-:Y:S02]  /*73d0*/  FSEL R36, R25, R36, !P6 ;  /* 0x0000002419247208 */ /* 0x000fe40007000000 */
[----:B------:R-:W-:Y:S02]  /*73e0*/  SEL R28, R29, R28, !P6 ;  /* 0x0000001c1d1c7207 */ /* 0x000fe40007000000 */
[----:B------:R-:W-:Y:S02]  /*73f0*/  LOP3.LUT R25, R26, R29, RZ, 0xfc, !PT ;  /* 0x0000001d1a197212 */ /* 0x000fe400078efcff */
[----:B------:R-:W-:-:S04]  /*7400*/  ISETP.NE.AND P6, PT, R51, 0x6, PT ;  /* 0x000000063300780c */ /* 0x000fc80003fc5270 */
[----:B------:R-:W-:Y:S02]  /*7410*/  SEL R25, R25, R28, !P6 ;  /* 0x0000001c19197207 */ /* 0x000fe40007000000 */
[----:B------:R-:W-:Y:S02]  /*7420*/  FSEL R36, R27, R36, !P6 ;  /* 0x000000241b247208 */ /* 0x000fe40007000000 */
[----:B------:R-:W-:-:S03]  /*7430*/  ISETP.GE.U32.AND P6, PT, R3, 0x20, PT ;  /* 0x000000200300780c */ /* 0x000fc60003fc6070 */
[----:B-1----:R-:W-:Y:S01]  /*7440*/  @!P0 FADD R33, R33, R36 ;  /* 0x0000002421218221 */ /* 0x002fe20000000000 */
[----:B--2---:R-:W-:-:S09]  /*7450*/  LOP3.LUT R34, R30, R26, R29, 0xfe, !PT ;  /* 0x0000001a1e227212 */ /* 0x004fd200078efe1d */
[----:B------:R-:W-:-:S04]  /*7460*/  @P6 ISETP.NE.AND P0, PT, R44, RZ, PT ;  /* 0x000000ff2c00620c */ /* 0x000fc80003f05270 */
[----:B------:R-:W-:Y:S02]  /*7470*/  @P6 SEL R24, R32, RZ, P0 ;  /* 0x000000ff20186207 */ /* 0x000fe40000000000 */
[----:B------:R-:W-:Y:S02]  /*7480*/  @P6 FSEL R33, R36, R33, !P0 ;  /* 0x0000002124216208 */ /* 0x000fe40004000000 */
[----:B------:R-:W-:Y:S02]  /*7490*/  ISETP.NE.AND P0, PT, R30, RZ, PT ;  /* 0x000000ff1e00720c */ /* 0x000fe40003f05270 */
[----:B------:R-:W-:-:S11]  /*74a0*/  @P6 LOP3.LUT R32, R25, R24, RZ, 0xfc, !PT ;  /* 0x0000001819206212 */ /* 0x000fd600078efcff */
[----:B------:R-:W-:Y:S01]  /*74b0*/  @!P0 FADD R31, R27, R31 ;  /* 0x0000001f1b1f8221 */ /* 0x000fe20000000000 */
[----:B0-----:R-:W-:Y:S06]  /*74c0*/  @P6 BRA `(.L_x_859) ;  /* 0x0000000c009c6947 */ /* 0x001fec0003800000 */
[----:B------:R-:W0:Y:S01]  /*74d0*/  LDC.64 R28, c[0x0][0x3a0] ;  /* 0x0000e800ff1c7b82 */ /* 0x000e220000000a00 */
[C---:B------:R-:W-:Y:S01]  /*74e0*/  ISETP.NE.AND P6, PT, R3.reuse, RZ, PT ;  /* 0x000000ff0300720c */ /* 0x040fe20003fc5270 */
[----:B------:R-:W-:Y:S01]  /*74f0*/  IMAD.WIDE.U32 R36, R3, 0x10, RZ ;  /* 0x0000001003247825 */ /* 0x000fe200078e00ff */
[----:B------:R-:W-:-:S03]  /*7500*/  LOP3.LUT R41, RZ, R3, RZ, 0x33, !PT ;  /* 0x00000003ff297212 */ /* 0x000fc600078e33ff */
[----:B------:R-:W-:Y:S01]  /*7510*/  IMAD.MOV.U32 R30, RZ, RZ, 0x3a0 ;  /* 0x000003a0ff1e7424 */ /* 0x000fe200078e00ff */
[----:B------:R-:W-:Y:S02]  /*7520*/  LOP3.LUT R35, R36, 0xfffffff0, RZ, 0x3c, !PT ;  /* 0xfffffff024237812 */ /* 0x000fe400078e3cff */
[----:B------:R-:W-:-:S05]  /*7530*/  LOP3.LUT R37, RZ, R37, RZ, 0x33, !PT ;  /* 0x00000025ff257212 */ /* 0x000fca00078e33ff */
[----:B------:R-:W-:Y:S01]  /*7540*/  @!P6 IMAD.MOV.U32 R26, RZ, RZ, 0x64 ;  /* 0x00000064ff1ae424 */ /* 0x000fe200078e00ff */
[----:B------:R1:W-:Y:S01]  /*7550*/  @!P6 STS [UR4+0x74], R34 ;  /* 0x00007422ff00e988 */ /* 0x0003e20008000804 */
[----:B------:R-:W-:Y:S02]  /*7560*/  @!P6 IMAD.MOV.U32 R27, RZ, RZ, 0x0 ;  /* 0x00000000ff1be424 */ /* 0x000fe400078e00ff */
[----:B------:R-:W-:Y:S01]  /*7570*/  @!P6 IMAD.MOV.U32 R24, RZ, RZ, R34 ;  /* 0x000000ffff18e224 */ /* 0x000fe200078e0022 */
[----:B------:R1:W-:Y:S01]  /*7580*/  @!P6 STS [UR4+0x78], R31 ;  /* 0x0000781fff00e988 */ /* 0x0003e20008000804 */
[----:B------:R-:W-:Y:S02]  /*7590*/  @!P6 IMAD.MOV.U32 R25, RZ, RZ, R31 ;  /* 0x000000ffff19e224 */ /* 0x000fe400078e001f */
[----:B0-----:R-:W-:-:S03]  /*75a0*/  IMAD.WIDE.U32 R28, R60, 0x10, R28 ;  /* 0x000000103c1c7825 */ /* 0x001fc600078e001c */
[----:B------:R-:W-:Y:S02]  /*75b0*/  IADD3 R36, P0, PT, R28, R35, RZ ;  /* 0x000000231c247210 */ /* 0x000fe40007f1e0ff */
[----:B------:R1:W-:Y:S01]  /*75c0*/  @!P6 ST.E.128.STRONG.GPU desc[UR8][R28.64+0x200], R24 ;  /* 0x000200181c00e985 */ /* 0x0003e2000c10fd08 */
[----:B------:R-:W-:Y:S05]  /*75d0*/  NANOSLEEP 0x118 ;  /* 0x000001180000795d */ /* 0x000fea0003800000 */
[----:B------:R-:W-:Y:S02]  /*75e0*/  IMAD.X R37, R29, 0x1, R37, P0 ;  /* 0x000000011d257824 */ /* 0x000fe400000e0625 */
[----:B------:R-:W-:-:S07]  /*75f0*/  IMAD.MOV.U32 R35, RZ, RZ, R60 ;  /* 0x000000ffff237224 */ /* 0x000fce00078e003c */
.L_x_861:
[----:B------:R-:W-:Y:S01]  /*7600*/  SHF.R.U32.HI R39, RZ, 0x1, R30 ;  /* 0x00000001ff277819 */ /* 0x000fe2000001161e */
[----:B------:R-:W-:-:S03]  /*7610*/  IMAD R35, R35, 0x41a7, RZ ;  /* 0x000041a723237824 */ /* 0x000fc600078e02ff */
[----:B-1----:R-:W-:Y:S02]  /*7620*/  IADD3 R26, PT, PT, R30, 0x1, -R39 ;  /* 0x000000011e1a7810 */ /* 0x002fe40007ffe827 */
[----:B------:R-:W-:Y:S02]  /*7630*/  LOP3.LUT R35, R35, 0x7fffffff, RZ, 0xc0, !PT ;  /* 0x7fffffff23237812 */ /* 0x000fe400078ec0ff */
[----:B------:R-:W0:Y:S01]  /*7640*/  I2F.U32.RP R27, R26 ;  /* 0x0000001a001b7306 */ /* 0x000e220000209000 */
[----:B------:R-:W-:-:S07]  /*7650*/  IMAD.MOV R43, RZ, RZ, -R26 ;  /* 0x000000ffff2b7224 */ /* 0x000fce00078e0a1a */
        /* <DEDUP_REMOVED lines=23> */
.L_x_906:
        /* <DEDUP_REMOVED lines=8> */
[----:B------:R-:W1:Y:S01]  /*7850*/  LDC.64 R38, c[0x0][0x3a0] ;  /* 0x0000e800ff267b82 */ /* 0x000e620000000a00 */
[----:B------:R-:W-:Y:S02]  /*7860*/  VIADD R51, R44, 0x2 ;  /* 0x000000022c337836 */ /* 0x000fe40000000000 */
[----:B------:R-:W-:Y:S01]  /*7870*/  IMAD.IADD R41, R41, 0x1, R60 ;  /* 0x0000000129297824 */ /* 0x000fe200078e023c */
[----:B-1----:R-:W-:-:S05]  /*7880*/  IADD3 R38, P0, PT, R38, 0x200, RZ ;  /* 0x0000020026267810 */ /* 0x002fca0007f1e0ff */
[----:B------:R-:W-:Y:S01]  /*7890*/  IMAD.X R39, RZ, RZ, R39, P0 ;  /* 0x000000ffff277224 */ /* 0x000fe200000e0627 */
[----:B0-----:R-:W-:Y:S02]  /*78a0*/  LOP3.LUT R61, R61, 0x80000000, R36, 0xec, !PT ;  /* 0x800000003d3d7812 */ /* 0x001fe400078eec24 */
[----:B------:R-:W-:-:S03]  /*78b0*/  ISETP.NE.AND P0, PT, R24, RZ, PT ;  /* 0x000000ff1800720c */ /* 0x000fc60003f05270 */
[----:B------:R-:W-:-:S05]  /*78c0*/  VIADD R30, R61, 0xffffffff ;  /* 0xffffffff3d1e7836 */ /* 0x000fca0000000000 */
[----:B------:R-:W-:-:S04]  /*78d0*/  LOP3.LUT R30, R61, R30, RZ, 0xc, !PT ;  /* 0x0000001e3d1e7212 */ /* 0x000fc800078e0cff */
[----:B------:R-:W0:Y:S02]  /*78e0*/  POPC R66, R30 ;  /* 0x0000001e00427309 */ /* 0x000e240000000000 */
[----:B0-----:R-:W0:Y:S04]  /*78f0*/  SHFL.DOWN PT, R65, R25, 0x1, R66 ;  /* 0x0820000019417989 */ /* 0x001e2800000e0042 */
[----:B------:R-:W1:Y:S01]  /*7900*/  SHFL.DOWN PT, R40, R24, 0x1, R66 ;  /* 0x0820000018287989 */ /* 0x000e6200000e0042 */
[----:B0-----:R-:W-:-:S05]  /*7910*/  FADD R65, R25, R65 ;  /* 0x0000004119417221 */ /* 0x001fca0000000000 */
[----:B------:R-:W-:Y:S02]  /*7920*/  FSEL R65, R65, R25, !P0 ;  /* 0x0000001941417208 */ /* 0x000fe40004000000 */
[----:B------:R-:W-:-:S04]  /*7930*/  ISETP.GE.AND P0, PT, R44, R66, PT ;  /* 0x000000422c00720c */ /* 0x000fc80003f06270 */
[----:B------:R-:W-:Y:S02]  /*7940*/  FSEL R37, R65, R25, !P0 ;  /* 0x0000001941257208 */ /* 0x000fe40004000000 */
[----:B-1----:R-:W-:Y:S02]  /*7950*/  SEL R43, R40, RZ, !P0 ;  /* 0x000000ff282b7207 */ /* 0x002fe40004000000 */
[----:B------:R-:W-:Y:S01]  /*7960*/  ISETP.GT.AND P0, PT, R51, R66, PT ;  /* 0x000000423300720c */ /* 0x000fe20003f04270 */
[----:B------:R-:W0:Y:S01]  /*7970*/  SHFL.DOWN PT, R65, R37, 0x2, R66 ;  /* 0x0840000025417989 */ /* 0x000e2200000e0042 */
[----:B------:R-:W-:Y:S01]  /*7980*/  LOP3.LUT P6, R25, R43, RZ, R24, 0xfa, !PT ;  /* 0x000000ff2b197212 */ /* 0x000fe200078cfa18 */
[----:B------:R-:W-:Y:S02]  /*7990*/  VIADD R43, R44, 0x4 ;  /* 0x000000042c2b7836 */ /* 0x000fe40000000000 */
[----:B0-----:R-:W-:-:S08]  /*79a0*/  FADD R30, R37, R65 ;  /* 0x00000041251e7221 */ /* 0x001fd00000000000 */
[----:B------:R-:W-:Y:S02]  /*79b0*/  @!P0 FSEL R37, R30, R37, !P6 ;  /* 0x000000251e258208 */ /* 0x000fe40007000000 */
[----:B------:R-:W0:Y:S04]  /*79c0*/  SHFL.DOWN PT, R30, R25, 0x2, R66 ;  /* 0x08400000191e7989 */ /* 0x000e2800000e0042 */
[----:B------:R-:W1:Y:S01]  /*79d0*/  SHFL.DOWN PT, R65, R37, 0x4, R66 ;  /* 0x0880000025417989 */ /* 0x000e6200000e0042 */
[----:B0-----:R-:W-:Y:S02]  /*79e0*/  SEL R30, R30, RZ, !P0 ;  /* 0x000000ff1e1e7207 */ /* 0x001fe40004000000 */
[----:B------:R-:W-:Y:S01]  /*79f0*/  ISETP.GT.AND P0, PT, R43, R66, PT ;  /* 0x000000422b00720c */ /* 0x000fe20003f04270 */
[----:B-1----:R-:W-:Y:S01]  /*7a00*/  FADD R24, R37, R65 ;  /* 0x0000004125187221 */ /* 0x002fe20000000000 */
[----:B------:R-:W-:Y:S01]  /*7a10*/  LOP3.LUT P6, R43, R25, RZ, R30, 0xfa, !PT ;  /* 0x000000ff192b7212 */ /* 0x000fe200078cfa1e */
[----:B------:R-:W-:-:S10]  /*7a20*/  VIADD R25, R44, 0x8 ;  /* 0x000000082c197836 */ /* 0x000fd40000000000 */
[----:B------:R-:W-:Y:S02]  /*7a30*/  @!P0 FSEL R37, R24, R37, !P6 ;  /* 0x0000002518258208 */ /* 0x000fe40007000000 */
[----:B------:R-:W0:Y:S04]  /*7a40*/  SHFL.DOWN PT, R24, R43, 0x4, R66 ;  /* 0x088000002b187989 */ /* 0x000e2800000e0042 */
[----:B------:R-:W1:Y:S01]  /*7a50*/  SHFL.DOWN PT, R65, R37, 0x8, R66 ;  /* 0x0900000025417989 */ /* 0x000e6200000e0042 */
[----:B0-----:R-:W-:Y:S02]  /*7a60*/  SEL R24, R24, RZ, !P0 ;  /* 0x000000ff18187207 */ /* 0x001fe40004000000 */
[----:B------:R-:W-:Y:S02]  /*7a70*/  ISETP.GT.AND P0, PT, R25, R66, PT ;  /* 0x000000421900720c */ /* 0x000fe40003f04270 */
[----:B------:R-:W-:Y:S01]  /*7a80*/  LOP3.LUT P6, R25, R43, RZ, R24, 0xfa, !PT ;  /* 0x000000ff2b197212 */ /* 0x000fe200078cfa18 */
[----:B-1----:R-:W-:Y:S01]  /*7a90*/  FADD R30, R37, R65 ;  /* 0x00000041251e7221 */ /* 0x002fe20000000000 */
[----:B------:R-:W-:-:S03]  /*7aa0*/  VIADD R43, R44, 0x10 ;  /* 0x000000102c2b7836 */ /* 0x000fc60000000000 */
[----:B------:R-:W0:Y:S06]  /*7ab0*/  SHFL.DOWN PT, R24, R25, 0x8, R66 ;  /* 0x0900000019187989 */ /* 0x000e2c00000e0042 */
[----:B------:R-:W-:-:S05]  /*7ac0*/  @!P0 FSEL R37, R30, R37, !P6 ;  /* 0x000000251e258208 */ /* 0x000fca0007000000 */
[----:B------:R-:W1:Y:S01]  /*7ad0*/  SHFL.DOWN PT, R65, R37, 0x10, R66 ;  /* 0x0a00000025417989 */ /* 0x000e6200000e0042 */
[----:B0-----:R-:W-:Y:S02]  /*7ae0*/  SEL R24, R24, RZ, !P0 ;  /* 0x000000ff18187207 */ /* 0x001fe40004000000 */
[----:B------:R-:W-:Y:S02]  /*7af0*/  ISETP.GT.AND P0, PT, R43, R66, PT ;  /* 0x000000422b00720c */ /* 0x000fe40003f04270 */
[----:B------:R-:W-:-:S05]  /*7b00*/  LOP3.LUT P6, R43, R25, RZ, R24, 0xfa, !PT ;  /* 0x000000ff192b7212 */ /* 0x000fca00078cfa18 */
[----:B------:R-:W0:Y:S01]  /*7b10*/  SHFL.DOWN PT, R24, R43, 0x10, R66 ;  /* 0x0a0000002b187989 */ /* 0x000e2200000e0042 */
[----:B-1----:R-:W-:-:S05]  /*7b20*/  FADD R30, R37, R65 ;  /* 0x00000041251e7221 */ /* 0x002fca0000000000 */
[----:B------:R-:W-:-:S05]  /*7b30*/  @!P0 FSEL R37, R30, R37, !P6 ;  /* 0x000000251e258208 */ /* 0x000fca0007000000 */
[----:B------:R-:W-:Y:S01]  /*7b40*/  IMAD.MOV.U32 R42, RZ, RZ, R37 ;  /* 0x000000ffff2a7224 */ /* 0x000fe200078e0025 */
[----:B0-----:R-:W-:Y:S02]  /*7b50*/  SEL R24, R24, RZ, !P0 ;  /* 0x000000ff18187207 */ /* 0x001fe40004000000 */
[----:B------:R-:W-:Y:S02]  /*7b60*/  ISETP.NE.U32.AND P0, PT, R26, 0x65, PT ;  /* 0x000000651a00780c */ /* 0x000fe40003f05070 */
[----:B------:R-:W-:Y:S02]  /*7b70*/  LOP3.LUT R30, R24, R43, RZ, 0xfc, !PT ;  /* 0x0000002b181e7212 */ /* 0x000fe400078efcff */
[----:B------:R-:W-:-:S13]  /*7b80*/  ISETP.NE.AND.EX P0, PT, R27, RZ, PT, P0 ;  /* 0x000000ff1b00720c */ /* 0x000fda0003f05300 */
[----:B------:R-:W-:-:S13]  /*7b90*/  VOTE.ALL P0, P0 ;  /* 0x0000000000ff7806 */ /* 0x000fda0000000000 */
.L_x_920:
[----:B------:R-:W-:Y:S05]  /*7ba0*/  @!P0 BRA `(.L_x_863) ;  /* 0x00000004007c8947 */ /* 0x000fea0003800000 */
[----:B------:R-:W-:Y:S02]  /*7bb0*/  IMAD.MOV.U32 R37, RZ, RZ, R41 ;  /* 0x000000ffff257224 */ /* 0x000fe400078e0029 */
[----:B------:R-:W-:-:S07]  /*7bc0*/  IMAD.MOV.U32 R40, RZ, RZ, 0x3a0 ;  /* 0x000003a0ff287424 */ /* 0x000fce00078e00ff */
.L_x_867:
[----:B------:R-:W-:Y:S01]  /*7bd0*/  SHF.R.U32.HI R40, RZ, 0x1, R40 ;  /* 0x00000001ff287819 */ /* 0x000fe20000011628 */
[----:B------:R-:W-:Y:S02]  /*7be0*/  IMAD.MOV.U32 R41, RZ, RZ, R42 ;  /* 0x000000ffff297224 */ /* 0x000fe400078e002a */
[----:B------:R-:W-:-:S04]  /*7bf0*/  IMAD.WIDE R42, R37, 0x10, R38 ;  /* 0x00000010252a7825 */ /* 0x000fc800078e0226 */
[----:B------:R-:W-:-:S07]  /*7c00*/  IMAD.MOV.U32 R46, RZ, RZ, R40 ;  /* 0x000000ffff2e7224 */ /* 0x000fce00078e0028 */
.L_x_865:
[----:B------:R-:W-:Y:S01]  /*7c10*/  SHF.R.U32.HI R51, RZ, 0x1, R46 ;  /* 0x00000001ff337819 */ /* 0x000fe2000001162e */
[----:B------:R-:W-:-:S03]  /*7c20*/  IMAD R48, R35, 0x41a7, RZ ;  /* 0x000041a723307824 */ /* 0x000fc600078e02ff */
[----:B------:R-:W-:-:S04]  /*7c30*/  IADD3 R26, PT, PT, R46, 0x1, -R51 ;  /* 0x000000012e1a7810 */ /* 0x000fc80007ffe833 */
[----:B------:R-:W0:Y:S01]  /*7c40*/  I2F.U32.RP R27, R26 ;  /* 0x0000001a001b7306 */ /* 0x000e220000209000 */
[----:B------:R-:W-:-:S07]  /*7c50*/  IMAD.MOV R53, RZ, RZ, -R26 ;  /* 0x000000ffff357224 */ /* 0x000fce00078e0a1a */
[----:B0-----:R-:W0:Y:S02]  /*7c60*/  MUFU.RCP R27, R27 ;  /* 0x0000001b001b7308 */ /* 0x001e240000001000 */
[----:B0-----:R-:W-:-:S06]  /*7c70*/  VIADD R24, R27, 0xffffffe ;  /* 0x0ffffffe1b187836 */ /* 0x001fcc0000000000 */
[----:B------:R0:W1:Y:S02]  /*7c80*/  F2I.FTZ.U32.TRUNC.NTZ R25, R24 ;  /* 0x0000001800197305 */ /* 0x000064000021f000 */
[----:B0-----:R-:W-:Y:S02]  /*7c90*/  IMAD.MOV.U32 R24, RZ, RZ, RZ ;  /* 0x000000ffff187224 */ /* 0x001fe400078e00ff */
[----:B-1----:R-:W-:-:S04]  /*7ca0*/  IMAD R35, R53, R25, RZ ;  /* 0x0000001935237224 */ /* 0x002fc800078e02ff */
[----:B------:R-:W-:Y:S01]  /*7cb0*/  IMAD.HI.U32 R46, R25, R35, R24 ;  /* 0x00000023192e7227 */ /* 0x000fe200078e0018 */
[----:B------:R-:W-:-:S05]  /*7cc0*/  LOP3.LUT R35, R48, 0x7fffffff, RZ, 0xc0, !PT ;  /* 0x7fffffff30237812 */ /* 0x000fca00078ec0ff */
        /* <DEDUP_REMOVED lines=17> */
.L_x_923:
        /* <DEDUP_REMOVED lines=50> */
[----:B------:R-:W-:Y:S02]  /*8100*/  @!P0 FSEL R43, R42, R43, !P6 ;  /* 0x0000002b2a2b8208 */ /* 0x000fe40007000000 */
[----:B0-----:R-:W-:Y:S02]  /*8110*/  SEL R24, R24, RZ, !P0 ;  /* 0x000000ff18187207 */ /* 0x001fe40004000000 */
[----:B------:R-:W-:Y:S02]  /*8120*/  ISETP.NE.AND P0, PT, R30, RZ, PT ;  /* 0x000000ff1e00720c */ /* 0x000fe40003f05270 */
[----:B------:R-:W-:-:S11]  /*8130*/  LOP3.LUT R30, R51, R24, R30, 0xfe, !PT ;  /* 0x00000018331e7212 */ /* 0x000fd600078efe1e */
[----:B------:R-:W-:Y:S01]  /*8140*/  @!P0 FADD R41, R43, R41 ;  /* 0x000000292b298221 */ /* 0x000fe20000000000 */
[----:B------:R-:W-:-:S03]  /*8150*/  ISETP.NE.U32.AND P0, PT, R26, 0x65, PT ;  /* 0x000000651a00780c */ /* 0x000fc60003f05070 */
[----:B------:R-:W-:Y:S01]  /*8160*/  IMAD.MOV.U32 R42, RZ, RZ, R41 ;  /* 0x000000ffff2a7224 */ /* 0x000fe200078e0029 */
[----:B------:R-:W-:-:S13]  /*8170*/  ISETP.NE.AND.EX P0, PT, R27, RZ, PT, P0 ;  /* 0x000000ff1b00720c */ /* 0x000fda0003f05300 */
[----:B------:R-:W-:-:S13]  /*8180*/  VOTE.ALL P0, P0 ;  /* 0x0000000000ff7806 */ /* 0x000fda0000000000 */
.L_x_937:
[----:B------:R-:W-:Y:S05]  /*8190*/  @P0 BRA `(.L_x_867) ;  /* 0xfffffff8008c0947 */ /* 0x000fea000383ffff */
.L_x_863:
[----:B------:R-:W-:Y:S01]  /*81a0*/  ISETP.NE.AND P0, PT, R3, RZ, PT ;  /* 0x000000ff0300720c */ /* 0x000fe20003f05270 */
[----:B------:R-:W-:-:S12]  /*81b0*/  BSSY.RECONVERGENT B0, `(.L_x_868) ;  /* 0x0000010000007945 */ /* 0x000fd80003800200 */
[----:B------:R-:W-:Y:S05]  /*81c0*/  @P0 BRA `(.L_x_869) ;  /* 0x0000000000380947 */ /* 0x000fea0003800000 */
[----:B------:R-:W0:Y:S01]  /*81d0*/  S2UR UR6, SR_CgaCtaId ;  /* 0x00000000000679c3 */ /* 0x000e220000008800 */
[----:B------:R-:W-:Y:S01]  /*81e0*/  FADD R24, R31, R42 ;  /* 0x0000002a1f187221 */ /* 0x000fe20000000000 */
[----:B------:R-:W-:Y:S01]  /*81f0*/  ISETP.NE.AND P0, PT, R34, RZ, PT ;  /* 0x000000ff2200720c */ /* 0x000fe20003f05270 */
[----:B------:R-:W-:Y:S01]  /*8200*/  UMOV UR5, 0x400 ;  /* 0x0000040000057882 */ /* 0x000fe20000000000 */
[----:B------:R-:W-:Y:S01]  /*8210*/  LOP3.LUT R43, R30, R34, RZ, 0xfc, !PT ;  /* 0x000000221e2b7212 */ /* 0x000fe200078efcff */
[----:B------:R-:W-:Y:S01]  /*8220*/  IMAD.MOV.U32 R26, RZ, RZ, 0x65 ;  /* 0x00000065ff1a7424 */ /* 0x000fe200078e00ff */
[----:B------:R-:W-:Y:S01]  /*8230*/  FSEL R25, R24, R31, !P0 ;  /* 0x0000001f18197208 */ /* 0x000fe20004000000 */
[----:B------:R-:W-:Y:S02]  /*8240*/  IMAD.MOV.U32 R27, RZ, RZ, 0x0 ;  /* 0x00000000ff1b7424 */ /* 0x000fe400078e00ff */
[----:B------:R-:W-:-:S05]  /*8250*/  IMAD.MOV.U32 R24, RZ, RZ, R43 ;  /* 0x000000ffff187224 */ /* 0x000fca00078e002b */
[----:B------:R1:W-:Y:S01]  /*8260*/  ST.E.128.STRONG.GPU desc[UR8][R28.64+0x200], R24 ;  /* 0x000200181c007985 */ /* 0x0003e2000c10fd08 */
[----:B0-----:R-:W-:-:S09]  /*8270*/  ULEA UR5, UR6, UR5, 0x18 ;  /* 0x0000000506057291 */ /* 0x001fd2000f8ec0ff */
[----:B------:R1:W-:Y:S04]  /*8280*/  STS.64 [UR5+0x68], R42 ;  /* 0x0000682aff007988 */ /* 0x0003e80008000a05 */
[----:B------:R1:W-:Y:S04]  /*8290*/  STS [UR5+0x70], R25 ;  /* 0x00007019ff007988 */ /* 0x0003e80008000805 */
[----:B------:R1:W-:Y:S02]  /*82a0*/  STS [UR5+0x64], R30 ;  /* 0x0000641eff007988 */ /* 0x0003e40008000805 */
.L_x_869:
[----:B------:R-:W-:Y:S05]  /*82b0*/  BSYNC.RECONVERGENT B0 ;  /* 0x0000000000007941 */ /* 0x000fea0003800200 */
.L_x_868:
[----:B------:R-:W-:Y:S01]  /*82c0*/  ISETP.NE.AND P0, PT, R44, RZ, PT ;  /* 0x000000ff2c00720c */ /* 0x000fe20003f05270 */
[----:B------:R-:W-:-:S12]  /*82d0*/  IMAD.MOV.U32 R31, RZ, RZ, R42 ;  /* 0x000000ffff1f7224 */ /* 0x000fd800078e002a */
[----:B-1----:R-:W0:Y:S01]  /*82e0*/  @!P0 S2R R25, SR_CgaCtaId ;  /* 0x0000000000198919 */ /* 0x002e220000008800 */
[----:B------:R-:W-:Y:S01]  /*82f0*/  @!P0 MOV R24, 0x400 ;  /* 0x0000040000188802 */ /* 0x000fe20000000f00 */
[----:B------:R-:W-:Y:S02]  /*8300*/  @!P0 IMAD.MOV.U32 R32, RZ, RZ, R30 ;  /* 0x000000ffff208224 */ /* 0x000fe400078e001e */
[----:B------:R-:W-:Y:S01]  /*8310*/  @!P0 IMAD.MOV.U32 R33, RZ, RZ, R42 ;  /* 0x000000ffff218224 */ /* 0x000fe200078e002a */
[----:B0-----:R-:W-:-:S05]  /*8320*/  @!P0 LEA R24, R25, R24, 0x18 ;  /* 0x0000001819188211 */ /* 0x001fca00078ec0ff */
[----:B------:R0:W-:Y:S02]  /*8330*/  @!P0 STS.64 [R24+0x40], R30 ;  /* 0x0000401e18008388 */ /* 0x0001e40000000a00 */
.L_x_859:
[----:B------:R-:W-:Y:S05]  /*8340*/  WARPSYNC.ALL ;  /* 0x0000000000007948 */ /* 0x000fea0003800000 */
[----:B------:R-:W-:Y:S01]  /*8350*/  ISETP.NE.AND P0, PT, R3, RZ, PT ;  /* 0x000000ff0300720c */ /* 0x000fe20003f05270 */
[----:B------:R-:W1:Y:S08]  /*8360*/  S2UR UR5, SR_CgaCtaId ;  /* 0x00000000000579c3 */ /* 0x000e700000008800 */
[----:B------:R-:W-:Y:S01]  /*8370*/  BAR.SYNC.DEFER_BLOCKING 0x0 ;  /* 0x0000000000007b1d */ /* 0x000fe20000010000 */
[----:B0-----:R-:W-:-:S02]  /*8380*/  P2R R31, PR, RZ, 0x8 ;  /* 0x00000008ff1f7803 */ /* 0x001fc40000000000 */
[----:B------:R-:W-:Y:S02]  /*8390*/  LOP3.LUT P3, RZ, R0, 0x100, RZ, 0xc0, !PT ;  /* 0x0000010000ff7812 */ /* 0x000fe4000786c0ff */
[----:B------:R-:W-:Y:S01]  /*83a0*/  ISETP.NE.AND P6, PT, R32, RZ, PT ;  /* 0x000000ff2000720c */ /* 0x000fe20003fc5270 */
[----:B------:R-:W-:Y:S01]  /*83b0*/  UMOV UR4, 0x400 ;  /* 0x0000040000047882 */ /* 0x000fe20000000000 */
[----:B------:R-:W-:Y:S02]  /*83c0*/  P2R R30, PR, RZ, 0x8 ;  /* 0x00000008ff1e7803 */ /* 0x000fe40000000000 */
[----:B------:R-:W-:Y:S02]  /*83d0*/  LOP3.LUT P3, RZ, R0, 0x200, RZ, 0xc0, !PT ;  /* 0x0000020000ff7812 */ /* 0x000fe4000786c0ff */
[----:B------:R-:W-:Y:S02]  /*83e0*/  P2R R34, PR, RZ, 0x10 ;  /* 0x00000010ff227803 */ /* 0x000fe40000000000 */
[----:B------:R-:W-:-:S02]  /*83f0*/  P2R R29, PR, RZ, 0x8 ;  /* 0x00000008ff1d7803 */ /* 0x000fc40000000000 */
[C---:B------:R-:W-:Y:S02]  /*8400*/  LOP3.LUT P3, RZ, R0.reuse, 0x400, RZ, 0xc0, !PT ;  /* 0x0000040000ff7812 */ /* 0x040fe4000786c0ff */
[C---:B------:R-:W-:Y:S02]  /*8410*/  LOP3.LUT P4, RZ, R0.reuse, 0x80, RZ, 0xc0, !PT ;  /* 0x0000008000ff7812 */ /* 0x040fe4000788c0ff */
[----:B------:R-:W-:Y:S02]  /*8420*/  P2R R28, PR, RZ, 0x8 ;  /* 0x00000008ff1c7803 */ /* 0x000fe40000000000 */
[----:B------:R-:W-:Y:S01]  /*8430*/  LOP3.LUT P3, RZ, R0, 0x800, RZ, 0xc0, !PT ;  /* 0x0000080000ff7812 */ /* 0x000fe2000786c0ff */
[----:B-1----:R-:W-:Y:S01]  /*8440*/  ULEA UR4, UR5, UR4, 0x18 ;  /* 0x0000000405047291 */ /* 0x002fe2000f8ec0ff */
[----:B------:R-:W-:Y:S02]  /*8450*/  P2R R35, PR, RZ, 0x20 ;  /* 0x00000020ff237803 */ /* 0x000fe40000000000 */
[----:B------:R-:W-:-:S02]  /*8460*/  P2R R27, PR, RZ, 0x8 ;  /* 0x00000008ff1b7803 */ /* 0x000fc40000000000 */
[C---:B------:R-:W-:Y:S02]  /*8470*/  LOP3.LUT P3, RZ, R0.reuse, 0x1000, RZ, 0xc0, !PT ;  /* 0x0000100000ff7812 */ /* 0x040fe4000786c0ff */
[C---:B------:R-:W-:Y:S02]  /*8480*/  LOP3.LUT P5, RZ, R0.reuse, 0x40, RZ, 0xc0, !PT ;  /* 0x0000004000ff7812 */ /* 0x040fe400078ac0ff */
[----:B------:R-:W0:Y:S01]  /*8490*/  LDS R24, [UR4+0x44] ;  /* 0x00004404ff187984 */ /* 0x000e220008000800 */
[----:B------:R-:W-:Y:S02]  /*84a0*/  P2R R26, PR, RZ, 0x8 ;  /* 0x00000008ff1a7803 */ /* 0x000fe40000000000 */
[----:B------:R-:W-:-:S04]  /*84b0*/  LOP3.LUT P3, RZ, R0, 0x8000, RZ, 0xc0, !PT ;  /* 0x0000800000ff7812 */ /* 0x000fc8000786c0ff */
[----:B------:R-:W-:Y:S02]  /*84c0*/  P2R R25, PR, RZ, 0x8 ;  /* 0x00000008ff197803 */ /* 0x000fe40000000000 */
[----:B------:R-:W-:Y:S01]  /*84d0*/  LOP3.LUT P3, RZ, R0, 0x10000, RZ, 0xc0, !PT ;  /* 0x0001000000ff7812 */ /* 0x000fe2000786c0ff */
[----:B0-----:R-:W-:-:S05]  /*84e0*/  FADD R24, R24, R33 ;  /* 0x0000002118187221 */ /* 0x001fca0000000000 */
[----:B------:R-:W-:Y:S02]  /*84f0*/  @P0 FSEL R33, R24, R33, !P6 ;  /* 0x0000002118210208 */ /* 0x000fe40007000000 */
[C---:B------:R-:W-:Y:S02]  /*8500*/  LOP3.LUT P6, RZ, R0.reuse, 0x4000, RZ, 0xc0, !PT ;  /* 0x0000400000ff7812 */ /* 0x040fe400078cc0ff */
[----:B------:R-:W-:-:S11]  /*8510*/  LOP3.LUT P0, RZ, R0, 0x2000, RZ, 0xc0, !PT ;  /* 0x0000200000ff7812 */ /* 0x000fd6000780c0ff */
[----:B------:R-:W-:Y:S01]  /*8520*/  @!P6 FADD R4, R4, R33 ;  /* 0x000000210404e221 */ /* 0x000fe20000000000 */
[----:B------:R-:W-:-:S03]  /*8530*/  LOP3.LUT P6, RZ, R0, 0x8, RZ, 0xc0, !PT ;  /* 0x0000000800ff7812 */ /* 0x000fc600078cc0ff */
[----:B------:R-:W-:Y:S01]  /*8540*/  @!P1 FADD R5, R5, R4 ;  /* 0x0000000405059221 */ /* 0x000fe20000000000 */
[----:B------:R-:W-:-:S03]  /*8550*/  LOP3.LUT P1, RZ, R0, 0x10, RZ, 0xc0, !PT ;  /* 0x0000001000ff7812 */ /* 0x000fc6000782c0ff */
[----:B------:R-:W-:Y:S01]  /*8560*/  @!P2 FADD R6, R6, R5 ;  /* 0x000000050606a221 */ /* 0x000fe20000000000 */
[----:B------:R-:W-:-:S03]  /*8570*/  LOP3.LUT P2, RZ, R0, 0x20, RZ, 0xc0, !PT ;  /* 0x0000002000ff7812 */ /* 0x000fc6000784c0ff */
[----:B------:R-:W-:Y:S01]  /*8580*/  @!P3 FADD R7, R7, R6 ;  /* 0x000000060707b221 */ /* 0x000fe20000000000 */
[----:B------:R-:W-:-:S13]  /*8590*/  ISETP.NE.AND P3, PT, R25, RZ, PT ;  /* 0x000000ff1900720c */ /* 0x000fda0003f65270 */
[----:B------:R-:W-:Y:S01]  /*85a0*/  @!P3 FADD R8, R8, R7 ;  /* 0x000000070808b221 */ /* 0x000fe20000000000 */
[----:B------:R-:W-:-:S03]  /*85b0*/  ISETP.NE.AND P3, PT, R26, RZ, PT ;  /* 0x000000ff1a00720c */ /* 0x000fc60003f65270 */
[----:B------:R-:W-:Y:S01]  /*85c0*/  @!P0 FADD R9, R9, R8 ;  /* 0x0000000809098221 */ /* 0x000fe20000000000 */
[----:B------:R-:W-:-:S09]  /*85d0*/  LOP3.LUT P0, RZ, R0, 0x2, RZ, 0xc0, !PT ;  /* 0x0000000200ff7812 */ /* 0x000fd2000780c0ff */
[----:B------:R-:W-:Y:S01]  /*85e0*/  @!P3 FADD R10, R10, R9 ;  /* 0x000000090a0ab221 */ /* 0x000fe20000000000 */
[----:B------:R-:W-:-:S13]  /*85f0*/  ISETP.NE.AND P3, PT, R27, RZ, PT ;  /* 0x000000ff1b00720c */ /* 0x000fda0003f65270 */
[----:B------:R-:W-:Y:S01]  /*8600*/  @!P3 FADD R11, R11, R10 ;  /* 0x0000000a0b0bb221 */ /* 0x000fe20000000000 */
[----:B------:R-:W-:-:S13]  /*8610*/  ISETP.NE.AND P3, PT, R28, RZ, PT ;  /* 0x000000ff1c00720c */ /* 0x000fda0003f65270 */
[----:B------:R-:W-:Y:S01]  /*8620*/  @!P3 FADD R12, R12, R11 ;  /* 0x0000000b0c0cb221 */ /* 0x000fe20000000000 */
[----:B------:R-:W-:-:S13]  /*8630*/  ISETP.NE.AND P3, PT, R29, RZ, PT ;  /* 0x000000ff1d00720c */ /* 0x000fda0003f65270 */
[----:B------:R-:W-:Y:S01]  /*8640*/  @!P3 FADD R13, R13, R12 ;  /* 0x0000000c0d0db221 */ /* 0x000fe20000000000 */
[----:B------:R-:W-:-:S13]  /*8650*/  ISETP.NE.AND P3, PT, R30, RZ, PT ;  /* 0x000000ff1e00720c */ /* 0x000fda0003f65270 */
[----:B------:R-:W-:Y:S01]  /*8660*/  @!P3 FADD R14, R14, R13 ;  /* 0x0000000d0e0eb221 */ /* 0x000fe20000000000 */
[----:B------:R-:W-:-:S03]  /*8670*/  ISETP.NE.AND P3, PT, R31, RZ, PT ;  /* 0x000000ff1f00720c */ /* 0x000fc60003f65270 */
[----:B------:R-:W-:Y:S01]  /*8680*/  @!P4 FADD R15, R15, R14 ;  /* 0x0000000e0f0fc221 */ /* 0x000fe20000000000 */
[----:B------:R-:W-:-:S03]  /*8690*/  ISETP.NE.AND P4, PT, R34, RZ, PT ;  /* 0x000000ff2200720c */ /* 0x000fc60003f85270 */
[----:B------:R-:W-:Y:S01]  /*86a0*/  @!P5 FADD R16, R16, R15 ;  /* 0x0000000f1010d221 */ /* 0x000fe20000000000 */
[----:B------:R-:W-:-:S03]  /*86b0*/  ISETP.NE.AND P5, PT, R35, RZ, PT ;  /* 0x000000ff2300720c */ /* 0x000fc60003fa5270 */
[----:B------:R-:W-:-:S04]  /*86c0*/  @!P2 FADD R17, R17, R16 ;  /* 0x000000101111a221 */ /* 0x000fc80000000000 */
[----:B------:R-:W-:-:S04]  /*86d0*/  @!P1 FADD R18, R18, R17 ;  /* 0x0000001112129221 */ /* 0x000fc80000000000 */
[----:B------:R-:W-:-:S04]  /*86e0*/  @!P6 FADD R19, R19, R18 ;  /* 0x000000121313e221 */ /* 0x000fc80000000000 */
[----:B------:R-:W-:-:S04]  /*86f0*/  @!P0 FADD R20, R20, R19 ;  /* 0x0000001314148221 */ /* 0x000fc80000000000 */
[--C-:B------:R-:W-:Y:S01]  /*8700*/  @!P3 FADD R21, R21, R20.reuse ;  /* 0x000000141515b221 */ /* 0x100fe20000000000 */
[----:B------:R-:W-:-:S03]  /*8710*/  IMAD.MOV.U32 R24, RZ, RZ, R20 ;  /* 0x000000ffff187224 */ /* 0x000fc600078e0014 */
[--C-:B------:R-:W-:Y:S01]  /*8720*/  @!P4 FADD R22, R22, R21.reuse ;  /* 0x000000151616c221 */ /* 0x100fe20000000000 */
[----:B------:R-:W-:-:S03]  /*8730*/  IMAD.MOV.U32 R25, RZ, RZ, R21 ;  /* 0x000000ffff197224 */ /* 0x000fc600078e0015 */
[--C-:B------:R-:W-:Y:S01]  /*8740*/  @!P5 FADD R23, R23, R22.reuse ;  /* 0x000000161717d221 */ /* 0x100fe20000000000 */
[----:B------:R-:W-:-:S03]  /*8750*/  IMAD.MOV.U32 R26, RZ, RZ, R22 ;  /* 0x000000ffff1a7224 */ /* 0x000fc600078e0016 */
[----:B------:R-:W-:-:S07]  /*8760*/  IMAD.MOV.U32 R27, RZ, RZ, R23 ;  /* 0x000000ffff1b7224 */ /* 0x000fce00078e0017 */
.L_x_858:
[----:B------:R-:W0:Y:S01]  /*8770*/  S2R R0, SR_LANEID ;  /* 0x0000000000007919 */ /* 0x000e220000000000 */
[----:B------:R-:W-:Y:S01]  /*8780*/  BAR.SYNC.DEFER_BLOCKING 0x0 ;  /* 0x0000000000007b1d */ /* 0x000fe20000010000 */
[----:B------:R-:W-:-:S05]  /*8790*/  ISETP.NE.AND P0, PT, R3, RZ, PT ;  /* 0x000000ff0300720c */ /* 0x000fca0003f05270 */
[----:B------:R-:W1:Y:S01]  /*87a0*/  LDCU.64 UR6, c[0x0][0x398] ;  /* 0x00007300ff0677ac */ /* 0x000e620008000a00 */
[----:B------:R-:W2:Y:S01]  /*87b0*/  S2R R20, SR_TID.X ;  /* 0x0000000000147919 */ /* 0x000ea20000002100 */
[----:B------:R-:W3:Y:S01]  /*87c0*/  S2R R3, SR_CTAID.X ;  /* 0x0000000000037919 */ /* 0x000ee20000002500 */
[----:B0-----:R-:W-:-:S05]  /*87d0*/  IMAD R0, R0, 0x4c, R49 ;  /* 0x0000004c00007824 */ /* 0x001fca00078e0231 */
[----:B------:R2:W-:Y:S04]  /*87e0*/  STS.128 [R0], R4 ;  /* 0x0000000400007388 */ /* 0x0005e80000000c00 */
[----:B------:R-:W-:Y:S04]  /*87f0*/  STS.128 [R0+0x10], R8 ;  /* 0x0000100800007388 */ /* 0x000fe80000000c00 */
[----:B------:R-:W-:Y:S04]  /*8800*/  STS.128 [R0+0x20], R12 ;  /* 0x0000200c00007388 */ /* 0x000fe80000000c00 */
[----:B------:R-:W-:Y:S04]  /*8810*/  STS.128 [R0+0x30], R16 ;  /* 0x0000301000007388 */ /* 0x000fe80000000c00 */
[----:B------:R-:W-:Y:S01]  /*8820*/  STS.128 [R0+0x40], R24 ;  /* 0x0000401800007388 */ /* 0x000fe20000000c00 */
[----:B------:R-:W-:-:S03]  /*8830*/  NOP ;  /* 0x0000000000007918 */ /* 0x000fc60000000000 */
[----:B------:R-:W-:Y:S01]  /*8840*/  LDS R21, [R49] ;  /* 0x0000000031157984 */ /* 0x000fe20000000800 */
[C---:B--2---:R-:W-:Y:S02]  /*8850*/  LOP3.LUT R4, R20.reuse, 0x1f, RZ, 0xc0, !PT ;  /* 0x0000001f14047812 */ /* 0x044fe400078ec0ff */
[----:B------:R-:W-:Y:S01]  /*8860*/  LOP3.LUT R5, R20, 0x3e0, RZ, 0xc0, !PT ;  /* 0x000003e014057812 */ /* 0x000fe200078ec0ff */
[----:B------:R-:W-:Y:S04]  /*8870*/  LDS R23, [R49+0x80] ;  /* 0x0000800031177984 */ /* 0x000fe80000000800 */
[----:B------:R-:W-:Y:S01]  /*8880*/  LDS R29, [R49+0x100] ;  /* 0x00010000311d7984 */ /* 0x000fe20000000800 */
[----:B------:R-:W-:Y:S02]  /*8890*/  IMAD R4, R5, 0x14, R4 ;  /* 0x0000001405047824 */ /* 0x000fe400078e0204 */
[----:B------:R-:W-:Y:S01]  /*88a0*/  IMAD.MOV.U32 R5, RZ, RZ, RZ ;  /* 0x000000ffff057224 */ /* 0x000fe200078e00ff */
[----:B------:R-:W-:Y:S01]  /*88b0*/  LDS R31, [R49+0x180] ;  /* 0x00018000311f7984 */ /* 0x000fe20000000800 */
[----:B------:R-:W-:-:S02]  /*88c0*/  VIADD R55, R4, 0xe0 ;  /* 0x000000e004377836 */ /* 0x000fc40000000000 */
[----:B---3--:R-:W-:Y:S01]  /*88d0*/  IMAD.WIDE.U32 R6, R3, 0x1180, R4 ;  /* 0x0000118003067825 */ /* 0x008fe200078e0004 */
[----:B------:R-:W-:Y:S03]  /*88e0*/  LDS R9, [R49+0x200] ;  /* 0x0002000031097984 */ /* 0x000fe60000000800 */
[C---:B------:R-:W-:Y:S01]  /*88f0*/  VIADD R5, R4.reuse, 0x20 ;  /* 0x0000002004057836 */ /* 0x040fe20000000000 */
[----:B------:R-:W-:Y:S04]  /*8900*/  LDS R11, [R49+0x280] ;  /* 0x00028000310b7984 */ /* 0x000fe80000000800 */
        /* <DEDUP_REMOVED lines=13> */
[----:B------:R0:W-:Y:S04]  /*89e0*/  LDS R53, [R49+0x980] ;  /* 0x0009800031357984 */ /* 0x0001e80000000800 */
[----:B------:R1:W-:Y:S01]  /*89f0*/  @!P0 STS [UR4+0x4600], R2 ;  /* 0x00460002ff008988 */ /* 0x0003e20008000804 */
[----:B------:R-:W-:Y:S01]  /*8a00*/  BAR.SYNC.DEFER_BLOCKING 0x0 ;  /* 0x0000000000007b1d */ /* 0x000fe20000010000 */
[----:B0-----:R-:W-:Y:S01]  /*8a10*/  VIADD R49, R4, 0x40 ;  /* 0x0000004004317836 */ /* 0x001fe20000000000 */
[----:B-1----:R-:W-:-:S04]  /*8a20*/  LEA R2, P0, R6, UR6, 0x2 ;  /* 0x0000000606027c11 */ /* 0x002fc8000f8010ff */
[----:B------:R-:W0:Y:S01]  /*8a30*/  S2R R8, SR_TID.X ;  /* 0x0000000000087919 */ /* 0x000e220000002100 */
[----:B------:R-:W1:Y:S01]  /*8a40*/  LDS R0, [UR4+0x4600] ;  /* 0x00460004ff007984 */ /* 0x000e620008000800 */
[C---:B0-----:R-:W-:Y:S02]  /*8a50*/  LOP3.LUT R3, R8.reuse, 0x3e0, RZ, 0xc0, !PT ;  /* 0x000003e008037812 */ /* 0x041fe400078ec0ff */
[----:B------:R-:W-:-:S05]  /*8a60*/  LOP3.LUT R8, R8, 0x1f, RZ, 0xc0, !PT ;  /* 0x0000001f08087812 */ /* 0x000fca00078ec0ff */
[----:B------:R-:W-:Y:S01]  /*8a70*/  IMAD R8, R3, 0x14, R8 ;  /* 0x0000001403087824 */ /* 0x000fe200078e0208 */
[----:B------:R-:W-:Y:S01]  /*8a80*/  LEA.HI.X R3, R6, UR7, R7, 0x2, P0 ;  /* 0x0000000706037c11 */ /* 0x000fe200080f1407 */
[C---:B------:R-:W-:Y:S01]  /*8a90*/  VIADD R7, R4.reuse, 0xa0 ;  /* 0x000000a004077836 */ /* 0x040fe20000000000 */
[CC--:B-1----:R-:W-:Y:S02]  /*8aa0*/  ISETP.GE.AND P5, PT, R4.reuse, R0.reuse, PT ;  /* 0x000000000400720c */ /* 0x0c2fe40003fa6270 */
[-C--:B------:R-:W-:Y:S01]  /*8ab0*/  ISETP.GE.AND P4, PT, R5, R0.reuse, PT ;  /* 0x000000000500720c */ /* 0x080fe20003f86270 */
[C---:B------:R-:W-:Y:S01]  /*8ac0*/  VIADD R5, R4.reuse, 0x80 ;  /* 0x0000008004057836 */ /* 0x040fe20000000000 */
[-C--:B------:R-:W-:Y:S01]  /*8ad0*/  ISETP.GE.AND P3, PT, R49, R0.reuse, PT ;  /* 0x000000003100720c */ /* 0x080fe20003f66270 */
[----:B------:R-:W-:Y:S01]  /*8ae0*/  VIADD R49, R4, 0xc0 ;  /* 0x000000c004317836 */ /* 0x000fe20000000000 */
[-C--:B------:R-:W-:Y:S01]  /*8af0*/  ISETP.GE.AND P1, PT, R7, R0.reuse, PT ;  /* 0x000000000700720c */ /* 0x080fe20003f26270 */
[C---:B------:R-:W-:Y:S01]  /*8b00*/  VIADD R7, R8.reuse, 0x100 ;  /* 0x0000010008077836 */ /* 0x040fe20000000000 */
[-C--:B------:R-:W-:Y:S01]  /*8b10*/  ISETP.GE.AND P2, PT, R5, R0.reuse, PT ;  /* 0x000000000500720c */ /* 0x080fe20003f46270 */
[----:B------:R-:W-:Y:S01]  /*8b20*/  VIADD R5, R8, 0x60 ;  /* 0x0000006008057836 */ /* 0x000fe20000000000 */
[----:B------:R-:W-:-:S02]  /*8b30*/  ISETP.GE.AND P0, PT, R49, R0, PT ;  /* 0x000000003100720c */ /* 0x000fc40003f06270 */
[-C--:B------:R-:W-:Y:S01]  /*8b40*/  ISETP.GE.AND P6, PT, R55, R0.reuse, PT ;  /* 0x000000003700720c */ /* 0x080fe20003fc6270 */
[----:B------:R0:W-:Y:S01]  /*8b50*/  @!P5 STG.E desc[UR8][R2.64], R21 ;  /* 0x000000150200d986 */ /* 0x0001e2000c101908 */
[-C--:B------:R-:W-:Y:S01]  /*8b60*/  ISETP.GE.AND P5, PT, R5, R0.reuse, PT ;  /* 0x000000000500720c */ /* 0x080fe20003fa6270 */
[C---:B------:R-:W-:Y:S02]  /*8b70*/  VIADD R5, R8.reuse, 0x120 ;  /* 0x0000012008057836 */ /* 0x040fe40000000000 */
[----:B------:R0:W-:Y:S01]  /*8b80*/  @!P4 STG.E desc[UR8][R2.64+0x80], R23 ;  /* 0x000080170200c986 */ /* 0x0001e2000c101908 */
[-C--:B------:R-:W-:Y:S01]  /*8b90*/  ISETP.GE.AND P4, PT, R7, R0.reuse, PT ;  /* 0x000000000700720c */ /* 0x080fe20003f86270 */
[C---:B------:R-:W-:Y:S02]  /*8ba0*/  VIADD R7, R8.reuse, 0x140 ;  /* 0x0000014008077836 */ /* 0x040fe40000000000 */
[----:B------:R0:W-:Y:S01]  /*8bb0*/  @!P3 STG.E desc[UR8][R2.64+0x100], R29 ;  /* 0x0001001d0200b986 */ /* 0x0001e2000c101908 */
[----:B------:R-:W-:Y:S01]  /*8bc0*/  ISETP.GE.AND P3, PT, R5, R0, PT ;  /* 0x000000000500720c */ /* 0x000fe20003f66270 */
[----:B------:R-:W-:-:S02]  /*8bd0*/  VIADD R5, R8, 0x160 ;  /* 0x0000016008057836 */ /* 0x000fc40000000000 */
        /* <DEDUP_REMOVED lines=11> */
[----:B------:R-:W-:Y:S02]  /*8c90*/  VIADD R5, R8, 0x1e0 ;  /* 0x000001e008057836 */ /* 0x000fe40000000000 */
[----:B------:R0:W-:Y:S01]  /*8ca0*/  @!P5 STG.E desc[UR8][R2.64+0x180], R31 ;  /* 0x0001801f0200d986 */ /* 0x0001e2000c101908 */
[-C--:B------:R-:W-:Y:S01]  /*8cb0*/  ISETP.GE.AND P5, PT, R7, R0.reuse, PT ;  /* 0x000000000700720c */ /* 0x080fe20003fa6270 */
[----:B------:R-:W-:Y:S02]  /*8cc0*/  VIADD R7, R4, 0x200 ;  /* 0x0000020004077836 */ /* 0x000fe40000000000 */
[----:B------:R0:W-:Y:S01]  /*8cd0*/  @!P4 STG.E desc[UR8][R2.64+0x400], R17 ;  /* 0x000400110200c986 */ /* 0x0001e2000c101908 */
[----:B------:R-:W-:Y:S01]  /*8ce0*/  ISETP.GE.AND P4, PT, R5, R0, PT ;  /* 0x000000000500720c */ /* 0x000fe20003f86270 */
[----:B------:R-:W-:-:S02]  /*8cf0*/  VIADD R5, R8, 0x220 ;  /* 0x0000022008057836 */ /* 0x000fc40000000000 */
[----:B------:R0:W-:Y:S01]  /*8d00*/  @!P3 STG.E desc[UR8][R2.64+0x480], R19 ;  /* 0x000480130200b986 */ /* 0x0001e2000c101908 */
[----:B------:R-:W-:-:S03]  /*8d10*/  ISETP.GE.AND P3, PT, R7, R0, PT ;  /* 0x000000000700720c */ /* 0x000fc60003f66270 */
[----:B------:R0:W-:Y:S01]  /*8d20*/  @!P2 STG.E desc[UR8][R2.64+0x500], R25 ;  /* 0x000500190200a986 */ /* 0x0001e2000c101908 */
[----:B------:R-:W-:-:S03]  /*8d30*/  ISETP.GE.AND P2, PT, R5, R0, PT ;  /* 0x000000000500720c */ /* 0x000fc60003f46270 */
[----:B------:R0:W-:Y:S01]  /*8d40*/  @!P1 STG.E desc[UR8][R2.64+0x580], R27 ;  /* 0x0005801b02009986 */ /* 0x0001e2000c101908 */
[----:B------:R-:W-:-:S03]  /*8d50*/  ISETP.GE.AND P1, PT, R45, R0, PT ;  /* 0x000000002d00720c */ /* 0x000fc60003f26270 */
[----:B------:R0:W-:Y:S01]  /*8d60*/  @!P0 STG.E desc[UR8][R2.64+0x600], R33 ;  /* 0x0006002102008986 */ /* 0x0001e2000c101908 */
[----:B------:R-:W-:-:S03]  /*8d70*/  ISETP.GE.AND P0, PT, R47, R0, PT ;  /* 0x000000002f00720c */ /* 0x000fc60003f06270 */
[----:B------:R0:W-:Y:S04]  /*8d80*/  @!P6 STG.E desc[UR8][R2.64+0x680], R35 ;  /* 0x000680230200e986 */ /* 0x0001e8000c101908 */
[----:B------:R0:W-:Y:S04]  /*8d90*/  @!P5 STG.E desc[UR8][R2.64+0x700], R37 ;  /* 0x000700250200d986 */ /* 0x0001e8000c101908 */
[----:B------:R0:W-:Y:S04]  /*8da0*/  @!P4 STG.E desc[UR8][R2.64+0x780], R39 ;  /* 0x000780270200c986 */ /* 0x0001e8000c101908 */
[----:B------:R0:W-:Y:S04]  /*8db0*/  @!P3 STG.E desc[UR8][R2.64+0x800], R41 ;  /* 0x000800290200b986 */ /* 0x0001e8000c101908 */
[----:B------:R0:W-:Y:S04]  /*8dc0*/  @!P2 STG.E desc[UR8][R2.64+0x880], R43 ;  /* 0x0008802b0200a986 */ /* 0x0001e8000c101908 */
[----:B------:R0:W-:Y:S01]  /*8dd0*/  @!P1 STG.E desc[UR8][R2.64+0x900], R51 ;  /* 0x0009003302009986 */ /* 0x0001e2000c101908 */
[----:B------:R-:W-:Y:S05]  /*8de0*/  @P0 EXIT ;  /* 0x000000000000094d */ /* 0x000fea0003800000 */
[----:B------:R-:W-:Y:S01]  /*8df0*/  STG.E desc[UR8][R2.64+0x980], R53 ;  /* 0x0009803502007986 */ /* 0x000fe2000c101908 */
[----:B------:R-:W-:Y:S05]  /*8e00*/  EXIT ;  /* 0x000000000000794d */ /* 0x000fea0003800000 */
.L_x_845:
[----:B------:R-:W-:Y:S01]  /*8e10*/  BSSY B1, `(.L_x_870) ;  /* 0x0000006000017945 */ /* 0x000fe20003800000 */
[----:B------:R-:W-:Y:S01]  /*8e20*/  PLOP3.LUT P0, PT, P0, PT, PT, 0x8, 0x80 ;  /* 0x000000000080781c */ /* 0x000fe2000070e170 */
[----:B------:R-:W-:-:S12]  /*8e30*/  IMAD.MOV.U32 R61, RZ, RZ, -0x1 ;  /* 0xffffffffff3d7424 */ /* 0x000fd800078e00ff */
[----:B------:R-:W-:Y:S05]  /*8e40*/  WARPSYNC.COLLECTIVE R61, `(.L_x_871) ;  /* 0x000000003d087348 */ /* 0x000fea0003c00000 */
[----:B------:R-:W-:Y:S01]  /*8e50*/  VOTE.ANY P0, P0 ;  /* 0x0000000000ff7806 */ /* 0x000fe20000000100 */
[----:B------:R-:W-:-:S12]  /*8e60*/  ENDCOLLECTIVE ;  /* 0x000000000000791b */ /* 0x000fd80003800000 */
.L_x_871:
[----:B------:R-:W-:Y:S05]  /*8e70*/  BSYNC B1 ;  /* 0x0000000000017941 */ /* 0x000fea0003800000 */
.L_x_870:
[----:B------:R-:W-:Y:S05]  /*8e80*/  BRA `(.L_x_872) ;  /* 0xffffff9800307947 */ /* 0x000fea000383ffff */
.L_x_847:
[----:B------:R-:W0:Y:S01]  /*8e90*/  S2R R49, SR_GEMASK ;  /* 0x0000000000317919 */ /* 0x000e220000003c00 */
[----:B------:R-:W-:Y:S01]  /*8ea0*/  ISETP.NE.U32.AND P1, PT, R46, 0x65, PT ;  /* 0x000000652e00780c */ /* 0x000fe20003f25070 */
[----:B------:R-:W-:Y:S01]  /*8eb0*/  BSSY B1, `(.L_x_873) ;  /* 0x0000008000017945 */ /* 0x000fe20003800000 */
[----:B------:R-:W-:Y:S01]  /*8ec0*/  IMAD.IADD R63, R63, 0x1, R60 ;  /* 0x000000013f3f7824 */ /* 0x000fe200078e023c */
[----:B------:R-:W-:Y:S01]  /*8ed0*/  PLOP3.LUT P0, PT, P0, PT, PT, 0x8, 0x80 ;  /* 0x000000000080781c */ /* 0x000fe2000070e170 */
[----:B------:R-:W-:Y:S01]  /*8ee0*/  IMAD.MOV.U32 R61, RZ, RZ, -0x1 ;  /* 0xffffffffff3d7424 */ /* 0x000fe200078e00ff */
[----:B------:R-:W-:-:S13]  /*8ef0*/  ISETP.NE.AND.EX P1, PT, R47, RZ, PT, P1 ;  /* 0x000000ff2f00720c */ /* 0x000fda0003f25310 */
[----:B0-----:R-:W-:Y:S05]  /*8f00*/  WARPSYNC.COLLECTIVE R61, `(.L_x_874) ;  /* 0x000000003d087348 */ /* 0x001fea0003c00000 */
[----:B------:R-:W-:Y:S01]  /*8f10*/  VOTE.ANY R61, PT, P0 ;  /* 0x00000000003d7806 */ /* 0x000fe200000e0100 */
[----:B0-----:R-:W-:Y:S06]  /*8f20*/  ENDCOLLECTIVE ;  /* 0x000000000000791b */ /* 0x001fec0003800000 */
.L_x_874:
[----:B------:R-:W-:Y:S05]  /*8f30*/  BSYNC B1 ;  /* 0x0000000000017941 */ /* 0x000fea0003800000 */
.L_x_873:
[----:B------:R-:W-:Y:S01]  /*8f40*/  LOP3.LUT R61, R61, 0x80000000, R49, 0xec, !PT ;  /* 0x800000003d3d7812 */ /* 0x000fe200078eec31 */
[----:B------:R-:W-:Y:S01]  /*8f50*/  IMAD.MOV.U32 R54, RZ, RZ, R44 ;  /* 0x000000ffff367224 */ /* 0x000fe200078e002c */
[----:B------:R-:W-:Y:S01]  /*8f60*/  ISETP.NE.AND P2, PT, R44, RZ, PT ;  /* 0x000000ff2c00720c */ /* 0x000fe20003f45270 */
[----:B------:R-:W-:Y:S02]  /*8f70*/  IMAD.MOV.U32 R55, RZ, RZ, 0x1 ;  /* 0x00000001ff377424 */ /* 0x000fe400078e00ff */
[----:B------:R-:W-:Y:S02]  /*8f80*/  VIADD R46, R61, 0xffffffff ;  /* 0xffffffff3d2e7836 */ /* 0x000fe40000000000 */
[----:B------:R-:W-:-:S03]  /*8f90*/  VIADD R47, R2, 0x4 ;  /* 0x00000004022f7836 */ /* 0x000fc60000000000 */
[----:B------:R-:W-:Y:S01]  /*8fa0*/  LOP3.LUT R46, R61, R46, RZ, 0xc, !PT ;  /* 0x0000002e3d2e7212 */ /* 0x000fe200078e0cff */
[----:B------:R-:W-:-:S03]  /*8fb0*/  IMAD.MOV.U32 R61, RZ, RZ, -0x1 ;  /* 0xffffffffff3d7424 */ /* 0x000fc600078e00ff */
[----:B------:R0:W1:Y:S04]  /*8fc0*/  POPC R66, R46 ;  /* 0x0000002e00427309 */ /* 0x0000680000000000 */
[----:B01----:R-:W-:Y:S05]  /*8fd0*/  WARPSYNC.COLLECTIVE R61, `(.L_x_875) ;  /* 0x000000003d087348 */ /* 0x003fea0003c00000 */
[----:B-1----:R1:W2:Y:S02]  /*8fe0*/  SHFL.DOWN P0, R65, R54, R55, R66 ;  /* 0x0800003736417389 */ /* 0x0022a40000000042 */
[----:B012---:R-:W-:Y:S05]  /*8ff0*/  ENDCOLLECTIVE ;  /* 0x000000000000791b */ /* 0x007fea0003800000 */
.L_x_875:
[----:B------:R-:W-:Y:S02]  /*9000*/  IMAD.MOV.U32 R54, RZ, RZ, R45 ;  /* 0x000000ffff367224 */ /* 0x000fe400078e002d */
[----:B------:R-:W-:-:S07]  /*9010*/  IMAD.MOV.U32 R52, RZ, RZ, R65 ;  /* 0x000000ffff347224 */ /* 0x000fce00078e0041 */
[----:B------:R-:W-:Y:S05]  /*9020*/  WARPSYNC.COLLECTIVE R61, `(.L_x_876) ;  /* 0x000000003d087348 */ /* 0x000fea0003c00000 */
[----:B------:R0:W1:Y:S02]  /*9030*/  SHFL.DOWN P0, R65, R54, R55, R66 ;  /* 0x0800003736417389 */ /* 0x0000640000000042 */
[----:B01----:R-:W-:Y:S05]  /*9040*/  ENDCOLLECTIVE ;  /* 0x000000000000791b */ /* 0x003fea0003800000 */
.L_x_876:
[----:B------:R-:W-:Y:S01]  /*9050*/  IMAD.MOV.U32 R55, RZ, RZ, 0x2 ;  /* 0x00000002ff377424 */ /* 0x000fe200078e00ff */
[----:B------:R-:W-:Y:S01]  /*9060*/  ISETP.GE.AND P0, PT, R2, R66, PT ;  /* 0x000000420200720c */ /* 0x000fe20003f06270 */
[----:B------:R-:W-:-:S03]  /*9070*/  FADD R65, R45, R65 ;  /* 0x000000412d417221 */ /* 0x000fc60000000000 */
[----:B------:R-:W-:Y:S02]  /*9080*/  SEL R53, R52, RZ, !P0 ;  /* 0x000000ff34357207 */ /* 0x000fe40004000000 */
[-C--:B------:R-:W-:Y:S02]  /*9090*/  FSEL R65, R65, R45.reuse, !P2 ;  /* 0x0000002d41417208 */ /* 0x080fe40005000000 */
[----:B------:R-:W-:Y:S02]  /*90a0*/  LOP3.LUT P3, R53, R53, RZ, R44, 0xfa, !PT ;  /* 0x000000ff35357212 */ /* 0x000fe4000786fa2c */
[----:B------:R-:W-:Y:S01]  /*90b0*/  FSEL R62, R65, R45, !P0 ;  /* 0x0000002d413e7208 */ /* 0x000fe20004000000 */
[----:B------:R-:W-:Y:S02]  /*90c0*/  VIADD R45, R2, 0x2 ;  /* 0x00000002022d7836 */ /* 0x000fe40000000000 */
[----:B------:R-:W-:-:S03]  /*90d0*/  IMAD.MOV.U32 R54, RZ, RZ, R53 ;  /* 0x000000ffff367224 */ /* 0x000fc600078e0035 */
[----:B------:R-:W-:-:S13]  /*90e0*/  ISETP.GT.AND P4, PT, R45, R66, PT ;  /* 0x000000422d00720c */ /* 0x000fda0003f84270 */
[----:B------:R-:W-:Y:S05]  /*90f0*/  WARPSYNC.COLLECTIVE R61, `(.L_x_877) ;  /* 0x000000003d087348 */ /* 0x000fea0003c00000 */
[----:B------:R0:W1:Y:S02]  /*9100*/  SHFL.DOWN P0, R65, R54, R55, R66 ;  /* 0x0800003736417389 */ /* 0x0000640000000042 */
[----:B01----:R-:W-:Y:S05]  /*9110*/  ENDCOLLECTIVE ;  /* 0x000000000000791b */ /* 0x003fea0003800000 */
.L_x_877:
[----:B------:R-:W-:Y:S01]  /*9120*/  IMAD.MOV.U32 R54, RZ, RZ, R62 ;  /* 0x000000ffff367224 */ /* 0x000fe200078e003e */
[----:B------:R-:W-:-:S07]  /*9130*/  SEL R44, R65, RZ, !P4 ;  /* 0x000000ff412c7207 */ /* 0x000fce0006000000 */
[----:B------:R-:W-:Y:S05]  /*9140*/  WARPSYNC.COLLECTIVE R61, `(.L_x_878) ;  /* 0x000000003d087348 */ /* 0x000fea0003c00000 */
[----:B------:R0:W1:Y:S02]  /*9150*/  SHFL.DOWN P0, R65, R54, R55, R66 ;  /* 0x0800003736417389 */ /* 0x0000640000000042 */
[----:B01----:R-:W-:Y:S05]  /*9160*/  ENDCOLLECTIVE ;  /* 0x000000000000791b */ /* 0x003fea0003800000 */
.L_x_878:
[----:B------:R-:W-:-:S05]  /*9170*/  LOP3.LUT P2, R45, R53, RZ, R44, 0xfa, !PT ;  /* 0x000000ff352d7212 */ /* 0x000fca000784fa2c */
[----:B------:R-:W-:Y:S02]  /*9180*/  IMAD.MOV.U32 R54, RZ, RZ, R45 ;  /* 0x000000ffff367224 */ /* 0x000fe400078e002d */
[----:B------:R-:W-:Y:S02]  /*9190*/  IMAD.MOV.U32 R55, RZ, RZ, 0x4 ;  /* 0x00000004ff377424 */ /* 0x000fe400078e00ff */
[----:B------:R-:W-:-:S07]  /*91a0*/  IMAD.MOV.U32 R67, RZ, RZ, R65 ;  /* 0x000000ffff437224 */ /* 0x000fce00078e0041 */
[----:B------:R-:W-:Y:S05]  /*91b0*/  WARPSYNC.COLLECTIVE R61, `(.L_x_879) ;  /* 0x000000003d087348 */ /* 0x000fea0003c00000 */
[----:B------:R0:W1:Y:S02]  /*91c0*/  SHFL.DOWN P0, R65, R54, R55, R66 ;  /* 0x0800003736417389 */ /* 0x0000640000000042 */
[----:B01----:R-:W-:Y:S05]  /*91d0*/  ENDCOLLECTIVE ;  /* 0x000000000000791b */ /* 0x003fea0003800000 */
.L_x_879:
[----:B------:R-:W-:-:S05]  /*91e0*/  FADD R67, R62, R67 ;  /* 0x000000433e437221 */ /* 0x000fca0000000000 */
[----:B------:R-:W-:Y:S02]  /*91f0*/  @!P4 FSEL R62, R67, R62, !P3 ;  /* 0x0000003e433ec208 */ /* 0x000fe40005800000 */
[----:B------:R-:W-:-:S03]  /*9200*/  ISETP.GT.AND P4, PT, R47, R66, PT ;  /* 0x000000422f00720c */ /* 0x000fc60003f84270 */
[----:B------:R-:W-:Y:S01]  /*9210*/  IMAD.MOV.U32 R54, RZ, RZ, R62 ;  /* 0x000000ffff367224 */ /* 0x000fe200078e003e */
[----:B------:R-:W-:-:S09]  /*9220*/  SEL R44, R65, RZ, !P4 ;  /* 0x000000ff412c7207 */ /* 0x000fd20006000000 */
[----:B------:R-:W-:Y:S05]  /*9230*/  WARPSYNC.COLLECTIVE R61, `(.L_x_880) ;  /* 0x000000003d087348 */ /* 0x000fea0003c00000 */
[----:B------:R0:W1:Y:S02]  /*9240*/  SHFL.DOWN P0, R65, R54, R55, R66 ;  /* 0x0800003736417389 */ /* 0x0000640000000042 */
[----:B01----:R-:W-:Y:S05]  /*9250*/  ENDCOLLECTIVE ;  /* 0x000000000000791b */ /* 0x003fea0003800000 */
.L_x_880:
[----:B------:R-:W-:Y:S01]  /*9260*/  LOP3.LUT P3, R53, R45, RZ, R44, 0xfa, !PT ;  /* 0x000000ff2d357212 */ /* 0x000fe2000786fa2c */
[----:B------:R-:W-:-:S04]  /*9270*/  VIADD R45, R2, 0x8 ;  /* 0x00000008022d7836 */ /* 0x000fc80000000000 */
[----:B------:R-:W-:Y:S02]  /*9280*/  IMAD.MOV.U32 R54, RZ, RZ, R53 ;  /* 0x000000ffff367224 */ /* 0x000fe400078e0035 */
[----:B------:R-:W-:Y:S02]  /*9290*/  IMAD.MOV.U32 R55, RZ, RZ, 0x8 ;  /* 0x00000008ff377424 */ /* 0x000fe400078e00ff */
[----:B------:R-:W-:-:S07]  /*92a0*/  IMAD.MOV.U32 R67, RZ, RZ, R65 ;  /* 0x000000ffff437224 */ /* 0x000fce00078e0041 */
[----:B------:R-:W-:Y:S05]  /*92b0*/  WARPSYNC.COLLECTIVE R61, `(.L_x_881) ;  /* 0x000000003d087348 */ /* 0x000fea0003c00000 */
[----:B------:R0:W1:Y:S02]  /*92c0*/  SHFL.DOWN P0, R65, R54, R55, R66 ;  /* 0x0800003736417389 */ /* 0x0000640000000042 */
[----:B01----:R-:W-:Y:S05]  /*92d0*/  ENDCOLLECTIVE ;  /* 0x000000000000791b */ /* 0x003fea0003800000 */
.L_x_881:
[----:B------:R-:W-:-:S05]  /*92e0*/  FADD R67, R62, R67 ;  /* 0x000000433e437221 */ /* 0x000fca0000000000 */
[----:B------:R-:W-:Y:S02]  /*92f0*/  @!P4 FSEL R62, R67, R62, !P2 ;  /* 0x0000003e433ec208 */ /* 0x000fe40005000000 */
[----:B------:R-:W-:Y:S01]  /*9300*/  ISETP.GT.AND P4, PT, R45, R66, PT ;  /* 0x000000422d00720c */ /* 0x000fe20003f84270 */
[----:B------:R-:W-:Y:S02]  /*9310*/  VIADD R45, R2, 0x10 ;  /* 0x00000010022d7836 */ /* 0x000fe40000000000 */
[----:B------:R-:W-:Y:S01]  /*9320*/  IMAD.MOV.U32 R54, RZ, RZ, R62 ;  /* 0x000000ffff367224 */ /* 0x000fe200078e003e */
[----:B------:R-:W-:-:S09]  /*9330*/  SEL R44, R65, RZ, !P4 ;  /* 0x000000ff412c7207 */ /* 0x000fd20006000000 */
[----:B------:R-:W-:Y:S05]  /*9340*/  WARPSYNC.COLLECTIVE R61, `(.L_x_882) ;  /* 0x000000003d087348 */ /* 0x000fea0003c00000 */
[----:B------:R0:W1:Y:S02]  /*9350*/  SHFL.DOWN P0, R65, R54, R55, R66 ;  /* 0x0800003736417389 */ /* 0x0000640000000042 */
[----:B01----:R-:W-:Y:S05]  /*9360*/  ENDCOLLECTIVE ;  /* 0x000000000000791b */ /* 0x003fea0003800000 */
.L_x_882:
[----:B------:R-:W-:-:S05]  /*9370*/  LOP3.LUT P2, R67, R53, RZ, R44, 0xfa, !PT ;  /* 0x000000ff35437212 */ /* 0x000fca000784fa2c */
[----:B------:R-:W-:Y:S02]  /*9380*/  IMAD.MOV.U32 R54, RZ, RZ, R67 ;  /* 0x000000ffff367224 */ /* 0x000fe400078e0043 */
[----:B------:R-:W-:Y:S02]  /*9390*/  IMAD.MOV.U32 R55, RZ, RZ, 0x10 ;  /* 0x00000010ff377424 */ /* 0x000fe400078e00ff */
[----:B------:R-:W-:-:S07]  /*93a0*/  IMAD.MOV.U32 R69, RZ, RZ, R65 ;  /* 0x000000ffff457224 */ /* 0x000fce00078e0041 */
[----:B------:R-:W-:Y:S05]  /*93b0*/  WARPSYNC.COLLECTIVE R61, `(.L_x_883) ;  /* 0x000000003d087348 */ /* 0x000fea0003c00000 */
[----:B------:R0:W1:Y:S02]  /*93c0*/  SHFL.DOWN P0, R65, R54, R55, R66 ;  /* 0x0800003736417389 */ /* 0x0000640000000042 */
[----:B01----:R-:W-:Y:S05]  /*93d0*/  ENDCOLLECTIVE ;  /* 0x000000000000791b */ /* 0x003fea0003800000 */
.L_x_883:
[----:B------:R-:W-:-:S05]  /*93e0*/  FADD R69, R62, R69 ;  /* 0x000000453e457221 */ /* 0x000fca0000000000 */
[----:B------:R-:W-:-:S05]  /*93f0*/  @!P4 FSEL R62, R69, R62, !P3 ;  /* 0x0000003e453ec208 */ /* 0x000fca0005800000 */
[----:B------:R-:W-:Y:S02]  /*9400*/  IMAD.MOV.U32 R54, RZ, RZ, R62 ;  /* 0x000000ffff367224 */ /* 0x000fe400078e003e */
[----:B------:R-:W-:-:S07]  /*9410*/  IMAD.MOV.U32 R52, RZ, RZ, R65 ;  /* 0x000000ffff347224 */ /* 0x000fce00078e0041 */
[----:B------:R-:W-:Y:S05]  /*9420*/  WARPSYNC.COLLECTIVE R61, `(.L_x_884) ;  /* 0x000000003d087348 */ /* 0x000fea0003c00000 */
[----:B------:R0:W1:Y:S02]  /*9430*/  SHFL.DOWN P0, R65, R54, R55, R66 ;  /* 0x0800003736417389 */ /* 0x0000640000000042 */
[----:B01----:R-:W-:Y:S05]  /*9440*/  ENDCOLLECTIVE ;  /* 0x000000000000791b */ /* 0x003fea0003800000 */
.L_x_884:
[----:B------:R-:W-:Y:S01]  /*9450*/  ISETP.GT.AND P0, PT, R45, R66, PT ;  /* 0x000000422d00720c */ /* 0x000fe20003f04270 */
[----:B------:R-:W-:Y:S01]  /*9460*/  FADD R65, R62, R65 ;  /* 0x000000413e417221 */ /* 0x000fe20000000000 */
[----:B------:R-:W0:Y:S02]  /*9470*/  LDC.64 R44, c[0x0][0x3a0] ;  /* 0x0000e800ff2c7b82 */ /* 0x000e240000000a00 */
[----:B------:R-:W-:-:S04]  /*9480*/  SEL R52, R52, RZ, !P0 ;  /* 0x000000ff34347207 */ /* 0x000fc80004000000 */
[----:B------:R-:W-:-:S05]  /*9490*/  LOP3.LUT R52, R52, R67, RZ, 0xfc, !PT ;  /* 0x0000004334347212 */ /* 0x000fca00078efcff */
[----:B------:R-:W-:Y:S02]  /*94a0*/  @!P0 FSEL R62, R65, R62, !P2 ;  /* 0x0000003e413e8208 */ /* 0x000fe40005000000 */
[----:B------:R-:W-:-:S03]  /*94b0*/  PLOP3.LUT P0, PT, P1, PT, PT, 0x80, 0x8 ;  /* 0x000000000008781c */ /* 0x000fc60000f0f070 */
[----:B------:R-:W-:Y:S01]  /*94c0*/  IMAD.MOV.U32 R54, RZ, RZ, R62 ;  /* 0x000000ffff367224 */ /* 0x000fe200078e003e */
[----:B0-----:R-:W-:-:S13]  /*94d0*/  IADD3 R53, P2, PT, R44, 0x200, RZ ;  /* 0x000002002c357810 */ /* 0x001fda0007f5e0ff */
[----:B------:R-:W-:Y:S05]  /*94e0*/  WARPSYNC.COLLECTIVE R61, `(.L_x_885) ;  /* 0x000000003d087348 */ /* 0x000fea0003c00000 */
[----:B------:R-:W-:Y:S01]  /*94f0*/  VOTE.ALL P0, P0 ;  /* 0x0000000000ff7806 */ /* 0x000fe20000000000 */
[----:B------:R-:W-:-:S12]  /*9500*/  ENDCOLLECTIVE ;  /* 0x000000000000791b */ /* 0x000fd80003800000 */
.L_x_885:
[----:B------:R-:W-:Y:S01]  /*9510*/  IMAD.X R60, RZ, RZ, R45, P2 ;  /* 0x000000ffff3c7224 */ /* 0x000fe200010e062d */
[----:B------:R-:W-:Y:S06]  /*9520*/  BRA `(.L_x_886) ;  /* 0xffffff94007c7947 */ /* 0x000fec000383ffff */
.L_x_849:
[----:B------:R-:W-:Y:S01]  /*9530*/  BSSY B1, `(.L_x_887) ;  /* 0x0000006000017945 */ /* 0x000fe20003800000 */
[----:B------:R-:W-:Y:S01]  /*9540*/  PLOP3.LUT P0, PT, P0, PT, PT, 0x8, 0x80 ;  /* 0x000000000080781c */ /* 0x000fe2000070e170 */
[----:B------:R-:W-:-:S12]  /*9550*/  IMAD.MOV.U32 R61, RZ, RZ, -0x1 ;  /* 0xffffffffff3d7424 */ /* 0x000fd800078e00ff */
[----:B------:R-:W-:Y:S05]  /*9560*/  WARPSYNC.COLLECTIVE R61, `(.L_x_888) ;  /* 0x000000003d087348 */ /* 0x000fea0003c00000 */
[----:B------:R-:W-:Y:S01]  /*9570*/  VOTE.ANY P0, P0 ;  /* 0x0000000000ff7806 */ /* 0x000fe20000000100 */
[----:B------:R-:W-:-:S12]  /*9580*/  ENDCOLLECTIVE ;  /* 0x000000000000791b */ /* 0x000fd80003800000 */
.L_x_888:
[----:B------:R-:W-:Y:S05]  /*9590*/  BSYNC B1 ;  /* 0x0000000000017941 */ /* 0x000fea0003800000 */
.L_x_887:
[----:B------:R-:W-:Y:S05]  /*95a0*/  BRA `(.L_x_889) ;  /* 0xffffff9400f07947 */ /* 0x000fea000383ffff */
.L_x_851:
[----:B------:R-:W-:Y:S01]  /*95b0*/  BSSY B1, `(.L_x_890) ;  /* 0x0000006000017945 */ /* 0x000fe20003800000 */
[----:B------:R-:W-:Y:S01]  /*95c0*/  PLOP3.LUT P0, PT, P0, PT, PT, 0x8, 0x80 ;  /* 0x000000000080781c */ /* 0x000fe2000070e170 */
[----:B------:R-:W-:-:S12]  /*95d0*/  IMAD.MOV.U32 R61, RZ, RZ, -0x1 ;  /* 0xffffffffff3d7424 */ /* 0x000fd800078e00ff */
[----:B------:R-:W-:Y:S05]  /*95e0*/  WARPSYNC.COLLECTIVE R61, `(.L_x_891) ;  /* 0x000000003d087348 */ /* 0x000fea0003c00000 */
[----:B------:R-:W-:Y:S01]  /*95f0*/  VOTE.ANY R61, PT, P0 ;  /* 0x00000000003d7806 */ /* 0x000fe200000e0100 */
[----:B------:R-:W-:Y:S06]  /*9600*/  ENDCOLLECTIVE ;  /* 0x000000000000791b */ /* 0x000fec0003800000 */
.L_x_891:
[----:B------:R-:W-:Y:S05]  /*9610*/  BSYNC B1 ;  /* 0x0000000000017941 */ /* 0x000fea0003800000 */
.L_x_890:
[----:B------:R-:W-:Y:S01]  /*9620*/  LOP3.LUT R61, R61, 0x80000000, R49, 0xec, !PT ;  /* 0x800000003d3d7812 */ /* 0x000fe200078eec31 */
[----:B------:R-:W-:Y:S01]  /*9630*/  IMAD.MOV.U32 R55, RZ, RZ, 0x1 ;  /* 0x00000001ff377424 */ /* 0x000fe200078e00ff */
[----:B------:R-:W-:Y:S01]  /*9640*/  ISETP.NE.AND P1, PT, R44, RZ, PT ;  /* 0x000000ff2c00720c */ /* 0x000fe20003f25270 */
[----:B------:R-:W-:Y:S02]  /*9650*/  VIADD R63, R63, 0xffffffe0 ;  /* 0xffffffe03f3f7836 */ /* 0x000fe40000000000 */
[----:B------:R-:W-:-:S05]  /*9660*/  VIADD R54, R61, 0xffffffff ;  /* 0xffffffff3d367836 */ /* 0x000fca0000000000 */
[----:B------:R-:W-:Y:S01]  /*9670*/  LOP3.LUT R68, R61, R54, RZ, 0xc, !PT ;  /* 0x000000363d447212 */ /* 0x000fe200078e0cff */
[----:B------:R-:W-:Y:S02]  /*9680*/  IMAD.MOV.U32 R54, RZ, RZ, R44 ;  /* 0x000000ffff367224 */ /* 0x000fe400078e002c */
[----:B------:R-:W-:Y:S01]  /*9690*/  IMAD.MOV.U32 R61, RZ, RZ, -0x1 ;  /* 0xffffffffff3d7424 */ /* 0x000fe200078e00ff */
[----:B------:R0:W1:Y:S06]  /*96a0*/  POPC R66, R68 ;  /* 0x0000004400427309 */ /* 0x00006c0000000000 */
[----:B01----:R-:W-:Y:S05]  /*96b0*/  WARPSYNC.COLLECTIVE R61, `(.L_x_892) ;  /* 0x000000003d087348 */ /* 0x003fea0003c00000 */
[----:B-1----:R1:W2:Y:S02]  /*96c0*/  SHFL.DOWN P0, R65, R54, R55, R66 ;  /* 0x0800003736417389 */ /* 0x0022a40000000042 */
[----:B012---:R-:W-:Y:S05]  /*96d0*/  ENDCOLLECTIVE ;  /* 0x000000000000791b */ /* 0x007fea0003800000 */
.L_x_892:
[----:B------:R-:W-:Y:S02]  /*96e0*/  IMAD.MOV.U32 R54, RZ, RZ, R45 ;  /* 0x000000ffff367224 */ /* 0x000fe400078e002d */
[----:B------:R-:W-:-:S07]  /*96f0*/  IMAD.MOV.U32 R67, RZ, RZ, R65 ;  /* 0x000000ffff437224 */ /* 0x000fce00078e0041 */
[----:B------:R-:W-:Y:S05]  /*9700*/  WARPSYNC.COLLECTIVE R61, `(.L_x_893) ;  /* 0x000000003d087348 */ /* 0x000fea0003c00000 */
[----:B------:R0:W1:Y:S02]  /*9710*/  SHFL.DOWN P0, R65, R54, R55, R66 ;  /* 0x0800003736417389 */ /* 0x0000640000000042 */
[----:B01----:R-:W-:Y:S05]  /*9720*/  ENDCOLLECTIVE ;  /* 0x000000000000791b */ /* 0x003fea0003800000 */
.L_x_893:
        /* <DEDUP_REMOVED lines=13> */
.L_x_894:
[----:B------:R-:W-:Y:S01]  /*9800*/  IMAD.MOV.U32 R54, RZ, RZ, R67 ;  /* 0x000000ffff367224 */ /* 0x000fe200078e0043 */
[----:B------:R-:W-:-:S07]  /*9810*/  SEL R44, R65, RZ, !P3 ;  /* 0x000000ff412c7207 */ /* 0x000fce0005800000 */
[----:B------:R-:W-:Y:S05]  /*9820*/  WARPSYNC.COLLECTIVE R61, `(.L_x_895) ;  /* 0x000000003d087348 */ /* 0x000fea0003c00000 */
[----:B------:R0:W1:Y:S02]  /*9830*/  SHFL.DOWN P0, R65, R54, R55, R66 ;  /* 0x0800003736417389 */ /* 0x0000640000000042 */
[----:B01----:R-:W-:Y:S05]  /*9840*/  ENDCOLLECTIVE ;  /* 0x000000000000791b */ /* 0x003fea0003800000 */
.L_x_895:
[----:B------:R-:W-:-:S05]  /*9850*/  LOP3.LUT P2, R45, R69, RZ, R44, 0xfa, !PT ;  /* 0x000000ff452d7212 */ /* 0x000fca000784fa2c */
[----:B------:R-:W-:Y:S02]  /*9860*/  IMAD.MOV.U32 R54, RZ, RZ, R45 ;  /* 0x000000ffff367224 */ /* 0x000fe400078e002d */
[----:B------:R-:W-:Y:S02]  /*9870*/  IMAD.MOV.U32 R55, RZ, RZ, 0x4 ;  /* 0x00000004ff377424 */ /* 0x000fe400078e00ff */
[----:B------:R-:W-:Y:S02]  /*9880*/  IMAD.MOV.U32 R68, RZ, RZ, R65 ;  /* 0x000000ffff447224 */ /* 0x000fe400078e0041 */
[----:B------:R-:W-:Y:S02]  /*9890*/  VIADD R65, R2, 0x4 ;  /* 0x0000000402417836 */ /* 0x000fe40000000000 */
[----:B------:R-:W-:-:S05]  /*98a0*/  FADD R68, R67, R68 ;  /* 0x0000004443447221 */ /* 0x000fca0000000000 */
[----:B------:R-:W-:Y:S02]  /*98b0*/  @!P3 FSEL R67, R68, R67, !P1 ;  /* 0x000000434443b208 */ /* 0x000fe40004800000 */
[----:B------:R-:W-:-:S13]  /*98c0*/  ISETP.GT.AND P1, PT, R65, R66, PT ;  /* 0x000000424100720c */ /* 0x000fda0003f24270 */
[----:B------:R-:W-:Y:S05]  /*98d0*/  WARPSYNC.COLLECTIVE R61, `(.L_x_896) ;  /* 0x000000003d087348 */ /* 0x000fea0003c00000 */
[----:B------:R0:W1:Y:S02]  /*98e0*/  SHFL.DOWN P0, R65, R54, R55, R66 ;  /* 0x0800003736417389 */ /* 0x0000640000000042 */
[----:B01----:R-:W-:Y:S05]  /*98f0*/  ENDCOLLECTIVE ;  /* 0x000000000000791b */ /* 0x003fea0003800000 */
.L_x_896:
[----:B------:R-:W-:Y:S01]  /*9900*/  IMAD.MOV.U32 R54, RZ, RZ, R67 ;  /* 0x000000ffff367224 */ /* 0x000fe200078e0043 */
[----:B------:R-:W-:-:S07]  /*9910*/  SEL R44, R65, RZ, !P1 ;  /* 0x000000ff412c7207 */ /* 0x000fce0004800000 */
[----:B------:R-:W-:Y:S05]  /*9920*/  WARPSYNC.COLLECTIVE R61, `(.L_x_897) ;  /* 0x000000003d087348 */ /* 0x000fea0003c00000 */
[----:B------:R0:W1:Y:S02]  /*9930*/  SHFL.DOWN P0, R65, R54, R55, R66 ;  /* 0x0800003736417389 */ /* 0x0000640000000042 */
[----:B01----:R-:W-:Y:S05]  /*9940*/  ENDCOLLECTIVE ;  /* 0x000000000000791b */ /* 0x003fea0003800000 */
.L_x_897:
        /* <DEDUP_REMOVED lines=8> */
.L_x_898:
        /* <DEDUP_REMOVED lines=8> */
.L_x_899:
        /* <DEDUP_REMOVED lines=8> */
.L_x_900:
[----:B------:R-:W-:-:S05]  /*9ad0*/  FADD R44, R67, R44 ;  /* 0x0000002c432c7221 */ /* 0x000fca0000000000 */
[----:B------:R-:W-:-:S05]  /*9ae0*/  @!P2 FSEL R67, R44, R67, !P3 ;  /* 0x000000432c43a208 */ /* 0x000fca0005800000 */
[----:B------:R-:W-:Y:S02]  /*9af0*/  IMAD.MOV.U32 R54, RZ, RZ, R67 ;  /* 0x000000ffff367224 */ /* 0x000fe400078e0043 */
[----:B------:R-:W-:-:S07]  /*9b00*/  IMAD.MOV.U32 R44, RZ, RZ, R65 ;  /* 0x000000ffff2c7224 */ /* 0x000fce00078e0041 */
[----:B------:R-:W-:Y:S05]  /*9b10*/  WARPSYNC.COLLECTIVE R61, `(.L_x_901) ;  /* 0x000000003d087348 */ /* 0x000fea0003c00000 */
[----:B------:R0:W1:Y:S02]  /*9b20*/  SHFL.DOWN P0, R65, R54, R55, R66 ;  /* 0x0800003736417389 */ /* 0x0000640000000042 */
[----:B01----:R-:W-:Y:S05]  /*9b30*/  ENDCOLLECTIVE ;  /* 0x000000000000791b */ /* 0x003fea0003800000 */
.L_x_901:
[----:B------:R-:W-:Y:S01]  /*9b40*/  ISETP.GT.AND P0, PT, R69, R66, PT ;  /* 0x000000424500720c */ /* 0x000fe20003f04270 */
[----:B------:R-:W-:-:S03]  /*9b50*/  FADD R68, R67, R65 ;  /* 0x0000004143447221 */ /* 0x000fc60000000000 */
[----:B------:R-:W-:-:S09]  /*9b60*/  SEL R44, R44, RZ, !P0 ;  /* 0x000000ff2c2c7207 */ /* 0x000fd20004000000 */
[----:B------:R-:W-:Y:S02]  /*9b70*/  @!P0 FSEL R67, R68, R67, !P1 ;  /* 0x0000004344438208 */ /* 0x000fe40004800000 */
[----:B------:R-:W-:Y:S02]  /*9b80*/  ISETP.NE.AND P1, PT, R52, RZ, PT ;  /* 0x000000ff3400720c */ /* 0x000fe40003f25270 */
[----:B------:R-:W-:Y:S02]  /*9b90*/  ISETP.NE.U32.AND P0, PT, R46, 0x65, PT ;  /* 0x000000652e00780c */ /* 0x000fe40003f05070 */
[----:B------:R-:W-:Y:S02]  /*9ba0*/  LOP3.LUT R52, R45, R44, R52, 0xfe, !PT ;  /* 0x0000002c2d347212 */ /* 0x000fe400078efe34 */
[----:B------:R-:W-:-:S07]  /*9bb0*/  ISETP.NE.AND.EX P0, PT, R47, RZ, PT, P0 ;  /* 0x000000ff2f00720c */ /* 0x000fce0003f05300 */
[----:B------:R-:W-:-:S04]  /*9bc0*/  @!P1 FADD R64, R67, R64 ;  /* 0x0000004043409221 */ /* 0x000fc80000000000 */
[----:B------:R-:W-:-:S07]  /*9bd0*/  IMAD.MOV.U32 R54, RZ, RZ, R64 ;  /* 0x000000ffff367224 */ /* 0x000fce00078e0040 */
[----:B------:R-:W-:Y:S05]  /*9be0*/  WARPSYNC.COLLECTIVE R61, `(.L_x_902) ;  /* 0x000000003d087348 */ /* 0x000fea0003c00000 */
[----:B------:R-:W-:Y:S01]  /*9bf0*/  VOTE.ALL P0, P0 ;  /* 0x0000000000ff7806 */ /* 0x000fe20000000000 */
[----:B------:R-:W-:-:S12]  /*9c00*/  ENDCOLLECTIVE ;  /* 0x000000000000791b */ /* 0x000fd80003800000 */
.L_x_902:
[----:B------:R-:W-:Y:S05]  /*9c10*/  BRA `(.L_x_903) ;  /* 0xffffff9400407947 */ /* 0x000fea000383ffff */
.L_x_860:
[----:B------:R-:W-:Y:S01]  /*9c20*/  BSSY B0, `(.L_x_904) ;  /* 0x0000006000007945 */ /* 0x000fe20003800000 */
[----:B------:R-:W-:Y:S01]  /*9c30*/  PLOP3.LUT P0, PT, P0, PT, PT, 0x8, 0x80 ;  /* 0x000000000080781c */ /* 0x000fe2000070e170 */
[----:B------:R-:W-:-:S12]  /*9c40*/  IMAD.MOV.U32 R61, RZ, RZ, -0x1 ;  /* 0xffffffffff3d7424 */ /* 0x000fd800078e00ff */
[----:B------:R-:W-:Y:S05]  /*9c50*/  WARPSYNC.COLLECTIVE R61, `(.L_x_905) ;  /* 0x000000003d087348 */ /* 0x000fea0003c00000 */
[----:B------:R-:W-:Y:S01]  /*9c60*/  VOTE.ANY P0, P0 ;  /* 0x0000000000ff7806 */ /* 0x000fe20000000100 */
[----:B------:R-:W-:-:S12]  /*9c70*/  ENDCOLLECTIVE ;  /* 0x000000000000791b */ /* 0x000fd80003800000 */
.L_x_905:
[----:B------:R-:W-:Y:S05]  /*9c80*/  BSYNC B0 ;  /* 0x0000000000007941 */ /* 0x000fea0003800000 */
.L_x_904:
[----:B------:R-:W-:Y:S05]  /*9c90*/  BRA `(.L_x_906) ;  /* 0xffffffd800cc7947 */ /* 0x000fea000383ffff */
.L_x_862:
[----:B------:R-:W-:Y:S01]  /*9ca0*/  BSSY B0, `(.L_x_907) ;  /* 0x0000006000007945 */ /* 0x000fe20003800000 */
[----:B------:R-:W-:Y:S01]  /*9cb0*/  PLOP3.LUT P0, PT, P0, PT, PT, 0x8, 0x80 ;  /* 0x000000000080781c */ /* 0x000fe2000070e170 */
[----:B------:R-:W-:-:S12]  /*9cc0*/  IMAD.MOV.U32 R61, RZ, RZ, -0x1 ;  /* 0xffffffffff3d7424 */ /* 0x000fd800078e00ff */
[----:B------:R-:W-:Y:S05]  /*9cd0*/  WARPSYNC.COLLECTIVE R61, `(.L_x_908) ;  /* 0x000000003d087348 */ /* 0x000fea0003c00000 */
[----:B------:R-:W-:Y:S01]  /*9ce0*/  VOTE.ANY R61, PT, P0 ;  /* 0x00000000003d7806 */ /* 0x000fe200000e0100 */
[----:B------:R-:W-:Y:S06]  /*9cf0*/  ENDCOLLECTIVE ;  /* 0x000000000000791b */ /* 0x000fec0003800000 */
.L_x_908:
[----:B------:R-:W-:Y:S05]  /*9d00*/  BSYNC B0 ;  /* 0x0000000000007941 */ /* 0x000fea0003800000 */
.L_x_907:
[----:B------:R-:W0:Y:S01]  /*9d10*/  S2R R36, SR_GEMASK ;  /* 0x0000000000247919 */ /* 0x000e220000003c00 */
[----:B------:R-:W-:Y:S02]  /*9d20*/  IMAD.MOV.U32 R54, RZ, RZ, R24 ;  /* 0x000000ffff367224 */ /* 0x000fe400078e0018 */
[----:B------:R-:W-:Y:S02]  /*9d30*/  IMAD.MOV.U32 R55, RZ, RZ, 0x1 ;  /* 0x00000001ff377424 */ /* 0x000fe400078e00ff */
[----:B------:R-:W-:Y:S01]  /*9d40*/  IMAD.IADD R41, R41, 0x1, R60 ;  /* 0x0000000129297824 */ /* 0x000fe200078e023c */
[----:B0-----:R-:W-:-:S05]  /*9d50*/  LOP3.LUT R61, R61, 0x80000000, R36, 0xec, !PT ;  /* 0x800000003d3d7812 */ /* 0x001fca00078eec24 */
[----:B------:R-:W-:-:S05]  /*9d60*/  VIADD R30, R61, 0xffffffff ;  /* 0xffffffff3d1e7836 */ /* 0x000fca0000000000 */
[----:B------:R-:W-:Y:S01]  /*9d70*/  LOP3.LUT R30, R61, R30, RZ, 0xc, !PT ;  /* 0x0000001e3d1e7212 */ /* 0x000fe200078e0cff */
[----:B------:R-:W-:-:S03]  /*9d80*/  IMAD.MOV.U32 R61, RZ, RZ, -0x1 ;  /* 0xffffffffff3d7424 */ /* 0x000fc600078e00ff */
[----:B------:R0:W1:Y:S04]  /*9d90*/  POPC R66, R30 ;  /* 0x0000001e00427309 */ /* 0x0000680000000000 */
[----:B01----:R-:W-:Y:S05]  /*9da0*/  WARPSYNC.COLLECTIVE R61, `(.L_x_909) ;  /* 0x000000003d087348 */ /* 0x003fea0003c00000 */
[----:B-1----:R1:W2:Y:S02]  /*9db0*/  SHFL.DOWN P0, R65, R54, R55, R66 ;  /* 0x0800003736417389 */ /* 0x0022a40000000042 */
[----:B012---:R-:W-:Y:S05]  /*9dc0*/  ENDCOLLECTIVE ;  /* 0x000000000000791b */ /* 0x007fea0003800000 */
.L_x_909:
[----:B------:R-:W-:Y:S02]  /*9dd0*/  IMAD.MOV.U32 R54, RZ, RZ, R25 ;  /* 0x000000ffff367224 */ /* 0x000fe400078e0019 */
[----:B------:R-:W-:-:S07]  /*9de0*/  IMAD.MOV.U32 R40, RZ, RZ, R65 ;  /* 0x000000ffff287224 */ /* 0x000fce00078e0041 */
[----:B------:R-:W-:Y:S05]  /*9df0*/  WARPSYNC.COLLECTIVE R61, `(.L_x_910) ;  /* 0x000000003d087348 */ /* 0x000fea0003c00000 */
[----:B------:R0:W1:Y:S02]  /*9e00*/  SHFL.DOWN P0, R65, R54, R55, R66 ;  /* 0x0800003736417389 */ /* 0x0000640000000042 */
[----:B01----:R-:W-:Y:S05]  /*9e10*/  ENDCOLLECTIVE ;  /* 0x000000000000791b */ /* 0x003fea0003800000 */
.L_x_910:
[----:B------:R-:W-:Y:S02]  /*9e20*/  IMAD.MOV.U32 R55, RZ, RZ, 0x2 ;  /* 0x00000002ff377424 */ /* 0x000fe400078e00ff */
[----:B------:R-:W-:Y:S01]  /*9e30*/  FADD R65, R25, R65 ;  /* 0x0000004119417221 */ /* 0x000fe20000000000 */
[----:B------:R-:W-:-:S04]  /*9e40*/  ISETP.NE.AND P0, PT, R24, RZ, PT ;  /* 0x000000ff1800720c */ /* 0x000fc80003f05270 */
[----:B------:R-:W-:Y:S02]  /*9e50*/  FSEL R65, R65, R25, !P0 ;  /* 0x0000001941417208 */ /* 0x000fe40004000000 */
[----:B------:R-:W-:-:S04]  /*9e60*/  ISETP.GE.AND P0, PT, R44, R66, PT ;  /* 0x000000422c00720c */ /* 0x000fc80003f06270 */
[----:B------:R-:W-:Y:S02]  /*9e70*/  SEL R39, R40, RZ, !P0 ;  /* 0x000000ff28277207 */ /* 0x000fe40004000000 */
[----:B------:R-:W-:Y:S02]  /*9e80*/  FSEL R37, R65, R25, !P0 ;  /* 0x0000001941257208 */ /* 0x000fe40004000000 */
[----:B------:R-:W-:Y:S01]  /*9e90*/  LOP3.LUT P6, R25, R39, RZ, R24, 0xfa, !PT ;  /* 0x000000ff27197212 */ /* 0x000fe200078cfa18 */
[----:B------:R-:W-:-:S04]  /*9ea0*/  VIADD R39, R44, 0x2 ;  /* 0x000000022c277836 */ /* 0x000fc80000000000 */
[----:B------:R-:W-:-:S08]  /*9eb0*/  IMAD.MOV.U32 R54, RZ, RZ, R25 ;  /* 0x000000ffff367224 */ /* 0x000fd000078e0019 */
[----:B------:R-:W-:Y:S05]  /*9ec0*/  WARPSYNC.COLLECTIVE R61, `(.L_x_911) ;  /* 0x000000003d087348 */ /* 0x000fea0003c00000 */
[----:B------:R0:W1:Y:S02]  /*9ed0*/  SHFL.DOWN P0, R65, R54, R55, R66 ;  /* 0x0800003736417389 */ /* 0x0000640000000042 */
[----:B01----:R-:W-:Y:S05]  /*9ee0*/  ENDCOLLECTIVE ;  /* 0x000000000000791b */ /* 0x003fea0003800000 */
.L_x_911:
[----:B------:R-:W-:Y:S02]  /*9ef0*/  IMAD.MOV.U32 R54, RZ, RZ, R37 ;  /* 0x000000ffff367224 */ /* 0x000fe400078e0025 */
[----:B------:R-:W-:-:S07]  /*9f00*/  IMAD.MOV.U32 R30, RZ, RZ, R65 ;  /* 0x000000ffff1e7224 */ /* 0x000fce00078e0041 */
[----:B------:R-:W-:Y:S05]  /*9f10*/  WARPSYNC.COLLECTIVE R61, `(.L_x_912) ;  /* 0x000000003d087348 */ /* 0x000fea0003c00000 */
[----:B------:R0:W1:Y:S02]  /*9f20*/  SHFL.DOWN P0, R65, R54, R55, R66 ;  /* 0x0800003736417389 */ /* 0x0000640000000042 */
[----:B01----:R-:W-:Y:S05]  /*9f30*/  ENDCOLLECTIVE ;  /* 0x000000000000791b */ /* 0x003fea0003800000 */
.L_x_912:
[----:B------:R-:W-:Y:S01]  /*9f40*/  IMAD.MOV.U32 R55, RZ, RZ, 0x4 ;  /* 0x00000004ff377424 */ /* 0x000fe200078e00ff */
[----:B------:R-:W-:Y:S01]  /*9f50*/  ISETP.GT.AND P0, PT, R39, R66, PT ;  /* 0x000000422700720c */ /* 0x000fe20003f04270 */
[----:B------:R-:W-:Y:S01]  /*9f60*/  FADD R24, R37, R65 ;  /* 0x0000004125187221 */ /* 0x000fe20000000000 */
[----:B------:R-:W-:Y:S02]  /*9f70*/  VIADD R39, R44, 0x8 ;  /* 0x000000082c277836 */ /* 0x000fe40000000000 */
[----:B------:R-:W-:-:S09]  /*9f80*/  SEL R30, R30, RZ, !P0 ;  /* 0x000000ff1e1e7207 */ /* 0x000fd20004000000 */
[----:B------:R-:W-:Y:S02]  /*9f90*/  @!P0 FSEL R37, R24, R37, !P6 ;  /* 0x0000002518258208 */ /* 0x000fe40007000000 */
[----:B------:R-:W-:Y:S01]  /*9fa0*/  LOP3.LUT P6, R43, R25, RZ, R30, 0xfa, !PT ;  /* 0x000000ff192b7212 */ /* 0x000fe200078cfa1e */
[----:B------:R-:W-:-:S04]  /*9fb0*/  VIADD R25, R44, 0x4 ;  /* 0x000000042c197836 */ /* 0x000fc80000000000 */
[----:B------:R-:W-:-:S08]  /*9fc0*/  IMAD.MOV.U32 R54, RZ, RZ, R43 ;  /* 0x000000ffff367224 */ /* 0x000fd000078e002b */
[----:B------:R-:W-:Y:S05]  /*9fd0*/  WARPSYNC.COLLECTIVE R61, `(.L_x_913) ;  /* 0x000000003d087348 */ /* 0x000fea0003c00000 */
[----:B------:R0:W1:Y:S02]  /*9fe0*/  SHFL.DOWN P0, R65, R54, R55, R66 ;  /* 0x0800003736417389 */ /* 0x0000640000000042 */
[----:B01----:R-:W-:Y:S05]  /*9ff0*/  ENDCOLLECTIVE ;  /* 0x000000000000791b */ /* 0x003fea0003800000 */
.L_x_913:
[----:B------:R-:W-:Y:S02]  /*a000*/  IMAD.MOV.U32 R54, RZ, RZ, R37 ;  /* 0x000000ffff367224 */ /* 0x000fe400078e0025 */
[----:B------:R-:W-:-:S07]  /*a010*/  IMAD.MOV.U32 R24, RZ, RZ, R65 ;  /* 0x000000ffff187224 */ /* 0x000fce00078e0041 */
[----:B------:R-:W-:Y:S05]  /*a020*/  WARPSYNC.COLLECTIVE R61, `(.L_x_914) ;  /* 0x000000003d087348 */ /* 0x000fea0003c00000 */
[----:B------:R0:W1:Y:S02]  /*a030*/  SHFL.DOWN P0, R65, R54, R55, R66 ;  /* 0x0800003736417389 */ /* 0x0000640000000042 */
[----:B01----:R-:W-:Y:S05]  /*a040*/  ENDCOLLECTIVE ;  /* 0x000000000000791b */ /* 0x003fea0003800000 */
.L_x_914:
[----:B------:R-:W-:Y:S01]  /*a050*/  IMAD.MOV.U32 R55, RZ, RZ, 0x8 ;  /* 0x00000008ff377424 */ /* 0x000fe200078e00ff */
[----:B------:R-:W-:Y:S01]  /*a060*/  ISETP.GT.AND P0, PT, R25, R66, PT ;  /* 0x000000421900720c */ /* 0x000fe20003f04270 */
[----:B------:R-:W-:-:S03]  /*a070*/  FADD R30, R37, R65 ;  /* 0x00000041251e7221 */ /* 0x000fc60000000000 */
[----:B------:R-:W-:-:S09]  /*a080*/  SEL R24, R24, RZ, !P0 ;  /* 0x000000ff18187207 */ /* 0x000fd20004000000 */
[----:B------:R-:W-:Y:S02]  /*a090*/  @!P0 FSEL R37, R30, R37, !P6 ;  /* 0x000000251e258208 */ /* 0x000fe40007000000 */
[----:B------:R-:W-:-:S05]  /*a0a0*/  LOP3.LUT P6, R25, R43, RZ, R24, 0xfa, !PT ;  /* 0x000000ff2b197212 */ /* 0x000fca00078cfa18 */
[----:B------:R-:W-:-:S08]  /*a0b0*/  IMAD.MOV.U32 R54, RZ, RZ, R25 ;  /* 0x000000ffff367224 */ /* 0x000fd000078e0019 */
[----:B------:R-:W-:Y:S05]  /*a0c0*/  WARPSYNC.COLLECTIVE R61, `(.L_x_915) ;  /* 0x000000003d087348 */ /* 0x000fea0003c00000 */
[----:B------:R0:W1:Y:S02]  /*a0d0*/  SHFL.DOWN P0, R65, R54, R55, R66 ;  /* 0x0800003736417389 */ /* 0x0000640000000042 */
[----:B01----:R-:W-:Y:S05]  /*a0e0*/  ENDCOLLECTIVE ;  /* 0x000000000000791b */ /* 0x003fea0003800000 */
.L_x_915:
[----:B------:R-:W-:Y:S02]  /*a0f0*/  IMAD.MOV.U32 R54, RZ, RZ, R37 ;  /* 0x000000ffff367224 */ /* 0x000fe400078e0025 */
[----:B------:R-:W-:-:S07]  /*a100*/  IMAD.MOV.U32 R24, RZ, RZ, R65 ;  /* 0x000000ffff187224 */ /* 0x000fce00078e0041 */
[----:B------:R-:W-:Y:S05]  /*a110*/  WARPSYNC.COLLECTIVE R61, `(.L_x_916) ;  /* 0x000000003d087348 */ /* 0x000fea0003c00000 */
[----:B------:R0:W1:Y:S02]  /*a120*/  SHFL.DOWN P0, R65, R54, R55, R66 ;  /* 0x0800003736417389 */ /* 0x0000640000000042 */
[----:B01----:R-:W-:Y:S05]  /*a130*/  ENDCOLLECTIVE ;  /* 0x000000000000791b */ /* 0x003fea0003800000 */
.L_x_916:
[----:B------:R-:W-:Y:S01]  /*a140*/  IMAD.MOV.U32 R55, RZ, RZ, 0x10 ;  /* 0x00000010ff377424 */ /* 0x000fe200078e00ff */
[----:B------:R-:W-:Y:S01]  /*a150*/  ISETP.GT.AND P0, PT, R39, R66, PT ;  /* 0x000000422700720c */ /* 0x000fe20003f04270 */
[----:B------:R-:W-:Y:S01]  /*a160*/  FADD R30, R37, R65 ;  /* 0x00000041251e7221 */ /* 0x000fe20000000000 */
[----:B------:R-:W0:Y:S02]  /*a170*/  LDC.64 R38, c[0x0][0x3a0] ;  /* 0x0000e800ff267b82 */ /* 0x000e240000000a00 */
[----:B------:R-:W-:-:S09]  /*a180*/  SEL R24, R24, RZ, !P0 ;  /* 0x000000ff18187207 */ /* 0x000fd20004000000 */
[----:B------:R-:W-:Y:S02]  /*a190*/  @!P0 FSEL R37, R30, R37, !P6 ;  /* 0x000000251e258208 */ /* 0x000fe40007000000 */
[----:B------:R-:W-:Y:S01]  /*a1a0*/  LOP3.LUT P6, R43, R25, RZ, R24, 0xfa, !PT ;  /* 0x000000ff192b7212 */ /* 0x000fe200078cfa18 */
[----:B------:R-:W-:-:S04]  /*a1b0*/  VIADD R25, R44, 0x10 ;  /* 0x000000102c197836 */ /* 0x000fc80000000000 */
[----:B------:R-:W-:Y:S01]  /*a1c0*/  IMAD.MOV.U32 R54, RZ, RZ, R43 ;  /* 0x000000ffff367224 */ /* 0x000fe200078e002b */
[----:B0-----:R-:W-:-:S05]  /*a1d0*/  IADD3 R38, P0, PT, R38, 0x200, RZ ;  /* 0x0000020026267810 */ /* 0x001fca0007f1e0ff */
[----:B------:R-:W-:-:S08]  /*a1e0*/  IMAD.X R39, RZ, RZ, R39, P0 ;  /* 0x000000ffff277224 */ /* 0x000fd000000e0627 */
[----:B------:R-:W-:Y:S05]  /*a1f0*/  WARPSYNC.COLLECTIVE R61, `(.L_x_917) ;  /* 0x000000003d087348 */ /* 0x000fea0003c00000 */
[----:B------:R0:W1:Y:S02]  /*a200*/  SHFL.DOWN P0, R65, R54, R55, R66 ;  /* 0x0800003736417389 */ /* 0x0000640000000042 */
[----:B01----:R-:W-:Y:S05]  /*a210*/  ENDCOLLECTIVE ;  /* 0x000000000000791b */ /* 0x003fea0003800000 */
.L_x_917:
[----:B------:R-:W-:Y:S02]  /*a220*/  IMAD.MOV.U32 R54, RZ, RZ, R37 ;  /* 0x000000ffff367224 */ /* 0x000fe400078e0025 */
[----:B------:R-:W-:-:S07]  /*a230*/  IMAD.MOV.U32 R24, RZ, RZ, R65 ;  /* 0x000000ffff187224 */ /* 0x000fce00078e0041 */
[----:B------:R-:W-:Y:S05]  /*a240*/  WARPSYNC.COLLECTIVE R61, `(.L_x_918) ;  /* 0x000000003d087348 */ /* 0x000fea0003c00000 */
[----:B------:R0:W1:Y:S02]  /*a250*/  SHFL.DOWN P0, R65, R54, R55, R66 ;  /* 0x0800003736417389 */ /* 0x0000640000000042 */
[----:B01----:R-:W-:Y:S05]  /*a260*/  ENDCOLLECTIVE ;  /* 0x000000000000791b */ /* 0x003fea0003800000 */
.L_x_918:
[----:B------:R-:W-:Y:S01]  /*a270*/  ISETP.GT.AND P0, PT, R25, R66, PT ;  /* 0x000000421900720c */ /* 0x000fe20003f04270 */
[----:B------:R-:W-:-:S03]  /*a280*/  FADD R30, R37, R65 ;  /* 0x00000041251e7221 */ /* 0x000fc60000000000 */
[----:B------:R-:W-:-:S09]  /*a290*/  SEL R24, R24, RZ, !P0 ;  /* 0x000000ff18187207 */ /* 0x000fd20004000000 */
[----:B------:R-:W-:Y:S02]  /*a2a0*/  @!P0 FSEL R37, R30, R37, !P6 ;  /* 0x000000251e258208 */ /* 0x000fe40007000000 */
[----:B------:R-:W-:Y:S02]  /*a2b0*/  ISETP.NE.U32.AND P0, PT, R26, 0x65, PT ;  /* 0x000000651a00780c */ /* 0x000fe40003f05070 */
[----:B------:R-:W-:Y:S01]  /*a2c0*/  LOP3.LUT R30, R24, R43, RZ, 0xfc, !PT ;  /* 0x0000002b181e7212 */ /* 0x000fe200078efcff */
[----:B------:R-:W-:Y:S01]  /*a2d0*/  IMAD.MOV.U32 R42, RZ, RZ, R37 ;  /* 0x000000ffff2a7224 */ /* 0x000fe200078e0025 */
[----:B------:R-:W-:-:S13]  /*a2e0*/  ISETP.NE.AND.EX P0, PT, R27, RZ, PT, P0 ;  /* 0x000000ff1b00720c */ /* 0x000fda0003f05300 */
[----:B------:R-:W-:Y:S05]  /*a2f0*/  WARPSYNC.COLLECTIVE R61, `(.L_x_919) ;  /* 0x000000003d087348 */ /* 0x000fea0003c00000 */
[----:B------:R-:W-:Y:S01]  /*a300*/  VOTE.ALL P0, P0 ;  /* 0x0000000000ff7806 */ /* 0x000fe20000000000 */
[----:B------:R-:W-:-:S12]  /*a310*/  ENDCOLLECTIVE ;  /* 0x000000000000791b */ /* 0x000fd80003800000 */
.L_x_919:
[----:B------:R-:W-:Y:S05]  /*a320*/  BRA `(.L_x_920) ;  /* 0xffffffd8001c7947 */ /* 0x000fea000383ffff */
.L_x_864:
[----:B------:R-:W-:Y:S01]  /*a330*/  BSSY B0, `(.L_x_921) ;  /* 0x0000006000007945 */ /* 0x000fe20003800000 */
[----:B------:R-:W-:Y:S01]  /*a340*/  PLOP3.LUT P0, PT, P0, PT, PT, 0x8, 0x80 ;  /* 0x000000000080781c */ /* 0x000fe2000070e170 */
[----:B------:R-:W-:-:S12]  /*a350*/  IMAD.MOV.U32 R61, RZ, RZ, -0x1 ;  /* 0xffffffffff3d7424 */ /* 0x000fd800078e00ff */
[----:B------:R-:W-:Y:S05]  /*a360*/  WARPSYNC.COLLECTIVE R61, `(.L_x_922) ;  /* 0x000000003d087348 */ /* 0x000fea0003c00000 */
[----:B------:R-:W-:Y:S01]  /*a370*/  VOTE.ANY P0, P0 ;  /* 0x0000000000ff7806 */ /* 0x000fe20000000100 */
[----:B------:R-:W-:-:S12]  /*a380*/  ENDCOLLECTIVE ;  /* 0x000000000000791b */ /* 0x000fd80003800000 */
.L_x_922:
[----:B------:R-:W-:Y:S05]  /*a390*/  BSYNC B0 ;  /* 0x0000000000007941 */ /* 0x000fea0003800000 */
.L_x_921:
[----:B------:R-:W-:Y:S05]  /*a3a0*/  BRA `(.L_x_923) ;  /* 0xffffffd8008c7947 */ /* 0x000fea000383ffff */
.L_x_866:
[----:B------:R-:W-:Y:S01]  /*a3b0*/  BSSY B0, `(.L_x_924) ;  /* 0x0000006000007945 */ /* 0x000fe20003800000 */
[----:B------:R-:W-:Y:S01]  /*a3c0*/  PLOP3.LUT P0, PT, P0, PT, PT, 0x8, 0x80 ;  /* 0x000000000080781c */ /* 0x000fe2000070e170 */
[----:B------:R-:W-:-:S12]  /*a3d0*/  IMAD.MOV.U32 R61, RZ, RZ, -0x1 ;  /* 0xffffffffff3d7424 */ /* 0x000fd800078e00ff */
[----:B------:R-:W-:Y:S05]  /*a3e0*/  WARPSYNC.COLLECTIVE R61, `(.L_x_925) ;  /* 0x000000003d087348 */ /* 0x000fea0003c00000 */
[----:B------:R-:W-:Y:S01]  /*a3f0*/  VOTE.ANY R61, PT, P0 ;  /* 0x00000000003d7806 */ /* 0x000fe200000e0100 */
[----:B------:R-:W-:Y:S06]  /*a400*/  ENDCOLLECTIVE ;  /* 0x000000000000791b */ /* 0x000fec0003800000 */
.L_x_925:
[----:B------:R-:W-:Y:S05]  /*a410*/  BSYNC B0 ;  /* 0x0000000000007941 */ /* 0x000fea0003800000 */
.L_x_924:
[----:B------:R-:W-:Y:S01]  /*a420*/  LOP3.LUT R61, R61, 0x80000000, R36, 0xec, !PT ;  /* 0x800000003d3d7812 */ /* 0x000fe200078eec24 */
[----:B------:R-:W-:Y:S02]  /*a430*/  IMAD.MOV.U32 R54, RZ, RZ, R24 ;  /* 0x000000ffff367224 */ /* 0x000fe400078e0018 */
        /* <DEDUP_REMOVED lines=9> */
.L_x_926:
[----:B------:R-:W-:Y:S02]  /*a4d0*/  IMAD.MOV.U32 R54, RZ, RZ, R25 ;  /* 0x000000ffff367224 */ /* 0x000fe400078e0019 */
[----:B------:R-:W-:-:S07]  /*a4e0*/  IMAD.MOV.U32 R46, RZ, RZ, R65 ;  /* 0x000000ffff2e7224 */ /* 0x000fce00078e0041 */
[----:B------:R-:W-:Y:S05]  /*a4f0*/  WARPSYNC.COLLECTIVE R61, `(.L_x_927) ;  /* 0x000000003d087348 */ /* 0x000fea0003c00000 */
[----:B------:R0:W1:Y:S02]  /*a500*/  SHFL.DOWN P0, R65, R54, R55, R66 ;  /* 0x0800003736417389 */ /* 0x0000640000000042 */
[----:B01----:R-:W-:Y:S05]  /*a510*/  ENDCOLLECTIVE ;  /* 0x000000000000791b */ /* 0x003fea0003800000 */
.L_x_927:
        /* <DEDUP_REMOVED lines=13> */
.L_x_928:
[----:B------:R-:W-:Y:S02]  /*a5f0*/  IMAD.MOV.U32 R54, RZ, RZ, R43 ;  /* 0x000000ffff367224 */ /* 0x000fe400078e002b */
[----:B------:R-:W-:-:S07]  /*a600*/  IMAD.MOV.U32 R42, RZ, RZ, R65 ;  /* 0x000000ffff2a7224 */ /* 0x000fce00078e0041 */
[----:B------:R-:W-:Y:S05]  /*a610*/  WARPSYNC.COLLECTIVE R61, `(.L_x_929) ;  /* 0x000000003d087348 */ /* 0x000fea0003c00000 */
[----:B------:R0:W1:Y:S02]  /*a620*/  SHFL.DOWN P0, R65, R54, R55, R66 ;  /* 0x0800003736417389 */ /* 0x0000640000000042 */
[----:B01----:R-:W-:Y:S05]  /*a630*/  ENDCOLLECTIVE ;  /* 0x000000000000791b */ /* 0x003fea0003800000 */
.L_x_929:
[----:B------:R-:W-:Y:S01]  /*a640*/  IMAD.MOV.U32 R55, RZ, RZ, 0x4 ;  /* 0x00000004ff377424 */ /* 0x000fe200078e00ff */
[----:B------:R-:W-:Y:S01]  /*a650*/  ISETP.GT.AND P0, PT, R51, R66, PT ;  /* 0x000000423300720c */ /* 0x000fe20003f04270 */
[----:B------:R-:W-:-:S03]  /*a660*/  FADD R24, R43, R65 ;  /* 0x000000412b187221 */ /* 0x000fc60000000000 */
        /* <DEDUP_REMOVED lines=8> */
.L_x_930:
[----:B------:R-:W-:Y:S02]  /*a6f0*/  IMAD.MOV.U32 R54, RZ, RZ, R43 ;  /* 0x000000ffff367224 */ /* 0x000fe400078e002b */
[----:B------:R-:W-:-:S07]  /*a700*/  IMAD.MOV.U32 R24, RZ, RZ, R65 ;  /* 0x000000ffff187224 */ /* 0x000fce00078e0041 */
[----:B------:R-:W-:Y:S05]  /*a710*/  WARPSYNC.COLLECTIVE R61, `(.L_x_931) ;  /* 0x000000003d087348 */ /* 0x000fea0003c00000 */
[----:B------:R0:W1:Y:S02]  /*a720*/  SHFL.DOWN P0, R65, R54, R55, R66 ;  /* 0x0800003736417389 */ /* 0x0000640000000042 */
[----:B01----:R-:W-:Y:S05]  /*a730*/  ENDCOLLECTIVE ;  /* 0x000000000000791b */ /* 0x003fea0003800000 */
.L_x_931:
        /* <DEDUP_REMOVED lines=11> */
.L_x_932:
[----:B------:R-:W-:Y:S02]  /*a7f0*/  IMAD.MOV.U32 R54, RZ, RZ, R43 ;  /* 0x000000ffff367224 */ /* 0x000fe400078e002b */
[----:B------:R-:W-:-:S07]  /*a800*/  IMAD.MOV.U32 R24, RZ, RZ, R65 ;  /* 0x000000ffff187224 */ /* 0x000fce00078e0041 */
[----:B------:R-:W-:Y:S05]  /*a810*/  WARPSYNC.COLLECTIVE R61, `(.L_x_933) ;  /* 0x000000003d087348 */ /* 0x000fea0003c00000 */
[----:B------:R0:W1:Y:S02]  /*a820*/  SHFL.DOWN P0, R65, R54, R55, R66 ;  /* 0x0800003736417389 */ /* 0x0000640000000042 */
[----:B01----:R-:W-:Y:S05]  /*a830*/  ENDCOLLECTIVE ;  /* 0x000000000000791b */ /* 0x003fea0003800000 */
.L_x_933:
        /* <DEDUP_REMOVED lines=11> */
.L_x_934:
[----:B------:R-:W-:Y:S02]  /*a8f0*/  IMAD.MOV.U32 R54, RZ, RZ, R43 ;  /* 0x000000ffff367224 */ /* 0x000fe400078e002b */
[----:B------:R-:W-:-:S07]  /*a900*/  IMAD.MOV.U32 R24, RZ, RZ, R65 ;  /* 0x000000ffff187224 */ /* 0x000fce00078e0041 */
[----:B------:R-:W-:Y:S05]  /*a910*/  WARPSYNC.COLLECTIVE R61, `(.L_x_935) ;  /* 0x000000003d087348 */ /* 0x000fea0003c00000 */
[----:B------:R0:W1:Y:S02]  /*a920*/  SHFL.DOWN P0, R65, R54, R55, R66 ;  /* 0x0800003736417389 */ /* 0x0000640000000042 */
[----:B01----:R-:W-:Y:S05]  /*a930*/  ENDCOLLECTIVE ;  /* 0x000000000000791b */ /* 0x003fea0003800000 */
.L_x_935:
[----:B------:R-:W-:Y:S01]  /*a940*/  ISETP.GT.AND P0, PT, R25, R66, PT ;  /* 0x000000421900720c */ /* 0x000fe20003f04270 */
[----:B------:R-:W-:-:S03]  /*a950*/  FADD R42, R43, R65 ;  /* 0x000000412b2a7221 */ /* 0x000fc60000000000 */
[----:B------:R-:W-:-:S09]  /*a960*/  SEL R24, R24, RZ, !P0 ;  /* 0x000000ff18187207 */ /* 0x000fd20004000000 */
[----:B------:R-:W-:Y:S02]  /*a970*/  @!P0 FSEL R43, R42, R43, !P6 ;  /* 0x0000002b2a2b8208 */ /* 0x000fe40007000000 */
[----:B------:R-:W-:Y:S02]  /*a980*/  ISETP.NE.AND P0, PT, R30, RZ, PT ;  /* 0x000000ff1e00720c */ /* 0x000fe40003f05270 */
[----:B------:R-:W-:-:S11]  /*a990*/  LOP3.LUT R30, R51, R24, R30, 0xfe, !PT ;  /* 0x00000018331e7212 */ /* 0x000fd600078efe1e */
[----:B------:R-:W-:Y:S01]  /*a9a0*/  @!P0 FADD R41, R43, R41 ;  /* 0x000000292b298221 */ /* 0x000fe20000000000 */
[----:B------:R-:W-:-:S03]  /*a9b0*/  ISETP.NE.U32.AND P0, PT, R26, 0x65, PT ;  /* 0x000000651a00780c */ /* 0x000fc60003f05070 */
[----:B------:R-:W-:Y:S01]  /*a9c0*/  IMAD.MOV.U32 R42, RZ, RZ, R41 ;  /* 0x000000ffff2a7224 */ /* 0x000fe200078e0029 */
[----:B------:R-:W-:-:S13]  /*a9d0*/  ISETP.NE.AND.EX P0, PT, R27, RZ, PT, P0 ;  /* 0x000000ff1b00720c */ /* 0x000fda0003f05300 */
[----:B------:R-:W-:Y:S05]  /*a9e0*/  WARPSYNC.COLLECTIVE R61, `(.L_x_936) ;  /* 0x000000003d087348 */ /* 0x000fea0003c00000 */
[----:B------:R-:W-:Y:S01]  /*a9f0*/  VOTE.ALL P0, P0 ;  /* 0x0000000000ff7806 */ /* 0x000fe20000000000 */
[----:B------:R-:W-:-:S12]  /*aa00*/  ENDCOLLECTIVE ;  /* 0x000000000000791b */ /* 0x000fd80003800000 */
.L_x_936:
[----:B------:R-:W-:Y:S05]  /*aa10*/  BRA `(.L_x_937) ;  /* 0xffffffd400dc7947 */ /* 0x000fea000383ffff */
.L_x_938:
        /* <DEDUP_REMOVED lines=14> */
.L_x_4156:


//--------------------- .text._ZN3cub18CUB_300001_SM_10006detail11scan_by_key25DeviceScanByKeyInitKernelINS0_24ReduceByKeyScanTileStateIfiLb1EEEPimEEvT_T0_PN4cuda3std3__415iterator_traitsIS8_vE10value_typeET1_i --------------------------
	.section	.text._ZN3cub18CUB_300001_SM_10006detail11scan_by_key25DeviceScanByKeyInitKernelINS0_24ReduceByKeyScanTileStateIfiLb1EEEPimEEvT_T0_PN4cuda3std3__415iterator_traitsIS8_vE10value_typeET1_i,"ax",@progbits
	.align	128
        .global         _ZN3cub18CUB_300001_SM_10006detail11scan_by_key25DeviceScanByKeyInitKernelINS0_24ReduceByKeyScanTileStateIfiLb1EEEPimEEvT_T0_PN4cuda3std3__415iterator_traitsIS8_vE10value_typeET1_i
        .type           _ZN3cub18CUB_300001_SM_10006detail11scan_by_key25DeviceScanByKeyInitKernelINS0_24ReduceByKeyScanTileStateIfiLb1EEEPimEEvT_T0_PN4cuda3std3__415iterator_traitsIS8_vE10value_typeET1_i,@function
        .size           _ZN3cub18CUB_300001_SM_10006detail11scan_by_key25DeviceScanByKeyInitKernelINS0_24ReduceByKeyScanTileStateIfiLb1EEEPimEEvT_T0_PN4cuda3std3__415iterator_traitsIS8_vE10value_typeET1_i,(.L_x_4157 - _ZN3cub18CUB_300001_SM_10006detail11scan_by_key25DeviceScanByKeyInitKernelINS0_24ReduceByKeyScanTileStateIfiLb1EEEPimEEvT_T0_PN4cuda3std3__415iterator_traitsIS8_vE10value_typeET1_i)
        .other          _ZN3cub18CUB_300001_SM_10006detail11scan_by_key25DeviceScanByKeyInitKernelINS0_24ReduceByKeyScanTileStateIfiLb1EEEPimEEvT_T0_PN4cuda3std3__415iterator_traitsIS8_vE10value_typeET1_i,@"STO_CUDA_ENTRY STV_DEFAULT"
_ZN3cub18CUB_300001_SM_10006detail11scan_by_key25DeviceScanByKeyInitKernelINS0_24ReduceByKeyScanTileStateIfiLb1EEEPimEEvT_T0_PN4cuda3std3__415iterator_traitsIS8_vE10value_typeET1_i:
.text._ZN3cub18CUB_300001_SM_10006detail11scan_by_key25DeviceScanByKeyInitKernelINS0_24ReduceByKeyScanTileStateIfiLb1EEEPimEEvT_T0_PN4cuda3std3__415iterator_traitsIS8_vE10value_typeET1_i:
[----:B------:R-:W-:Y:S01]  /*0000*/  LDC R1, c[0x0][0x37c] ;  /* 0x0000df00ff017b82 */ /* 0x000fe20000000800 */
[----:B------:R-:W0:Y:S07]  /*0010*/  S2R R0, SR_TID.X ;  /* 0x0000000000007919 */ /* 0x000e2e0000002100 */
[----:B------:R-:W1:Y:S01]  /*0020*/  S2UR UR4, SR_CTAID.X ;  /* 0x00000000000479c3 */ /* 0x000e620000002500 */
[----:B------:R-:W2:Y:S01]  /*0030*/  LDCU UR6, c[0x0][0x3a0] ;  /* 0x00007400ff0677ac */ /* 0x000ea20008000800 */
[----:B------:R-:W-:-:S06]  /*0040*/  CS2R R4, SRZ ;  /* 0x0000000000047805 */ /* 0x000fcc000001ff00 */
[----:B------:R-:W1:Y:S01]  /*0050*/  LDC R11, c[0x0][0x360] ;  /* 0x0000d800ff0b7b82 */ /* 0x000e620000000800 */
[----:B0-----:R-:W-:Y:S01]  /*0060*/  ISETP.GT.U32.AND P0, PT, R0, 0x1f, PT ;  /* 0x0000001f0000780c */ /* 0x001fe20003f04070 */
[----:B-1----:R-:W-:-:S03]  /*0070*/  IMAD R11, R11, UR4, R0 ;  /* 0x000000040b0b7c24 */ /* 0x002fc6000f8e0200 */
[----:B------:R-:W-:Y:S01]  /*0080*/  ISETP.NE.OR P0, PT, RZ, UR4, P0 ;  /* 0x00000004ff007c0c */ /* 0x000fe20008705670 */
[----:B------:R-:W0:Y:S01]  /*0090*/  LDCU.64 UR4, c[0x0][0x358] ;  /* 0x00006b00ff0477ac */ /* 0x000e220008000a00 */
[C---:B--2---:R-:W-:Y:S02]  /*00a0*/  ISETP.GE.AND P1, PT, R11.reuse, UR6, PT ;  /* 0x000000060b007c0c */ /* 0x044fe4000bf26270 */
[----:B------:R-:W-:-:S04]  /*00b0*/  ISETP.GE.U32.AND P2, PT, R11, UR6, PT ;  /* 0x000000060b007c0c */ /* 0x000fc8000bf46070 */
[----:B------:R-:W-:-:S05]  /*00c0*/  ISETP.EQ.OR P2, PT, R11, RZ, P2 ;  /* 0x000000ff0b00720c */ /* 0x000fca0001742670 */
[----:B------:R-:W1:Y:S02]  /*00d0*/  @!P0 LDC.64 R8, c[0x0][0x380] ;  /* 0x0000e000ff088b82 */ /* 0x000e640000000a00 */
[----:B------:R-:W-:Y:S02]  /*00e0*/  @!P1 IMAD.MOV.U32 R6, RZ, RZ, 0x63 ;  /* 0x00000063ff069424 */ /* 0x000fe400078e00ff */
[----:B------:R-:W-:-:S04]  /*00f0*/  @!P1 IMAD.MOV.U32 R7, RZ, RZ, 0x0 ;  /* 0x00000000ff079424 */ /* 0x000fc800078e00ff */
[----:B------:R-:W2:Y:S01]  /*0100*/  @!P1 LDC.64 R2, c[0x0][0x380] ;  /* 0x0000e000ff029b82 */ /* 0x000ea20000000a00 */
[----:B-1----:R-:W-:-:S04]  /*0110*/  @!P0 IMAD.WIDE.U32 R8, R0, 0x10, R8 ;  /* 0x0000001000088825 */ /* 0x002fc800078e0008 */
[----:B--2---:R-:W-:-:S05]  /*0120*/  @!P1 IMAD.WIDE R2, R11, 0x10, R2 ;  /* 0x000000100b029825 */ /* 0x004fca00078e0202 */
[----:B0-----:R0:W-:Y:S04]  /*0130*/  @!P1 STG.E.128 desc[UR4][R2.64+0x200], R4 ;  /* 0x0002000402009986 */ /* 0x0011e8000c101d04 */
[----:B------:R0:W-:Y:S01]  /*0140*/  @!P0 STG.E.128 desc[UR4][R8.64], RZ ;  /* 0x000000ff08008986 */ /* 0x0001e2000c101d04 */
[----:B------:R-:W-:Y:S05]  /*0150*/  @P2 EXIT ;  /* 0x000000000000294d */ /* 0x000fea0003800000 */
[----:B------:R-:W0:Y:S01]  /*0160*/  LDCU.64 UR6, c[0x0][0x398] ;  /* 0x00007300ff0677ac */ /* 0x000e220008000a00 */
[----:B------:R-:W1:Y:S01]  /*0170*/  LDCU.64 UR8, c[0x0][0x388] ;  /* 0x00007100ff0877ac */ /* 0x000e620008000a00 */
[----:B0-----:R-:W-:-:S04]  /*0180*/  IMAD.WIDE.U32 R2, R11, UR6, RZ ;  /* 0x000000060b027c25 */ /* 0x001fc8000f8e00ff */
[----:B------:R-:W-:Y:S01]  /*0190*/  IMAD R3, R11, UR7, R3 ;  /* 0x000000070b037c24 */ /* 0x000fe2000f8e0203 */
[----:B-1----:R-:W-:-:S04]  /*01a0*/  LEA R4, P0, R2, UR8, 0x2 ;  /* 0x0000000802047c11 */ /* 0x002fc8000f8010ff */
[----:B------:R-:W-:Y:S02]  /*01b0*/  LEA.HI.X R5, R2, UR9, R3, 0x2, P0 ;  /* 0x0000000902057c11 */ /* 0x000fe400080f1403 */
[----:B------:R-:W0:Y:S04]  /*01c0*/  LDC.64 R2, c[0x0][0x390] ;  /* 0x0000e400ff027b82 */ /* 0x000e280000000a00 */
[----:B------:R-:W2:Y:S01]  /*01d0*/  LDG.E R5, desc[UR4][R4.64+-0x4] ;  /* 0xfffffc0404057981 */ /* 0x000ea2000c1e1900 */
[----:B0-----:R-:W-:-:S05]  /*01e0*/  IMAD.WIDE.U32 R2, R11, 0x4, R2 ;  /* 0x000000040b027825 */ /* 0x001fca00078e0002 */
[----:B--2---:R-:W-:Y:S01]  /*01f0*/  STG.E desc[UR4][R2.64], R5 ;  /* 0x0000000502007986 */ /* 0x004fe2000c101904 */
[----:B------:R-:W-:Y:S05]  /*0200*/  EXIT ;  /* 0x000000000000794d */ /* 0x000fea0003800000 */
.L_x_939:
        /* <DEDUP_REMOVED lines=15> */
.L_x_4157:


//--------------------- .text._ZN3cub18CUB_300001_SM_10006detail11scan_by_key21DeviceScanByKeyKernelINS2_10policy_hubIPiffN4cuda3std3__44plusIfEEE10Policy1000ES5_PfSD_NS0_24ReduceByKeyScanTileStateIfiLb1EEENS8_8equal_toIiEESA_NS0_8NullTypeEjfiEEvT0_PT9_T1_T2_T3_iT4_T5_T6_T7_ --------------------------
	.section	.text._ZN3cub18CUB_300001_SM_10006detail11scan_by_key21DeviceScanByKeyKernelINS2_10policy_hubIPiffN4cuda3std3__44plusIfEEE10Policy1000ES5_PfSD_NS0_24ReduceByKeyScanTileStateIfiLb1EEENS8_8equal_toIiEESA_NS0_8NullTypeEjfiEEvT0_PT9_T1_T2_T3_iT4_T5_T6_T7_,"ax",@progbits
	.align	128
        .global         _ZN3cub18CUB_300001_SM_10006detail11scan_by_key21DeviceScanByKeyKernelINS2_10policy_hubIPiffN4cuda3std3__44plusIfEEE10Policy1000ES5_PfSD_NS0_24ReduceByKeyScanTileStateIfiLb1EEENS8_8equal_toIiEESA_NS0_8NullTypeEjfiEEvT0_PT9_T1_T2_T3_iT4_T5_T6_T7_
        .type           _ZN3cub18CUB_300001_SM_10006detail11scan_by_key21DeviceScanByKeyKernelINS2_10policy_hubIPiffN4cuda3std3__44plusIfEEE10Policy1000ES5_PfSD_NS0_24ReduceByKeyScanTileStateIfiLb1EEENS8_8equal_toIiEESA_NS0_8NullTypeEjfiEEvT0_PT9_T1_T2_T3_iT4_T5_T6_T7_,@function
        .size           _ZN3cub18CUB_300001_SM_10006detail11scan_by_key21DeviceScanByKeyKernelINS2_10policy_hubIPiffN4cuda3std3__44plusIfEEE10Policy1000ES5_PfSD_NS0_24ReduceByKeyScanTileStateIfiLb1EEENS8_8equal_toIiEESA_NS0_8NullTypeEjfiEEvT0_PT9_T1_T2_T3_iT4_T5_T6_T7_,(.L_x_4158 - _ZN3cub18CUB_300001_SM_10006detail11scan_by_key21DeviceScanByKeyKernelINS2_10policy_hubIPiffN4cuda3std3__44plusIfEEE10Policy1000ES5_PfSD_NS0_24ReduceByKeyScanTileStateIfiLb1EEENS8_8equal_toIiEESA_NS0_8NullTypeEjfiEEvT0_PT9_T1_T2_T3_iT4_T5_T6_T7_)
        .other          _ZN3cub18CUB_300001_SM_10006detail11scan_by_key21DeviceScanByKeyKernelINS2_10policy_hubIPiffN4cuda3std3__44plusIfEEE10Policy1000ES5_PfSD_NS0_24ReduceByKeyScanTileStateIfiLb1EEENS8_8equal_toIiEESA_NS0_8NullTypeEjfiEEvT0_PT9_T1_T2_T3_iT4_T5_T6_T7_,@"STO_CUDA_ENTRY STV_DEFAULT"
_ZN3cub18CUB_300001_SM_10006detail11scan_by_key21DeviceScanByKeyKernelINS2_10policy_hubIPiffN4cuda3std3__44plusIfEEE10Policy1000ES5_PfSD_NS0_24ReduceByKeyScanTileStateIfiLb1EEENS8_8equal_toIiEESA_NS0_8NullTypeEjfiEEvT0_PT9_T1_T2_T3_iT4_T5_T6_T7_:
.text._ZN3cub18CUB_300001_SM_10006detail11scan_by_key21DeviceScanByKeyKernelINS2_10policy_hubIPiffN4cuda3std3__44plusIfEEE10Policy1000ES5_PfSD_NS0_24ReduceByKeyScanTileStateIfiLb1EEENS8_8equal_toIiEESA_NS0_8NullTypeEjfiEEvT0_PT9_T1_T2_T3_iT4_T5_T6_T7_:
[----:B------:R-:W-:Y:S01]  /*0000*/  LDC R1, c[0x0][0x37c] ;  /* 0x0000df00ff017b82 */ /* 0x000fe20000000800 */
[----:B------:R-:W0:Y:S01]  /*0010*/  S2R R60, SR_CTAID.X ;  /* 0x00000000003c7919 */ /* 0x000e220000002500 */
[----:B------:R-:W1:Y:S01]  /*0020*/  LDCU UR4, c[0x0][0x3b0] ;  /* 0x00007600ff0477ac */ /* 0x000e620008000800 */
[----:B------:R-:W2:Y:S01]  /*0030*/  LDCU.64 UR8, c[0x0][0x358] ;  /* 0x00006b00ff0877ac */ /* 0x000ea20008000a00 */
[----:B0-----:R-:W-:-:S05]  /*0040*/  IMAD R7, R60, 0x1180, RZ ;  /* 0x000011803c077824 */ /* 0x001fca00078e02ff */
[----:B-1----:R-:W-:-:S04]  /*0050*/  IADD3 R2, PT, PT, -R7, UR4, RZ ;  /* 0x0000000407027c10 */ /* 0x002fc8000fffe1ff */
[----:B------:R-:W-:-:S13]  /*0060*/  ISETP.GE.U32.AND P0, PT, R2, 0x1181, PT ;  /* 0x000011810200780c */ /* 0x000fda0003f06070 */
[----:B--2---:R-:W-:Y:S05]  /*0070*/  @!P0 BRA `(.L_x_940) ;  /* 0x00000038005c8947 */ /* 0x004fea0003800000 */
[----:B------:R-:W0:Y:S01]  /*0080*/  S2R R61, SR_TID.X ;  /* 0x00000000003d7919 */ /* 0x000e220000002100 */
[----:B------:R-:W1:Y:S01]  /*0090*/  LDCU.64 UR4, c[0x0][0x380] ;  /* 0x00007000ff0477ac */ /* 0x000e620008000a00 */
[----:B------:R-:W2:Y:S01]  /*00a0*/  S2R R2, SR_LANEID ;  /* 0x0000000000027919 */ /* 0x000ea20000000000 */
[----:B------:R-:W3:Y:S01]  /*00b0*/  LDCU.64 UR6, c[0x0][0x390] ;  /* 0x00007200ff0677ac */ /* 0x000ee20008000a00 */
[C---:B0-----:R-:W-:Y:S02]  /*00c0*/  LOP3.LUT R0, R61.reuse, 0x1f, RZ, 0xc0, !PT ;  /* 0x0000001f3d007812 */ /* 0x041fe400078ec0ff */
[----:B------:R-:W-:-:S05]  /*00d0*/  LOP3.LUT R3, R61, 0x3e0, RZ, 0xc0, !PT ;  /* 0x000003e03d037812 */ /* 0x000fca00078ec0ff */
[----:B------:R-:W-:-:S05]  /*00e0*/  IMAD R0, R3, 0x14, R0 ;  /* 0x0000001403007824 */ /* 0x000fca00078e0200 */
[----:B------:R-:W-:-:S05]  /*00f0*/  IADD3 R0, P0, PT, R7, R0, RZ ;  /* 0x0000000007007210 */ /* 0x000fca0007f1e0ff */
[----:B------:R-:W-:Y:S02]  /*0100*/  IMAD.X R7, RZ, RZ, RZ, P0 ;  /* 0x000000ffff077224 */ /* 0x000fe400000e06ff */
[----:B------:R-:W-:-:S03]  /*0110*/  IMAD.SHL.U32 R3, R0, 0x4, RZ ;  /* 0x0000000400037824 */ /* 0x000fc600078e00ff */
[----:B------:R-:W-:Y:S02]  /*0120*/  SHF.L.U64.HI R7, R0, 0x2, R7 ;  /* 0x0000000200077819 */ /* 0x000fe40000010207 */
[----:B-1----:R-:W-:-:S04]  /*0130*/  IADD3 R4, P0, PT, R3, UR4, RZ ;  /* 0x0000000403047c10 */ /* 0x002fc8000ff1e0ff */
[----:B------:R-:W-:-:S05]  /*0140*/  IADD3.X R5, PT, PT, R7, UR5, RZ, P0, !PT ;  /* 0x0000000507057c10 */ /* 0x000fca00087fe4ff */
        /* <DEDUP_REMOVED lines=22> */
[----:B------:R-:W-:-:S04]  /*02b0*/  UMOV UR4, 0x400 ;  /* 0x0000040000047882 */ /* 0x000fc80000000000 */
[----:B--2---:R-:W-:Y:S01]  /*02c0*/  IMAD R57, R62, 0x280, R2 ;  /* 0x000002803e397824 */ /* 0x004fe200078e0202 */
[----:B---3--:R-:W-:-:S04]  /*02d0*/  IADD3 R4, P0, PT, R3, UR6, RZ ;  /* 0x0000000603047c10 */ /* 0x008fc8000ff1e0ff */
[----:B------:R-:W-:Y:S01]  /*02e0*/  IADD3.X R5, PT, PT, R7, UR7, RZ, P0, !PT ;  /* 0x0000000707057c10 */ /* 0x000fe200087fe4ff */
[----:B0-----:R-:W-:-:S06]  /*02f0*/  ULEA UR4, UR5, UR4, 0x18 ;  /* 0x0000000405047291 */ /* 0x001fcc000f8ec0ff */
[----:B------:R-:W-:-:S05]  /*0300*/  LEA R57, R57, UR4, 0x2 ;  /* 0x0000000439397c11 */ /* 0x000fca000f8e10ff */
[----:B------:R-:W-:Y:S01]  /*0310*/  IMAD R3, R2, 0x4c, R57 ;  /* 0x0000004c02037824 */ /* 0x000fe200078e0239 */
[----:B----4-:R0:W-:Y:S04]  /*0320*/  STS [R57], R0 ;  /* 0x0000000039007388 */ /* 0x0101e80000000800 */
        /* <DEDUP_REMOVED lines=353> */
.L_x_942:
        /* <DEDUP_REMOVED lines=194> */
.L_x_946:
        /* <DEDUP_REMOVED lines=29> */
.L_x_972:
        /* <DEDUP_REMOVED lines=61> */
.L_x_986:
[----:B------:R-:W-:Y:S05]  /*2b00*/  @!P0 BRA `(.L_x_948) ;  /* 0x0000000400808947 */ /* 0x000fea0003800000 */
[----:B------:R-:W-:-:S07]  /*2b10*/  IMAD.MOV.U32 R62, RZ, RZ, 0x3a0 ;  /* 0x000003a0ff3e7424 */ /* 0x000fce00078e00ff */
.L_x_952:
[----:B------:R-:W-:Y:S01]  /*2b20*/  SHF.R.U32.HI R62, RZ, 0x1, R62 ;  /* 0x00000001ff3e7819 */ /* 0x000fe2000001163e */
[----:B------:R-:W-:Y:S02]  /*2b30*/  IMAD.MOV.U32 R44, RZ, RZ, R53 ;  /* 0x000000ffff2c7224 */ /* 0x000fe400078e0035 */
[----:B------:R-:W-:Y:S02]  /*2b40*/  IMAD.MOV.U32 R45, RZ, RZ, R60 ;  /* 0x000000ffff2d7224 */ /* 0x000fe400078e003c */
[----:B------:R-:W-:Y:S02]  /*2b50*/  IMAD.MOV.U32 R64, RZ, RZ, R54 ;  /* 0x000000ffff407224 */ /* 0x000fe400078e0036 */
[----:B------:R-:W-:-:S04]  /*2b60*/  IMAD.WIDE R54, R63, 0x10, R44 ;  /* 0x000000103f367825 */ /* 0x000fc800078e022c */
[----:B------:R-:W-:-:S07]  /*2b70*/  IMAD.MOV.U32 R66, RZ, RZ, R62 ;  /* 0x000000ffff427224 */ /* 0x000fce00078e003e */
.L_x_950:
        /* <DEDUP_REMOVED lines=29> */
.L_x_989:
        /* <DEDUP_REMOVED lines=59> */
.L_x_1003:
[----:B------:R-:W-:Y:S05]  /*3100*/  @P0 BRA `(.L_x_952) ;  /* 0xfffffff800840947 */ /* 0x000fea000383ffff */
.L_x_948:
        /* <DEDUP_REMOVED lines=23> */
.L_x_954:
[----:B------:R-:W-:Y:S05]  /*3280*/  BSYNC.RECONVERGENT B1 ;  /* 0x0000000000017941 */ /* 0x000fea0003800200 */
.L_x_953:
[----:B------:R0:W-:Y:S01]  /*3290*/  @!P1 STS.64 [R2+0x40], R52 ;  /* 0x0000403402009388 */ /* 0x0001e20000000a00 */
[----:B------:R-:W-:Y:S02]  /*32a0*/  @!P1 IMAD.MOV.U32 R56, RZ, RZ, R52 ;  /* 0x000000ffff389224 */ /* 0x000fe400078e0034 */
[----:B------:R-:W-:-:S07]  /*32b0*/  @!P1 IMAD.MOV.U32 R48, RZ, RZ, R54 ;  /* 0x000000ffff309224 */ /* 0x000fce00078e0036 */
.L_x_944:
        /* <DEDUP_REMOVED lines=54> */
.L_x_943:
[----:B------:R-:W-:Y:S05]  /*3620*/  BSYNC.RECONVERGENT B0 ;  /* 0x0000000000007941 */ /* 0x000fea0003800200 */
.L_x_941:
[----:B0-----:R-:W0:Y:S01]  /*3630*/  S2R R2, SR_LANEID ;  /* 0x0000000000027919 */ /* 0x001e220000000000 */
[----:B------:R-:W2:Y:S01]  /*3640*/  LDCU.64 UR6, c[0x0][0x398] ;  /* 0x00007300ff0677ac */ /* 0x000ea20008000a00 */
[C---:B------:R-:W-:Y:S02]  /*3650*/  LOP3.LUT R0, R61.reuse, 0x3e0, RZ, 0xc0, !PT ;  /* 0x000003e03d007812 */ /* 0x040fe400078ec0ff */
[----:B------:R-:W-:-:S05]  /*3660*/  LOP3.LUT R61, R61, 0x1f, RZ, 0xc0, !PT ;  /* 0x0000001f3d3d7812 */ /* 0x000fca00078ec0ff */
[----:B------:R-:W-:Y:S02]  /*3670*/  IMAD R0, R0, 0x14, R61 ;  /* 0x0000001400007824 */ /* 0x000fe400078e023d */
[----:B0-----:R-:W-:Y:S01]  /*3680*/  IMAD R3, R2, 0x4c, R57 ;  /* 0x0000004c02037824 */ /* 0x001fe200078e0239 */
[----:B------:R-:W-:Y:S06]  /*3690*/  BAR.SYNC.DEFER_BLOCKING 0x0 ;  /* 0x0000000000007b1d */ /* 0x000fec0000010000 */
[----:B------:R-:W0:Y:S01]  /*36a0*/  S2R R2, SR_CTAID.X ;  /* 0x0000000000027919 */ /* 0x000e220000002500 */
[----:B------:R-:W-:Y:S04]  /*36b0*/  STS.128 [R3], R36 ;  /* 0x0000002403007388 */ /* 0x000fe80000000c00 */
[----:B------:R-:W-:Y:S04]  /*36c0*/  STS.128 [R3+0x10], R16 ;  /* 0x0000101003007388 */ /* 0x000fe80000000c00 */
[----:B------:R-:W-:Y:S04]  /*36d0*/  STS.128 [R3+0x20], R12 ;  /* 0x0000200c03007388 */ /* 0x000fe80000000c00 */
[----:B------:R-:W-:Y:S04]  /*36e0*/  STS.128 [R3+0x30], R8 ;  /* 0x0000300803007388 */ /* 0x000fe80000000c00 */
[----:B------:R0:W-:Y:S01]  /*36f0*/  STS.128 [R3+0x40], R4 ;  /* 0x0000400403007388 */ /* 0x0001e20000000c00 */
[----:B------:R-:W-:-:S03]  /*3700*/  NOP ;  /* 0x0000000000007918 */ /* 0x000fc60000000000 */
[----:B------:R-:W3:Y:S04]  /*3710*/  LDS R21, [R57] ;  /* 0x0000000039157984 */ /* 0x000ee80000000800 */
[----:B------:R-:W4:Y:S04]  /*3720*/  LDS R23, [R57+0x80] ;  /* 0x0000800039177984 */ /* 0x000f280000000800 */
[----:B------:R-:W5:Y:S01]  /*3730*/  LDS R25, [R57+0x100] ;  /* 0x0001000039197984 */ /* 0x000f620000000800 */
[----:B0-----:R-:W-:-:S03]  /*3740*/  IMAD R3, R2, 0x1180, RZ ;  /* 0x0000118002037824 */ /* 0x001fc600078e02ff */
[----:B------:R-:W0:Y:S02]  /*3750*/  LDS R27, [R57+0x180] ;  /* 0x00018000391b7984 */ /* 0x000e240000000800 */
[----:B------:R-:W-:Y:S02]  /*3760*/  IADD3 R0, P0, PT, R3, R0, RZ ;  /* 0x0000000003007210 */ /* 0x000fe40007f1e0ff */
[----:B------:R-:W1:Y:S03]  /*3770*/  LDS R29, [R57+0x200] ;  /* 0x00020000391d7984 */ /* 0x000e660000000800 */
[----:B------:R-:W-:Y:S01]  /*3780*/  IMAD.X R3, RZ, RZ, RZ, P0 ;  /* 0x000000ffff037224 */ /* 0x000fe200000e06ff */
[----:B------:R-:W1:Y:S01]  /*3790*/  LDS R17, [R57+0x280] ;  /* 0x0002800039117984 */ /* 0x000e620000000800 */
[----:B--2---:R-:W-:-:S03]  /*37a0*/  LEA R2, P0, R0, UR6, 0x2 ;  /* 0x0000000600027c11 */ /* 0x004fc6000f8010ff */
[----:B------:R-:W2:Y:S01]  /*37b0*/  LDS R13, [R57+0x300] ;  /* 0x00030000390d7984 */ /* 0x000ea20000000800 */
[----:B------:R-:W-:-:S03]  /*37c0*/  LEA.HI.X R3, R0, UR7, R3, 0x2, P0 ;  /* 0x0000000700037c11 */ /* 0x000fc600080f1403 */
[----:B------:R-:W2:Y:S04]  /*37d0*/  LDS R9, [R57+0x380] ;  /* 0x0003800039097984 */ /* 0x000ea80000000800 */
        /* <DEDUP_REMOVED lines=12> */
[----:B---3--:R-:W-:Y:S04]  /*38a0*/  STG.E desc[UR8][R2.64], R21 ;  /* 0x0000001502007986 */ /* 0x008fe8000c101908 */
[----:B----4-:R-:W-:Y:S04]  /*38b0*/  STG.E desc[UR8][R2.64+0x80], R23 ;  /* 0x0000801702007986 */ /* 0x010fe8000c101908 */
[----:B-----5:R-:W-:Y:S04]  /*38c0*/  STG.E desc[UR8][R2.64+0x100], R25 ;  /* 0x0001001902007986 */ /* 0x020fe8000c101908 */
[----:B0-----:R-:W-:Y:S04]  /*38d0*/  STG.E desc[UR8][R2.64+0x180], R27 ;  /* 0x0001801b02007986 */ /* 0x001fe8000c101908 */
[----:B-1----:R-:W-:Y:S04]  /*38e0*/  STG.E desc[UR8][R2.64+0x200], R29 ;  /* 0x0002001d02007986 */ /* 0x002fe8000c101908 */
[----:B------:R-:W-:Y:S04]  /*38f0*/  STG.E desc[UR8][R2.64+0x280], R17 ;  /* 0x0002801102007986 */ /* 0x000fe8000c101908 */
[----:B--2---:R-:W-:Y:S04]  /*3900*/  STG.E desc[UR8][R2.64+0x300], R13 ;  /* 0x0003000d02007986 */ /* 0x004fe8000c101908 */
        /* <DEDUP_REMOVED lines=14> */
.L_x_940:
[----:B------:R-:W-:-:S13]  /*39f0*/  ISETP.NE.AND P0, PT, R2, RZ, PT ;  /* 0x000000ff0200720c */ /* 0x000fda0003f05270 */
[----:B------:R-:W-:Y:S05]  /*3a00*/  @!P0 EXIT ;  /* 0x000000000000894d */ /* 0x000fea0003800000 */
[----:B------:R-:W0:Y:S01]  /*3a10*/  LDC.64 R4, c[0x0][0x380] ;  /* 0x0000e000ff047b82 */ /* 0x000e220000000a00 */
[----:B------:R-:W1:Y:S07]  /*3a20*/  S2R R3, SR_TID.X ;  /* 0x0000000000037919 */ /* 0x000e6e0000002100 */
[----:B------:R-:W2:Y:S01]  /*3a30*/  LDC.64 R20, c[0x0][0x390] ;  /* 0x0000e400ff147b82 */ /* 0x000ea20000000a00 */
[----:B0-----:R-:W-:-:S05]  /*3a40*/  IMAD.WIDE.U32 R4, R7, 0x4, R4 ;  /* 0x0000000407047825 */ /* 0x001fca00078e0004 */
[----:B------:R0:W3:Y:S01]  /*3a50*/  LD.E.STRONG.SM R0, desc[UR8][R4.64] ;  /* 0x0000000804007980 */ /* 0x0000e2000c10b900 */
[C---:B-1----:R-:W-:Y:S02]  /*3a60*/  LOP3.LUT R19, R3.reuse, 0x1f, RZ, 0xc0, !PT ;  /* 0x0000001f03137812 */ /* 0x042fe400078ec0ff */
[----:B------:R-:W-:-:S05]  /*3a70*/  LOP3.LUT R6, R3, 0x3e0, RZ, 0xc0, !PT ;  /* 0x000003e003067812 */ /* 0x000fca00078ec0ff */
[----:B------:R-:W-:Y:S01]  /*3a80*/  IMAD R19, R6, 0x14, R19 ;  /* 0x0000001406137824 */ /* 0x000fe200078e0213 */
[----:B--2---:R-:W-:-:S03]  /*3a90*/  LEA R6, P0, R7, R20, 0x2 ;  /* 0x0000001407067211 */ /* 0x004fc600078010ff */
[----:B------:R-:W-:Y:S01]  /*3aa0*/  IMAD.SHL.U32 R9, R19, 0x4, RZ ;  /* 0x0000000413097824 */ /* 0x000fe200078e00ff */
[----:B------:R-:W-:Y:S01]  /*3ab0*/  LEA.HI.X R7, R7, R21, RZ, 0x2, P0 ;  /* 0x0000001507077211 */ /* 0x000fe200000f14ff */
        /* <DEDUP_REMOVED lines=203> */
[C---:B0-----:R-:W-:Y:S01]  /*4770*/  LEA R46, R3.reuse, UR4, 0x2 ;  /* 0x00000004032e7c11 */ /* 0x041fe2000f8e10ff */
[----:B------:R-:W-:Y:S01]  /*4780*/  BSSY.RECONVERGENT B0, `(.L_x_956) ;  /* 0x000010e000007945 */ /* 0x000fe20003800200 */
[----:B------:R-:W-:Y:S02]  /*4790*/  ISETP.NE.AND P6, PT, R3, RZ, PT ;  /* 0x000000ff0300720c */ /* 0x000fe40003fc5270 */
[----:B------:R-:W-:Y:S01]  /*47a0*/  ISETP.NE.AND P0, PT, R24, R25, PT ;  /* 0x000000191800720c */ /* 0x000fe20003f05270 */
[----:B------:R-:W-:Y:S01]  /*47b0*/  STS [R46+0x3fc], R43 ;  /* 0x0003fc2b2e007388 */ /* 0x000fe20000000800 */
[----:B------:R-:W-:Y:S01]  /*47c0*/  BAR.SYNC.DEFER_BLOCKING 0x0 ;  /* 0x0000000000007b1d */ /* 0x000fe20000010000 */
[----:B------:R-:W-:Y:S01]  /*47d0*/  ISETP.NE.AND P1, PT, R25, R26, PT ;  /* 0x0000001a1900720c */ /* 0x000fe20003f25270 */
[----:B------:R-:W-:Y:S01]  /*47e0*/  IMAD R25, R3, 0x14, RZ ;  /* 0x0000001403197824 */ /* 0x000fe200078e02ff */
[----:B------:R-:W-:Y:S02]  /*47f0*/  LOP3.LUT R0, R0, 0xffffbfff, RZ, 0xc0, !PT ;  /* 0xffffbfff00007812 */ /* 0x000fe400078ec0ff */
[----:B------:R-:W-:Y:S01]  /*4800*/  ISETP.NE.AND P5, PT, R27, R28, PT ;  /* 0x0000001c1b00720c */ /* 0x000fe20003fa5270 */
[C---:B------:R-:W-:Y:S01]  /*4810*/  VIADD R55, R25.reuse, 0x6 ;  /* 0x0000000619377836 */ /* 0x040fe20000000000 */
[----:B------:R-:W-:-:S02]  /*4820*/  ISETP.NE.AND P3, PT, R25, R2, PT ;  /* 0x000000021900720c */ /* 0x000fc40003f65270 */
[----:B------:R-:W-:Y:S02]  /*4830*/  @P6 LOP3.LUT R0, R0, 0x4000, RZ, 0xfc, !PT ;  /* 0x0000400000006812 */ /* 0x000fe400078efcff */
[----:B------:R-:W-:Y:S01]  /*4840*/  ISETP.NE.AND P2, PT, R26, R27, PT ;  /* 0x0000001b1a00720c */ /* 0x000fe20003f45270 */
[----:B------:R-:W-:Y:S01]  /*4850*/  VIADD R27, R25, 0x1 ;  /* 0x00000001191b7836 */ /* 0x000fe20000000000 */
[----:B------:R-:W-:-:S04]  /*4860*/  LOP3.LUT R0, R0, 0xffffdfff, RZ, 0xc0, !PT ;  /* 0xffffdfff00007812 */ /* 0x000fc800078ec0ff */
[----:B------:R-:W-:Y:S01]  /*4870*/  ISETP.EQ.OR P0, PT, R27, R2, P0 ;  /* 0x000000021b00720c */ /* 0x000fe20000702670 */
[----:B------:R-:W-:-:S05]  /*4880*/  VIADD R27, R25, 0x3 ;  /* 0x00000003191b7836 */ /* 0x000fca0000000000 */
[----:B------:R-:W-:Y:S01]  /*4890*/  ISETP.EQ.OR P2, PT, R27, R2, P2 ;  /* 0x000000021b00720c */ /* 0x000fe20001742670 */
[----:B------:R-:W0:Y:S01]  /*48a0*/  @P6 LDS R53, [R46+0x3f8] ;  /* 0x0003f8002e356984 */ /* 0x000e220000000800 */
[----:B------:R-:W-:Y:S01]  /*48b0*/  VIADD R27, R25, 0x7 ;  /* 0x00000007191b7836 */ /* 0x000fe20000000000 */
[----:B0-----:R-:W-:Y:S01]  /*48c0*/  @P6 ISETP.NE.AND P4, PT, R53, R24, PT ;  /* 0x000000183500620c */ /* 0x001fe20003f85270 */
[----:B------:R-:W-:Y:S02]  /*48d0*/  IMAD.MOV.U32 R24, RZ, RZ, 0x1 ;  /* 0x00000001ff187424 */ /* 0x000fe400078e00ff */
[----:B------:R-:W-:Y:S01]  /*48e0*/  VIADD R53, R25, 0x2 ;  /* 0x0000000219357836 */ /* 0x000fe20000000000 */
[----:B------:R-:W-:Y:S02]  /*48f0*/  @P6 SEL R24, RZ, 0x1, !P4 ;  /* 0x00000001ff186807 */ /* 0x000fe40006000000 */
[----:B------:R-:W-:Y:S02]  /*4900*/  ISETP.NE.AND P4, PT, R28, R29, PT ;  /* 0x0000001d1c00720c */ /* 0x000fe40003f85270 */
[----:B------:R-:W-:-:S02]  /*4910*/  SEL R24, R24, 0x1, P3 ;  /* 0x0000000118187807 */ /* 0x000fc40001800000 */
[----:B------:R-:W-:Y:S01]  /*4920*/  ISETP.NE.AND P3, PT, R29, R30, PT ;  /* 0x0000001e1d00720c */ /* 0x000fe20003f65270 */
[----:B------:R-:W-:Y:S01]  /*4930*/  VIADD R29, R25, 0x4 ;  /* 0x00000004191d7836 */ /* 0x000fe20000000000 */
[-C--:B------:R-:W-:Y:S01]  /*4940*/  ISETP.EQ.OR P1, PT, R53, R2.reuse, P1 ;  /* 0x000000023500720c */ /* 0x080fe20000f22670 */
[----:B------:R-:W-:Y:S01]  /*4950*/  VIADD R53, R25, 0x5 ;  /* 0x0000000519357836 */ /* 0x000fe20000000000 */
[----:B------:R-:W-:Y:S02]  /*4960*/  P2R R28, PR, RZ, 0x4 ;  /* 0x00000004ff1c7803 */ /* 0x000fe40000000000 */
[-C--:B------:R-:W-:Y:S02]  /*4970*/  ISETP.EQ.OR P6, PT, R29, R2.reuse, P5 ;  /* 0x000000021d00720c */ /* 0x080fe40002fc2670 */
[-C--:B------:R-:W-:Y:S02]  /*4980*/  ISETP.EQ.OR P5, PT, R53, R2.reuse, P4 ;  /* 0x000000023500720c */ /* 0x080fe400027a2670 */
[----:B------:R-:W-:-:S02]  /*4990*/  ISETP.EQ.OR P4, PT, R55, R2, P3 ;  /* 0x000000023700720c */ /* 0x000fc40001f82670 */
[----:B------:R-:W-:Y:S02]  /*49a0*/  ISETP.NE.AND P3, PT, R30, R31, PT ;  /* 0x0000001f1e00720c */ /* 0x000fe40003f65270 */
[----:B------:R-:W-:Y:S02]  /*49b0*/  P2R R29, PR, RZ, 0x1 ;  /* 0x00000001ff1d7803 */ /* 0x000fe40000000000 */
[----:B------:R-:W-:-:S03]  /*49c0*/  P2R R30, PR, RZ, 0x2 ;  /* 0x00000002ff1e7803 */ /* 0x000fc60000000000 */
[----:B------:R-:W-:Y:S02]  /*49d0*/  @P6 LOP3.LUT R0, R0, 0x2000, RZ, 0xfc, !PT ;  /* 0x0000200000006812 */ /* 0x000fe400078efcff */
[----:B------:R-:W-:Y:S02]  /*49e0*/  PLOP3.LUT P6, PT, P2, P0, P1, 0xfe, 0x0 ;  /* 0x000000000000781c */ /* 0x000fe400017c1f16 */
[----:B------:R-:W-:-:S04]  /*49f0*/  LOP3.LUT R0, R0, 0xffffefff, RZ, 0xc0, !PT ;  /* 0xffffefff00007812 */ /* 0x000fc800078ec0ff */
[----:B------:R-:W-:Y:S02]  /*4a00*/  @P5 LOP3.LUT R0, R0, 0x1000, RZ, 0xfc, !PT ;  /* 0x0000100000005812 */ /* 0x000fe400078efcff */
[----:B------:R-:W-:Y:S01]  /*4a10*/  ISETP.EQ.OR P5, PT, R27, R2, P3 ;  /* 0x000000021b00720c */ /* 0x000fe20001fa2670 */
[----:B------:R-:W-:Y:S01]  /*4a20*/  VIADD R27, R25, 0x8 ;  /* 0x00000008191b7836 */ /* 0x000fe20000000000 */
[----:B------:R-:W-:Y:S02]  /*4a30*/  LOP3.LUT R0, R0, 0xfffff7ff, RZ, 0xc0, !PT ;  /* 0xfffff7ff00007812 */ /* 0x000fe400078ec0ff */
[----:B------:R-:W-:Y:S02]  /*4a40*/  ISETP.NE.AND P3, PT, R31, R32, PT ;  /* 0x000000201f00720c */ /* 0x000fe40003f65270 */
[----:B------:R-:W-:Y:S02]  /*4a50*/  @P4 LOP3.LUT R0, R0, 0x800, RZ, 0xfc, !PT ;  /* 0x0000080000004812 */ /* 0x000fe400078efcff */
[----:B------:R-:W-:Y:S01]  /*4a60*/  ISETP.EQ.OR P3, PT, R27, R2, P3 ;  /* 0x000000021b00720c */ /* 0x000fe20001f62670 */
[----:B------:R-:W-:Y:S01]  /*4a70*/  VIADD R27, R25, 0x9 ;  /* 0x00000009191b7836 */ /* 0x000fe20000000000 */
[----:B------:R-:W-:-:S04]  /*4a80*/  LOP3.LUT R0, R0, 0xfffffbff, RZ, 0xc0, !PT ;  /* 0xfffffbff00007812 */ /* 0x000fc800078ec0ff */
[----:B------:R-:W-:-:S04]  /*4a90*/  @P5 LOP3.LUT R0, R0, 0x400, RZ, 0xfc, !PT ;  /* 0x0000040000005812 */ /* 0x000fc800078efcff */
[----:B------:R-:W-:-:S04]  /*4aa0*/  LOP3.LUT R0, R0, 0xfffffdff, RZ, 0xc0, !PT ;  /* 0xfffffdff00007812 */ /* 0x000fc800078ec0ff */
[----:B------:R-:W-:Y:S02]  /*4ab0*/  @P3 LOP3.LUT R0, R0, 0x200, RZ, 0xfc, !PT ;  /* 0x0000020000003812 */ /* 0x000fe400078efcff */
[----:B------:R-:W-:Y:S02]  /*4ac0*/  ISETP.NE.AND P3, PT, R32, R33, PT ;  /* 0x000000212000720c */ /* 0x000fe40003f65270 */
[----:B------:R-:W-:Y:S02]  /*4ad0*/  LOP3.LUT R0, R0, 0xfffffeff, RZ, 0xc0, !PT ;  /* 0xfffffeff00007812 */ /* 0x000fe400078ec0ff */
[----:B------:R-:W-:Y:S01]  /*4ae0*/  ISETP.EQ.OR P4, PT, R27, R2, P3 ;  /* 0x000000021b00720c */ /* 0x000fe20001f82670 */
[----:B------:R-:W-:Y:S01]  /*4af0*/  VIADD R27, R25, 0xa ;  /* 0x0000000a191b7836 */ /* 0x000fe20000000000 */
[----:B------:R-:W-:-:S11]  /*4b00*/  ISETP.NE.AND P3, PT, R33, R34, PT ;  /* 0x000000222100720c */ /* 0x000fd60003f65270 */
[----:B------:R-:W-:Y:S02]  /*4b10*/  @P4 LOP3.LUT R0, R0, 0x100, RZ, 0xfc, !PT ;  /* 0x0000010000004812 */ /* 0x000fe400078efcff */
[----:B------:R-:W-:Y:S01]  /*4b20*/  ISETP.EQ.OR P4, PT, R27, R2, P3 ;  /* 0x000000021b00720c */ /* 0x000fe20001f82670 */
[----:B------:R-:W-:Y:S01]  /*4b30*/  VIADD R27, R25, 0xb ;  /* 0x0000000b191b7836 */ /* 0x000fe20000000000 */
[----:B------:R-:W-:Y:S02]  /*4b40*/  LOP3.LUT R0, R0, 0xffffff7f, RZ, 0xc0, !PT ;  /* 0xffffff7f00007812 */ /* 0x000fe400078ec0ff */
[----:B------:R-:W-:-:S09]  /*4b50*/  ISETP.NE.AND P3, PT, R34, R35, PT ;  /* 0x000000232200720c */ /* 0x000fd20003f65270 */
        /* <DEDUP_REMOVED lines=13> */
[C---:B------:R-:W-:Y:S02]  /*4c30*/  LOP3.LUT P2, RZ, R0.reuse, 0x20, RZ, 0xc0, !PT ;  /* 0x0000002000ff7812 */ /* 0x040fe4000784c0ff */
[C---:B------:R-:W-:Y:S02]  /*4c40*/  LOP3.LUT P3, RZ, R0.reuse, 0x1000, RZ, 0xc0, !PT ;  /* 0x0000100000ff7812 */ /* 0x040fe4000786c0ff */
[----:B------:R-:W-:Y:S02]  /*4c50*/  P2R R26, PR, RZ, 0x4 ;  /* 0x00000004ff1a7803 */ /* 0x000fe40000000000 */
[----:B------:R-:W-:-:S02]  /*4c60*/  LOP3.LUT P0, RZ, R0, 0x2000, RZ, 0xc0, !PT ;  /* 0x0000200000ff7812 */ /* 0x000fc4000780c0ff */
[C---:B------:R-:W-:Y:S02]  /*4c70*/  LOP3.LUT P2, RZ, R0.reuse, 0x80, RZ, 0xc0, !PT ;  /* 0x0000008000ff7812 */ /* 0x040fe4000784c0ff */
[----:B------:R-:W-:Y:S02]  /*4c80*/  LOP3.LUT R0, R0, 0xffffffef, RZ, 0xc0, !PT ;  /* 0xffffffef00007812 */ /* 0x000fe400078ec0ff */
[----:B------:R-:W-:Y:S02]  /*4c90*/  PLOP3.LUT P6, PT, P3, P6, P0, 0xfe, 0x0 ;  /* 0x000000000000781c */ /* 0x000fe40001fcdf06 */
[----:B------:R-:W-:Y:S02]  /*4ca0*/  ISETP.NE.AND P3, PT, R37, R38, PT ;  /* 0x000000262500720c */ /* 0x000fe40003f65270 */
[----:B------:R-:W-:Y:S02]  /*4cb0*/  @P4 LOP3.LUT R0, R0, 0x10, RZ, 0xfc, !PT ;  /* 0x0000001000004812 */ /* 0x000fe400078efcff */
[----:B------:R-:W-:Y:S01]  /*4cc0*/  ISETP.EQ.OR P0, PT, R27, R2, P3 ;  /* 0x000000021b00720c */ /* 0x000fe20001f02670 */
[----:B------:R-:W-:Y:S01]  /*4cd0*/  VIADD R27, R25, 0xf ;  /* 0x0000000f191b7836 */ /* 0x000fe20000000000 */
[----:B------:R-:W-:-:S02]  /*4ce0*/  LOP3.LUT P3, RZ, R0, 0x800, RZ, 0xc0, !PT ;  /* 0x0000080000ff7812 */ /* 0x000fc4000786c0ff */
[----:B------:R-:W-:Y:S02]  /*4cf0*/  LOP3.LUT P1, RZ, R0, 0x100, RZ, 0xc0, !PT ;  /* 0x0000010000ff7812 */ /* 0x000fe4000782c0ff */
[----:B------:R-:W-:Y:S02]  /*4d00*/  PLOP3.LUT P6, PT, P5, P6, P3, 0xfe, 0x0 ;  /* 0x000000000000781c */ /* 0x000fe40002fcdf36 */
[----:B------:R-:W-:Y:S02]  /*4d10*/  ISETP.NE.AND P3, PT, R38, R39, PT ;  /* 0x000000272600720c */ /* 0x000fe40003f65270 */
[----:B------:R-:W-:Y:S02]  /*4d20*/  LOP3.LUT R0, R0, 0xfffffff7, RZ, 0xc0, !PT ;  /* 0xfffffff700007812 */ /* 0x000fe400078ec0ff */
[----:B------:R-:W-:Y:S01]  /*4d30*/  ISETP.EQ.OR P5, PT, R27, R2, P3 ;  /* 0x000000021b00720c */ /* 0x000fe20001fa2670 */
[----:B------:R-:W-:Y:S01]  /*4d40*/  VIADD R27, R25, 0x10 ;  /* 0x00000010191b7836 */ /* 0x000fe20000000000 */
[----:B------:R-:W-:-:S04]  /*4d50*/  @P0 LOP3.LUT R0, R0, 0x8, RZ, 0xfc, !PT ;  /* 0x0000000800000812 */ /* 0x000fc800078efcff */
        /* <DEDUP_REMOVED lines=8> */
[----:B------:R-:W-:Y:S02]  /*4de0*/  LOP3.LUT R0, R0, 0xfffffffd, RZ, 0xc0, !PT ;  /* 0xfffffffd00007812 */ /* 0x000fe400078ec0ff */
[----:B------:R-:W-:Y:S02]  /*4df0*/  PLOP3.LUT P6, PT, P3, P6, P2, 0xfe, 0x0 ;  /* 0x000000000000781c */ /* 0x000fe40001fcdf26 */
[----:B------:R-:W-:Y:S01]  /*4e00*/  ISETP.NE.AND P2, PT, R26, RZ, PT ;  /* 0x000000ff1a00720c */ /* 0x000fe20003f45270 */
[----:B-1----:R-:W-:Y:S01]  /*4e10*/  FADD R26, R4, R5 ;  /* 0x00000005041a7221 */ /* 0x002fe20000000000 */
[----:B------:R-:W-:Y:S02]  /*4e20*/  ISETP.NE.AND P3, PT, R40, R41, PT ;  /* 0x000000292800720c */ /* 0x000fe40003f65270 */
[----:B------:R-:W-:Y:S02]  /*4e30*/  PLOP3.LUT P6, PT, P4, P6, P2, 0xfe, 0x0 ;  /* 0x000000000000781c */ /* 0x000fe400027cdf26 */
[----:B------:R-:W-:Y:S01]  /*4e40*/  ISETP.EQ.OR P3, PT, R27, R2, P3 ;  /* 0x000000021b00720c */ /* 0x000fe20001f62670 */
[C---:B------:R-:W-:Y:S01]  /*4e50*/  VIADD R27, R25.reuse, 0x12 ;  /* 0x00000012191b7836 */ /* 0x040fe20000000000 */
[----:B------:R-:W-:Y:S01]  /*4e60*/  PLOP3.LUT P6, PT, P5, P6, P0, 0xfe, 0x0 ;  /* 0x000000000000781c */ /* 0x000fe20002fcdf06 */
[----:B------:R-:W-:Y:S01]  /*4e70*/  VIADD R25, R25, 0x13 ;  /* 0x0000001319197836 */ /* 0x000fe20000000000 */
[----:B------:R-:W-:-:S02]  /*4e80*/  @P1 LOP3.LUT R0, R0, 0x2, RZ, 0xfc, !PT ;  /* 0x0000000200001812 */ /* 0x000fc400078efcff */
[----:B------:R-:W-:Y:S02]  /*4e90*/  ISETP.NE.AND P0, PT, R29, RZ, PT ;  /* 0x000000ff1d00720c */ /* 0x000fe40003f05270 */
[----:B------:R-:W-:Y:S02]  /*4ea0*/  PLOP3.LUT P6, PT, P3, P6, P1, 0xfe, 0x0 ;  /* 0x000000000000781c */ /* 0x000fe40001fcdf16 */
[----:B------:R-:W-:Y:S02]  /*4eb0*/  P2R R29, PR, RZ, 0x8 ;  /* 0x00000008ff1d7803 */ /* 0x000fe40000000000 */
[----:B------:R-:W-:Y:S02]  /*4ec0*/  LOP3.LUT P3, RZ, R0, 0x8, RZ, 0xc0, !PT ;  /* 0x0000000800ff7812 */ /* 0x000fe4000786c0ff */
[----:B------:R-:W-:Y:S02]  /*4ed0*/  ISETP.NE.AND P4, PT, R41, R42, PT ;  /* 0x0000002a2900720c */ /* 0x000fe40003f85270 */
[----:B------:R-:W-:-:S02]  /*4ee0*/  P2R R39, PR, RZ, 0x8 ;  /* 0x00000008ff277803 */ /* 0x000fc40000000000 */
[C---:B------:R-:W-:Y:S02]  /*4ef0*/  LOP3.LUT P3, RZ, R0.reuse, 0x10, RZ, 0xc0, !PT ;  /* 0x0000001000ff7812 */ /* 0x040fe4000786c0ff */
[----:B------:R-:W-:Y:S02]  /*4f00*/  ISETP.EQ.OR P4, PT, R27, R2, P4 ;  /* 0x000000021b00720c */ /* 0x000fe40002782670 */
[----:B------:R-:W-:Y:S02]  /*4f10*/  P2R R38, PR, RZ, 0x8 ;  /* 0x00000008ff267803 */ /* 0x000fe40000000000 */
[----:B------:R-:W-:Y:S02]  /*4f20*/  LOP3.LUT P3, RZ, R0, 0x20, RZ, 0xc0, !PT ;  /* 0x0000002000ff7812 */ /* 0x000fe4000786c0ff */
[----:B------:R-:W-:Y:S02]  /*4f30*/  FSEL R27, R5, R26, P0 ;  /* 0x0000001a051b7208 */ /* 0x000fe40000000000 */
[----:B------:R-:W-:-:S02]  /*4f40*/  P2R R37, PR, RZ, 0x8 ;  /* 0x00000008ff257803 */ /* 0x000fc40000000000 */
[----:B------:R-:W-:Y:S01]  /*4f50*/  LOP3.LUT P3, RZ, R0, 0x40, RZ, 0xc0, !PT ;  /* 0x0000004000ff7812 */ /* 0x000fe2000786c0ff */
[----:B------:R-:W-:Y:S01]  /*4f60*/  FADD R27, R6, R27 ;  /* 0x0000001b061b7221 */ /* 0x000fe20000000000 */
[----:B------:R-:W-:Y:S02]  /*4f70*/  ISETP.NE.AND P1, PT, R30, RZ, PT ;  /* 0x000000ff1e00720c */ /* 0x000fe40003f25270 */
[----:B------:R-:W-:Y:S02]  /*4f80*/  P2R R36, PR, RZ, 0x8 ;  /* 0x00000008ff247803 */ /* 0x000fe40000000000 */
[----:B------:R-:W-:Y:S02]  /*4f90*/  LOP3.LUT P3, RZ, R0, 0x80, RZ, 0xc0, !PT ;  /* 0x0000008000ff7812 */ /* 0x000fe4000786c0ff */
[----:B------:R-:W-:Y:S02]  /*4fa0*/  FSEL R26, R6, R27, P1 ;  /* 0x0000001b061a7208 */ /* 0x000fe40000800000 */
[----:B------:R-:W-:-:S02]  /*4fb0*/  P2R R35, PR, RZ, 0x8 ;  /* 0x00000008ff237803 */ /* 0x000fc40000000000 */
[----:B------:R-:W-:Y:S01]  /*4fc0*/  LOP3.LUT P3, RZ, R0, 0x100, RZ, 0xc0, !PT ;  /* 0x0000010000ff7812 */ /* 0x000fe2000786c0ff */
[C---:B------:R-:W-:Y:S01]  /*4fd0*/  FADD R26, R7.reuse, R26 ;  /* 0x0000001a071a7221 */ /* 0x040fe20000000000 */
[----:B------:R-:W-:Y:S02]  /*4fe0*/  ISETP.NE.AND P2, PT, R28, RZ, PT ;  /* 0x000000ff1c00720c */ /* 0x000fe40003f45270 */
[----:B------:R-:W-:Y:S02]  /*4ff0*/  P2R R34, PR, RZ, 0x8 ;  /* 0x00000008ff227803 */ /* 0x000fe40000000000 */
[----:B------:R-:W-:Y:S02]  /*5000*/  LOP3.LUT P3, RZ, R0, 0x200, RZ, 0xc0, !PT ;  /* 0x0000020000ff7812 */ /* 0x000fe4000786c0ff */
[----:B------:R-:W-:Y:S02]  /*5010*/  FSEL R27, R7, R26, P2 ;  /* 0x0000001a071b7208 */ /* 0x000fe40001000000 */
[----:B------:R-:W-:-:S02]  /*5020*/  P2R R33, PR, RZ, 0x8 ;  /* 0x00000008ff217803 */ /* 0x000fc40000000000 */
[----:B------:R-:W-:Y:S01]  /*5030*/  LOP3.LUT P3, RZ, R0, 0x400, RZ, 0xc0, !PT ;  /* 0x0000040000ff7812 */ /* 0x000fe2000786c0ff */
[----:B--2---:R-:W-:Y:S01]  /*5040*/  FADD R27, R8, R27 ;  /* 0x0000001b081b7221 */ /* 0x004fe20000000000 */
[----:B------:R-:W-:Y:S02]  /*5050*/  ISETP.NE.AND P5, PT, R42, R43, PT ;  /* 0x0000002b2a00720c */ /* 0x000fe40003fa5270 */
[----:B------:R-:W-:Y:S02]  /*5060*/  P2R R32, PR, RZ, 0x8 ;  /* 0x00000008ff207803 */ /* 0x000fe40000000000 */
[----:B------:R-:W-:Y:S02]  /*5070*/  LOP3.LUT P3, RZ, R0, 0x800, RZ, 0xc0, !PT ;  /* 0x0000080000ff7812 */ /* 0x000fe4000786c0ff */
[----:B------:R-:W-:Y:S02]  /*5080*/  P2R R28, PR, RZ, 0x1 ;  /* 0x00000001ff1c7803 */ /* 0x000fe40000000000 */
[----:B------:R-:W-:-:S02]  /*5090*/  P2R R31, PR, RZ, 0x8 ;  /* 0x00000008ff1f7803 */ /* 0x000fc40000000000 */
[C---:B------:R-:W-:Y:S02]  /*50a0*/  LOP3.LUT P3, RZ, R0.reuse, 0x1000, RZ, 0xc0, !PT ;  /* 0x0000100000ff7812 */ /* 0x040fe4000786c0ff */
[C---:B------:R-:W-:Y:S02]  /*50b0*/  LOP3.LUT P0, RZ, R0.reuse, 0x4, RZ, 0xc0, !PT ;  /* 0x0000000400ff7812 */ /* 0x040fe4000780c0ff */
[----:B------:R-:W-:Y:S02]  /*50c0*/  P2R R30, PR, RZ, 0x8 ;  /* 0x00000008ff1e7803 */ /* 0x000fe40000000000 */
[----:B------:R-:W-:Y:S02]  /*50d0*/  LOP3.LUT P3, RZ, R0, 0x2000, RZ, 0xc0, !PT ;  /* 0x0000200000ff7812 */ /* 0x000fe4000786c0ff */
[----:B------:R-:W-:Y:S02]  /*50e0*/  ISETP.EQ.OR P5, PT, R25, R2, P5 ;  /* 0x000000021900720c */ /* 0x000fe40002fa2670 */
[----:B------:R-:W-:-:S02]  /*50f0*/  FSEL R26, R8, R27, P3 ;  /* 0x0000001b081a7208 */ /* 0x000fc40001800000 */
[----:B------:R-:W-:Y:S02]  /*5100*/  ISETP.NE.AND P3, PT, R30, RZ, PT ;  /* 0x000000ff1e00720c */ /* 0x000fe40003f65270 */
[----:B------:R-:W-:Y:S01]  /*5110*/  PLOP3.LUT P6, PT, P5, P6, P4, 0xfe, 0x0 ;  /* 0x000000000000781c */ /* 0x000fe20002fcdf46 */
[----:B------:R-:W-:-:S03]  /*5120*/  FADD R26, R9, R26 ;  /* 0x0000001a091a7221 */ /* 0x000fc60000000000 */
[----:B------:R-:W-:Y:S02]  /*5130*/  SEL R25, RZ, 0x1, !P6 ;  /* 0x00000001ff197807 */ /* 0x000fe40007000000 */
[----:B------:R-:W-:Y:S02]  /*5140*/  FSEL R27, R9, R26, P3 ;  /* 0x0000001a091b7208 */ /* 0x000fe40001800000 */
[----:B------:R-:W-:Y:S02]  /*5150*/  ISETP.NE.AND P3, PT, R31, RZ, PT ;  /* 0x000000ff1f00720c */ /* 0x000fe40003f65270 */
[----:B------:R-:W-:Y:S01]  /*5160*/  LOP3.LUT P6, RZ, R0, 0x2, RZ, 0xc0, !PT ;  /* 0x0000000200ff7812 */ /* 0x000fe200078cc0ff */
        /* <DEDUP_REMOVED lines=111> */
.L_x_957:
[----:B------:R-:W-:Y:S05]  /*5860*/  BSYNC.RECONVERGENT B0 ;  /* 0x0000000000007941 */ /* 0x000fea0003800200 */
.L_x_956:
        /* <DEDUP_REMOVED lines=75> */
.L_x_955:
[----:B------:R-:W-:Y:S01]  /*5d20*/  ISETP.NE.AND P0, PT, R3, RZ, PT ;  /* 0x000000ff0300720c */ /* 0x000fe20003f05270 */
[----:B------:R-:W-:Y:S01]  /*5d30*/  IMAD.MOV.U32 R53, RZ, RZ, RZ ;  /* 0x000000ffff357224 */ /* 0x000fe200078e00ff */
[----:B0-----:R-:W-:-:S11]  /*5d40*/  LOP3.LUT R0, R0, 0xfffffffb, RZ, 0xc0, !PT ;  /* 0xfffffffb00007812 */ /* 0x001fd600078ec0ff */
[----:B------:R-:W0:Y:S01]  /*5d50*/  @!P0 LDC.64 R56, c[0x0][0x388] ;  /* 0x0000e200ff388b82 */ /* 0x000e220000000a00 */
[----:B------:R-:W-:Y:S01]  /*5d60*/  IMAD R55, R3, 0x14, RZ ;  /* 0x0000001403377824 */ /* 0x000fe200078e02ff */
[----:B------:R-:W-:Y:S01]  /*5d70*/  ISETP.NE.AND P1, PT, R24, R25, PT ;  /* 0x000000191800720c */ /* 0x000fe20003f25270 */
[----:B-1----:R-:W-:Y:S01]  /*5d80*/  FADD R46, R4, R5 ;  /* 0x00000005042e7221 */ /* 0x002fe20000000000 */
[----:B------:R-:W-:Y:S02]  /*5d90*/  ISETP.NE.AND P2, PT, R25, R26, PT ;  /* 0x0000001a1900720c */ /* 0x000fe40003f45270 */
[----:B------:R-:W-:Y:S01]  /*5da0*/  @P0 LOP3.LUT R0, R0, 0x4, RZ, 0xfc, !PT ;  /* 0x0000000400000812 */ /* 0x000fe200078efcff */
[----:B0-----:R-:W-:-:S05]  /*5db0*/  @!P0 IMAD.WIDE.U32 R56, R60, 0x4, R56 ;  /* 0x000000043c388825 */ /* 0x001fca00078e0038 */
[----:B------:R0:W5:Y:S01]  /*5dc0*/  @!P0 LDG.E R53, desc[UR8][R56.64] ;  /* 0x0000000838358981 */ /* 0x000162000c1e1900 */
[C---:B------:R-:W-:Y:S01]  /*5dd0*/  VIADD R59, R55.reuse, 0x1 ;  /* 0x00000001373b7836 */ /* 0x040fe20000000000 */
[----:B------:R-:W-:Y:S01]  /*5de0*/  ISETP.NE.AND P0, PT, R26, R27, PT ;  /* 0x0000001b1a00720c */ /* 0x000fe20003f05270 */
[----:B------:R-:W-:Y:S01]  /*5df0*/  VIADD R25, R55, 0x2 ;  /* 0x0000000237197836 */ /* 0x000fe20000000000 */
[----:B------:R-:W-:Y:S02]  /*5e00*/  LEA R26, R3, UR4, 0x2 ;  /* 0x00000004031a7c11 */ /* 0x000fe4000f8e10ff */
[-C--:B------:R-:W-:Y:S02]  /*5e10*/  ISETP.EQ.OR P1, PT, R59, R2.reuse, P1 ;  /* 0x000000023b00720c */ /* 0x080fe40000f22670 */
[----:B------:R-:W-:Y:S01]  /*5e20*/  ISETP.EQ.OR P2, PT, R25, R2, P2 ;  /* 0x000000021900720c */ /* 0x000fe20001742670 */
[----:B------:R-:W-:Y:S01]  /*5e30*/  VIADD R25, R55, 0x3 ;  /* 0x0000000337197836 */ /* 0x000fe20000000000 */
[----:B------:R-:W-:Y:S01]  /*5e40*/  FSEL R59, R5, R46, P1 ;  /* 0x0000002e053b7208 */ /* 0x000fe20000800000 */
[----:B------:R-:W-:Y:S01]  /*5e50*/  STS [R26+0x3fc], R43 ;  /* 0x0003fc2b1a007388 */ /* 0x000fe20000000800 */
[----:B------:R-:W-:Y:S01]  /*5e60*/  LOP3.LUT R0, R0, 0xffff7fff, RZ, 0xc0, !PT ;  /* 0xffff7fff00007812 */ /* 0x000fe200078ec0ff */
[----:B------:R-:W-:Y:S02]  /*5e70*/  BAR.SYNC.DEFER_BLOCKING 0x0 ;  /* 0x0000000000007b1d */ /* 0x000fe40000010000 */
[----:B------:R-:W-:Y:S01]  /*5e80*/  FADD R59, R6, R59 ;  /* 0x0000003b063b7221 */ /* 0x000fe20000000000 */
[----:B------:R-:W-:Y:S01]  /*5e90*/  ISETP.EQ.OR P3, PT, R25, R2, P0 ;  /* 0x000000021900720c */ /* 0x000fe20000762670 */
[----:B------:R-:W-:Y:S01]  /*5ea0*/  VIADD R25, R55, 0x4 ;  /* 0x0000000437197836 */ /* 0x000fe20000000000 */
[----:B------:R-:W-:-:S02]  /*5eb0*/  ISETP.NE.AND P0, PT, R27, R28, PT ;  /* 0x0000001c1b00720c */ /* 0x000fc40003f05270 */
[----:B------:R-:W-:Y:S02]  /*5ec0*/  FSEL R46, R6, R59, P2 ;  /* 0x0000003b062e7208 */ /* 0x000fe40001000000 */
[----:B------:R-:W-:Y:S01]  /*5ed0*/  ISETP.EQ.OR P4, PT, R25, R2, P0 ;  /* 0x000000021900720c */ /* 0x000fe20000782670 */
[----:B------:R-:W-:Y:S01]  /*5ee0*/  VIADD R25, R55, 0x5 ;  /* 0x0000000537197836 */ /* 0x000fe20000000000 */
[----:B------:R-:W-:Y:S01]  /*5ef0*/  ISETP.NE.AND P0, PT, R3, RZ, PT ;  /* 0x000000ff0300720c */ /* 0x000fe20003f05270 */
[----:B------:R-:W-:-:S04]  /*5f00*/  FADD R46, R7, R46 ;  /* 0x0000002e072e7221 */ /* 0x000fc80000000000 */
[----:B------:R-:W-:Y:S02]  /*5f10*/  @P3 LOP3.LUT R0, R0, 0x8000, RZ, 0xfc, !PT ;  /* 0x0000800000003812 */ /* 0x000fe400078efcff */
[----:B------:R-:W-:Y:S02]  /*5f20*/  FSEL R27, R7, R46, P3 ;  /* 0x0000002e071b7208 */ /* 0x000fe40001800000 */
[----:B------:R-:W-:Y:S02]  /*5f30*/  ISETP.NE.AND P3, PT, R28, R29, PT ;  /* 0x0000001d1c00720c */ /* 0x000fe40003f65270 */
[----:B------:R-:W-:Y:S01]  /*5f40*/  LOP3.LUT R0, R0, 0xffffbfff, RZ, 0xc0, !PT ;  /* 0xffffbfff00007812 */ /* 0x000fe200078ec0ff */
[----:B--2---:R-:W-:Y:S01]  /*5f50*/  FADD R27, R8, R27 ;  /* 0x0000001b081b7221 */ /* 0x004fe20000000000 */
[----:B------:R-:W-:Y:S01]  /*5f60*/  ISETP.EQ.OR P3, PT, R25, R2, P3 ;  /* 0x000000021900720c */ /* 0x000fe20001f62670 */
[----:B------:R-:W-:Y:S01]  /*5f70*/  VIADD R25, R55, 0x6 ;  /* 0x0000000637197836 */ /* 0x000fe20000000000 */
[----:B------:R-:W-:-:S02]  /*5f80*/  @P4 LOP3.LUT R0, R0, 0x4000, RZ, 0xfc, !PT ;  /* 0x0000400000004812 */ /* 0x000fc400078efcff */
[----:B------:R-:W-:Y:S02]  /*5f90*/  FSEL R28, R8, R27, P4 ;  /* 0x0000001b081c7208 */ /* 0x000fe40002000000 */
[----:B------:R-:W-:Y:S02]  /*5fa0*/  LOP3.LUT R0, R0, 0xffffdfff, RZ, 0xc0, !PT ;  /* 0xffffdfff00007812 */ /* 0x000fe400078ec0ff */
[----:B------:R-:W-:Y:S01]  /*5fb0*/  ISETP.NE.AND P4, PT, R41, R42, PT ;  /* 0x0000002a2900720c */ /* 0x000fe20003f85270 */
[----:B------:R-:W-:-:S04]  /*5fc0*/  FADD R28, R9, R28 ;  /* 0x0000001c091c7221 */ /* 0x000fc80000000000 */
[----:B------:R-:W-:Y:S02]  /*5fd0*/  @P3 LOP3.LUT R0, R0, 0x2000, RZ, 0xfc, !PT ;  /* 0x0000200000003812 */ /* 0x000fe400078efcff */
[----:B------:R-:W-:Y:S02]  /*5fe0*/  FSEL R27, R9, R28, P3 ;  /* 0x0000001c091b7208 */ /* 0x000fe40001800000 */
[----:B------:R-:W-:-:S03]  /*5ff0*/  LOP3.LUT R0, R0, 0xffffefff, RZ, 0xc0, !PT ;  /* 0xffffefff00007812 */ /* 0x000fc600078ec0ff */
[----:B------:R-:W-:Y:S01]  /*6000*/  FADD R27, R10, R27 ;  /* 0x0000001b0a1b7221 */ /* 0x000fe20000000000 */
[----:B-----5:R1:W2:Y:S01]  /*6010*/  @P0 LDS R53, [R26+0x3f8] ;  /* 0x0003f8001a350984 */ /* 0x0202a20000000800 */
[----:B------:R-:W-:-:S04]  /*6020*/  ISETP.NE.AND P0, PT, R29, R30, PT ;  /* 0x0000001e1d00720c */ /* 0x000fc80003f05270 */
[-C--:B------:R-:W-:Y:S01]  /*6030*/  ISETP.EQ.OR P5, PT, R25, R2.reuse, P0 ;  /* 0x000000021900720c */ /* 0x080fe200007a2670 */
[----:B------:R-:W-:Y:S01]  /*6040*/  VIADD R25, R55, 0x7 ;  /* 0x0000000737197836 */ /* 0x000fe20000000000 */
[----:B------:R-:W-:Y:S02]  /*6050*/  ISETP.NE.AND P0, PT, R30, R31, PT ;  /* 0x0000001f1e00720c */ /* 0x000fe40003f05270 */
[----:B------:R-:W-:Y:S02]  /*6060*/  FSEL R28, R10, R27, P5 ;  /* 0x0000001b0a1c7208 */ /* 0x000fe40002800000 */
[----:B------:R-:W-:Y:S01]  /*6070*/  ISETP.EQ.OR P3, PT, R25, R2, P0 ;  /* 0x000000021900720c */ /* 0x000fe20000762670 */
[----:B------:R-:W-:Y:S01]  /*6080*/  VIADD R25, R55, 0x8 ;  /* 0x0000000837197836 */ /* 0x000fe20000000000 */
[----:B------:R-:W-:Y:S01]  /*6090*/  ISETP.NE.AND P0, PT, R31, R32, PT ;  /* 0x000000201f00720c */ /* 0x000fe20003f05270 */
[----:B------:R-:W-:Y:S01]  /*60a0*/  FADD R28, R11, R28 ;  /* 0x0000001c0b1c7221 */ /* 0x000fe20000000000 */
[----:B------:R-:W-:-:S03]  /*60b0*/  P2R R29, PR, RZ, 0x20 ;  /* 0x00000020ff1d7803 */ /* 0x000fc60000000000 */
[----:B------:R-:W-:Y:S02]  /*60c0*/  @P5 LOP3.LUT R0, R0, 0x1000, RZ, 0xfc, !PT ;  /* 0x0000100000005812 */ /* 0x000fe400078efcff */
[----:B------:R-:W-:Y:S02]  /*60d0*/  FSEL R27, R11, R28, P3 ;  /* 0x0000001c0b1b7208 */ /* 0x000fe40001800000 */
[----:B------:R-:W-:-:S03]  /*60e0*/  LOP3.LUT R0, R0, 0xfffff7ff, RZ, 0xc0, !PT ;  /* 0xfffff7ff00007812 */ /* 0x000fc600078ec0ff */
[----:B---3--:R-:W-:Y:S01]  /*60f0*/  FADD R27, R12, R27 ;  /* 0x0000001b0c1b7221 */ /* 0x008fe20000000000 */
[----:B------:R-:W-:Y:S02]  /*6100*/  @P3 LOP3.LUT R0, R0, 0x800, RZ, 0xfc, !PT ;  /* 0x0000080000003812 */ /* 0x000fe400078efcff */
[----:B------:R-:W-:Y:S01]  /*6110*/  ISETP.EQ.OR P3, PT, R25, R2, P0 ;  /* 0x000000021900720c */ /* 0x000fe20000762670 */
[----:B------:R-:W-:Y:S01]  /*6120*/  VIADD R25, R55, 0x9 ;  /* 0x0000000937197836 */ /* 0x000fe20000000000 */
[----:B------:R-:W-:Y:S02]  /*6130*/  LOP3.LUT R0, R0, 0xfffffbff, RZ, 0xc0, !PT ;  /* 0xfffffbff00007812 */ /* 0x000fe400078ec0ff */
[----:B------:R-:W-:Y:S02]  /*6140*/  ISETP.NE.AND P0, PT, R32, R33, PT ;  /* 0x000000212000720c */ /* 0x000fe40003f05270 */
[----:B-1----:R-:W-:-:S05]  /*6150*/  FSEL R26, R12, R27, P3 ;  /* 0x0000001b0c1a7208 */ /* 0x002fca0001800000 */
[----:B------:R-:W-:Y:S02]  /*6160*/  FADD R26, R13, R26 ;  /* 0x0000001a0d1a7221 */ /* 0x000fe40000000000 */
[----:B------:R-:W-:Y:S02]  /*6170*/  @P3 LOP3.LUT R0, R0, 0x400, RZ, 0xfc, !PT ;  /* 0x0000040000003812 */ /* 0x000fe400078efcff */
[----:B------:R-:W-:Y:S01]  /*6180*/  ISETP.EQ.OR P3, PT, R25, R2, P0 ;  /* 0x000000021900720c */ /* 0x000fe20000762670 */
[----:B------:R-:W-:Y:S01]  /*6190*/  VIADD R25, R55, 0xa ;  /* 0x0000000a37197836 */ /* 0x000fe20000000000 */
[----:B------:R-:W-:Y:S02]  /*61a0*/  LOP3.LUT R0, R0, 0xfffffdff, RZ, 0xc0, !PT ;  /* 0xfffffdff00007812 */ /* 0x000fe400078ec0ff */
[----:B------:R-:W-:Y:S02]  /*61b0*/  ISETP.NE.AND P0, PT, R33, R34, PT ;  /* 0x000000222100720c */ /* 0x000fe40003f05270 */
[----:B------:R-:W-:-:S05]  /*61c0*/  FSEL R27, R13, R26, P3 ;  /* 0x0000001a0d1b7208 */ /* 0x000fca0001800000 */
[----:B------:R-:W-:Y:S02]  /*61d0*/  FADD R27, R14, R27 ;  /* 0x0000001b0e1b7221 */ /* 0x000fe40000000000 */
[----:B------:R-:W-:Y:S02]  /*61e0*/  @P3 LOP3.LUT R0, R0, 0x200, RZ, 0xfc, !PT ;  /* 0x0000020000003812 */ /* 0x000fe400078efcff */
[----:B------:R-:W-:Y:S01]  /*61f0*/  ISETP.EQ.OR P3, PT, R25, R2, P0 ;  /* 0x000000021900720c */ /* 0x000fe20000762670 */
[----:B------:R-:W-:Y:S01]  /*6200*/  VIADD R25, R55, 0xb ;  /* 0x0000000b37197836 */ /* 0x000fe20000000000 */
[----:B------:R-:W-:Y:S02]  /*6210*/  LOP3.LUT R0, R0, 0xfffffeff, RZ, 0xc0, !PT ;  /* 0xfffffeff00007812 */ /* 0x000fe400078ec0ff */
[----:B------:R-:W-:Y:S02]  /*6220*/  ISETP.NE.AND P0, PT, R34, R35, PT ;  /* 0x000000232200720c */ /* 0x000fe40003f05270 */
[----:B------:R-:W-:-:S02]  /*6230*/  FSEL R26, R14, R27, P3 ;  /* 0x0000001b0e1a7208 */ /* 0x000fc40001800000 */
[----:B------:R-:W-:-:S03]  /*6240*/  P2R R34, PR, RZ, 0x2 ;  /* 0x00000002ff227803 */ /* 0x000fc60000000000 */
[----:B------:R-:W-:Y:S02]  /*6250*/  FADD R26, R15, R26 ;  /* 0x0000001a0f1a7221 */ /* 0x000fe40000000000 */
[----:B------:R-:W-:Y:S02]  /*6260*/  @P3 LOP3.LUT R0, R0, 0x100, RZ, 0xfc, !PT ;  /* 0x0000010000003812 */ /* 0x000fe400078efcff */
[----:B------:R-:W-:Y:S01]  /*6270*/  ISETP.EQ.OR P3, PT, R25, R2, P0 ;  /* 0x000000021900720c */ /* 0x000fe20000762670 */
[----:B------:R-:W-:Y:S01]  /*6280*/  VIADD R25, R55, 0xc ;  /* 0x0000000c37197836 */ /* 0x000fe20000000000 */
[----:B------:R-:W-:Y:S02]  /*6290*/  LOP3.LUT R0, R0, 0xffffff7f, RZ, 0xc0, !PT ;  /* 0xffffff7f00007812 */ /* 0x000fe400078ec0ff */
[----:B------:R-:W-:Y:S02]  /*62a0*/  ISETP.NE.AND P0, PT, R35, R36, PT ;  /* 0x000000242300720c */ /* 0x000fe40003f05270 */
[----:B------:R-:W-:-:S05]  /*62b0*/  FSEL R27, R15, R26, P3 ;  /* 0x0000001a0f1b7208 */ /* 0x000fca0001800000 */
[----:B----4-:R-:W-:Y:S02]  /*62c0*/  FADD R27, R16, R27 ;  /* 0x0000001b101b7221 */ /* 0x010fe40000000000 */
        /* <DEDUP_REMOVED lines=24> */
[----:B------:R-:W-:Y:S02]  /*6450*/  ISETP.NE.AND P0, PT, R39, R40, PT ;  /* 0x000000282700720c */ /* 0x000fe40003f05270 */
[----:B------:R-:W-:Y:S02]  /*6460*/  LOP3.LUT R0, R0, 0xfffffff7, RZ, 0xc0, !PT ;  /* 0xfffffff700007812 */ /* 0x000fe400078ec0ff */
[----:B------:R-:W-:Y:S01]  /*6470*/  ISETP.EQ.OR P6, PT, R25, R2, P0 ;  /* 0x000000021900720c */ /* 0x000fe200007c2670 */
[----:B------:R-:W-:Y:S01]  /*6480*/  VIADD R25, R55, 0x11 ;  /* 0x0000001137197836 */ /* 0x000fe20000000000 */
[----:B------:R-:W-:-:S02]  /*6490*/  FSEL R27, R19, R26, P3 ;  /* 0x0000001a131b7208 */ /* 0x000fc40001800000 */
[----:B------:R-:W-:Y:S02]  /*64a0*/  P2R R38, PR, RZ, 0x40 ;  /* 0x00000040ff267803 */ /* 0x000fe40000000000 */
[----:B--2---:R-:W-:Y:S01]  /*64b0*/  ISETP.NE.AND P0, PT, R53, R24, PT ;  /* 0x000000183500720c */ /* 0x004fe20003f05270 */
[----:B------:R-:W-:Y:S01]  /*64c0*/  FADD R27, R20, R27 ;  /* 0x0000001b141b7221 */ /* 0x000fe20000000000 */
[----:B------:R-:W-:Y:S02]  /*64d0*/  @P3 LOP3.LUT R0, R0, 0x8, RZ, 0xfc, !PT ;  /* 0x0000000800003812 */ /* 0x000fe400078efcff */
[----:B------:R-:W-:Y:S02]  /*64e0*/  ISETP.NE.AND P3, PT, R40, R41, PT ;  /* 0x000000292800720c */ /* 0x000fe40003f65270 */
[C---:B------:R-:W-:Y:S02]  /*64f0*/  LOP3.LUT P5, RZ, R0.reuse, 0x4000, RZ, 0xc0, !PT ;  /* 0x0000400000ff7812 */ /* 0x040fe400078ac0ff */
[----:B------:R-:W-:-:S02]  /*6500*/  LOP3.LUT R0, R0, 0xfffffffd, RZ, 0xc0, !PT ;  /* 0xfffffffd00007812 */ /* 0x000fc400078ec0ff */
[----:B------:R-:W-:Y:S02]  /*6510*/  FSEL R26, R20, R27, P6 ;  /* 0x0000001b141a7208 */ /* 0x000fe40003000000 */
[----:B------:R-:W-:Y:S02]  /*6520*/  @P6 LOP3.LUT R0, R0, 0x2, RZ, 0xfc, !PT ;  /* 0x0000000200006812 */ /* 0x000fe400078efcff */
[-C--:B------:R-:W-:Y:S01]  /*6530*/  ISETP.EQ.OR P0, PT, R55, R2.reuse, P0 ;  /* 0x000000023700720c */ /* 0x080fe20000702670 */
[----:B------:R-:W-:Y:S01]  /*6540*/  FADD R26, R21, R26 ;  /* 0x0000001a151a7221 */ /* 0x000fe20000000000 */
[C---:B------:R-:W-:Y:S02]  /*6550*/  LOP3.LUT P6, RZ, R0.reuse, 0x10, RZ, 0xc0, !PT ;  /* 0x0000001000ff7812 */ /* 0x040fe400078cc0ff */
[----:B------:R-:W-:Y:S01]  /*6560*/  ISETP.EQ.OR P3, PT, R25, R2, P3 ;  /* 0x000000021900720c */ /* 0x000fe20001f62670 */
[C---:B------:R-:W-:Y:S01]  /*6570*/  VIADD R25, R55.reuse, 0x12 ;  /* 0x0000001237197836 */ /* 0x040fe20000000000 */
[----:B------:R-:W-:Y:S01]  /*6580*/  P2R R36, PR, RZ, 0x40 ;  /* 0x00000040ff247803 */ /* 0x000fe20000000000 */
[----:B------:R-:W-:Y:S01]  /*6590*/  VIADD R55, R55, 0x13 ;  /* 0x0000001337377836 */ /* 0x000fe20000000000 */
[----:B------:R-:W-:-:S02]  /*65a0*/  LOP3.LUT P6, RZ, R0, 0x40, RZ, 0xc0, !PT ;  /* 0x0000004000ff7812 */ /* 0x000fc400078cc0ff */
[----:B------:R-:W-:Y:S02]  /*65b0*/  FSEL R27, R21, R26, P3 ;  /* 0x0000001a151b7208 */ /* 0x000fe40001800000 */
[----:B------:R-:W-:Y:S02]  /*65c0*/  P2R R33, PR, RZ, 0x40 ;  /* 0x00000040ff217803 */ /* 0x000fe40000000000 */
[----:B------:R-:W-:Y:S01]  /*65d0*/  LOP3.LUT P6, RZ, R0, 0x100, RZ, 0xc0, !PT ;  /* 0x0000010000ff7812 */ /* 0x000fe200078cc0ff */
[----:B------:R-:W-:Y:S01]  /*65e0*/  FADD R27, R22, R27 ;  /* 0x0000001b161b7221 */ /* 0x000fe20000000000 */
[----:B------:R-:W-:Y:S02]  /*65f0*/  P2R R37, PR, RZ, 0x8 ;  /* 0x00000008ff257803 */ /* 0x000fe40000000000 */
[----:B------:R-:W-:Y:S02]  /*6600*/  P2R R31, PR, RZ, 0x40 ;  /* 0x00000040ff1f7803 */ /* 0x000fe40000000000 */
[----:B------:R-:W-:-:S02]  /*6610*/  LOP3.LUT P6, RZ, R0, 0x400, RZ, 0xc0, !PT ;  /* 0x0000040000ff7812 */ /* 0x000fc400078cc0ff */
[C---:B------:R-:W-:Y:S02]  /*6620*/  LOP3.LUT P3, RZ, R0.reuse, 0x20, RZ, 0xc0, !PT ;  /* 0x0000002000ff7812 */ /* 0x040fe4000786c0ff */
[----:B------:R-:W-:Y:S02]  /*6630*/  P2R R30, PR, RZ, 0x40 ;  /* 0x00000040ff1e7803 */ /* 0x000fe40000000000 */
[C---:B------:R-:W-:Y:S02]  /*6640*/  LOP3.LUT P6, RZ, R0.reuse, 0x2000, RZ, 0xc0, !PT ;  /* 0x0000200000ff7812 */ /* 0x040fe400078cc0ff */
[----:B------:R-:W-:Y:S02]  /*6650*/  P2R R35, PR, RZ, 0x8 ;  /* 0x00000008ff237803 */ /* 0x000fe40000000000 */
[----:B------:R-:W-:Y:S02]  /*6660*/  P2R R28, PR, RZ, 0x40 ;  /* 0x00000040ff1c7803 */ /* 0x000fe40000000000 */
[----:B------:R-:W-:-:S02]  /*6670*/  LOP3.LUT P6, RZ, R0, 0x8000, RZ, 0xc0, !PT ;  /* 0x0000800000ff7812 */ /* 0x000fc400078cc0ff */
[----:B------:R-:W-:Y:S02]  /*6680*/  LOP3.LUT R0, R0, 0xfffeffff, RZ, 0xc0, !PT ;  /* 0xfffeffff00007812 */ /* 0x000fe400078ec0ff */
[----:B------:R-:W-:Y:S02]  /*6690*/  ISETP.EQ.OR P4, PT, R25, R2, P4 ;  /* 0x000000021900720c */ /* 0x000fe40002782670 */
[----:B------:R-:W-:Y:S02]  /*66a0*/  @P0 LOP3.LUT R0, R0, 0x10000, RZ, 0xfc, !PT ;  /* 0x0001000000000812 */ /* 0x000fe400078efcff */
[----:B------:R-:W-:Y:S02]  /*66b0*/  PLOP3.LUT P0, PT, P2, P1, P0, 0xfe, 0x0 ;  /* 0x000000000000781c */ /* 0x000fe40001703f06 */
[----:B------:R-:W-:Y:S02]  /*66c0*/  LOP3.LUT P3, RZ, R0, 0x80, RZ, 0xc0, !PT ;  /* 0x0000008000ff7812 */ /* 0x000fe4000786c0ff */
[----:B------:R-:W-:-:S02]  /*66d0*/  PLOP3.LUT P0, PT, P5, P6, P0, 0xfe, 0x0 ;  /* 0x000000000000781c */ /* 0x000fc40002f0df06 */
[----:B------:R-:W-:Y:S02]  /*66e0*/  ISETP.NE.AND P6, PT, R28, RZ, PT ;  /* 0x000000ff1c00720c */ /* 0x000fe40003fc5270 */
[----:B------:R-:W-:Y:S02]  /*66f0*/  ISETP.NE.AND P5, PT, R29, RZ, PT ;  /* 0x000000ff1d00720c */ /* 0x000fe40003fa5270 */
[----:B------:R-:W-:Y:S02]  /*6700*/  P2R R32, PR, RZ, 0x8 ;  /* 0x00000008ff207803 */ /* 0x000fe40000000000 */
[----:B------:R-:W-:Y:S02]  /*6710*/  LOP3.LUT P3, RZ, R0, 0x200, RZ, 0xc0, !PT ;  /* 0x0000020000ff7812 */ /* 0x000fe4000786c0ff */
[----:B------:R-:W-:Y:S02]  /*6720*/  FSEL R24, R22, R27, P4 ;  /* 0x0000001b16187208 */ /* 0x000fe40002000000 */
[----:B------:R-:W-:-:S02]  /*6730*/  PLOP3.LUT P0, PT, P5, P6, P0, 0xfe, 0x0 ;  /* 0x000000000000781c */ /* 0x000fc40002f0df06 */
[----:B------:R-:W-:Y:S01]  /*6740*/  ISETP.NE.AND P5, PT, R42, R43, PT ;  /* 0x0000002b2a00720c */ /* 0x000fe20003fa5270 */
[----:B------:R-:W-:Y:S01]  /*6750*/  FADD R24, R23, R24 ;  /* 0x0000001817187221 */ /* 0x000fe20000000000 */
[----:B------:R-:W-:Y:S02]  /*6760*/  P2R R26, PR, RZ, 0x8 ;  /* 0x00000008ff1a7803 */ /* 0x000fe40000000000 */
[----:B------:R-:W-:Y:S02]  /*6770*/  LOP3.LUT P3, RZ, R0, 0x800, RZ, 0xc0, !PT ;  /* 0x0000080000ff7812 */ /* 0x000fe4000786c0ff */
[----:B------:R-:W-:Y:S02]  /*6780*/  ISETP.NE.AND P6, PT, R30, RZ, PT ;  /* 0x000000ff1e00720c */ /* 0x000fe40003fc5270 */
[----:B------:R-:W-:Y:S02]  /*6790*/  ISETP.EQ.OR P5, PT, R55, R2, P5 ;  /* 0x000000023700720c */ /* 0x000fe40002fa2670 */
[----:B------:R-:W-:-:S02]  /*67a0*/  PLOP3.LUT P0, PT, P6, P3, P0, 0xfe, 0x0 ;  /* 0x000000000000781c */ /* 0x000fc40003707f06 */
[----:B------:R-:W-:Y:S02]  /*67b0*/  ISETP.NE.AND P3, PT, R26, RZ, PT ;  /* 0x000000ff1a00720c */ /* 0x000fe40003f65270 */
[----:B------:R-:W-:Y:S02]  /*67c0*/  ISETP.NE.AND P6, PT, R31, RZ, PT ;  /* 0x000000ff1f00720c */ /* 0x000fe40003fc5270 */
[----:B------:R-:W-:Y:S02]  /*67d0*/  FSEL R30, R23, R24, P5 ;  /* 0x00000018171e7208 */ /* 0x000fe40002800000 */
[----:B------:R-:W-:Y:S02]  /*67e0*/  PLOP3.LUT P0, PT, P6, P3, P0, 0xfe, 0x0 ;  /* 0x000000000000781c */ /* 0x000fe40003707f06 */
[----:B------:R-:W-:Y:S01]  /*67f0*/  ISETP.NE.AND P3, PT, R32, RZ, PT ;  /* 0x000000ff2000720c */ /* 0x000fe20003f65270 */
[----:B------:R-:W1:Y:S01]  /*6800*/  SHFL.UP PT, R25, R30, 0x1, RZ ;  /* 0x042000001e197989 */ /* 0x000e6200000e00ff */
[----:B------:R-:W-:-:S02]  /*6810*/  ISETP.NE.AND P6, PT, R33, RZ, PT ;  /* 0x000000ff2100720c */ /* 0x000fc40003fc5270 */
[----:B------:R-:W-:Y:S02]  /*6820*/  LOP3.LUT P1, RZ, R0, 0x8, RZ, 0xc0, !PT ;  /* 0x0000000800ff7812 */ /* 0x000fe4000782c0ff */
        /* <DEDUP_REMOVED lines=54> */
[C---:B--2---:R-:W-:Y:S02]  /*6b90*/  ISETP.NE.AND P0, PT, R26.reuse, RZ, PT ;  /* 0x000000ff1a00720c */ /* 0x044fe40003f05270 */
[----:B------:R-:W-:Y:S02]  /*6ba0*/  LOP3.LUT R37, R26, R24, RZ, 0xfc, !PT ;  /* 0x000000181a257212 */ /* 0x000fe400078efcff */
[----:B---3--:R-:W-:-:S09]  /*6bb0*/  LOP3.LUT R33, R28, R26, R24, 0xfe, !PT ;  /* 0x0000001a1c217212 */ /* 0x008fd200078efe18 */
[----:B------:R-:W-:Y:S01]  /*6bc0*/  @!P0 FADD R27, R25, R27 ;  /* 0x0000001b191b8221 */ /* 0x000fe20000000000 */
[----:B------:R-:W-:-:S13]  /*6bd0*/  ISETP.NE.AND P0, PT, R28, RZ, PT ;  /* 0x000000ff1c00720c */ /* 0x000fda0003f05270 */
[----:B------:R-:W-:Y:S01]  /*6be0*/  @!P0 FADD R29, R27, R29 ;  /* 0x0000001d1b1d8221 */ /* 0x000fe20000000000 */
[----:B------:R-:W-:-:S04]  /*6bf0*/  ISETP.NE.AND P0, PT, R51, 0x2, PT ;  /* 0x000000023300780c */ /* 0x000fc80003f05270 */
[----:B------:R-:W-:Y:S02]  /*6c00*/  FSEL R36, R27, R25, !P0 ;  /* 0x000000191b247208 */ /* 0x000fe40004000000 */
        /* <DEDUP_REMOVED lines=10> */
[----:B------:R-:W-:Y:S02]  /*6cb0*/  FSEL R36, R31, R36, !P0 ;  /* 0x000000241f247208 */ /* 0x000fe40004000000 */
[C---:B-1----:R-:W-:Y:S02]  /*6cc0*/  ISETP.NE.AND P0, PT, R24.reuse, RZ, PT ;  /* 0x000000ff1800720c */ /* 0x042fe40003f05270 */
[----:B------:R-:W-:Y:S02]  /*6cd0*/  LOP3.LUT R29, R24, R30, R33, 0xfe, !PT ;  /* 0x0000001e181d7212 */ /* 0x000fe400078efe21 */
[----:B------:R-:W1:Y:S02]  /*6ce0*/  SHFL.UP PT, R33, R35, 0x1, RZ ;  /* 0x0420000023217989 */ /* 0x000e6400000e00ff */
[----:B------:R-:W-:-:S07]  /*6cf0*/  LOP3.LUT R24, R26, R29, RZ, 0xfc, !PT ;  /* 0x0000001d1a187212 */ /* 0x000fce00078efcff */
[----:B------:R-:W-:Y:S01]  /*6d00*/  @!P0 FADD R25, R31, R25 ;  /* 0x000000191f198221 */ /* 0x000fe20000000000 */
[----:B------:R-:W-:Y:S01]  /*6d10*/  PLOP3.LUT P0, PT, PT, PT, PT, 0x80, 0x8 ;  /* 0x000000000008781c */ /* 0x000fe20003f0f070 */
[----:B------:R-:W2:Y:S01]  /*6d20*/  LDS.64 R30, [UR4+0x30] ;  /* 0x00003004ff1e7984 */ /* 0x000ea20008000a00 */
[----:B------:R-:W-:Y:S02]  /*6d30*/  @P1 PLOP3.LUT P0, PT, P6, PT, PT, 0x80, 0x8 ;  /* 0x000000000008181c */ /* 0x000fe4000370f070 */
[----:B------:R-:W-:Y:S02]  /*6d40*/  ISETP.NE.AND P6, PT, R26, RZ, PT ;  /* 0x000000ff1a00720c */ /* 0x000fe40003fc5270 */
[----:B------:R-:W-:-:S11]  /*6d50*/  ISETP.NE.AND P1, PT, R34, RZ, PT ;  /* 0x000000ff2200720c */ /* 0x000fd60003f25270 */
[----:B------:R-:W-:Y:S01]  /*6d60*/  @!P6 FADD R27, R27, R25 ;  /* 0x000000191b1be221 */ /* 0x000fe20000000000 */
[----:B------:R-:W-:-:S04]  /*6d70*/  ISETP.NE.AND P6, PT, R51, 0x5, PT ;  /* 0x000000053300780c */ /* 0x000fc80003fc5270 */
[----:B------:R-:W-:Y:S02]  /*6d80*/  FSEL R36, R25, R36, !P6 ;  /* 0x0000002419247208 */ /* 0x000fe40007000000 */
[----:B------:R-:W-:Y:S02]  /*6d90*/  SEL R37, R29, R37, !P6 ;  /* 0x000000251d257207 */ /* 0x000fe40007000000 */
        /* <DEDUP_REMOVED lines=32> */
.L_x_961:
        /* <DEDUP_REMOVED lines=29> */
.L_x_1006:
        /* <DEDUP_REMOVED lines=61> */
.L_x_1020:
[----:B------:R-:W-:Y:S05]  /*7540*/  @!P0 BRA `(.L_x_963) ;  /* 0x00000004007c8947 */ /* 0x000fea0003800000 */
[----:B------:R-:W-:Y:S02]  /*7550*/  IMAD.MOV.U32 R37, RZ, RZ, R41 ;  /* 0x000000ffff257224 */ /* 0x000fe400078e0029 */
[----:B------:R-:W-:-:S07]  /*7560*/  IMAD.MOV.U32 R40, RZ, RZ, 0x3a0 ;  /* 0x000003a0ff287424 */ /* 0x000fce00078e00ff */
.L_x_967:
[----:B------:R-:W-:Y:S01]  /*7570*/  SHF.R.U32.HI R40, RZ, 0x1, R40 ;  /* 0x00000001ff287819 */ /* 0x000fe20000011628 */
[----:B------:R-:W-:Y:S02]  /*7580*/  IMAD.MOV.U32 R41, RZ, RZ, R42 ;  /* 0x000000ffff297224 */ /* 0x000fe400078e002a */
[----:B------:R-:W-:-:S04]  /*7590*/  IMAD.WIDE R42, R37, 0x10, R38 ;  /* 0x00000010252a7825 */ /* 0x000fc800078e0226 */
[----:B------:R-:W-:-:S07]  /*75a0*/  IMAD.MOV.U32 R46, RZ, RZ, R40 ;  /* 0x000000ffff2e7224 */ /* 0x000fce00078e0028 */
.L_x_965:
        /* <DEDUP_REMOVED lines=29> */
.L_x_1023:
        /* <DEDUP_REMOVED lines=59> */
.L_x_1037:
[----:B------:R-:W-:Y:S05]  /*7b30*/  @P0 BRA `(.L_x_967) ;  /* 0xfffffff8008c0947 */ /* 0x000fea000383ffff */
.L_x_963:
        /* <DEDUP_REMOVED lines=17> */
.L_x_969:
[----:B------:R-:W-:Y:S05]  /*7c50*/  BSYNC.RECONVERGENT B0 ;  /* 0x0000000000007941 */ /* 0x000fea0003800200 */
.L_x_968:
        /* <DEDUP_REMOVED lines=8> */
.L_x_959:
        /* <DEDUP_REMOVED lines=67> */
.L_x_958:
[----:B------:R-:W0:Y:S01]  /*8110*/  S2R R0, SR_LANEID ;  /* 0x0000000000007919 */ /* 0x000e220000000000 */
[----:B------:R-:W-:Y:S01]  /*8120*/  BAR.SYNC.DEFER_BLOCKING 0x0 ;  /* 0x0000000000007b1d */ /* 0x000fe20000010000 */
[----:B------:R-:W-:-:S05]  /*8130*/  ISETP.NE.AND P0, PT, R3, RZ, PT ;  /* 0x000000ff0300720c */ /* 0x000fca0003f05270 */
[----:B------:R-:W1:Y:S01]  /*8140*/  LDCU.64 UR6, c[0x0][0x398] ;  /* 0x00007300ff0677ac */ /* 0x000e620008000a00 */
[----:B------:R-:W2:Y:S01]  /*8150*/  S2R R22, SR_TID.X ;  /* 0x0000000000167919 */ /* 0x000ea20000002100 */
[----:B------:R-:W3:Y:S01]  /*8160*/  S2R R20, SR_TID.X ;  /* 0x0000000000147919 */ /* 0x000ee20000002100 */
[----:B------:R-:W4:Y:S01]  /*8170*/  S2R R3, SR_CTAID.X ;  /* 0x0000000000037919 */ /* 0x000f220000002500 */
[----:B0-----:R-:W-:-:S05]  /*8180*/  IMAD R0, R0, 0x4c, R49 ;  /* 0x0000004c00007824 */ /* 0x001fca00078e0231 */
[----:B------:R0:W-:Y:S04]  /*8190*/  STS.128 [R0], R4 ;  /* 0x0000000400007388 */ /* 0x0001e80000000c00 */
[----:B------:R-:W-:Y:S01]  /*81a0*/  STS.128 [R0+0x10], R8 ;  /* 0x0000100800007388 */ /* 0x000fe20000000c00 */
[----:B--2---:R-:W-:-:S03]  /*81b0*/  LOP3.LUT R51, R22, 0x3e0, RZ, 0xc0, !PT ;  /* 0x000003e016337812 */ /* 0x004fc600078ec0ff */
[----:B------:R-:W-:Y:S04]  /*81c0*/  STS.128 [R0+0x20], R12 ;  /* 0x0000200c00007388 */ /* 0x000fe80000000c00 */
[----:B------:R-:W-:Y:S04]  /*81d0*/  STS.128 [R0+0x30], R16 ;  /* 0x0000301000007388 */ /* 0x000fe80000000c00 */
[----:B------:R-:W-:Y:S01]  /*81e0*/  STS.128 [R0+0x40], R24 ;  /* 0x0000401800007388 */ /* 0x000fe20000000c00 */
[----:B------:R-:W-:-:S03]  /*81f0*/  NOP ;  /* 0x0000000000007918 */ /* 0x000fc60000000000 */
[----:B------:R-:W-:Y:S01]  /*8200*/  LDS R21, [R49] ;  /* 0x0000000031157984 */ /* 0x000fe20000000800 */
[----:B0-----:R-:W-:Y:S02]  /*8210*/  LOP3.LUT R4, R22, 0x1f, RZ, 0xc0, !PT ;  /* 0x0000001f16047812 */ /* 0x001fe400078ec0ff */
[----:B---3--:R-:W-:Y:S01]  /*8220*/  LOP3.LUT R6, R20, 0x3e0, RZ, 0xc0, !PT ;  /* 0x000003e014067812 */ /* 0x008fe200078ec0ff */
[----:B------:R-:W-:Y:S02]  /*8230*/  LDS R23, [R49+0x80] ;  /* 0x0000800031177984 */ /* 0x000fe40000000800 */
[----:B------:R-:W-:Y:S02]  /*8240*/  IMAD R55, R51, 0x14, R4 ;  /* 0x0000001433377824 */ /* 0x000fe400078e0204 */
[----:B------:R-:W-:Y:S01]  /*8250*/  LDS R5, [R49+0x100] ;  /* 0x0001000031057984 */ /* 0x000fe20000000800 */
[----:B----4-:R-:W-:Y:S02]  /*8260*/  IMAD R4, R3, 0x1180, RZ ;  /* 0x0000118003047824 */ /* 0x010fe400078e02ff */
[C---:B------:R-:W-:Y:S01]  /*8270*/  VIADD R51, R55.reuse, 0x60 ;  /* 0x0000006037337836 */ /* 0x040fe20000000000 */
[----:B------:R-:W-:Y:S01]  /*8280*/  LDS R7, [R49+0x180] ;  /* 0x0001800031077984 */ /* 0x000fe20000000800 */
[----:B------:R-:W-:-:S03]  /*8290*/  VIADD R57, R55, 0x80 ;  /* 0x0000008037397836 */ /* 0x000fc60000000000 */
        /* <DEDUP_REMOVED lines=18> */
[----:B0-----:R-:W-:-:S02]  /*83c0*/  LOP3.LUT R49, R20, 0x1f, RZ, 0xc0, !PT ;  /* 0x0000001f14317812 */ /* 0x001fc400078ec0ff */
[----:B------:R-:W-:-:S03]  /*83d0*/  IADD3 R3, P0, PT, R4, R55, RZ ;  /* 0x0000003704037210 */ /* 0x000fc60007f1e0ff */
[----:B------:R-:W-:Y:S02]  /*83e0*/  IMAD R6, R6, 0x14, R49 ;  /* 0x0000001406067824 */ /* 0x000fe400078e0231 */
[----:B------:R-:W-:Y:S02]  /*83f0*/  VIADD R49, R55, 0x20 ;  /* 0x0000002037317836 */ /* 0x000fe40000000000 */
[----:B------:R-:W-:Y:S01]  /*8400*/  IMAD.X R4, RZ, RZ, RZ, P0 ;  /* 0x000000ffff047224 */ /* 0x000fe200000e06ff */
[----:B-1----:R-:W-:Y:S01]  /*8410*/  LEA R2, P0, R3, UR6, 0x2 ;  /* 0x0000000603027c11 */ /* 0x002fe2000f8010ff */
[----:B------:R-:W-:-:S03]  /*8420*/  VIADD R53, R6, 0xc0 ;  /* 0x000000c006357836 */ /* 0x000fc60000000000 */
[----:B------:R-:W-:Y:S01]  /*8430*/  LEA.HI.X R3, R3, UR7, R4, 0x2, P0 ;  /* 0x0000000703037c11 */ /* 0x000fe200080f1404 */
[----:B------:R-:W0:Y:S02]  /*8440*/  LDS R0, [UR4+0x4600] ;  /* 0x00460004ff007984 */ /* 0x000e240008000800 */
[-C--:B0-----:R-:W-:Y:S02]  /*8450*/  ISETP.GE.AND P5, PT, R55, R0.reuse, PT ;  /* 0x000000003700720c */ /* 0x081fe40003fa6270 */
[-C--:B------:R-:W-:Y:S01]  /*8460*/  ISETP.GE.AND P4, PT, R49, R0.reuse, PT ;  /* 0x000000003100720c */ /* 0x080fe20003f86270 */
[C---:B------:R-:W-:Y:S01]  /*8470*/  VIADD R49, R6.reuse, 0x40 ;  /* 0x0000004006317836 */ /* 0x040fe20000000000 */
[-C--:B------:R-:W-:Y:S01]  /*8480*/  ISETP.GE.AND P3, PT, R51, R0.reuse, PT ;  /* 0x000000003300720c */ /* 0x080fe20003f66270 */
[C---:B------:R-:W-:Y:S01]  /*8490*/  VIADD R51, R6.reuse, 0xa0 ;  /* 0x000000a006337836 */ /* 0x040fe20000000000 */
[-C--:B------:R-:W-:Y:S02]  /*84a0*/  ISETP.GE.AND P2, PT, R57, R0.reuse, PT ;  /* 0x000000003900720c */ /* 0x080fe40003f46270 */
[-C--:B------:R-:W-:Y:S01]  /*84b0*/  ISETP.GE.AND P1, PT, R49, R0.reuse, PT ;  /* 0x000000003100720c */ /* 0x080fe20003f26270 */
[----:B------:R-:W-:Y:S01]  /*84c0*/  VIADD R49, R55, 0xe0 ;  /* 0x000000e037317836 */ /* 0x000fe20000000000 */
[-C--:B------:R-:W-:Y:S01]  /*84d0*/  ISETP.GE.AND P0, PT, R51, R0.reuse, PT ;  /* 0x000000003300720c */ /* 0x080fe20003f06270 */
[----:B------:R-:W-:Y:S01]  /*84e0*/  VIADD R51, R55, 0x100 ;  /* 0x0000010037337836 */ /* 0x000fe20000000000 */
[-C--:B------:R-:W-:Y:S01]  /*84f0*/  ISETP.GE.AND P6, PT, R53, R0.reuse, PT ;  /* 0x000000003500720c */ /* 0x080fe20003fc6270 */
        /* <DEDUP_REMOVED lines=8> */
[----:B------:R-:W-:Y:S02]  /*8580*/  VIADD R49, R6, 0x160 ;  /* 0x0000016006317836 */ /* 0x000fe40000000000 */
[----:B0-----:R-:W-:Y:S01]  /*8590*/  VIADD R21, R55, 0x180 ;  /* 0x0000018037157836 */ /* 0x001fe20000000000 */
[----:B------:R-:W-:Y:S01]  /*85a0*/  @!P2 STG.E desc[UR8][R2.64+0x200], R9 ;  /* 0x000200090200a986 */ /* 0x000fe2000c101908 */
[----:B------:R-:W-:Y:S01]  /*85b0*/  ISETP.GE.AND P2, PT, R51, R0, PT ;  /* 0x000000003300720c */ /* 0x000fe20003f46270 */
[----:B-1----:R-:W-:-:S02]  /*85c0*/  VIADD R23, R55, 0x1a0 ;  /* 0x000001a037177836 */ /* 0x002fc40000000000 */
[----:B------:R0:W-:Y:S01]  /*85d0*/  @!P1 STG.E desc[UR8][R2.64+0x100], R5 ;  /* 0x0001000502009986 */ /* 0x0001e2000c101908 */
[-C--:B------:R-:W-:Y:S01]  /*85e0*/  ISETP.GE.AND P1, PT, R49, R0.reuse, PT ;  /* 0x000000003100720c */ /* 0x080fe20003f26270 */
[----:B--2---:R-:W-:Y:S02]  /*85f0*/  VIADD R7, R55, 0x1c0 ;  /* 0x000001c037077836 */ /* 0x004fe40000000000 */
[----:B------:R1:W-:Y:S01]  /*8600*/  @!P0 STG.E desc[UR8][R2.64+0x280], R11 ;  /* 0x0002800b02008986 */ /* 0x0003e2000c101908 */
[-C--:B------:R-:W-:Y:S01]  /*8610*/  ISETP.GE.AND P0, PT, R21, R0.reuse, PT ;  /* 0x000000001500720c */ /* 0x080fe20003f06270 */
[----:B------:R-:W-:Y:S02]  /*8620*/  VIADD R55, R55, 0x1e0 ;  /* 0x000001e037377836 */ /* 0x000fe40000000000 */
[----:B------:R1:W-:Y:S01]  /*8630*/  @!P5 STG.E desc[UR8][R2.64+0x380], R15 ;  /* 0x0003800f0200d986 */ /* 0x0003e2000c101908 */
[----:B------:R-:W-:Y:S01]  /*8640*/  ISETP.GE.AND P5, PT, R7, R0, PT ;  /* 0x000000000700720c */ /* 0x000fe20003fa6270 */
[----:B------:R-:W-:-:S02]  /*8650*/  VIADD R7, R6, 0x240 ;  /* 0x0000024006077836 */ /* 0x000fc40000000000 */
[----:B0-----:R-:W-:Y:S01]  /*8660*/  VIADD R5, R6, 0x220 ;  /* 0x0000022006057836 */ /* 0x001fe20000000000 */
        /* <DEDUP_REMOVED lines=21> */
.L_x_945:
[----:B------:R-:W-:Y:S01]  /*87c0*/  BSSY B1, `(.L_x_970) ;  /* 0x0000006000017945 */ /* 0x000fe20003800000 */
[----:B------:R-:W-:Y:S01]  /*87d0*/  PLOP3.LUT P0, PT, P0, PT, PT, 0x8, 0x80 ;  /* 0x000000000080781c */ /* 0x000fe2000070e170 */
[----:B------:R-:W-:-:S12]  /*87e0*/  IMAD.MOV.U32 R61, RZ, RZ, -0x1 ;  /* 0xffffffffff3d7424 */ /* 0x000fd800078e00ff */
[----:B------:R-:W-:Y:S05]  /*87f0*/  WARPSYNC.COLLECTIVE R61, `(.L_x_971) ;  /* 0x000000003d087348 */ /* 0x000fea0003c00000 */
[----:B------:R-:W-:Y:S01]  /*8800*/  VOTE.ANY P0, P0 ;  /* 0x0000000000ff7806 */ /* 0x000fe20000000100 */
[----:B------:R-:W-:-:S12]  /*8810*/  ENDCOLLECTIVE ;  /* 0x000000000000791b */ /* 0x000fd80003800000 */
.L_x_971:
[----:B------:R-:W-:Y:S05]  /*8820*/  BSYNC B1 ;  /* 0x0000000000017941 */ /* 0x000fea0003800000 */
.L_x_970:
[----:B------:R-:W-:Y:S05]  /*8830*/  BRA `(.L_x_972) ;  /* 0xffffff9c00bc7947 */ /* 0x000fea000383ffff */
.L_x_947:
        /* <DEDUP_REMOVED lines=10> */
.L_x_974:
[----:B------:R-:W-:Y:S05]  /*88e0*/  BSYNC B1 ;  /* 0x0000000000017941 */ /* 0x000fea0003800000 */
.L_x_973:
        /* <DEDUP_REMOVED lines=12> */
.L_x_975:
[----:B------:R-:W-:Y:S02]  /*89b0*/  IMAD.MOV.U32 R54, RZ, RZ, R45 ;  /* 0x000000ffff367224 */ /* 0x000fe400078e002d */
[----:B------:R-:W-:-:S07]  /*89c0*/  IMAD.MOV.U32 R52, RZ, RZ, R65 ;  /* 0x000000ffff347224 */ /* 0x000fce00078e0041 */
[----:B------:R-:W-:Y:S05]  /*89d0*/  WARPSYNC.COLLECTIVE R61, `(.L_x_976) ;  /* 0x000000003d087348 */ /* 0x000fea0003c00000 */
[----:B------:R0:W1:Y:S02]  /*89e0*/  SHFL.DOWN P0, R65, R54, R55, R66 ;  /* 0x0800003736417389 */ /* 0x0000640000000042 */
[----:B01----:R-:W-:Y:S05]  /*89f0*/  ENDCOLLECTIVE ;  /* 0x000000000000791b */ /* 0x003fea0003800000 */
.L_x_976:
        /* <DEDUP_REMOVED lines=13> */
.L_x_977:
[----:B------:R-:W-:Y:S01]  /*8ad0*/  IMAD.MOV.U32 R54, RZ, RZ, R62 ;  /* 0x000000ffff367224 */ /* 0x000fe200078e003e */
[----:B------:R-:W-:-:S07]  /*8ae0*/  SEL R44, R65, RZ, !P4 ;  /* 0x000000ff412c7207 */ /* 0x000fce0006000000 */
[----:B------:R-:W-:Y:S05]  /*8af0*/  WARPSYNC.COLLECTIVE R61, `(.L_x_978) ;  /* 0x000000003d087348 */ /* 0x000fea0003c00000 */
[----:B------:R0:W1:Y:S02]  /*8b00*/  SHFL.DOWN P0, R65, R54, R55, R66 ;  /* 0x0800003736417389 */ /* 0x0000640000000042 */
[----:B01----:R-:W-:Y:S05]  /*8b10*/  ENDCOLLECTIVE ;  /* 0x000000000000791b */ /* 0x003fea0003800000 */
.L_x_978:
[----:B------:R-:W-:-:S05]  /*8b20*/  LOP3.LUT P2, R45, R53, RZ, R44, 0xfa, !PT ;  /* 0x000000ff352d7212 */ /* 0x000fca000784fa2c */
[----:B------:R-:W-:Y:S02]  /*8b30*/  IMAD.MOV.U32 R54, RZ, RZ, R45 ;  /* 0x000000ffff367224 */ /* 0x000fe400078e002d */
[----:B------:R-:W-:Y:S02]  /*8b40*/  IMAD.MOV.U32 R55, RZ, RZ, 0x4 ;  /* 0x00000004ff377424 */ /* 0x000fe400078e00ff */
[----:B------:R-:W-:-:S07]  /*8b50*/  IMAD.MOV.U32 R67, RZ, RZ, R65 ;  /* 0x000000ffff437224 */ /* 0x000fce00078e0041 */
[----:B------:R-:W-:Y:S05]  /*8b60*/  WARPSYNC.COLLECTIVE R61, `(.L_x_979) ;  /* 0x000000003d087348 */ /* 0x000fea0003c00000 */
[----:B------:R0:W1:Y:S02]  /*8b70*/  SHFL.DOWN P0, R65, R54, R55, R66 ;  /* 0x0800003736417389 */ /* 0x0000640000000042 */
[----:B01----:R-:W-:Y:S05]  /*8b80*/  ENDCOLLECTIVE ;  /* 0x000000000000791b */ /* 0x003fea0003800000 */
.L_x_979:
        /* <DEDUP_REMOVED lines=8> */
.L_x_980:
        /* <DEDUP_REMOVED lines=8> */
.L_x_981:
        /* <DEDUP_REMOVED lines=9> */
.L_x_982:
[----:B------:R-:W-:-:S05]  /*8d20*/  LOP3.LUT P2, R67, R53, RZ, R44, 0xfa, !PT ;  /* 0x000000ff35437212 */ /* 0x000fca000784fa2c */
[----:B------:R-:W-:Y:S02]  /*8d30*/  IMAD.MOV.U32 R54, RZ, RZ, R67 ;  /* 0x000000ffff367224 */ /* 0x000fe400078e0043 */
[----:B------:R-:W-:Y:S02]  /*8d40*/  IMAD.MOV.U32 R55, RZ, RZ, 0x10 ;  /* 0x00000010ff377424 */ /* 0x000fe400078e00ff */
[----:B------:R-:W-:-:S07]  /*8d50*/  IMAD.MOV.U32 R69, RZ, RZ, R65 ;  /* 0x000000ffff457224 */ /* 0x000fce00078e0041 */
[----:B------:R-:W-:Y:S05]  /*8d60*/  WARPSYNC.COLLECTIVE R61, `(.L_x_983) ;  /* 0x000000003d087348 */ /* 0x000fea0003c00000 */
[----:B------:R0:W1:Y:S02]  /*8d70*/  SHFL.DOWN P0, R65, R54, R55, R66 ;  /* 0x0800003736417389 */ /* 0x0000640000000042 */
[----:B01----:R-:W-:Y:S05]  /*8d80*/  ENDCOLLECTIVE ;  /* 0x000000000000791b */ /* 0x003fea0003800000 */
.L_x_983:
[----:B------:R-:W-:-:S05]  /*8d90*/  FADD R69, R62, R69 ;  /* 0x000000453e457221 */ /* 0x000fca0000000000 */
[----:B------:R-:W-:-:S05]  /*8da0*/  @!P4 FSEL R62, R69, R62, !P3 ;  /* 0x0000003e453ec208 */ /* 0x000fca0005800000 */
[----:B------:R-:W-:Y:S02]  /*8db0*/  IMAD.MOV.U32 R54, RZ, RZ, R62 ;  /* 0x000000ffff367224 */ /* 0x000fe400078e003e */
[----:B------:R-:W-:-:S07]  /*8dc0*/  IMAD.MOV.U32 R52, RZ, RZ, R65 ;  /* 0x000000ffff347224 */ /* 0x000fce00078e0041 */
[----:B------:R-:W-:Y:S05]  /*8dd0*/  WARPSYNC.COLLECTIVE R61, `(.L_x_984) ;  /* 0x000000003d087348 */ /* 0x000fea0003c00000 */
[----:B------:R0:W1:Y:S02]  /*8de0*/  SHFL.DOWN P0, R65, R54, R55, R66 ;  /* 0x0800003736417389 */ /* 0x0000640000000042 */
[----:B01----:R-:W-:Y:S05]  /*8df0*/  ENDCOLLECTIVE ;  /* 0x000000000000791b */ /* 0x003fea0003800000 */
.L_x_984:
        /* <DEDUP_REMOVED lines=12> */
.L_x_985:
[----:B------:R-:W-:Y:S01]  /*8ec0*/  IMAD.X R60, RZ, RZ, R45, P2 ;  /* 0x000000ffff3c7224 */ /* 0x000fe200010e062d */
[----:B------:R-:W-:Y:S06]  /*8ed0*/  BRA `(.L_x_986) ;  /* 0xffffff9c00087947 */ /* 0x000fec000383ffff */
.L_x_949:
[----:B------:R-:W-:Y:S01]  /*8ee0*/  BSSY B1, `(.L_x_987) ;  /* 0x0000006000017945 */ /* 0x000fe20003800000 */
[----:B------:R-:W-:Y:S01]  /*8ef0*/  PLOP3.LUT P0, PT, P0, PT, PT, 0x8, 0x80 ;  /* 0x000000000080781c */ /* 0x000fe2000070e170 */
[----:B------:R-:W-:-:S12]  /*8f00*/  IMAD.MOV.U32 R61, RZ, RZ, -0x1 ;  /* 0xffffffffff3d7424 */ /* 0x000fd800078e00ff */
[----:B------:R-:W-:Y:S05]  /*8f10*/  WARPSYNC.COLLECTIVE R61, `(.L_x_988) ;  /* 0x000000003d087348 */ /* 0x000fea0003c00000 */
[----:B------:R-:W-:Y:S01]  /*8f20*/  VOTE.ANY P0, P0 ;  /* 0x0000000000ff7806 */ /* 0x000fe20000000100 */
[----:B------:R-:W-:-:S12]  /*8f30*/  ENDCOLLECTIVE ;  /* 0x000000000000791b */ /* 0x000fd80003800000 */
.L_x_988:
[----:B------:R-:W-:Y:S05]  /*8f40*/  BSYNC B1 ;  /* 0x0000000000017941 */ /* 0x000fea0003800000 */
.L_x_987:
[----:B------:R-:W-:Y:S05]  /*8f50*/  BRA `(.L_x_989) ;  /* 0xffffff9c007c7947 */ /* 0x000fea000383ffff */
.L_x_951:
[----:B------:R-:W-:Y:S01]  /*8f60*/  BSSY B1, `(.L_x_990) ;  /* 0x0000006000017945 */ /* 0x000fe20003800000 */
[----:B------:R-:W-:Y:S01]  /*8f70*/  PLOP3.LUT P0, PT, P0, PT, PT, 0x8, 0x80 ;  /* 0x000000000080781c */ /* 0x000fe2000070e170 */
[----:B------:R-:W-:-:S12]  /*8f80*/  IMAD.MOV.U32 R61, RZ, RZ, -0x1 ;  /* 0xffffffffff3d7424 */ /* 0x000fd800078e00ff */
[----:B------:R-:W-:Y:S05]  /*8f90*/  WARPSYNC.COLLECTIVE R61, `(.L_x_991) ;  /* 0x000000003d087348 */ /* 0x000fea0003c00000 */
[----:B------:R-:W-:Y:S01]  /*8fa0*/  VOTE.ANY R61, PT, P0 ;  /* 0x00000000003d7806 */ /* 0x000fe200000e0100 */
[----:B------:R-:W-:Y:S06]  /*8fb0*/  ENDCOLLECTIVE ;  /* 0x000000000000791b */ /* 0x000fec0003800000 */
.L_x_991:
[----:B------:R-:W-:Y:S05]  /*8fc0*/  BSYNC B1 ;  /* 0x0000000000017941 */ /* 0x000fea0003800000 */
.L_x_990:
        /* <DEDUP_REMOVED lines=12> */
.L_x_992:
[----:B------:R-:W-:Y:S02]  /*9090*/  IMAD.MOV.U32 R54, RZ, RZ, R45 ;  /* 0x000000ffff367224 */ /* 0x000fe400078e002d */
[----:B------:R-:W-:-:S07]  /*90a0*/  IMAD.MOV.U32 R67, RZ, RZ, R65 ;  /* 0x000000ffff437224 */ /* 0x000fce00078e0041 */
[----:B------:R-:W-:Y:S05]  /*90b0*/  WARPSYNC.COLLECTIVE R61, `(.L_x_993) ;  /* 0x000000003d087348 */ /* 0x000fea0003c00000 */
[----:B------:R0:W1:Y:S02]  /*90c0*/  SHFL.DOWN P0, R65, R54, R55, R66 ;  /* 0x0800003736417389 */ /* 0x0000640000000042 */
[----:B01----:R-:W-:Y:S05]  /*90d0*/  ENDCOLLECTIVE ;  /* 0x000000000000791b */ /* 0x003fea0003800000 */
.L_x_993:
        /* <DEDUP_REMOVED lines=13> */
.L_x_994:
[----:B------:R-:W-:Y:S01]  /*91b0*/  IMAD.MOV.U32 R54, RZ, RZ, R67 ;  /* 0x000000ffff367224 */ /* 0x000fe200078e0043 */
[----:B------:R-:W-:-:S07]  /*91c0*/  SEL R44, R65, RZ, !P3 ;  /* 0x000000ff412c7207 */ /* 0x000fce0005800000 */
[----:B------:R-:W-:Y:S05]  /*91d0*/  WARPSYNC.COLLECTIVE R61, `(.L_x_995) ;  /* 0x000000003d087348 */ /* 0x000fea0003c00000 */
[----:B------:R0:W1:Y:S02]  /*91e0*/  SHFL.DOWN P0, R65, R54, R55, R66 ;  /* 0x0800003736417389 */ /* 0x0000640000000042 */
[----:B01----:R-:W-:Y:S05]  /*91f0*/  ENDCOLLECTIVE ;  /* 0x000000000000791b */ /* 0x003fea0003800000 */
.L_x_995:
        /* <DEDUP_REMOVED lines=11> */
.L_x_996:
[----:B------:R-:W-:Y:S01]  /*92b0*/  IMAD.MOV.U32 R54, RZ, RZ, R67 ;  /* 0x000000ffff367224 */ /* 0x000fe200078e0043 */
[----:B------:R-:W-:-:S07]  /*92c0*/  SEL R44, R65, RZ, !P1 ;  /* 0x000000ff412c7207 */ /* 0x000fce0004800000 */
[----:B------:R-:W-:Y:S05]  /*92d0*/  WARPSYNC.COLLECTIVE R61, `(.L_x_997) ;  /* 0x000000003d087348 */ /* 0x000fea0003c00000 */
[----:B------:R0:W1:Y:S02]  /*92e0*/  SHFL.DOWN P0, R65, R54, R55, R66 ;  /* 0x0800003736417389 */ /* 0x0000640000000042 */
[----:B01----:R-:W-:Y:S05]  /*92f0*/  ENDCOLLECTIVE ;  /* 0x000000000000791b */ /* 0x003fea0003800000 */
.L_x_997:
        /* <DEDUP_REMOVED lines=8> */
.L_x_998:
        /* <DEDUP_REMOVED lines=8> */
.L_x_999:
        /* <DEDUP_REMOVED lines=8> */
.L_x_1000:
[----:B------:R-:W-:-:S05]  /*9480*/  FADD R44, R67, R44 ;  /* 0x0000002c432c7221 */ /* 0x000fca0000000000 */
[----:B------:R-:W-:-:S05]  /*9490*/  @!P2 FSEL R67, R44, R67, !P3 ;  /* 0x000000432c43a208 */ /* 0x000fca0005800000 */
[----:B------:R-:W-:Y:S02]  /*94a0*/  IMAD.MOV.U32 R54, RZ, RZ, R67 ;  /* 0x000000ffff367224 */ /* 0x000fe400078e0043 */
[----:B------:R-:W-:-:S07]  /*94b0*/  IMAD.MOV.U32 R44, RZ, RZ, R65 ;  /* 0x000000ffff2c7224 */ /* 0x000fce00078e0041 */
[----:B------:R-:W-:Y:S05]  /*94c0*/  WARPSYNC.COLLECTIVE R61, `(.L_x_1001) ;  /* 0x000000003d087348 */ /* 0x000fea0003c00000 */
[----:B------:R0:W1:Y:S02]  /*94d0*/  SHFL.DOWN P0, R65, R54, R55, R66 ;  /* 0x0800003736417389 */ /* 0x0000640000000042 */
[----:B01----:R-:W-:Y:S05]  /*94e0*/  ENDCOLLECTIVE ;  /* 0x000000000000791b */ /* 0x003fea0003800000 */
.L_x_1001:
        /* <DEDUP_REMOVED lines=13> */
.L_x_1002:
[----:B------:R-:W-:Y:S05]  /*95c0*/  BRA `(.L_x_1003) ;  /* 0xffffff9800cc7947 */ /* 0x000fea000383ffff */
.L_x_960:
[----:B------:R-:W-:Y:S01]  /*95d0*/  BSSY B0, `(.L_x_1004) ;  /* 0x0000006000007945 */ /* 0x000fe20003800000 */
[----:B------:R-:W-:Y:S01]  /*95e0*/  PLOP3.LUT P0, PT, P0, PT, PT, 0x8, 0x80 ;  /* 0x000000000080781c */ /* 0x000fe2000070e170 */
[----:B------:R-:W-:-:S12]  /*95f0*/  IMAD.MOV.U32 R61, RZ, RZ, -0x1 ;  /* 0xffffffffff3d7424 */ /* 0x000fd800078e00ff */
[----:B------:R-:W-:Y:S05]  /*9600*/  WARPSYNC.COLLECTIVE R61, `(.L_x_1005) ;  /* 0x000000003d087348 */ /* 0x000fea0003c00000 */
[----:B------:R-:W-:Y:S01]  /*9610*/  VOTE.ANY P0, P0 ;  /* 0x0000000000ff7806 */ /* 0x000fe20000000100 */
[----:B------:R-:W-:-:S12]  /*9620*/  ENDCOLLECTIVE ;  /* 0x000000000000791b */ /* 0x000fd80003800000 */
.L_x_1005:
[----:B------:R-:W-:Y:S05]  /*9630*/  BSYNC B0 ;  /* 0x0000000000007941 */ /* 0x000fea0003800000 */
.L_x_1004:
[----:B------:R-:W-:Y:S05]  /*9640*/  BRA `(.L_x_1006) ;  /* 0xffffffd800c87947 */ /* 0x000fea000383ffff */
.L_x_962:
[----:B------:R-:W-:Y:S01]  /*9650*/  BSSY B0, `(.L_x_1007) ;  /* 0x0000006000007945 */ /* 0x000fe20003800000 */
[----:B------:R-:W-:Y:S01]  /*9660*/  PLOP3.LUT P0, PT, P0, PT, PT, 0x8, 0x80 ;  /* 0x000000000080781c */ /* 0x000fe2000070e170 */
[----:B------:R-:W-:-:S12]  /*9670*/  IMAD.MOV.U32 R61, RZ, RZ, -0x1 ;  /* 0xffffffffff3d7424 */ /* 0x000fd800078e00ff */
[----:B------:R-:W-:Y:S05]  /*9680*/  WARPSYNC.COLLECTIVE R61, `(.L_x_1008) ;  /* 0x000000003d087348 */ /* 0x000fea0003c00000 */
[----:B------:R-:W-:Y:S01]  /*9690*/  VOTE.ANY R61, PT, P0 ;  /* 0x00000000003d7806 */ /* 0x000fe200000e0100 */
[----:B------:R-:W-:Y:S06]  /*96a0*/  ENDCOLLECTIVE ;  /* 0x000000000000791b */ /* 0x000fec0003800000 */
.L_x_1008:
[----:B------:R-:W-:Y:S05]  /*96b0*/  BSYNC B0 ;  /* 0x0000000000007941 */ /* 0x000fea0003800000 */
.L_x_1007:
        /* <DEDUP_REMOVED lines=12> */
.L_x_1009:
[----:B------:R-:W-:Y:S02]  /*9780*/  IMAD.MOV.U32 R54, RZ, RZ, R25 ;  /* 0x000000ffff367224 */ /* 0x000fe400078e0019 */
[----:B------:R-:W-:-:S07]  /*9790*/  IMAD.MOV.U32 R40, RZ, RZ, R65 ;  /* 0x000000ffff287224 */ /* 0x000fce00078e0041 */
[----:B------:R-:W-:Y:S05]  /*97a0*/  WARPSYNC.COLLECTIVE R61, `(.L_x_1010) ;  /* 0x000000003d087348 */ /* 0x000fea0003c00000 */
[----:B------:R0:W1:Y:S02]  /*97b0*/  SHFL.DOWN P0, R65, R54, R55, R66 ;  /* 0x0800003736417389 */ /* 0x0000640000000042 */
[----:B01----:R-:W-:Y:S05]  /*97c0*/  ENDCOLLECTIVE ;  /* 0x000000000000791b */ /* 0x003fea0003800000 */
.L_x_1010:
        /* <DEDUP_REMOVED lines=13> */
.L_x_1011:
[----:B------:R-:W-:Y:S02]  /*98a0*/  IMAD.MOV.U32 R54, RZ, RZ, R37 ;  /* 0x000000ffff367224 */ /* 0x000fe400078e0025 */
[----:B------:R-:W-:-:S07]  /*98b0*/  IMAD.MOV.U32 R30, RZ, RZ, R65 ;  /* 0x000000ffff1e7224 */ /* 0x000fce00078e0041 */
[----:B------:R-:W-:Y:S05]  /*98c0*/  WARPSYNC.COLLECTIVE R61, `(.L_x_1012) ;  /* 0x000000003d087348 */ /* 0x000fea0003c00000 */
[----:B------:R0:W1:Y:S02]  /*98d0*/  SHFL.DOWN P0, R65, R54, R55, R66 ;  /* 0x0800003736417389 */ /* 0x0000640000000042 */
[----:B01----:R-:W-:Y:S05]  /*98e0*/  ENDCOLLECTIVE ;  /* 0x000000000000791b */ /* 0x003fea0003800000 */
.L_x_1012:
        /* <DEDUP_REMOVED lines=12> */
.L_x_1013:
[----:B------:R-:W-:Y:S02]  /*99b0*/  IMAD.MOV.U32 R54, RZ, RZ, R37 ;  /* 0x000000ffff367224 */ /* 0x000fe400078e0025 */
[----:B------:R-:W-:-:S07]  /*99c0*/  IMAD.MOV.U32 R24, RZ, RZ, R65 ;  /* 0x000000ffff187224 */ /* 0x000fce00078e0041 */
[----:B------:R-:W-:Y:S05]  /*99d0*/  WARPSYNC.COLLECTIVE R61, `(.L_x_1014) ;  /* 0x000000003d087348 */ /* 0x000fea0003c00000 */
[----:B------:R0:W1:Y:S02]  /*99e0*/  SHFL.DOWN P0, R65, R54, R55, R66 ;  /* 0x0800003736417389 */ /* 0x0000640000000042 */
[----:B01----:R-:W-:Y:S05]  /*99f0*/  ENDCOLLECTIVE ;  /* 0x000000000000791b */ /* 0x003fea0003800000 */
.L_x_1014:
        /* <DEDUP_REMOVED lines=10> */
.L_x_1015:
[----:B------:R-:W-:Y:S02]  /*9aa0*/  IMAD.MOV.U32 R54, RZ, RZ, R37 ;  /* 0x000000ffff367224 */ /* 0x000fe400078e0025 */
[----:B------:R-:W-:-:S07]  /*9ab0*/  IMAD.MOV.U32 R24, RZ, RZ, R65 ;  /* 0x000000ffff187224 */ /* 0x000fce00078e0041 */
[----:B------:R-:W-:Y:S05]  /*9ac0*/  WARPSYNC.COLLECTIVE R61, `(.L_x_1016) ;  /* 0x000000003d087348 */ /* 0x000fea0003c00000 */
[----:B------:R0:W1:Y:S02]  /*9ad0*/  SHFL.DOWN P0, R65, R54, R55, R66 ;  /* 0x0800003736417389 */ /* 0x0000640000000042 */
[----:B01----:R-:W-:Y:S05]  /*9ae0*/  ENDCOLLECTIVE ;  /* 0x000000000000791b */ /* 0x003fea0003800000 */
.L_x_1016:
        /* <DEDUP_REMOVED lines=14> */
.L_x_1017:
[----:B------:R-:W-:Y:S02]  /*9bd0*/  IMAD.MOV.U32 R54, RZ, RZ, R37 ;  /* 0x000000ffff367224 */ /* 0x000fe400078e0025 */
[----:B------:R-:W-:-:S07]  /*9be0*/  IMAD.MOV.U32 R24, RZ, RZ, R65 ;  /* 0x000000ffff187224 */ /* 0x000fce00078e0041 */
[----:B------:R-:W-:Y:S05]  /*9bf0*/  WARPSYNC.COLLECTIVE R61, `(.L_x_1018) ;  /* 0x000000003d087348 */ /* 0x000fea0003c00000 */
[----:B------:R0:W1:Y:S02]  /*9c00*/  SHFL.DOWN P0, R65, R54, R55, R66 ;  /* 0x0800003736417389 */ /* 0x0000640000000042 */
[----:B01----:R-:W-:Y:S05]  /*9c10*/  ENDCOLLECTIVE ;  /* 0x000000000000791b */ /* 0x003fea0003800000 */
.L_x_1018:
        /* <DEDUP_REMOVED lines=11> */
.L_x_1019:
[----:B------:R-:W-:Y:S05]  /*9cd0*/  BRA `(.L_x_1020) ;  /* 0xffffffd800187947 */ /* 0x000fea000383ffff */
.L_x_964:
[----:B------:R-:W-:Y:S01]  /*9ce0*/  BSSY B0, `(.L_x_1021) ;  /* 0x0000006000007945 */ /* 0x000fe20003800000 */
[----:B------:R-:W-:Y:S01]  /*9cf0*/  PLOP3.LUT P0, PT, P0, PT, PT, 0x8, 0x80 ;  /* 0x000000000080781c */ /* 0x000fe2000070e170 */
[----:B------:R-:W-:-:S12]  /*9d00*/  IMAD.MOV.U32 R61, RZ, RZ, -0x1 ;  /* 0xffffffffff3d7424 */ /* 0x000fd800078e00ff */
[----:B------:R-:W-:Y:S05]  /*9d10*/  WARPSYNC.COLLECTIVE R61, `(.L_x_1022) ;  /* 0x000000003d087348 */ /* 0x000fea0003c00000 */
[----:B------:R-:W-:Y:S01]  /*9d20*/  VOTE.ANY P0, P0 ;  /* 0x0000000000ff7806 */ /* 0x000fe20000000100 */
[----:B------:R-:W-:-:S12]  /*9d30*/  ENDCOLLECTIVE ;  /* 0x000000000000791b */ /* 0x000fd80003800000 */
.L_x_1022:
[----:B------:R-:W-:Y:S05]  /*9d40*/  BSYNC B0 ;  /* 0x0000000000007941 */ /* 0x000fea0003800000 */
.L_x_1021:
[----:B------:R-:W-:Y:S05]  /*9d50*/  BRA `(.L_x_1023) ;  /* 0xffffffd800887947 */ /* 0x000fea000383ffff */
.L_x_966:
[----:B------:R-:W-:Y:S01]  /*9d60*/  BSSY B0, `(.L_x_1024) ;  /* 0x0000006000007945 */ /* 0x000fe20003800000 */
[----:B------:R-:W-:Y:S01]  /*9d70*/  PLOP3.LUT P0, PT, P0, PT, PT, 0x8, 0x80 ;  /* 0x000000000080781c */ /* 0x000fe2000070e170 */
[----:B------:R-:W-:-:S12]  /*9d80*/  IMAD.MOV.U32 R61, RZ, RZ, -0x1 ;  /* 0xffffffffff3d7424 */ /* 0x000fd800078e00ff */
[----:B------:R-:W-:Y:S05]  /*9d90*/  WARPSYNC.COLLECTIVE R61, `(.L_x_1025) ;  /* 0x000000003d087348 */ /* 0x000fea0003c00000 */
[----:B------:R-:W-:Y:S01]  /*9da0*/  VOTE.ANY R61, PT, P0 ;  /* 0x00000000003d7806 */ /* 0x000fe200000e0100 */
[----:B------:R-:W-:Y:S06]  /*9db0*/  ENDCOLLECTIVE ;  /* 0x000000000000791b */ /* 0x000fec0003800000 */
.L_x_1025:
[----:B------:R-:W-:Y:S05]  /*9dc0*/  BSYNC B0 ;  /* 0x0000000000007941 */ /* 0x000fea0003800000 */
.L_x_1024:
        /* <DEDUP_REMOVED lines=11> */
.L_x_1026:
[----:B------:R-:W-:Y:S02]  /*9e80*/  IMAD.MOV.U32 R54, RZ, RZ, R25 ;  /* 0x000000ffff367224 */ /* 0x000fe400078e0019 */
[----:B------:R-:W-:-:S07]  /*9e90*/  IMAD.MOV.U32 R46, RZ, RZ, R65 ;  /* 0x000000ffff2e7224 */ /* 0x000fce00078e0041 */
[----:B------:R-:W-:Y:S05]  /*9ea0*/  WARPSYNC.COLLECTIVE R61, `(.L_x_1027) ;  /* 0x000000003d087348 */ /* 0x000fea0003c00000 */
[----:B------:R0:W1:Y:S02]  /*9eb0*/  SHFL.DOWN P0, R65, R54, R55, R66 ;  /* 0x0800003736417389 */ /* 0x0000640000000042 */
[----:B01----:R-:W-:Y:S05]  /*9ec0*/  ENDCOLLECTIVE ;  /* 0x000000000000791b */ /* 0x003fea0003800000 */
.L_x_1027:
        /* <DEDUP_REMOVED lines=13> */
.L_x_1028:
[----:B------:R-:W-:Y:S02]  /*9fa0*/  IMAD.MOV.U32 R54, RZ, RZ, R43 ;  /* 0x000000ffff367224 */ /* 0x000fe400078e002b */
[----:B------:R-:W-:-:S07]  /*9fb0*/  IMAD.MOV.U32 R42, RZ, RZ, R65 ;  /* 0x000000ffff2a7224 */ /* 0x000fce00078e0041 */
[----:B------:R-:W-:Y:S05]  /*9fc0*/  WARPSYNC.COLLECTIVE R61, `(.L_x_1029) ;  /* 0x000000003d087348 */ /* 0x000fea0003c00000 */
[----:B------:R0:W1:Y:S02]  /*9fd0*/  SHFL.DOWN P0, R65, R54, R55, R66 ;  /* 0x0800003736417389 */ /* 0x0000640000000042 */
[----:B01----:R-:W-:Y:S05]  /*9fe0*/  ENDCOLLECTIVE ;  /* 0x000000000000791b */ /* 0x003fea0003800000 */
.L_x_1029:
        /* <DEDUP_REMOVED lines=11> */
.L_x_1030:
[----:B------:R-:W-:Y:S02]  /*a0a0*/  IMAD.MOV.U32 R54, RZ, RZ, R43 ;  /* 0x000000ffff367224 */ /* 0x000fe400078e002b */
[----:B------:R-:W-:-:S07]  /*a0b0*/  IMAD.MOV.U32 R24, RZ, RZ, R65 ;  /* 0x000000ffff187224 */ /* 0x000fce00078e0041 */
[----:B------:R-:W-:Y:S05]  /*a0c0*/  WARPSYNC.COLLECTIVE R61, `(.L_x_1031) ;  /* 0x000000003d087348 */ /* 0x000fea0003c00000 */
[----:B------:R0:W1:Y:S02]  /*a0d0*/  SHFL.DOWN P0, R65, R54, R55, R66 ;  /* 0x0800003736417389 */ /* 0x0000640000000042 */
[----:B01----:R-:W-:Y:S05]  /*a0e0*/  ENDCOLLECTIVE ;  /* 0x000000000000791b */ /* 0x003fea0003800000 */
.L_x_1031:
        /* <DEDUP_REMOVED lines=11> */
.L_x_1032:
[----:B------:R-:W-:Y:S02]  /*a1a0*/  IMAD.MOV.U32 R54, RZ, RZ, R43 ;  /* 0x000000ffff367224 */ /* 0x000fe400078e002b */
[----:B------:R-:W-:-:S07]  /*a1b0*/  IMAD.MOV.U32 R24, RZ, RZ, R65 ;  /* 0x000000ffff187224 */ /* 0x000fce00078e0041 */
[----:B------:R-:W-:Y:S05]  /*a1c0*/  WARPSYNC.COLLECTIVE R61, `(.L_x_1033) ;  /* 0x000000003d087348 */ /* 0x000fea0003c00000 */
[----:B------:R0:W1:Y:S02]  /*a1d0*/  SHFL.DOWN P0, R65, R54, R55, R66 ;  /* 0x0800003736417389 */ /* 0x0000640000000042 */
[----:B01----:R-:W-:Y:S05]  /*a1e0*/  ENDCOLLECTIVE ;  /* 0x000000000000791b */ /* 0x003fea0003800000 */
.L_x_1033:
        /* <DEDUP_REMOVED lines=11> */
.L_x_1034:
[----:B------:R-:W-:Y:S02]  /*a2a0*/  IMAD.MOV.U32 R54, RZ, RZ, R43 ;  /* 0x000000ffff367224 */ /* 0x000fe400078e002b */
[----:B------:R-:W-:-:S07]  /*a2b0*/  IMAD.MOV.U32 R24, RZ, RZ, R65 ;  /* 0x000000ffff187224 */ /* 0x000fce00078e0041 */
[----:B------:R-:W-:Y:S05]  /*a2c0*/  WARPSYNC.COLLECTIVE R61, `(.L_x_1035) ;  /* 0x000000003d087348 */ /* 0x000fea0003c00000 */
[----:B------:R0:W1:Y:S02]  /*a2d0*/  SHFL.DOWN P0, R65, R54, R55, R66 ;  /* 0x0800003736417389 */ /* 0x0000640000000042 */
[----:B01----:R-:W-:Y:S05]  /*a2e0*/  ENDCOLLECTIVE ;  /* 0x000000000000791b */ /* 0x003fea0003800000 */
.L_x_1035:
        /* <DEDUP_REMOVED lines=13> */
.L_x_1036:
[----:B------:R-:W-:Y:S05]  /*a3c0*/  BRA `(.L_x_1037) ;  /* 0xffffffd400d87947 */ /* 0x000fea000383ffff */
.L_x_1038:
        /* <DEDUP_REMOVED lines=11> */
.L_x_4158:


//--------------------- .text._ZN3cub18CUB_300001_SM_10006detail11scan_by_key25DeviceScanByKeyInitKernelINS0_24ReduceByKeyScanTileStateIfiLb1EEEPijEEvT_T0_PN4cuda3std3__415iterator_traitsIS8_vE10value_typeET1_i --------------------------
	.section	.text._ZN3cub18CUB_300001_SM_10006detail11scan_by_key25DeviceScanByKeyInitKernelINS0_24ReduceByKeyScanTileStateIfiLb1EEEPijEEvT_T0_PN4cuda3std3__415iterator_traitsIS8_vE10value_typeET1_i,"ax",@progbits
	.align	128
        .global         _ZN3cub18CUB_300001_SM_10006detail11scan_by_key25DeviceScanByKeyInitKernelINS0_24ReduceByKeyScanTileStateIfiLb1EEEPijEEvT_T0_PN4cuda3std3__415iterator_traitsIS8_vE10value_typeET1_i
        .type           _ZN3cub18CUB_300001_SM_10006detail11scan_by_key25DeviceScanByKeyInitKernelINS0_24ReduceByKeyScanTileStateIfiLb1EEEPijEEvT_T0_PN4cuda3std3__415iterator_traitsIS8_vE10value_typeET1_i,@function
        .size           _ZN3cub18CUB_300001_SM_10006detail11scan_by_key25DeviceScanByKeyInitKernelINS0_24ReduceByKeyScanTileStateIfiLb1EEEPijEEvT_T0_PN4cuda3std3__415iterator_traitsIS8_vE10value_typeET1_i,(.L_x_4159 - _ZN3cub18CUB_300001_SM_10006detail11scan_by_key25DeviceScanByKeyInitKernelINS0_24ReduceByKeyScanTileStateIfiLb1EEEPijEEvT_T0_PN4cuda3std3__415iterator_traitsIS8_vE10value_typeET1_i)
        .other          _ZN3cub18CUB_300001_SM_10006detail11scan_by_key25DeviceScanByKeyInitKernelINS0_24ReduceByKeyScanTileStateIfiLb1EEEPijEEvT_T0_PN4cuda3std3__415iterator_traitsIS8_vE10value_typeET1_i,@"STO_CUDA_ENTRY STV_DEFAULT"
_ZN3cub18CUB_300001_SM_10006detail11scan_by_key25DeviceScanByKeyInitKernelINS0_24ReduceByKeyScanTileStateIfiLb1EEEPijEEvT_T0_PN4cuda3std3__415iterator_traitsIS8_vE10value_typeET1_i:
.text._ZN3cub18CUB_300001_SM_10006detail11scan_by_key25DeviceScanByKeyInitKernelINS0_24ReduceByKeyScanTileStateIfiLb1EEEPijEEvT_T0_PN4cuda3std3__415iterator_traitsIS8_vE10value_typeET1_i:
        /* <DEDUP_REMOVED lines=14> */
[----:B------:R-:W-:Y:S02]  /*00e0*/  @!P1 MOV R6, 0x63 ;  /* 0x0000006300069802 */ /* 0x000fe40000000f00 */
[----:B------:R-:W-:-:S04]  /*00f0*/  @!P1 MOV R7, 0x0 ;  /* 0x0000000000079802 */ /* 0x000fc80000000f00 */
[----:B------:R-:W2:Y:S01]  /*0100*/  @!P1 LDC.64 R2, c[0x0][0x380] ;  /* 0x0000e000ff029b82 */ /* 0x000ea20000000a00 */
[----:B-1----:R-:W-:-:S04]  /*0110*/  @!P0 IMAD.WIDE.U32 R8, R0, 0x10, R8 ;  /* 0x0000001000088825 */ /* 0x002fc800078e0008 */
[----:B--2---:R-:W-:-:S05]  /*0120*/  @!P1 IMAD.WIDE R2, R11, 0x10, R2 ;  /* 0x000000100b029825 */ /* 0x004fca00078e0202 */
[----:B0-----:R0:W-:Y:S04]  /*0130*/  @!P1 STG.E.128 desc[UR4][R2.64+0x200], R4 ;  /* 0x0002000402009986 */ /* 0x0011e8000c101d04 */
[----:B------:R0:W-:Y:S01]  /*0140*/  @!P0 STG.E.128 desc[UR4][R8.64], RZ ;  /* 0x000000ff08008986 */ /* 0x0001e2000c101d04 */
[----:B------:R-:W-:Y:S05]  /*0150*/  @P2 EXIT ;  /* 0x000000000000294d */ /* 0x000fea0003800000 */
[----:B------:R-:W1:Y:S08]  /*0160*/  LDC R0, c[0x0][0x398] ;  /* 0x0000e600ff007b82 */ /* 0x000e700000000800 */
[----:B0-----:R-:W0:Y:S01]  /*0170*/  LDC.64 R2, c[0x0][0x388] ;  /* 0x0000e200ff027b82 */ /* 0x001e220000000a00 */
[----:B-1----:R-:W-:-:S04]  /*0180*/  IMAD R5, R11, R0, -0x1 ;  /* 0xffffffff0b057424 */ /* 0x002fc800078e0200 */
[----:B0-----:R-:W-:-:S03]  /*0190*/  IMAD.WIDE.U32 R2, R5, 0x4, R2 ;  /* 0x0000000405027825 */ /* 0x001fc600078e0002 */
[----:B------:R-:W0:Y:S03]  /*01a0*/  LDC.64 R4, c[0x0][0x390] ;  /* 0x0000e400ff047b82 */ /* 0x000e260000000a00 */
[----:B------:R-:W2:Y:S01]  /*01b0*/  LDG.E R3, desc[UR4][R2.64] ;  /* 0x0000000402037981 */ /* 0x000ea2000c1e1900 */
[----:B0-----:R-:W-:-:S05]  /*01c0*/  IMAD.WIDE.U32 R4, R11, 0x4, R4 ;  /* 0x000000040b047825 */ /* 0x001fca00078e0004 */
[----:B--2---:R-:W-:Y:S01]  /*01d0*/  STG.E desc[UR4][R4.64], R3 ;  /* 0x0000000304007986 */ /* 0x004fe2000c101904 */
[----:B------:R-:W-:Y:S05]  /*01e0*/  EXIT ;  /* 0x000000000000794d */ /* 0x000fea0003800000 */
.L_x_1039:
        /* <DEDUP_REMOVED lines=9> */
.L_x_4159:


//--------------------- .text._ZN3cub18CUB_300001_SM_10006detail11scan_by_key21DeviceScanByKeyKernelINS2_10policy_hubIPidfN4cuda3std3__44plusIfEEE10Policy1000ES5_PfSD_NS0_24ReduceByKeyScanTileStateIdiLb1EEENS8_8equal_toIiEESA_dmdiEEvT0_PT9_T1_T2_T3_iT4_T5_T6_T7_ --------------------------
	.section	.text._ZN3cub18CUB_300001_SM_10006detail11scan_by_key21DeviceScanByKeyKernelINS2_10policy_hubIPidfN4cuda3std3__44plusIfEEE10Policy1000ES5_PfSD_NS0_24ReduceByKeyScanTileStateIdiLb1EEENS8_8equal_toIiEESA_dmdiEEvT0_PT9_T1_T2_T3_iT4_T5_T6_T7_,"ax",@progbits
	.align	128
        .global         _ZN3cub18CUB_300001_SM_10006detail11scan_by_key21DeviceScanByKeyKernelINS2_10policy_hubIPidfN4cuda3std3__44plusIfEEE10Policy1000ES5_PfSD_NS0_24ReduceByKeyScanTileStateIdiLb1EEENS8_8equal_toIiEESA_dmdiEEvT0_PT9_T1_T2_T3_iT4_T5_T6_T7_
        .type           _ZN3cub18CUB_300001_SM_10006detail11scan_by_key21DeviceScanByKeyKernelINS2_10policy_hubIPidfN4cuda3std3__44plusIfEEE10Policy1000ES5_PfSD_NS0_24ReduceByKeyScanTileStateIdiLb1EEENS8_8equal_toIiEESA_dmdiEEvT0_PT9_T1_T2_T3_iT4_T5_T6_T7_,@function
        .size           _ZN3cub18CUB_300001_SM_10006detail11scan_by_key21DeviceScanByKeyKernelINS2_10policy_hubIPidfN4cuda3std3__44plusIfEEE10Policy1000ES5_PfSD_NS0_24ReduceByKeyScanTileStateIdiLb1EEENS8_8equal_toIiEESA_dmdiEEvT0_PT9_T1_T2_T3_iT4_T5_T6_T7_,(.L_x_4160 - _ZN3cub18CUB_300001_SM_10006detail11scan_by_key21DeviceScanByKeyKernelINS2_10policy_hubIPidfN4cuda3std3__44plusIfEEE10Policy1000ES5_PfSD_NS0_24ReduceByKeyScanTileStateIdiLb1EEENS8_8equal_toIiEESA_dmdiEEvT0_PT9_T1_T2_T3_iT4_T5_T6_T7_)
        .other          _ZN3cub18CUB_300001_SM_10006detail11scan_by_key21DeviceScanByKeyKernelINS2_10policy_hubIPidfN4cuda3std3__44plusIfEEE10Policy1000ES5_PfSD_NS0_24ReduceByKeyScanTileStateIdiLb1EEENS8_8equal_toIiEESA_dmdiEEvT0_PT9_T1_T2_T3_iT4_T5_T6_T7_,@"STO_CUDA_ENTRY STV_DEFAULT"
_ZN3cub18CUB_300001_SM_10006detail11scan_by_key21DeviceScanByKeyKernelINS2_10policy_hubIPidfN4cuda3std3__44plusIfEEE10Policy1000ES5_PfSD_NS0_24ReduceByKeyScanTileStateIdiLb1EEENS8_8equal_toIiEESA_dmdiEEvT0_PT9_T1_T2_T3_iT4_T5_T6_T7_:
.text._ZN3cub18CUB_300001_SM_10006detail11scan_by_key21DeviceScanByKeyKernelINS2_10policy_hubIPidfN4cuda3std3__44plusIfEEE10Policy1000ES5_PfSD_NS0_24ReduceByKeyScanTileStateIdiLb1EEENS8_8equal_toIiEESA_dmdiEEvT0_PT9_T1_T2_T3_iT4_T5_T6_T7_:
        /* <DEDUP_REMOVED lines=18> */
[----:B------:R-:W-:Y:S02]  /*0120*/  IMAD.X R74, RZ, RZ, R75, P0 ;  /* 0x000000ffff4a7224 */ /* 0x000fe400000e064b */
        /* <DEDUP_REMOVED lines=32> */
[----:B----4-:R0:W-:Y:S04]  /*0330*/  STS [R39], R0 ;  /* 0x0000000027007388 */ /* 0x0101e80000000800 */
[----:B-----5:R1:W-:Y:S04]  /*0340*/  STS [R39+0x80], R4 ;  /* 0x0000800427007388 */ /* 0x0203e80000000800 */
[----:B------:R-:W-:Y:S01]  /*0350*/  STS [R39+0x100], R5 ;  /* 0x0001000527007388 */ /* 0x000fe20000000800 */
[----:B0-----:R-:W-:-:S03]  /*0360*/  IMAD R0, R104, 0x4c, R39 ;  /* 0x0000004c68007824 */ /* 0x001fc600078e0227 */
[----:B------:R0:W-:Y:S04]  /*0370*/  STS [R39+0x180], R6 ;  /* 0x0001800627007388 */ /* 0x0001e80000000800 */
[----:B------:R-:W-:Y:S04]  /*0380*/  STS [R39+0x200], R7 ;  /* 0x0002000727007388 */ /* 0x000fe80000000800 */
        /* <DEDUP_REMOVED lines=14> */
[----:B------:R5:W-:Y:S01]  /*0470*/  STS [R39+0x980], R22 ;  /* 0x0009801627007388 */ /* 0x000be20000000800 */
[----:B------:R-:W-:-:S03]  /*0480*/  NOP ;  /* 0x0000000000007918 */ /* 0x000fc60000000000 */
[----:B------:R0:W5:Y:S04]  /*0490*/  LDS.128 R76, [R0] ;  /* 0x00000000004c7984 */ /* 0x0001680000000c00 */
[----:B------:R0:W5:Y:S04]  /*04a0*/  LDS.128 R72, [R0+0x10] ;  /* 0x0000100000487984 */ /* 0x0001680000000c00 */
[----:B------:R0:W5:Y:S04]  /*04b0*/  LDS.128 R68, [R0+0x20] ;  /* 0x0000200000447984 */ /* 0x0001680000000c00 */
[----:B------:R0:W5:Y:S04]  /*04c0*/  LDS.128 R64, [R0+0x30] ;  /* 0x0000300000407984 */ /* 0x0001680000000c00 */
[----:B------:R0:W5:Y:S01]  /*04d0*/  LDS.128 R60, [R0+0x40] ;  /* 0x00004000003c7984 */ /* 0x0001620000000c00 */
[----:B------:R-:W-:Y:S06]  /*04e0*/  BAR.SYNC.DEFER_BLOCKING 0x0 ;  /* 0x0000000000007b1d */ /* 0x000fec0000010000 */
[----:B-1----:R-:W5:Y:S04]  /*04f0*/  LD.E.STRONG.SM R4, desc[UR8][R2.64] ;  /* 0x0000000802047980 */ /* 0x002f68000c10b900 */
[----:B0-----:R-:W5:Y:S04]  /*0500*/  LD.E.STRONG.SM R6, desc[UR8][R2.64+0x80] ;  /* 0x0000800802067980 */ /* 0x001f68000c10b900 */
        /* <DEDUP_REMOVED lines=18> */
[----:B------:R-:W-:Y:S01]  /*0630*/  ISETP.NE.AND P0, PT, R98, RZ, PT ;  /* 0x000000ff6200720c */ /* 0x000fe20003f05270 */
[----:B------:R-:W-:Y:S01]  /*0640*/  IMAD R91, R104, 0x13, R37 ;  /* 0x00000013685b7824 */ /* 0x000fe200078e0225 */
[----:B------:R-:W-:Y:S01]  /*0650*/  UMOV UR4, URZ ;  /* 0x000000ff00047c82 */ /* 0x000fe20008000000 */
[----:B------:R-:W-:Y:S01]  /*0660*/  IMAD R94, R37, 0x4, R39 ;  /* 0x00000004255e7824 */ /* 0x000fe200078e0227 */
[----:B------:R-:W-:Y:S01]  /*0670*/  BSSY B0, `(.L_x_1041) ;  /* 0x0000572000007945 */ /* 0x000fe20003800000 */
[----:B------:R-:W-:Y:S01]  /*0680*/  IMAD R91, R91, 0x4, R0 ;  /* 0x000000045b5b7824 */ /* 0x000fe200078e0200 */
[----:B------:R-:W1:Y:S08]  /*0690*/  F2F.F64.F32 R4, R4 ;  /* 0x0000000400047310 */ /* 0x000e700000201800 */
[----:B------:R-:W0:Y:S01]  /*06a0*/  F2F.F64.F32 R6, R6 ;  /* 0x0000000600067310 */ /* 0x000e220000201800 */
[----:B-1----:R1:W-:Y:S07]  /*06b0*/  STS.64 [R94], R4 ;  /* 0x000000045e007388 */ /* 0x0023ee0000000a00 */
[----:B--2---:R-:W2:Y:S01]  /*06c0*/  F2F.F64.F32 R8, R8 ;  /* 0x0000000800087310 */ /* 0x004ea20000201800 */
[----:B0-----:R1:W-:Y:S07]  /*06d0*/  STS.64 [R94+0x100], R6 ;  /* 0x000100065e007388 */ /* 0x0013ee0000000a00 */
[----:B---3--:R-:W0:Y:S01]  /*06e0*/  F2F.F64.F32 R10, R10 ;  /* 0x0000000a000a7310 */ /* 0x008e220000201800 */
[----:B--2---:R1:W-:Y:S07]  /*06f0*/  STS.64 [R94+0x200], R8 ;  /* 0x000200085e007388 */ /* 0x0043ee0000000a00 */
[----:B----4-:R-:W2:Y:S01]  /*0700*/  F2F.F64.F32 R12, R12 ;  /* 0x0000000c000c7310 */ /* 0x010ea20000201800 */
[----:B0-----:R1:W-:Y:S07]  /*0710*/  STS.64 [R94+0x300], R10 ;  /* 0x0003000a5e007388 */ /* 0x0013ee0000000a00 */
[----:B-----5:R-:W0:Y:S01]  /*0720*/  F2F.F64.F32 R14, R14 ;  /* 0x0000000e000e7310 */ /* 0x020e220000201800 */
[----:B--2---:R1:W-:Y:S07]  /*0730*/  STS.64 [R94+0x400], R12 ;  /* 0x0004000c5e007388 */ /* 0x0043ee0000000a00 */
[----:B------:R-:W2:Y:S01]  /*0740*/  F2F.F64.F32 R16, R16 ;  /* 0x0000001000107310 */ /* 0x000ea20000201800 */
[----:B0-----:R1:W-:Y:S07]  /*0750*/  STS.64 [R94+0x500], R14 ;  /* 0x0005000e5e007388 */ /* 0x0013ee0000000a00 */
[----:B------:R-:W0:Y:S01]  /*0760*/  F2F.F64.F32 R18, R18 ;  /* 0x0000001200127310 */ /* 0x000e220000201800 */
        /* <DEDUP_REMOVED lines=24> */
[----:B--2---:R1:W-:Y:S04]  /*08f0*/  STS.64 [R94+0x1200], R82 ;  /* 0x001200525e007388 */ /* 0x0043e80000000a00 */
[----:B0-----:R1:W-:Y:S01]  /*0900*/  STS.64 [R94+0x1300], R84 ;  /* 0x001300545e007388 */ /* 0x0013e20000000a00 */
[----:B------:R-:W-:-:S03]  /*0910*/  NOP ;  /* 0x0000000000007918 */ /* 0x000fc60000000000 */
[----:B------:R1:W0:Y:S04]  /*0920*/  LDS.128 R56, [R91] ;  /* 0x000000005b387984 */ /* 0x0002280000000c00 */
[----:B------:R1:W2:Y:S04]  /*0930*/  LDS.128 R52, [R91+0x10] ;  /* 0x000010005b347984 */ /* 0x0002a80000000c00 */
[----:B------:R1:W3:Y:S04]  /*0940*/  LDS.128 R48, [R91+0x20] ;  /* 0x000020005b307984 */ /* 0x0002e80000000c00 */
[----:B------:R1:W4:Y:S04]  /*0950*/  LDS.128 R44, [R91+0x30] ;  /* 0x000030005b2c7984 */ /* 0x0003280000000c00 */
[----:B------:R1:W0:Y:S04]  /*0960*/  LDS.128 R40, [R91+0x40] ;  /* 0x000040005b287984 */ /* 0x0002280000000c00 */
[----:B------:R1:W0:Y:S04]  /*0970*/  LDS.128 R36, [R91+0x50] ;  /* 0x000050005b247984 */ /* 0x0002280000000c00 */
[----:B------:R1:W0:Y:S04]  /*0980*/  LDS.128 R32, [R91+0x60] ;  /* 0x000060005b207984 */ /* 0x0002280000000c00 */
[----:B------:R1:W0:Y:S04]  /*0990*/  LDS.128 R28, [R91+0x70] ;  /* 0x000070005b1c7984 */ /* 0x0002280000000c00 */
[----:B------:R1:W0:Y:S04]  /*09a0*/  LDS.128 R24, [R91+0x80] ;  /* 0x000080005b187984 */ /* 0x0002280000000c00 */
[----:B------:R1:W0:Y:S01]  /*09b0*/  LDS.128 R20, [R91+0x90] ;  /* 0x000090005b147984 */ /* 0x0002220000000c00 */
[----:B------:R-:W-:Y:S06]  /*09c0*/  BAR.SYNC.DEFER_BLOCKING 0x0 ;  /* 0x0000000000007b1d */ /* 0x000fec0000010000 */
[----:B------:R-:W-:Y:S05]  /*09d0*/  @P0 BRA `(.L_x_1042) ;  /* 0x00000020000c0947 */ /* 0x000fea0003800000 */
[C---:B------:R-:W-:Y:S01]  /*09e0*/  LEA R0, R103.reuse, UR5, 0x2 ;  /* 0x0000000567007c11 */ /* 0x040fe2000f8e10ff */
[----:B01----:R-:W-:Y:S01]  /*09f0*/  F2F.F32.F64 R16, R58 ;  /* 0x0000003a00107310 */ /* 0x003fe20000301000 */
[----:B------:R-:W-:Y:S01]  /*0a00*/  ISETP.NE.AND P6, PT, R103, RZ, PT ;  /* 0x000000ff6700720c */ /* 0x000fe20003fc5270 */
[----:B------:R-:W-:Y:S01]  /*0a10*/  IMAD.MOV.U32 R90, RZ, RZ, 0x1 ;  /* 0x00000001ff5a7424 */ /* 0x000fe200078e00ff */
[----:B------:R-:W-:Y:S01]  /*0a20*/  ISETP.NE.AND P5, PT, R76, R77, PT ;  /* 0x0000004d4c00720c */ /* 0x000fe20003fa5270 */
[----:B------:R-:W-:Y:S01]  /*0a30*/  STS [R0+0x458], R63 ;  /* 0x0004583f00007388 */ /* 0x000fe20000000800 */
[----:B------:R-:W-:Y:S01]  /*0a40*/  ISETP.NE.AND P4, PT, R77, R78, PT ;  /* 0x0000004e4d00720c */ /* 0x000fe20003f85270 */
[----:B------:R-:W-:Y:S01]  /*0a50*/  BSSY.RECONVERGENT B1, `(.L_x_1043) ;  /* 0x000014b000017945 */ /* 0x000fe20003800200 */
[----:B------:R-:W-:Y:S01]  /*0a60*/  ISETP.NE.AND P3, PT, R78, R79, PT ;  /* 0x0000004f4e00720c */ /* 0x000fe20003f65270 */
[----:B------:R-:W-:Y:S01]  /*0a70*/  BAR.SYNC.DEFER_BLOCKING 0x0 ;  /* 0x0000000000007b1d */ /* 0x000fe20000010000 */
[----:B------:R-:W-:-:S02]  /*0a80*/  ISETP.NE.AND P2, PT, R79, R72, PT ;  /* 0x000000484f00720c */ /* 0x000fc40003f45270 */
[----:B------:R-:W-:Y:S02]  /*0a90*/  ISETP.NE.AND P1, PT, R72, R73, PT ;  /* 0x000000494800720c */ /* 0x000fe40003f25270 */
[----:B------:R-:W-:Y:S01]  /*0aa0*/  P2R R77, PR, RZ, 0x10 ;  /* 0x00000010ff4d7803 */ /* 0x000fe20000000000 */
[----:B------:R-:W0:Y:S01]  /*0ab0*/  F2F.F32.F64 R17, R56 ;  /* 0x0000003800117310 */ /* 0x000e220000301000 */
[----:B------:R-:W-:-:S04]  /*0ac0*/  LOP3.LUT R88, R88, 0xffffffef, RZ, 0xc0, !PT ;  /* 0xffffffef58587812 */ /* 0x000fc800078ec0ff */
[----:B------:R-:W-:-:S03]  /*0ad0*/  @P6 LOP3.LUT R88, R88, 0x10, RZ, 0xfc, !PT ;  /* 0x0000001058586812 */ /* 0x000fc600078efcff */
[----:B--2---:R-:W1:Y:S01]  /*0ae0*/  F2F.F32.F64 R18, R52 ;  /* 0x0000003400127310 */ /* 0x004e620000301000 */
[----:B------:R-:W-:Y:S01]  /*0af0*/  LOP3.LUT R88, R88, 0xfffffffe, RZ, 0xc0, !PT ;  /* 0xfffffffe58587812 */ /* 0x000fe200078ec0ff */
[----:B0-----:R-:W-:-:S06]  /*0b00*/  FADD R5, R16, R17 ;  /* 0x0000001110057221 */ /* 0x001fcc0000000000 */
[----:B------:R-:W0:Y:S01]  /*0b10*/  F2F.F32.F64 R14, R54 ;  /* 0x00000036000e7310 */ /* 0x000e220000301000 */
[----:B------:R-:W2:Y:S01]  /*0b20*/  @P6 LDS R3, [R0+0x454] ;  /* 0x0004540000036984 */ /* 0x000ea20000000800 */
[----:B------:R-:W-:-:S06]  /*0b30*/  FSEL R5, R16, R5, P5 ;  /* 0x0000000510057208 */ /* 0x000fcc0002800000 */
[----:B---3--:R-:W3:Y:S01]  /*0b40*/  F2F.F32.F64 R15, R48 ;  /* 0x00000030000f7310 */ /* 0x008ee20000301000 */
[----:B-1----:R-:W-:-:S05]  /*0b50*/  FADD R5, R5, R18 ;  /* 0x0000001205057221 */ /* 0x002fca0000000000 */
[----:B------:R-:W-:Y:S02]  /*0b60*/  FSEL R5, R18, R5, P4 ;  /* 0x0000000512057208 */ /* 0x000fe40002000000 */
[----:B------:R-:W1:Y:S01]  /*0b70*/  F2F.F32.F64 R11, R50 ;  /* 0x00000032000b7310 */ /* 0x000e620000301000 */
[----:B------:R-:W-:Y:S02]  /*0b80*/  ISETP.NE.AND P4, PT, R74, R75, PT ;  /* 0x0000004b4a00720c */ /* 0x000fe40003f85270 */
[----:B0-----:R-:W-:-:S05]  /*0b90*/  FADD R5, R5, R14 ;  /* 0x0000000e05057221 */ /* 0x001fca0000000000 */
[----:B------:R-:W-:Y:S01]  /*0ba0*/  FSEL R2, R14, R5, P3 ;  /* 0x000000050e027208 */ /* 0x000fe20001800000 */
[----:B----4-:R-:W0:Y:S04]  /*0bb0*/  F2F.F32.F64 R12, R44 ;  /* 0x0000002c000c7310 */ /* 0x010e280000301000 */
[----:B---3--:R-:W-:Y:S01]  /*0bc0*/  FADD R2, R2, R15 ;  /* 0x0000000f02027221 */ /* 0x008fe20000000000 */
[----:B------:R-:W-:-:S03]  /*0bd0*/  @P4 LOP3.LUT R88, R88, 0x1, RZ, 0xfc, !PT ;  /* 0x0000000158584812 */ /* 0x000fc600078efcff */
[----:B------:R-:W3:Y:S01]  /*0be0*/  F2F.F32.F64 R13, R46 ;  /* 0x0000002e000d7310 */ /* 0x000ee20000301000 */
[----:B------:R-:W-:Y:S02]  /*0bf0*/  FSEL R2, R15, R2, P2 ;  /* 0x000000020f027208 */ /* 0x000fe40001000000 */
[----:B------:R-:W-:-:S03]  /*0c00*/  LOP3.LUT R88, R88, 0xfffffffd, RZ, 0xc0, !PT ;  /* 0xfffffffd58587812 */ /* 0x000fc600078ec0ff */
[----:B-1----:R-:W-:Y:S02]  /*0c10*/  FADD R2, R2, R11 ;  /* 0x0000000b02027221 */ /* 0x002fe40000000000 */
[----:B------:R-:W1:Y:S01]  /*0c20*/  F2F.F32.F64 R10, R40 ;  /* 0x00000028000a7310 */ /* 0x000e620000301000 */
[----:B--2---:R-:W-:Y:S02]  /*0c30*/  @P6 ISETP.NE.AND P0, PT, R3, R76, PT ;  /* 0x0000004c0300620c */ /* 0x004fe40003f05270 */
[----:B------:R-:W-:Y:S02]  /*0c40*/  FSEL R3, R11, R2, P1 ;  /* 0x000000020b037208 */ /* 0x000fe40000800000 */
[----:B------:R-:W-:Y:S02]  /*0c50*/  @P6 SEL R90, RZ, 0x1, !P0 ;  /* 0x00000001ff5a6807 */ /* 0x000fe40004000000 */
[----:B------:R-:W-:Y:S01]  /*0c60*/  ISETP.NE.AND P0, PT, R73, R74, PT ;  /* 0x0000004a4900720c */ /* 0x000fe20003f05270 */
[----:B0-----:R-:W-:Y:S01]  /*0c70*/  FADD R3, R3, R12 ;  /* 0x0000000c03037221 */ /* 0x001fe20000000000 */
[----:B------:R-:W0:Y:S01]  /*0c80*/  F2F.F32.F64 R8, R42 ;  /* 0x0000002a00087310 */ /* 0x000e220000301000 */
[----:B------:R-:W-:-:S03]  /*0c90*/  ISETP.NE.AND P6, PT, R61, R62, PT ;  /* 0x0000003e3d00720c */ /* 0x000fc60003fc5270 */
[----:B------:R-:W-:Y:S02]  /*0ca0*/  FSEL R0, R12, R3, P0 ;  /* 0x000000030c007208 */ /* 0x000fe40000000000 */
[----:B------:R-:W-:Y:S02]  /*0cb0*/  P2R R76, PR, RZ, 0x40 ;  /* 0x00000040ff4c7803 */ /* 0x000fe40000000000 */
[----:B------:R-:W2:Y:S01]  /*0cc0*/  F2F.F32.F64 R9, R36 ;  /* 0x0000002400097310 */ /* 0x000ea20000301000 */
[----:B---3--:R-:W-:-:S05]  /*0cd0*/  FADD R0, R0, R13 ;  /* 0x0000000d00007221 */ /* 0x008fca0000000000 */
[----:B------:R-:W-:Y:S02]  /*0ce0*/  FSEL R3, R13, R0, P4 ;  /* 0x000000000d037208 */ /* 0x000fe40002000000 */
[----:B------:R-:W-:Y:S01]  /*0cf0*/  ISETP.NE.AND P4, PT, R75, R68, PT ;  /* 0x000000444b00720c */ /* 0x000fe20003f85270 */
[----:B------:R-:W3:Y:S02]  /*0d00*/  F2F.F32.F64 R6, R38 ;  /* 0x0000002600067310 */ /* 0x000ee40000301000 */
[----:B-1----:R-:W-:-:S05]  /*0d10*/  FADD R3, R3, R10 ;  /* 0x0000000a03037221 */ /* 0x002fca0000000000 */
[----:B------:R-:W-:Y:S01]  /*0d20*/  FSEL R3, R10, R3, P4 ;  /* 0x000000030a037208 */ /* 0x000fe20002000000 */
[----:B------:R-:W1:Y:S04]  /*0d30*/  F2F.F32.F64 R7, R32 ;  /* 0x0000002000077310 */ /* 0x000e680000301000 */
[----:B------:R-:W-:Y:S01]  /*0d40*/  @P4 LOP3.LUT R88, R88, 0x2, RZ, 0xfc, !PT ;  /* 0x0000000258584812 */ /* 0x000fe200078efcff */
[----:B0-----:R-:W-:Y:S01]  /*0d50*/  FADD R3, R3, R8 ;  /* 0x0000000803037221 */ /* 0x001fe20000000000 */
[----:B------:R-:W-:Y:S02]  /*0d60*/  ISETP.NE.AND P4, PT, R68, R69, PT ;  /* 0x000000454400720c */ /* 0x000fe40003f85270 */
[----:B------:R-:W-:Y:S01]  /*0d70*/  LOP3.LUT R88, R88, 0xfffffffb, RZ, 0xc0, !PT ;  /* 0xfffffffb58587812 */ /* 0x000fe200078ec0ff */
[----:B------:R-:W0:Y:S01]  /*0d80*/  F2F.F32.F64 R4, R34 ;  /* 0x0000002200047310 */ /* 0x000e220000301000 */
[----:B------:R-:W-:-:S05]  /*0d90*/  FSEL R0, R8, R3, P4 ;  /* 0x0000000308007208 */ /* 0x000fca0002000000 */
[----:B--2---:R-:W-:Y:S02]  /*0da0*/  FADD R0, R0, R9 ;  /* 0x0000000900007221 */ /* 0x004fe40000000000 */
[----:B------:R-:W2:Y:S02]  /*0db0*/  F2F.F32.F64 R5, R28 ;  /* 0x0000001c00057310 */ /* 0x000ea40000301000 */
[----:B------:R-:W-:Y:S02]  /*0dc0*/  @P4 LOP3.LUT R88, R88, 0x4, RZ, 0xfc, !PT ;  /* 0x0000000458584812 */ /* 0x000fe400078efcff */
[----:B------:R-:W-:Y:S02]  /*0dd0*/  ISETP.NE.AND P4, PT, R69, R70, PT ;  /* 0x000000464500720c */ /* 0x000fe40003f85270 */
[----:B------:R-:W-:Y:S02]  /*0de0*/  LOP3.LUT R88, R88, 0xffffdfff, RZ, 0xc0, !PT ;  /* 0xffffdfff58587812 */ /* 0x000fe400078ec0ff */
[----:B------:R-:W-:-:S05]  /*0df0*/  FSEL R3, R9, R0, P4 ;  /* 0x0000000009037208 */ /* 0x000fca0002000000 */
[----:B---3--:R-:W-:-:S04]  /*0e00*/  FADD R3, R3, R6 ;  /* 0x0000000603037221 */ /* 0x008fc80000000000 */
[----:B------:R-:W-:Y:S02]  /*0e10*/  @P4 LOP3.LUT R88, R88, 0x2000, RZ, 0xfc, !PT ;  /* 0x0000200058584812 */ /* 0x000fe400078efcff */
[----:B------:R-:W-:Y:S02]  /*0e20*/  ISETP.NE.AND P4, PT, R70, R71, PT ;  /* 0x000000474600720c */ /* 0x000fe40003f85270 */
[----:B------:R-:W-:Y:S02]  /*0e30*/  LOP3.LUT R88, R88, 0xffffbfff, RZ, 0xc0, !PT ;  /* 0xffffbfff58587812 */ /* 0x000fe400078ec0ff */
[----:B------:R-:W-:Y:S02]  /*0e40*/  FSEL R0, R6, R3, P4 ;  /* 0x0000000306007208 */ /* 0x000fe40002000000 */
[----:B------:R-:W3:Y:S03]  /*0e50*/  F2F.F32.F64 R3, R30 ;  /* 0x0000001e00037310 */ /* 0x000ee60000301000 */
[----:B-1----:R-:W-:-:S04]  /*0e60*/  FADD R0, R0, R7 ;  /* 0x0000000700007221 */ /* 0x002fc80000000000 */
[----:B------:R-:W-:Y:S02]  /*0e70*/  @P4 LOP3.LUT R88, R88, 0x4000, RZ, 0xfc, !PT ;  /* 0x0000400058584812 */ /* 0x000fe400078efcff */
[----:B------:R-:W-:Y:S02]  /*0e80*/  ISETP.NE.AND P4, PT, R71, R64, PT ;  /* 0x000000404700720c */ /* 0x000fe40003f85270 */
[----:B------:R-:W-:Y:S02]  /*0e90*/  LOP3.LUT R88, R88, 0xffff7fff, RZ, 0xc0, !PT ;  /* 0xffff7fff58587812 */ /* 0x000fe400078ec0ff */
[----:B------:R-:W-:-:S05]  /*0ea0*/  FSEL R19, R7, R0, P4 ;  /* 0x0000000007137208 */ /* 0x000fca0002000000 */
[----:B0-----:R-:W-:-:S04]  /*0eb0*/  FADD R19, R19, R4 ;  /* 0x0000000413137221 */ /* 0x001fc80000000000 */
[----:B------:R-:W-:Y:S02]  /*0ec0*/  @P4 LOP3.LUT R88, R88, 0x8000, RZ, 0xfc, !PT ;  /* 0x0000800058584812 */ /* 0x000fe400078efcff */
[----:B------:R-:W-:Y:S02]  /*0ed0*/  ISETP.NE.AND P4, PT, R64, R65, PT ;  /* 0x000000414000720c */ /* 0x000fe40003f85270 */
[----:B------:R-:W-:Y:S01]  /*0ee0*/  LOP3.LUT R88, R88, 0xfffeffff, RZ, 0xc0, !PT ;  /* 0xfffeffff58587812 */ /* 0x000fe200078ec0ff */
[----:B------:R-:W0:Y:S01]  /*0ef0*/  F2F.F32.F64 R64, R24 ;  /* 0x0000001800407310 */ /* 0x000e220000301000 */
[----:B------:R-:W-:-:S05]  /*0f00*/  FSEL R0, R4, R19, P4 ;  /* 0x0000001304007208 */ /* 0x000fca0002000000 */
[----:B--2---:R-:W-:-:S04]  /*0f10*/  FADD R0, R0, R5 ;  /* 0x0000000500007221 */ /* 0x004fc80000000000 */
[----:B------:R-:W-:Y:S02]  /*0f20*/  @P4 LOP3.LUT R88, R88, 0x10000, RZ, 0xfc, !PT ;  /* 0x0001000058584812 */ /* 0x000fe400078efcff */
[----:B------:R-:W-:Y:S02]  /*0f30*/  ISETP.NE.AND P4, PT, R65, R66, PT ;  /* 0x000000424100720c */ /* 0x000fe40003f85270 */
[----:B------:R-:W-:Y:S02]  /*0f40*/  LOP3.LUT R88, R88, 0xfffdffff, RZ, 0xc0, !PT ;  /* 0xfffdffff58587812 */ /* 0x000fe400078ec0ff */
[----:B------:R-:W-:Y:S02]  /*0f50*/  FSEL R2, R5, R0, P4 ;  /* 0x0000000005027208 */ /* 0x000fe40002000000 */
[----:B------:R-:W1:Y:S01]  /*0f60*/  F2F.F32.F64 R0, R26 ;  /* 0x0000001a00007310 */ /* 0x000e620000301000 */
[----:B------:R-:W-:Y:S02]  /*0f70*/  P2R R65, PR, RZ, 0x20 ;  /* 0x00000020ff417803 */ /* 0x000fe40000000000 */
[----:B---3--:R-:W-:-:S04]  /*0f80*/  FADD R2, R2, R3 ;  /* 0x0000000302027221 */ /* 0x008fc80000000000 */
[----:B------:R-:W-:Y:S02]  /*0f90*/  @P4 LOP3.LUT R88, R88, 0x20000, RZ, 0xfc, !PT ;  /* 0x0002000058584812 */ /* 0x000fe400078efcff */
[----:B------:R-:W-:Y:S02]  /*0fa0*/  ISETP.NE.AND P4, PT, R66, R67, PT ;  /* 0x000000434200720c */ /* 0x000fe40003f85270 */
[----:B------:R-:W-:Y:S01]  /*0fb0*/  LOP3.LUT R88, R88, 0xfffbffff, RZ, 0xc0, !PT ;  /* 0xfffbffff58587812 */ /* 0x000fe200078ec0ff */
[----:B------:R-:W-:Y:S01]  /*0fc0*/  F2F.F32.F64 R66, R22 ;  /* 0x0000001600427310 */ /* 0x000fe20000301000 */
[----:B------:R-:W-:-:S05]  /*0fd0*/  FSEL R19, R3, R2, P4 ;  /* 0x0000000203137208 */ /* 0x000fca0002000000 */
[----:B0-----:R-:W-:Y:S02]  /*0fe0*/  FADD R19, R19, R64 ;  /* 0x0000004013137221 */ /* 0x001fe40000000000 */
[----:B------:R-:W0:Y:S02]  /*0ff0*/  F2F.F32.F64 R2, R20 ;  /* 0x0000001400027310 */ /* 0x000e240000301000 */
[----:B------:R-:W-:Y:S02]  /*1000*/  @P4 LOP3.LUT R88, R88, 0x40000, RZ, 0xfc, !PT ;  /* 0x0004000058584812 */ /* 0x000fe400078efcff */
[----:B------:R-:W-:Y:S02]  /*1010*/  ISETP.NE.AND P4, PT, R67, R60, PT ;  /* 0x0000003c4300720c */ /* 0x000fe40003f85270 */
[----:B------:R-:W-:Y:S02]  /*1020*/  LOP3.LUT R88, R88, 0xfff7ffff, RZ, 0xc0, !PT ;  /* 0xfff7ffff58587812 */ /* 0x000fe400078ec0ff */
[----:B------:R-:W-:-:S05]  /*1030*/  FSEL R19, R64, R19, P4 ;  /* 0x0000001340137208 */ /* 0x000fca0002000000 */
[----:B-1----:R-:W-:-:S04]  /*1040*/  FADD R19, R19, R0 ;  /* 0x0000000013137221 */ /* 0x002fc80000000000 */
[----:B------:R-:W-:Y:S02]  /*1050*/  @P4 LOP3.LUT R88, R88, 0x80000, RZ, 0xfc, !PT ;  /* 0x0008000058584812 */ /* 0x000fe400078efcff */
[----:B------:R-:W-:Y:S02]  /*1060*/  ISETP.NE.AND P4, PT, R60, R61, PT ;  /* 0x0000003d3c00720c */ /* 0x000fe40003f85270 */
[----:B------:R-:W-:Y:S02]  /*1070*/  LOP3.LUT R88, R88, 0xffefffff, RZ, 0xc0, !PT ;  /* 0xffefffff58587812 */ /* 0x000fe400078ec0ff */
[----:B------:R-:W-:-:S05]  /*1080*/  FSEL R19, R0, R19, P4 ;  /* 0x0000001300137208 */ /* 0x000fca0002000000 */
[----:B0-----:R-:W-:-:S04]  /*1090*/  FADD R19, R19, R2 ;  /* 0x0000000213137221 */ /* 0x001fc80000000000 */
[----:B------:R-:W-:Y:S02]  /*10a0*/  @P4 LOP3.LUT R88, R88, 0x100000, RZ, 0xfc, !PT ;  /* 0x0010000058584812 */ /* 0x000fe400078efcff */
[----:B------:R-:W-:Y:S02]  /*10b0*/  FSEL R19, R2, R19, P6 ;  /* 0x0000001302137208 */ /* 0x000fe40003000000 */
[----:B------:R-:W-:Y:S02]  /*10c0*/  LOP3.LUT R88, R88, 0xffdfffff, RZ, 0xc0, !PT ;  /* 0xffdfffff58587812 */ /* 0x000fe400078ec0ff */
[----:B------:R-:W-:Y:S01]  /*10d0*/  ISETP.NE.AND P4, PT, R62, R63, PT ;  /* 0x0000003f3e00720c */ /* 0x000fe20003f85270 */
[----:B------:R-:W-:Y:S01]  /*10e0*/  FADD R66, R19, R66 ;  /* 0x0000004213427221 */ /* 0x000fe20000000000 */
[----:B------:R-:W-:Y:S02]  /*10f0*/  @P6 LOP3.LUT R88, R88, 0x200000, RZ, 0xfc, !PT ;  /* 0x0020000058586812 */ /* 0x000fe400078efcff */
[----:B------:R-:W-:Y:S01]  /*1100*/  SEL R19, RZ, 0x1, !P5 ;  /* 0x00000001ff137807 */ /* 0x000fe20006800000 */
[----:B------:R-:W0:Y:S01]  /*1110*/  F2F.F64.F32 R60, R66 ;  /* 0x00000042003c7310 */ /* 0x000e220000201800 */
[----:B------:R-:W-:-:S02]  /*1120*/  LOP3.LUT P6, RZ, R88, 0x80000, RZ, 0xc0, !PT ;  /* 0x0008000058ff7812 */ /* 0x000fc400078cc0ff */
[C---:B------:R-:W-:Y:S02]  /*1130*/  LOP3.LUT P5, RZ, R88.reuse, 0x100000, RZ, 0xc0, !PT ;  /* 0x0010000058ff7812 */ /* 0x040fe400078ac0ff */
[----:B------:R-:W-:Y:S02]  /*1140*/  P2R R75, PR, RZ, 0x40 ;  /* 0x00000040ff4b7803 */ /* 0x000fe40000000000 */
[C---:B------:R-:W-:Y:S02]  /*1150*/  LOP3.LUT P6, RZ, R88.reuse, 0x40000, RZ, 0xc0, !PT ;  /* 0x0004000058ff7812 */ /* 0x040fe400078cc0ff */
[----:B------:R-:W-:Y:S02]  /*1160*/  SEL R62, RZ, 0x1, !P4 ;  /* 0x00000001ff3e7807 */ /* 0x000fe40006000000 */
[----:B------:R-:W-:Y:S02]  /*1170*/  P2R R74, PR, RZ, 0x40 ;  /* 0x00000040ff4a7803 */ /* 0x000fe40000000000 */
[----:B------:R-:W-:-:S02]  /*1180*/  LOP3.LUT P6, RZ, R88, 0x20000, RZ, 0xc0, !PT ;  /* 0x0002000058ff7812 */ /* 0x000fc400078cc0ff */
[----:B0-----:R-:W-:Y:S02]  /*1190*/  FSEL R22, R22, R60, P4 ;  /* 0x0000003c16167208 */ /* 0x001fe40002000000 */
[----:B------:R-:W-:Y:S02]  /*11a0*/  P2R R73, PR, RZ, 0x40 ;  /* 0x00000040ff497803 */ /* 0x000fe40000000000 */
[C---:B------:R-:W-:Y:S01]  /*11b0*/  LOP3.LUT P6, RZ, R88.reuse, 0x10000, RZ, 0xc0, !PT ;  /* 0x0001000058ff7812 */ /* 0x040fe200078cc0ff */
[----:B------:R-:W-:Y:S01]  /*11c0*/  SHFL.UP PT, R60, R22, 0x1, RZ ;  /* 0x04200000163c7989 */ /* 0x000fe200000e00ff */
[----:B------:R-:W-:Y:S02]  /*11d0*/  FSEL R23, R23, R61, P4 ;  /* 0x0000003d17177208 */ /* 0x000fe40002000000 */
[----:B------:R-:W-:Y:S02]  /*11e0*/  P2R R72, PR, RZ, 0x40 ;  /* 0x00000040ff487803 */ /* 0x000fe40000000000 */
[----:B------:R-:W-:Y:S01]  /*11f0*/  LOP3.LUT P6, RZ, R88, 0x8000, RZ, 0xc0, !PT ;  /* 0x0000800058ff7812 */ /* 0x000fe200078cc0ff */
[----:B------:R-:W0:Y:S01]  /*1200*/  SHFL.UP PT, R61, R23, 0x1, RZ ;  /* 0x04200000173d7989 */ /* 0x000e2200000e00ff */
[----:B------:R-:W-:-:S02]  /*1210*/  LOP3.LUT R63, R19, R90, R62, 0xfe, !PT ;  /* 0x0000005a133f7212 */ /* 0x000fc400078efe3e */
[----:B------:R-:W-:Y:S02]  /*1220*/  P2R R71, PR, RZ, 0x40 ;  /* 0x00000040ff477803 */ /* 0x000fe40000000000 */
[C---:B------:R-:W-:Y:S02]  /*1230*/  LOP3.LUT P6, RZ, R88.reuse, 0x4000, RZ, 0xc0, !PT ;  /* 0x0000400058ff7812 */ /* 0x040fe400078cc0ff */
[----:B------:R-:W-:Y:S02]  /*1240*/  SEL R62, RZ, 0x1, !P3 ;  /* 0x00000001ff3e7807 */ /* 0x000fe40005800000 */
[----:B------:R-:W-:Y:S02]  /*1250*/  P2R R70, PR, RZ, 0x40 ;  /* 0x00000040ff467803 */ /* 0x000fe40000000000 */
[----:B------:R-:W-:-:S04]  /*1260*/  LOP3.LUT P6, RZ, R88, 0x2000, RZ, 0xc0, !PT ;  /* 0x0000200058ff7812 */ /* 0x000fc800078cc0ff */
[----:B------:R-:W-:Y:S02]  /*1270*/  P2R R69, PR, RZ, 0x40 ;  /* 0x00000040ff457803 */ /* 0x000fe40000000000 */
[----:B------:R-:W-:-:S04]  /*1280*/  LOP3.LUT P6, RZ, R88, 0x4, RZ, 0xc0, !PT ;  /* 0x0000000458ff7812 */ /* 0x000fc800078cc0ff */
[----:B------:R-:W-:Y:S02]  /*1290*/  P2R R68, PR, RZ, 0x40 ;  /* 0x00000040ff447803 */ /* 0x000fe40000000000 */
[C---:B------:R-:W-:Y:S01]  /*12a0*/  LOP3.LUT P6, RZ, R88.reuse, 0x2, RZ, 0xc0, !PT ;  /* 0x0000000258ff7812 */ /* 0x040fe200078cc0ff */
[----:B0-----:R-:W-:Y:S03]  /*12b0*/  F2F.F32.F64 R60, R60 ;  /* 0x0000003c003c7310 */ /* 0x001fe60000301000 */
[----:B------:R-:W-:Y:S02]  /*12c0*/  P2R R67, PR, RZ, 0x40 ;  /* 0x00000040ff437803 */ /* 0x000fe40000000000 */
[C---:B------:R-:W-:Y:S02]  /*12d0*/  LOP3.LUT P6, RZ, R88.reuse, 0x1, RZ, 0xc0, !PT ;  /* 0x0000000158ff7812 */ /* 0x040fe400078cc0ff */
[----:B------:R-:W-:-:S04]  /*12e0*/  LOP3.LUT R88, R88, 0xffffefff, RZ, 0xc0, !PT ;  /* 0xffffefff58587812 */ /* 0x000fc800078ec0ff */
[----:B------:R-:W-:Y:S02]  /*12f0*/  @P4 LOP3.LUT R88, R88, 0x1000, RZ, 0xfc, !PT ;  /* 0x0000100058584812 */ /* 0x000fe400078efcff */
[----:B------:R-:W-:-:S04]  /*1300*/  ISETP.NE.AND P4, PT, R77, RZ, PT ;  /* 0x000000ff4d00720c */ /* 0x000fc80003f85270 */
[----:B------:R-:W-:-:S04]  /*1310*/  SEL R19, RZ, 0x1, !P4 ;  /* 0x00000001ff137807 */ /* 0x000fc80006000000 */
[----:B------:R-:W-:Y:S02]  /*1320*/  LOP3.LUT R63, R62, R63, R19, 0xfe, !PT ;  /* 0x0000003f3e3f7212 */ /* 0x000fe400078efe13 */
[----:B------:R-:W-:Y:S02]  /*1330*/  SEL R19, RZ, 0x1, !P2 ;  /* 0x00000001ff137807 */ /* 0x000fe40005000000 */
[----:B------:R-:W-:-:S04]  /*1340*/  SEL R62, RZ, 0x1, !P1 ;  /* 0x00000001ff3e7807 */ /* 0x000fc80004800000 */
[----:B------:R-:W-:Y:S02]  /*1350*/  LOP3.LUT R63, R62, R63, R19, 0xfe, !PT ;  /* 0x0000003f3e3f7212 */ /* 0x000fe400078efe13 */
[----:B------:R-:W-:Y:S02]  /*1360*/  SEL R19, RZ, 0x1, !P0 ;  /* 0x00000001ff137807 */ /* 0x000fe40004000000 */
[----:B------:R-:W-:Y:S02]  /*1370*/  SEL R62, RZ, 0x1, !P6 ;  /* 0x00000001ff3e7807 */ /* 0x000fe40007000000 */
[----:B------:R-:W-:Y:S02]  /*1380*/  ISETP.NE.AND P6, PT, R67, RZ, PT ;  /* 0x000000ff4300720c */ /* 0x000fe40003fc5270 */
[----:B------:R-:W-:Y:S01]  /*1390*/  LOP3.LUT R63, R62, R63, R19, 0xfe, !PT ;  /* 0x0000003f3e3f7212 */ /* 0x000fe200078efe13 */
[----:B------:R-:W0:Y:S01]  /*13a0*/  F2F.F32.F64 R67, R22 ;  /* 0x0000001600437310 */ /* 0x000e220000301000 */
[----:B------:R-:W-:-:S02]  /*13b0*/  SEL R19, RZ, 0x1, !P6 ;  /* 0x00000001ff137807 */ /* 0x000fc40007000000 */
[----:B------:R-:W-:-:S04]  /*13c0*/  ISETP.NE.AND P6, PT, R68, RZ, PT ;  /* 0x000000ff4400720c */ /* 0x000fc80003fc5270 */
[----:B------:R-:W-:Y:S02]  /*13d0*/  SEL R62, RZ, 0x1, !P6 ;  /* 0x00000001ff3e7807 */ /* 0x000fe40007000000 */
[----:B------:R-:W-:Y:S02]  /*13e0*/  ISETP.NE.AND P6, PT, R69, RZ, PT ;  /* 0x000000ff4500720c */ /* 0x000fe40003fc5270 */
[----:B------:R-:W-:Y:S02]  /*13f0*/  LOP3.LUT R63, R62, R63, R19, 0xfe, !PT ;  /* 0x0000003f3e3f7212 */ /* 0x000fe400078efe13 */
[----:B------:R-:W-:Y:S02]  /*1400*/  SEL R19, RZ, 0x1, !P6 ;  /* 0x00000001ff137807 */ /* 0x000fe40007000000 */
[----:B------:R-:W-:Y:S01]  /*1410*/  ISETP.NE.AND P6, PT, R70, RZ, PT ;  /* 0x000000ff4600720c */ /* 0x000fe20003fc5270 */
[----:B0-----:R-:W-:-:S03]  /*1420*/  FADD R67, R60, R67 ;  /* 0x000000433c437221 */ /* 0x001fc60000000000 */
[----:B------:R-:W-:Y:S01]  /*1430*/  SEL R62, RZ, 0x1, !P6 ;  /* 0x00000001ff3e7807 */ /* 0x000fe20007000000 */
[----:B------:R-:W0:Y:S01]  /*1440*/  F2F.F64.F32 R60, R67 ;  /* 0x00000043003c7310 */ /* 0x000e220000201800 */
[----:B------:R-:W-:Y:S02]  /*1450*/  ISETP.NE.AND P6, PT, R71, RZ, PT ;  /* 0x000000ff4700720c */ /* 0x000fe40003fc5270 */
[----:B------:R-:W-:Y:S02]  /*1460*/  LOP3.LUT R63, R62, R63, R19, 0xfe, !PT ;  /* 0x0000003f3e3f7212 */ /* 0x000fe400078efe13 */
[----:B------:R-:W-:Y:S02]  /*1470*/  SEL R19, RZ, 0x1, !P6 ;  /* 0x00000001ff137807 */ /* 0x000fe40007000000 */
[----:B------:R-:W-:-:S04]  /*1480*/  ISETP.NE.AND P6, PT, R72, RZ, PT ;  /* 0x000000ff4800720c */ /* 0x000fc80003fc5270 */
[----:B------:R-:W-:Y:S02]  /*1490*/  SEL R62, RZ, 0x1, !P6 ;  /* 0x00000001ff3e7807 */ /* 0x000fe40007000000 */
        /* <DEDUP_REMOVED lines=8> */
[----:B------:R-:W-:Y:S02]  /*1520*/  SEL R19, RZ, 0x1, !P6 ;  /* 0x00000001ff137807 */ /* 0x000fe40007000000 */
[----:B------:R-:W-:-:S02]  /*1530*/  ISETP.GE.AND P5, PT, R104, 0x1, PT ;  /* 0x000000016800780c */ /* 0x000fc40003fa6270 */
[----:B------:R-:W-:Y:S02]  /*1540*/  ISETP.NE.AND P6, PT, R76, RZ, PT ;  /* 0x000000ff4c00720c */ /* 0x000fe40003fc5270 */
[----:B------:R-:W-:Y:S02]  /*1550*/  LOP3.LUT R62, R62, R66, R19, 0xfe, !PT ;  /* 0x000000423e3e7212 */ /* 0x000fe400078efe13 */
[----:B------:R-:W-:-:S04]  /*1560*/  SEL R63, RZ, 0x1, !P6 ;  /* 0x00000001ff3f7807 */ /* 0x000fc80007000000 */
[----:B------:R-:W-:-:S04]  /*1570*/  LOP3.LUT P6, R19, R62, RZ, R63, 0xfa, !PT ;  /* 0x000000ff3e137212 */ /* 0x000fc800078cfa3f */
[----:B0-----:R-:W-:Y:S02]  /*1580*/  @P5 FSEL R22, R60, R22, !P6 ;  /* 0x000000163c165208 */ /* 0x001fe40007000000 */
[----:B------:R-:W0:Y:S01]  /*1590*/  SHFL.UP PT, R60, R19, 0x1, RZ ;  /* 0x04200000133c7989 */ /* 0x000e2200000e00ff */
[----:B------:R-:W-:-:S04]  /*15a0*/  @P5 FSEL R23, R61, R23, !P6 ;  /* 0x000000173d175208 */ /* 0x000fc80007000000 */
[----:B------:R-:W-:Y:S01]  /*15b0*/  F2F.F32.F64 R63, R22 ;  /* 0x00000016003f7310 */ /* 0x000fe20000301000 */
[----:B------:R-:W-:Y:S01]  /*15c0*/  SHFL.UP PT, R61, R23, 0x2, RZ ;  /* 0x04400000173d7989 */ /* 0x000fe200000e00ff */
[----:B0-----:R-:W-:-:S03]  /*15d0*/  SEL R66, R60, RZ, P5 ;  /* 0x000000ff3c427207 */ /* 0x001fc60002800000 */
[----:B------:R-:W0:Y:S01]  /*15e0*/  SHFL.UP PT, R60, R22, 0x2, RZ ;  /* 0x04400000163c7989 */ /* 0x000e2200000e00ff */
[----:B------:R-:W-:Y:S02]  /*15f0*/  ISETP.GE.AND P5, PT, R104, 0x2, PT ;  /* 0x000000026800780c */ /* 0x000fe40003fa6270 */
[----:B------:R-:W-:-:S05]  /*1600*/  LOP3.LUT P6, R66, R66, RZ, R19, 0xfa, !PT ;  /* 0x000000ff42427212 */ /* 0x000fca00078cfa13 */
[----:B------:R-:W1:Y:S01]  /*1610*/  SHFL.UP PT, R19, R66, 0x2, RZ ;  /* 0x0440000042137989 */ /* 0x000e6200000e00ff */
[----:B0-----:R-:W0:Y:S01]  /*1620*/  F2F.F32.F64 R60, R60 ;  /* 0x0000003c003c7310 */ /* 0x001e220000301000 */
[----:B-1----:R-:W-:Y:S01]  /*1630*/  SEL R19, R19, RZ, P5 ;  /* 0x000000ff13137207 */ /* 0x002fe20002800000 */
[----:B0-----:R-:W-:-:S06]  /*1640*/  FADD R67, R60, R63 ;  /* 0x0000003f3c437221 */ /* 0x001fcc0000000000 */
[----:B------:R-:W0:Y:S02]  /*1650*/  F2F.F64.F32 R62, R67 ;  /* 0x00000043003e7310 */ /* 0x000e240000201800 */
[----:B0-----:R-:W-:Y:S02]  /*1660*/  @P5 FSEL R22, R62, R22, !P6 ;  /* 0x000000163e165208 */ /* 0x001fe40007000000 */
[----:B------:R-:W-:Y:S02]  /*1670*/  @P5 FSEL R23, R63, R23, !P6 ;  /* 0x000000173f175208 */ /* 0x000fe40007000000 */
[----:B------:R-:W-:Y:S01]  /*1680*/  ISETP.GE.AND P5, PT, R104, 0x4, PT ;  /* 0x000000046800780c */ /* 0x000fe20003fa6270 */
[----:B------:R-:W-:Y:S01]  /*1690*/  SHFL.UP PT, R62, R22, 0x4, RZ ;  /* 0x04800000163e7989 */ /* 0x000fe200000e00ff */
[----:B------:R-:W-:Y:S01]  /*16a0*/  F2F.F32.F64 R61, R22 ;  /* 0x00000016003d7310 */ /* 0x000fe20000301000 */
[----:B------:R-:W-:Y:S02]  /*16b0*/  LOP3.LUT P6, R19, R19, RZ, R66, 0xfa, !PT ;  /* 0x000000ff13137212 */ /* 0x000fe400078cfa42 */
[----:B------:R-:W0:Y:S05]  /*16c0*/  SHFL.UP PT, R63, R23, 0x4, RZ ;  /* 0x04800000173f7989 */ /* 0x000e2a00000e00ff */
[----:B0-----:R-:W0:Y:S02]  /*16d0*/  F2F.F32.F64 R62, R62 ;  /* 0x0000003e003e7310 */ /* 0x001e240000301000 */
[----:B0-----:R-:W-:-:S06]  /*16e0*/  FADD R67, R62, R61 ;  /* 0x0000003d3e437221 */ /* 0x001fcc0000000000 */
[----:B------:R-:W0:Y:S02]  /*16f0*/  F2F.F64.F32 R60, R67 ;  /* 0x00000043003c7310 */ /* 0x000e240000201800 */
        /* <DEDUP_REMOVED lines=10> */
[----:B0-----:R-:W0:Y:S02]  /*17a0*/  F2F.F32.F64 R60, R60 ;  /* 0x0000003c003c7310 */ /* 0x001e240000301000 */
[----:B0-----:R-:W-:-:S06]  /*17b0*/  FADD R67, R60, R63 ;  /* 0x0000003f3c437221 */ /* 0x001fcc0000000000 */
[----:B------:R-:W0:Y:S02]  /*17c0*/  F2F.F64.F32 R62, R67 ;  /* 0x00000043003e7310 */ /* 0x000e240000201800 */
[----:B0-----:R-:W-:Y:S02]  /*17d0*/  @P5 FSEL R22, R62, R22, !P6 ;  /* 0x000000163e165208 */ /* 0x001fe40007000000 */
[----:B------:R-:W-:Y:S02]  /*17e0*/  @P5 FSEL R23, R63, R23, !P6 ;  /* 0x000000173f175208 */ /* 0x000fe40007000000 */
[----:B------:R-:W-:Y:S01]  /*17f0*/  ISETP.GE.AND P6, PT, R104, 0x8, PT ;  /* 0x000000086800780c */ /* 0x000fe20003fc6270 */
[----:B------:R-:W-:Y:S01]  /*1800*/  SHFL.UP PT, R62, R22, 0x10, RZ ;  /* 0x06000000163e7989 */ /* 0x000fe200000e00ff */
[----:B------:R-:W-:Y:S01]  /*1810*/  F2F.F32.F64 R61, R22 ;  /* 0x00000016003d7310 */ /* 0x000fe20000301000 */
[----:B------:R-:W-:Y:S02]  /*1820*/  ISETP.NE.AND P5, PT, R65, RZ, PT ;  /* 0x000000ff4100720c */ /* 0x000fe40003fa5270 */
[----:B------:R-:W0:Y:S01]  /*1830*/  SHFL.UP PT, R63, R23, 0x10, RZ ;  /* 0x06000000173f7989 */ /* 0x000e2200000e00ff */
[----:B-1----:R-:W-:-:S04]  /*1840*/  SEL R19, R19, RZ, P6 ;  /* 0x000000ff13137207 */ /* 0x002fc80003000000 */
[----:B------:R-:W-:-:S05]  /*1850*/  LOP3.LUT P6, R65, R19, RZ, R66, 0xfa, !PT ;  /* 0x000000ff13417212 */ /* 0x000fca00078cfa42 */
[----:B------:R-:W1:Y:S01]  /*1860*/  SHFL.UP PT, R19, R65, 0x10, RZ ;  /* 0x0600000041137989 */ /* 0x000e6200000e00ff */
[----:B0-----:R-:W0:Y:S02]  /*1870*/  F2F.F32.F64 R62, R62 ;  /* 0x0000003e003e7310 */ /* 0x001e240000301000 */
[----:B0-----:R-:W-:-:S06]  /*1880*/  FADD R61, R62, R61 ;  /* 0x0000003d3e3d7221 */ /* 0x001fcc0000000000 */
[----:B------:R-:W0:Y:S02]  /*1890*/  F2F.F64.F32 R60, R61 ;  /* 0x0000003d003c7310 */ /* 0x000e240000201800 */
[----:B0-----:R-:W-:Y:S02]  /*18a0*/  FSEL R72, R60, R22, !P6 ;  /* 0x000000163c487208 */ /* 0x001fe40007000000 */
[----:B------:R-:W-:Y:S02]  /*18b0*/  FSEL R73, R61, R23, !P6 ;  /* 0x000000173d497208 */ /* 0x000fe40007000000 */
[----:B------:R-:W-:-:S04]  /*18c0*/  ISETP.GE.AND P6, PT, R104, 0x10, PT ;  /* 0x000000106800780c */ /* 0x000fc80003fc6270 */
[----:B-1----:R-:W-:Y:S02]  /*18d0*/  SEL R70, R19, RZ, P6 ;  /* 0x000000ff13467207 */ /* 0x002fe40003000000 */
[----:B------:R-:W-:Y:S02]  /*18e0*/  FSEL R19, R22, R72, !P6 ;  /* 0x0000004816137208 */ /* 0x000fe40007000000 */
[----:B------:R-:W-:Y:S02]  /*18f0*/  FSEL R23, R23, R73, !P6 ;  /* 0x0000004917177208 */ /* 0x000fe40007000000 */
[----:B------:R-:W-:Y:S02]  /*1900*/  ISETP.NE.AND P6, PT, R104, 0x1f, PT ;  /* 0x0000001f6800780c */ /* 0x000fe40003fc5270 */
[----:B------:R-:W-:Y:S02]  /*1910*/  LOP3.LUT R70, R70, R65, RZ, 0xfc, !PT ;  /* 0x0000004146467212 */ /* 0x000fe400078efcff */
[----:B------:R-:W-:Y:S09]  /*1920*/  SHFL.UP PT, R23, R23, 0x1, RZ ;  /* 0x0420000017177989 */ /* 0x000ff200000e00ff */
[----:B------:R-:W-:-:S05]  /*1930*/  @!P6 LEA R61, R99, UR5, 0x4 ;  /* 0x00000005633dec11 */ /* 0x000fca000f8e20ff */
[----:B------:R-:W-:Y:S04]  /*1940*/  @!P6 STS [R61], R70 ;  /* 0x000000463d00e388 */ /* 0x000fe80000000800 */
[----:B------:R-:W-:Y:S01]  /*1950*/  @!P6 STS.64 [R61+0x8], R72 ;  /* 0x000008483d00e388 */ /* 0x000fe20000000a00 */
[----:B------:R-:W-:Y:S06]  /*1960*/  BAR.SYNC.DEFER_BLOCKING 0x0 ;  /* 0x0000000000007b1d */ /* 0x000fec0000010000 */
[----:B------:R-:W0:Y:S04]  /*1970*/  LDS.64 R62, [UR5+0x8] ;  /* 0x00000805ff3e7984 */ /* 0x000e280008000a00 */
[----:B------:R-:W1:Y:S04]  /*1980*/  LDS.64 R66, [UR5+0x18] ;  /* 0x00001805ff427984 */ /* 0x000e680008000a00 */
[----:B------:R-:W2:Y:S04]  /*1990*/  LDS R60, [UR5+0x10] ;  /* 0x00001005ff3c7984 */ /* 0x000ea80008000800 */
[----:B------:R-:W3:Y:S01]  /*19a0*/  LDS R61, [UR5+0x20] ;  /* 0x00002005ff3d7984 */ /* 0x000ee20008000800 */
[----:B0-----:R-:W-:Y:S08]  /*19b0*/  F2F.F32.F64 R22, R62 ;  /* 0x0000003e00167310 */ /* 0x001ff00000301000 */
[----:B-1----:R-:W0:Y:S01]  /*19c0*/  F2F.F32.F64 R65, R66 ;  /* 0x0000004200417310 */ /* 0x002e220000301000 */
[----:B--2---:R-:W-:Y:S01]  /*19d0*/  ISETP.NE.AND P6, PT, R60, RZ, PT ;  /* 0x000000ff3c00720c */ /* 0x004fe20003fc5270 */
[----:B0-----:R-:W-:-:S06]  /*19e0*/  FADD R22, R22, R65 ;  /* 0x0000004116167221 */ /* 0x001fcc0000000000 */
[----:B------:R-:W0:Y:S02]  /*19f0*/  F2F.F64.F32 R68, R22 ;  /* 0x0000001600447310 */ /* 0x000e240000201800 */
[----:B0-----:R-:W-:Y:S02]  /*1a00*/  FSEL R74, R68, R66, !P6 ;  /* 0x00000042444a7208 */ /* 0x001fe40007000000 */
[----:B------:R-:W-:Y:S02]  /*1a10*/  FSEL R75, R69, R67, !P6 ;  /* 0x00000043454b7208 */ /* 0x000fe40007000000 */
[----:B------:R-:W0:Y:S01]  /*1a20*/  LDS.64 R68, [UR5+0x28] ;  /* 0x00002805ff447984 */ /* 0x000e220008000a00 */
[----:B------:R-:W-:-:S03]  /*1a30*/  ISETP.NE.AND P6, PT, R99, 0x2, PT ;  /* 0x000000026300780c */ /* 0x000fc60003fc5270 */
[----:B------:R-:W1:Y:S01]  /*1a40*/  LDS.64 R66, [UR5+0x38] ;  /* 0x00003805ff427984 */ /* 0x000e620008000a00 */
[----:B------:R-:W-:Y:S02]  /*1a50*/  FSEL R71, R74, R62, !P6 ;  /* 0x0000003e4a477208 */ /* 0x000fe40007000000 */
[----:B------:R-:W-:Y:S01]  /*1a60*/  FSEL R79, R75, R63, !P6 ;  /* 0x0000003f4b4f7208 */ /* 0x000fe20007000000 */
[----:B------:R-:W-:Y:S01]  /*1a70*/  F2F.F32.F64 R74, R74 ;  /* 0x0000004a004a7310 */ /* 0x000fe20000301000 */
[----:B---3--:R-:W-:-:S07]  /*1a80*/  ISETP.NE.AND P6, PT, R61, RZ, PT ;  /* 0x000000ff3d00720c */ /* 0x008fce0003fc5270 */
[----:B0-----:R-:W0:Y:S08]  /*1a90*/  F2F.F32.F64 R63, R68 ;  /* 0x00000044003f7310 */ /* 0x001e300000301000 */
[----:B-1----:R-:W-:Y:S01]  /*1aa0*/  F2F.F32.F64 R65, R66 ;  /* 0x0000004200417310 */ /* 0x002fe20000301000 */
[----:B0-----:R-:W-:-:S07]  /*1ab0*/  FADD R63, R74, R63 ;  /* 0x0000003f4a3f7221 */ /* 0x001fce0000000000 */
[----:B------:R-:W0:Y:S02]  /*1ac0*/  F2F.F64.F32 R62, R63 ;  /* 0x0000003f003e7310 */ /* 0x000e240000201800 */
[----:B0-----:R-:W-:Y:S02]  /*1ad0*/  FSEL R72, R62, R68, !P6 ;  /* 0x000000443e487208 */ /* 0x001fe40007000000 */
[----:B------:R-:W0:Y:S01]  /*1ae0*/  LDS R62, [UR5+0x30] ;  /* 0x00003005ff3e7984 */ /* 0x000e220008000800 */
[----:B------:R-:W-:Y:S02]  /*1af0*/  FSEL R73, R63, R69, !P6 ;  /* 0x000000453f497208 */ /* 0x000fe40007000000 */
[----:B------:R-:W-:Y:S01]  /*1b00*/  ISETP.NE.AND P6, PT, R99, 0x3, PT ;  /* 0x000000036300780c */ /* 0x000fe20003fc5270 */
[----:B------:R-:W1:Y:S03]  /*1b10*/  LDS R63, [UR5+0x40] ;  /* 0x00004005ff3f7984 */ /* 0x000e660008000800 */
[----:B------:R-:W-:-:S02]  /*1b20*/  FSEL R71, R72, R71, !P6 ;  /* 0x0000004748477208 */ /* 0x000fc40007000000 */
[----:B------:R-:W2:Y:S01]  /*1b30*/  F2F.F32.F64 R72, R72 ;  /* 0x0000004800487310 */ /* 0x000ea20000301000 */
[----:B------:R-:W-:Y:S01]  /*1b40*/  FSEL R79, R73, R79, !P6 ;  /* 0x0000004f494f7208 */ /* 0x000fe20007000000 */
[----:B--2---:R-:W-:Y:S02]  /*1b50*/  FADD R65, R72, R65 ;  /* 0x0000004148417221 */ /* 0x004fe40000000000 */
[----:B------:R-:W-:Y:S04]  /*1b60*/  LDS.64 R72, [UR5+0x68] ;  /* 0x00006805ff487984 */ /* 0x000fe80008000a00 */
[----:B------:R2:W3:Y:S02]  /*1b70*/  F2F.F64.F32 R68, R65 ;  /* 0x0000004100447310 */ /* 0x0004e40000201800 */
[----:B--2---:R-:W-:Y:S01]  /*1b80*/  LDS R65, [UR5+0x50] ;  /* 0x00005005ff417984 */ /* 0x004fe20008000800 */
[----:B0-----:R-:W-:-:S04]  /*1b90*/  ISETP.NE.AND P6, PT, R62, RZ, PT ;  /* 0x000000ff3e00720c */ /* 0x001fc80003fc5270 */
[----:B---3--:R-:W-:Y:S02]  /*1ba0*/  FSEL R74, R68, R66, !P6 ;  /* 0x00000042444a7208 */ /* 0x008fe40007000000 */
[----:B------:R-:W-:Y:S02]  /*1bb0*/  FSEL R75, R69, R67, !P6 ;  /* 0x00000043454b7208 */ /* 0x000fe40007000000 */
[----:B------:R-:W0:Y:S01]  /*1bc0*/  LDS.64 R68, [UR5+0x48] ;  /* 0x00004805ff447984 */ /* 0x000e220008000a00 */
[----:B------:R-:W-:-:S04]  /*1bd0*/  ISETP.NE.AND P6, PT, R99, 0x4, PT ;  /* 0x000000046300780c */ /* 0x000fc80003fc5270 */
[----:B------:R-:W-:Y:S02]  /*1be0*/  FSEL R71, R74, R71, !P6 ;  /* 0x000000474a477208 */ /* 0x000fe40007000000 */
[----:B------:R-:W-:Y:S01]  /*1bf0*/  F2F.F32.F64 R74, R74 ;  /* 0x0000004a004a7310 */ /* 0x000fe20000301000 */
[----:B------:R-:W-:Y:S02]  /*1c00*/  FSEL R79, R75, R79, !P6 ;  /* 0x0000004f4b4f7208 */ /* 0x000fe40007000000 */
[----:B-1----:R-:W-:-:S05]  /*1c10*/  ISETP.NE.AND P6, PT, R63, RZ, PT ;  /* 0x000000ff3f00720c */ /* 0x002fca0003fc5270 */
[----:B0-----:R-:W0:Y:S02]  /*1c20*/  F2F.F32.F64 R67, R68 ;  /* 0x0000004400437310 */ /* 0x001e240000301000 */
[----:B0-----:R-:W-:-:S06]  /*1c30*/  FADD R22, R74, R67 ;  /* 0x000000434a167221 */ /* 0x001fcc0000000000 */
[----:B------:R0:W1:Y:S02]  /*1c40*/  F2F.F64.F32 R66, R22 ;  /* 0x0000001600427310 */ /* 0x0000640000201800 */
[----:B0-----:R-:W-:Y:S01]  /*1c50*/  SHFL.UP PT, R22, R19, 0x1, RZ ;  /* 0x0420000013167989 */ /* 0x001fe200000e00ff */
[----:B-1----:R-:W-:Y:S02]  /*1c60*/  FSEL R76, R66, R68, !P6 ;  /* 0x00000044424c7208 */ /* 0x002fe40007000000 */
[----:B------:R-:W-:Y:S02]  /*1c70*/  FSEL R77, R67, R69, !P6 ;  /* 0x00000045434d7208 */ /* 0x000fe40007000000 */
[----:B------:R-:W0:Y:S01]  /*1c80*/  LDS.64 R66, [UR5+0x58] ;  /* 0x00005805ff427984 */ /* 0x000e220008000a00 */
[----:B------:R-:W-:-:S04]  /*1c90*/  ISETP.NE.AND P6, PT, R99, 0x5, PT ;  /* 0x000000056300780c */ /* 0x000fc80003fc5270 */
[----:B------:R-:W-:Y:S02]  /*1ca0*/  FSEL R71, R76, R71, !P6 ;  /* 0x000000474c477208 */ /* 0x000fe40007000000 */
[----:B------:R-:W-:Y:S01]  /*1cb0*/  F2F.F32.F64 R76, R76 ;  /* 0x0000004c004c7310 */ /* 0x000fe20000301000 */
[----:B------:R-:W-:Y:S02]  /*1cc0*/  FSEL R79, R77, R79, !P6 ;  /* 0x0000004f4d4f7208 */ /* 0x000fe40007000000 */
[----:B------:R-:W-:-:S05]  /*1cd0*/  ISETP.NE.AND P6, PT, R65, RZ, PT ;  /* 0x000000ff4100720c */ /* 0x000fca0003fc5270 */
[----:B0-----:R-:W0:Y:S02]  /*1ce0*/  F2F.F32.F64 R69, R66 ;  /* 0x0000004200457310 */ /* 0x001e240000301000 */
[----:B0-----:R-:W-:Y:S02]  /*1cf0*/  FADD R69, R76, R69 ;  /* 0x000000454c457221 */ /* 0x001fe40000000000 */
[----:B------:R-:W-:Y:S04]  /*1d00*/  SHFL.UP PT, R76, R70, 0x1, RZ ;  /* 0x04200000464c7989 */ /* 0x000fe800000e00ff */
[----:B------:R-:W0:Y:S02]  /*1d10*/  F2F.F64.F32 R68, R69 ;  /* 0x0000004500447310 */ /* 0x000e240000201800 */
[----:B0-----:R-:W-:-:S02]  /*1d20*/  FSEL R74, R68, R66, !P6 ;  /* 0x00000042444a7208 */ /* 0x001fc40007000000 */
[----:B------:R-:W0:Y:S01]  /*1d30*/  LDS R68, [UR5+0x60] ;  /* 0x00006005ff447984 */ /* 0x000e220008000800 */
[----:B------:R-:W-:Y:S02]  /*1d40*/  FSEL R75, R69, R67, !P6 ;  /* 0x00000043454b7208 */ /* 0x000fe40007000000 */
[----:B------:R-:W-:Y:S01]  /*1d50*/  ISETP.NE.AND P6, PT, R99, 0x6, PT ;  /* 0x000000066300780c */ /* 0x000fe20003fc5270 */
[----:B------:R-:W-:Y:S01]  /*1d60*/  F2F.F32.F64 R67, R72 ;  /* 0x0000004800437310 */ /* 0x000fe20000301000 */
[----:B------:R-:W1:Y:S02]  /*1d70*/  LDS R69, [UR5] ;  /* 0x00000005ff457984 */ /* 0x000e640008000800 */
[----:B------:R-:W-:Y:S02]  /*1d80*/  FSEL R78, R74, R71, !P6 ;  /* 0x000000474a4e7208 */ /* 0x000fe40007000000 */
[----:B------:R-:W-:-:S03]  /*1d90*/  FSEL R79, R75, R79, !P6 ;  /* 0x0000004f4b4f7208 */ /* 0x000fc60007000000 */
[----:B------:R-:W2:Y:S02]  /*1da0*/  F2F.F32.F64 R74, R74 ;  /* 0x0000004a004a7310 */ /* 0x000ea40000301000 */
[----:B--2---:R-:W-:-:S06]  /*1db0*/  FADD R71, R74, R67 ;  /* 0x000000434a477221 */ /* 0x004fcc0000000000 */
[----:B------:R-:W2:Y:S01]  /*1dc0*/  F2F.F64.F32 R66, R71 ;  /* 0x0000004700427310 */ /* 0x000ea20000201800 */
[----:B0-----:R-:W-:-:S04]  /*1dd0*/  ISETP.NE.AND P6, PT, R68, RZ, PT ;  /* 0x000000ff4400720c */ /* 0x001fc80003fc5270 */
[----:B--2---:R-:W-:Y:S02]  /*1de0*/  FSEL R66, R66, R72, !P6 ;  /* 0x0000004842427208 */ /* 0x004fe40007000000 */
[----:B------:R-:W-:Y:S02]  /*1df0*/  FSEL R67, R67, R73, !P6 ;  /* 0x0000004943437208 */ /* 0x000fe40007000000 */
[----:B------:R-:W-:-:S13]  /*1e00*/  ISETP.GE.U32.AND P6, PT, R103, 0x20, PT ;  /* 0x000000206700780c */ /* 0x000fda0003fc6070 */
[----:B-1----:R-:W-:Y:S05]  /*1e10*/  @!P6 BRA `(.L_x_1044) ;  /* 0x000000000038e947 */ /* 0x002fea0003800000 */
[----:B------:R-:W-:Y:S01]  /*1e20*/  IMAD.MOV.U32 R72, RZ, RZ, R78 ;  /* 0x000000ffff487224 */ /* 0x000fe200078e004e */
[----:B------:R-:W-:Y:S01]  /*1e30*/  F2F.F32.F64 R70, R22 ;  /* 0x0000001600467310 */ /* 0x000fe20000301000 */
[----:B------:R-:W-:Y:S01]  /*1e40*/  IMAD.MOV.U32 R73, RZ, RZ, R79 ;  /* 0x000000ffff497224 */ /* 0x000fe200078e004f */
[----:B------:R-:W-:Y:S02]  /*1e50*/  P2R R74, PR, RZ, 0x1 ;  /* 0x00000001ff4a7803 */ /* 0x000fe40000000000 */
[----:B------:R-:W-:Y:S02]  /*1e60*/  ISETP.NE.AND P0, PT, R104, RZ, PT ;  /* 0x000000ff6800720c */ /* 0x000fe40003f05270 */
[----:B------:R-:W-:Y:S02]  /*1e70*/  ISETP.NE.AND P6, PT, R76, RZ, PT ;  /* 0x000000ff4c00720c */ /* 0x000fe40003fc5270 */
[----:B------:R-:W0:Y:S02]  /*1e80*/  F2F.F32.F64 R19, R72 ;  /* 0x0000004800137310 */ /* 0x000e240000301000 */
[----:B0-----:R-:W-:-:S06]  /*1e90*/  FADD R70, R19, R70 ;  /* 0x0000004613467221 */ /* 0x001fcc0000000000 */
[----:B------:R-:W0:Y:S02]  /*1ea0*/  F2F.F64.F32 R70, R70 ;  /* 0x0000004600467310 */ /* 0x000e240000201800 */
[----:B0-----:R-:W-:Y:S02]  /*1eb0*/  @P0 FSEL R78, R70, R22, !P6 ;  /* 0x00000016464e0208 */ /* 0x001fe40007000000 */
[----:B------:R-:W-:Y:S02]  /*1ec0*/  @P0 FSEL R79, R71, R23, !P6 ;  /* 0x00000017474f0208 */ /* 0x000fe40007000000 */
[----:B------:R-:W-:Y:S01]  /*1ed0*/  ISETP.NE.AND P0, PT, R74, RZ, PT ;  /* 0x000000ff4a00720c */ /* 0x000fe20003f05270 */
[----:B------:R-:W-:Y:S02]  /*1ee0*/  IMAD.MOV.U32 R22, RZ, RZ, R78 ;  /* 0x000000ffff167224 */ /* 0x000fe400078e004e */
[----:B------:R-:W-:-:S10]  /*1ef0*/  IMAD.MOV.U32 R23, RZ, RZ, R79 ;  /* 0x000000ffff177224 */ /* 0x000fd400078e004f */
.L_x_1044:
[----:B------:R-:W-:Y:S05]  /*1f00*/  BSYNC.RECONVERGENT B1 ;  /* 0x0000000000017941 */ /* 0x000fea0003800200 */
.L_x_1043:
[----:B------:R-:W-:Y:S02]  /*1f10*/  P2R R19, PR, RZ, 0x1 ;  /* 0x00000001ff137803 */ /* 0x000fe40000000000 */
[----:B------:R-:W-:Y:S02]  /*1f20*/  ISETP.NE.AND P0, PT, R103, RZ, PT ;  /* 0x000000ff6700720c */ /* 0x000fe40003f05270 */
[----:B------:R-:W-:-:S04]  /*1f30*/  LOP3.LUT R69, R61, R60, R69, 0xfe, !PT ;  /* 0x0000003c3d457212 */ /* 0x000fc800078efe45 */
[----:B------:R-:W-:-:S04]  /*1f40*/  LOP3.LUT R69, R63, R69, R62, 0xfe, !PT ;  /* 0x000000453f457212 */ /* 0x000fc800078efe3e */
[----:B------:R-:W-:-:S03]  /*1f50*/  LOP3.LUT R63, R68, R69, R65, 0xfe, !PT ;  /* 0x00000045443f7212 */ /* 0x000fc600078efe41 */
[----:B------:R-:W0:Y:S01]  /*1f60*/  @P0 F2F.F32.F64 R70, R22 ;  /* 0x0000001600460310 */ /* 0x000e220000301000 */
[----:B------:R-:W-:-:S04]  /*1f70*/  @P0 ISETP.NE.U32.AND P6, PT, R90, RZ, PT ;  /* 0x000000ff5a00020c */ /* 0x000fc80003fc5070 */
[----:B------:R-:W-:Y:S01]  /*1f80*/  @P0 ISETP.NE.AND.EX P6, PT, RZ, UR4, PT, P6 ;  /* 0x00000004ff000c0c */ /* 0x000fe2000bfc5360 */
[----:B0-----:R-:W-:-:S06]  /*1f90*/  @P0 FADD R70, R17, R70 ;  /* 0x0000004611460221 */ /* 0x001fcc0000000000 */
[----:B------:R-:W0:Y:S02]  /*1fa0*/  @P0 F2F.F64.F32 R70, R70 ;  /* 0x0000004600460310 */ /* 0x000e240000201800 */
[----:B0-----:R-:W-:Y:S02]  /*1fb0*/  @P0 FSEL R17, R70, R56, !P6 ;  /* 0x0000003846110208 */ /* 0x001fe40007000000 */
[----:B------:R-:W-:Y:S02]  /*1fc0*/  @P0 FSEL R72, R71, R57, !P6 ;  /* 0x0000003947480208 */ /* 0x000fe40007000000 */
[----:B------:R-:W-:Y:S02]  /*1fd0*/  ISETP.NE.AND P6, PT, R103, RZ, PT ;  /* 0x000000ff6700720c */ /* 0x000fe40003fc5270 */
[----:B------:R-:W-:-:S11]  /*1fe0*/  ISETP.NE.AND P0, PT, R19, RZ, PT ;  /* 0x000000ff1300720c */ /* 0x000fd60003f05270 */
[----:B------:R-:W-:Y:S02]  /*1ff0*/  @P6 IMAD.MOV.U32 R56, RZ, RZ, R17 ;  /* 0x000000ffff386224 */ /* 0x000fe400078e0011 */
[----:B------:R-:W-:Y:S01]  /*2000*/  @P6 IMAD.MOV.U32 R57, RZ, RZ, R72 ;  /* 0x000000ffff396224 */ /* 0x000fe200078e0048 */
[----:B------:R-:W-:-:S03]  /*2010*/  LOP3.LUT P6, RZ, R88, 0x200000, RZ, 0xc0, !PT ;  /* 0x0020000058ff7812 */ /* 0x000fc600078cc0ff */
[----:B------:R-:W0:Y:S01]  /*2020*/  F2F.F32.F64 R71, R56 ;  /* 0x0000003800477310 */ /* 0x000e220000301000 */
[----:B------:R-:W-:Y:S02]  /*2030*/  P2R R70, PR, RZ, 0x40 ;  /* 0x00000040ff467803 */ /* 0x000fe40000000000 */
[----:B------:R-:W-:Y:S01]  /*2040*/  LOP3.LUT P6, RZ, R88, 0x2000, RZ, 0xc0, !PT ;  /* 0x0000200058ff7812 */ /* 0x000fe200078cc0ff */
[----:B0-----:R-:W-:-:S04]  /*2050*/  FADD R71, R16, R71 ;  /* 0x0000004710477221 */ /* 0x001fc80000000000 */
[----:B------:R-:W0:Y:S02]  /*2060*/  F2F.F64.F32 R16, R71 ;  /* 0x0000004700107310 */ /* 0x000e240000201800 */
[----:B0-----:R-:W-:Y:S02]  /*2070*/  FSEL R16, R58, R16, P5 ;  /* 0x000000103a107208 */ /* 0x001fe40002800000 */
[----:B------:R-:W-:Y:S02]  /*2080*/  FSEL R17, R59, R17, P5 ;  /* 0x000000113b117208 */ /* 0x000fe40002800000 */
[----:B------:R-:W-:Y:S02]  /*2090*/  P2R R58, PR, RZ, 0x20 ;  /* 0x00000020ff3a7803 */ /* 0x000fe40000000000 */
[----:B------:R-:W0:Y:S01]  /*20a0*/  F2F.F32.F64 R19, R16 ;  /* 0x0000001000137310 */ /* 0x000e220000301000 */
[----:B------:R-:W-:Y:S01]  /*20b0*/  LOP3.LUT P5, RZ, R88, 0x4, RZ, 0xc0, !PT ;  /* 0x0000000458ff7812 */ /* 0x000fe200078ac0ff */
[----:B0-----:R-:W-:-:S06]  /*20c0*/  FADD R59, R18, R19 ;  /* 0x00000013123b7221 */ /* 0x001fcc0000000000 */
[----:B------:R0:W1:Y:S02]  /*20d0*/  F2F.F64.F32 R18, R59 ;  /* 0x0000003b00127310 */ /* 0x0000640000201800 */
[----:B0-----:R-:W-:Y:S02]  /*20e0*/  P2R R59, PR, RZ, 0x10 ;  /* 0x00000010ff3b7803 */ /* 0x001fe40000000000 */
[----:B-1----:R-:W-:Y:S02]  /*20f0*/  FSEL R18, R52, R18, P4 ;  /* 0x0000001234127208 */ /* 0x002fe40002000000 */
[----:B------:R-:W-:Y:S02]  /*2100*/  FSEL R19, R53, R19, P4 ;  /* 0x0000001335137208 */ /* 0x000fe40002000000 */
[----:B------:R-:W-:Y:S02]  /*2110*/  LOP3.LUT P4, RZ, R88, 0x2, RZ, 0xc0, !PT ;  /* 0x0000000258ff7812 */ /* 0x000fe4000788c0ff */
[----:B------:R-:W0:Y:S02]  /*2120*/  F2F.F32.F64 R53, R18 ;  /* 0x0000001200357310 */ /* 0x000e240000301000 */
[----:B0-----:R-:W-:-:S06]  /*2130*/  FADD R72, R14, R53 ;  /* 0x000000350e487221 */ /* 0x001fcc0000000000 */
[----:B------:R0:W1:Y:S02]  /*2140*/  F2F.F64.F32 R52, R72 ;  /* 0x0000004800347310 */ /* 0x0000640000201800 */
[----:B0-----:R-:W-:Y:S02]  /*2150*/  P2R R72, PR, RZ, 0x2 ;  /* 0x00000002ff487803 */ /* 0x001fe40000000000 */
[----:B-1----:R-:W-:Y:S02]  /*2160*/  FSEL R52, R54, R52, P3 ;  /* 0x0000003436347208 */ /* 0x002fe40001800000 */
        /* <DEDUP_REMOVED lines=12> */
[----:B------:R-:W0:Y:S02]  /*2230*/  F2F.F64.F32 R14, R11 ;  /* 0x0000000b000e7310 */ /* 0x000e240000201800 */
[----:B0-----:R-:W-:Y:S02]  /*2240*/  FSEL R14, R50, R14, P1 ;  /* 0x0000000e320e7208 */ /* 0x001fe40000800000 */
[----:B------:R-:W-:Y:S02]  /*2250*/  FSEL R15, R51, R15, P1 ;  /* 0x0000000f330f7208 */ /* 0x000fe40000800000 */
[----:B------:R-:W-:Y:S02]  /*2260*/  LOP3.LUT P1, RZ, R88, 0x8000, RZ, 0xc0, !PT ;  /* 0x0000800058ff7812 */ /* 0x000fe4000782c0ff */
[----:B------:R-:W0:Y:S02]  /*2270*/  F2F.F32.F64 R51, R14 ;  /* 0x0000000e00337310 */ /* 0x000e240000301000 */
[----:B------:R-:W-:-:S02]  /*2280*/  P2R R71, PR, RZ, 0x2 ;  /* 0x00000002ff477803 */ /* 0x000fc40000000000 */
[----:B------:R-:W-:Y:S01]  /*2290*/  LOP3.LUT P1, RZ, R88, 0x4000, RZ, 0xc0, !PT ;  /* 0x0000400058ff7812 */ /* 0x000fe2000782c0ff */
[----:B0-----:R-:W-:-:S06]  /*22a0*/  FADD R51, R12, R51 ;  /* 0x000000330c337221 */ /* 0x001fcc0000000000 */
[----:B------:R-:W0:Y:S02]  /*22b0*/  F2F.F64.F32 R50, R51 ;  /* 0x0000003300327310 */ /* 0x000e240000201800 */
[----:B0-----:R-:W-:Y:S02]  /*22c0*/  FSEL R44, R44, R50, P0 ;  /* 0x000000322c2c7208 */ /* 0x001fe40000000000 */
[----:B------:R-:W-:-:S04]  /*22d0*/  FSEL R45, R45, R51, P0 ;  /* 0x000000332d2d7208 */ /* 0x000fc80000000000 */
[----:B------:R-:W0:Y:S02]  /*22e0*/  F2F.F32.F64 R12, R44 ;  /* 0x0000002c000c7310 */ /* 0x000e240000301000 */
[----:B0-----:R-:W-:-:S06]  /*22f0*/  FADD R50, R13, R12 ;  /* 0x0000000c0d327221 */ /* 0x001fcc0000000000 */
[----:B------:R-:W0:Y:S02]  /*2300*/  F2F.F64.F32 R12, R50 ;  /* 0x00000032000c7310 */ /* 0x000e240000201800 */
[----:B0-----:R-:W-:Y:S02]  /*2310*/  FSEL R12, R46, R12, P3 ;  /* 0x0000000c2e0c7208 */ /* 0x001fe40001800000 */
        /* <DEDUP_REMOVED lines=19> */
[C---:B------:R-:W-:Y:S02]  /*2450*/  LOP3.LUT P6, RZ, R88.reuse, 0x100000, RZ, 0xc0, !PT ;  /* 0x0010000058ff7812 */ /* 0x040fe400078cc0ff */
[----:B------:R-:W0:Y:S01]  /*2460*/  F2F.F32.F64 R9, R36 ;  /* 0x0000002400097310 */ /* 0x000e220000301000 */
[----:B------:R-:W-:Y:S01]  /*2470*/  LOP3.LUT R88, R88, 0xfffff7ff, RZ, 0xc0, !PT ;  /* 0xfffff7ff58587812 */ /* 0x000fe200078ec0ff */
[----:B0-----:R-:W-:-:S06]  /*2480*/  FADD R43, R6, R9 ;  /* 0x00000009062b7221 */ /* 0x001fcc0000000000 */
[----:B------:R-:W0:Y:S02]  /*2490*/  F2F.F64.F32 R8, R43 ;  /* 0x0000002b00087310 */ /* 0x000e240000201800 */
[----:B0-----:R-:W-:Y:S02]  /*24a0*/  FSEL R8, R38, R8, P1 ;  /* 0x0000000826087208 */ /* 0x001fe40000800000 */
[----:B------:R-:W-:Y:S02]  /*24b0*/  FSEL R9, R39, R9, P1 ;  /* 0x0000000927097208 */ /* 0x000fe40000800000 */
[----:B------:R-:W-:Y:S02]  /*24c0*/  ISETP.NE.AND P1, PT, R71, RZ, PT ;  /* 0x000000ff4700720c */ /* 0x000fe40003f25270 */
[----:B------:R-:W0:Y:S02]  /*24d0*/  F2F.F32.F64 R6, R8 ;  /* 0x0000000800067310 */ /* 0x000e240000301000 */
        /* <DEDUP_REMOVED lines=29> */
[----:B------:R-:W0:Y:S11]  /*26b0*/  F2F.F32.F64 R31, R24 ;  /* 0x00000018001f7310 */ /* 0x000e360000301000 */
[----:B------:R-:W-:-:S04]  /*26c0*/  @P5 LOP3.LUT R88, R88, 0x800, RZ, 0xfc, !PT ;  /* 0x0000080058585812 */ /* 0x000fc800078efcff */
[----:B------:R-:W-:Y:S01]  /*26d0*/  LOP3.LUT R88, R88, 0xfffffbff, RZ, 0xc0, !PT ;  /* 0xfffffbff58587812 */ /* 0x000fe200078ec0ff */
[----:B0-----:R-:W-:-:S03]  /*26e0*/  FADD R31, R0, R31 ;  /* 0x0000001f001f7221 */ /* 0x001fc60000000000 */
[----:B------:R-:W-:-:S03]  /*26f0*/  @P4 LOP3.LUT R88, R88, 0x400, RZ, 0xfc, !PT ;  /* 0x0000040058584812 */ /* 0x000fc600078efcff */
[----:B------:R-:W0:Y:S01]  /*2700*/  F2F.F64.F32 R30, R31 ;  /* 0x0000001f001e7310 */ /* 0x000e220000201800 */
[----:B------:R-:W-:-:S04]  /*2710*/  LOP3.LUT R88, R88, 0xfffffdff, RZ, 0xc0, !PT ;  /* 0xfffffdff58587812 */ /* 0x000fc800078ec0ff */
[----:B------:R-:W-:-:S04]  /*2720*/  @P3 LOP3.LUT R88, R88, 0x200, RZ, 0xfc, !PT ;  /* 0x0000020058583812 */ /* 0x000fc800078efcff */
[----:B------:R-:W-:-:S04]  /*2730*/  LOP3.LUT R88, R88, 0xfffffeff, RZ, 0xc0, !PT ;  /* 0xfffffeff58587812 */ /* 0x000fc800078ec0ff */
[----:B------:R-:W-:Y:S02]  /*2740*/  @P2 LOP3.LUT R88, R88, 0x100, RZ, 0xfc, !PT ;  /* 0x0000010058582812 */ /* 0x000fe400078efcff */
[----:B0-----:R-:W-:Y:S02]  /*2750*/  FSEL R26, R26, R30, P6 ;  /* 0x0000001e1a1a7208 */ /* 0x001fe40003000000 */
[----:B------:R-:W-:Y:S02]  /*2760*/  LOP3.LUT R88, R88, 0xffffff7f, RZ, 0xc0, !PT ;  /* 0xffffff7f58587812 */ /* 0x000fe400078ec0ff */
[----:B------:R-:W-:Y:S02]  /*2770*/  FSEL R27, R27, R31, P6 ;  /* 0x0000001f1b1b7208 */ /* 0x000fe40003000000 */
[----:B------:R-:W-:Y:S02]  /*2780*/  @P1 LOP3.LUT R88, R88, 0x80, RZ, 0xfc, !PT ;  /* 0x0000008058581812 */ /* 0x000fe400078efcff */
[----:B------:R-:W0:Y:S01]  /*2790*/  F2F.F32.F64 R3, R26 ;  /* 0x0000001a00037310 */ /* 0x000e220000301000 */
[----:B------:R-:W-:-:S02]  /*27a0*/  ISETP.NE.AND P6, PT, R70, RZ, PT ;  /* 0x000000ff4600720c */ /* 0x000fc40003fc5270 */
[----:B------:R-:W-:Y:S02]  /*27b0*/  LOP3.LUT R88, R88, 0xffffffbf, RZ, 0xc0, !PT ;  /* 0xffffffbf58587812 */ /* 0x000fe400078ec0ff */
[----:B------:R-:W-:Y:S02]  /*27c0*/  PLOP3.LUT P5, PT, P6, PT, PT, 0x80, 0x8 ;  /* 0x000000000008781c */ /* 0x000fe400037af070 */
[----:B------:R-:W-:-:S04]  /*27d0*/  @P0 LOP3.LUT R88, R88, 0x40, RZ, 0xfc, !PT ;  /* 0x0000004058580812 */ /* 0x000fc800078efcff */
[C---:B------:R-:W-:Y:S02]  /*27e0*/  LOP3.LUT P0, RZ, R88.reuse, 0x1, RZ, 0xc0, !PT ;  /* 0x0000000158ff7812 */ /* 0x040fe4000780c0ff */
[C---:B------:R-:W-:Y:S02]  /*27f0*/  LOP3.LUT P1, RZ, R88.reuse, 0x2, RZ, 0xc0, !PT ;  /* 0x0000000258ff7812 */ /* 0x040fe4000782c0ff */
[----:B------:R-:W-:Y:S01]  /*2800*/  LOP3.LUT R88, R88, 0xffffffdf, RZ, 0xc0, !PT ;  /* 0xffffffdf58587812 */ /* 0x000fe200078ec0ff */
[----:B0-----:R-:W-:-:S04]  /*2810*/  FADD R0, R2, R3 ;  /* 0x0000000302007221 */ /* 0x001fc80000000000 */
[----:B------:R-:W0:Y:S04]  /*2820*/  F2F.F64.F32 R2, R0 ;  /* 0x0000000000027310 */ /* 0x000e280000201800 */
[----:B------:R-:W-:-:S04]  /*2830*/  @P0 LOP3.LUT R88, R88, 0x20, RZ, 0xfc, !PT ;  /* 0x0000002058580812 */ /* 0x000fc800078efcff */
[C---:B------:R-:W-:Y:S02]  /*2840*/  LOP3.LUT P0, RZ, R88.reuse, 0x4, RZ, 0xc0, !PT ;  /* 0x0000000458ff7812 */ /* 0x040fe4000780c0ff */
[----:B------:R-:W-:-:S04]  /*2850*/  LOP3.LUT R88, R88, 0xffffffef, RZ, 0xc0, !PT ;  /* 0xffffffef58587812 */ /* 0x000fc800078ec0ff */
[----:B------:R-:W-:Y:S02]  /*2860*/  @P1 LOP3.LUT R88, R88, 0x10, RZ, 0xfc, !PT ;  /* 0x0000001058581812 */ /* 0x000fe400078efcff */
[----:B0-----:R-:W-:Y:S02]  /*2870*/  FSEL R2, R20, R2, P6 ;  /* 0x0000000214027208 */ /* 0x001fe40003000000 */
[C---:B------:R-:W-:Y:S02]  /*2880*/  LOP3.LUT P1, RZ, R88.reuse, 0x2000, RZ, 0xc0, !PT ;  /* 0x0000200058ff7812 */ /* 0x040fe4000782c0ff */
[----:B------:R-:W-:Y:S02]  /*2890*/  LOP3.LUT R88, R88, 0xfffffff7, RZ, 0xc0, !PT ;  /* 0xfffffff758587812 */ /* 0x000fe400078ec0ff */
[----:B------:R-:W-:Y:S02]  /*28a0*/  FSEL R3, R21, R3, P6 ;  /* 0x0000000315037208 */ /* 0x000fe40003000000 */
[----:B------:R-:W-:-:S02]  /*28b0*/  @P0 LOP3.LUT R88, R88, 0x8, RZ, 0xfc, !PT ;  /* 0x0000000858580812 */ /* 0x000fc400078efcff */
[----:B------:R-:W-:Y:S02]  /*28c0*/  ISETP.NE.AND P6, PT, R103, RZ, PT ;  /* 0x000000ff6700720c */ /* 0x000fe40003fc5270 */
[C---:B------:R-:W-:Y:S02]  /*28d0*/  LOP3.LUT P0, RZ, R88.reuse, 0x4000, RZ, 0xc0, !PT ;  /* 0x0000400058ff7812 */ /* 0x040fe4000780c0ff */
[----:B------:R-:W-:-:S04]  /*28e0*/  LOP3.LUT R88, R88, 0xfffffffb, RZ, 0xc0, !PT ;  /* 0xfffffffb58587812 */ /* 0x000fc800078ec0ff */
[----:B------:R-:W-:-:S04]  /*28f0*/  @P1 LOP3.LUT R88, R88, 0x4, RZ, 0xfc, !PT ;  /* 0x0000000458581812 */ /* 0x000fc800078efcff */
[C---:B------:R-:W-:Y:S02]  /*2900*/  LOP3.LUT P1, RZ, R88.reuse, 0x8000, RZ, 0xc0, !PT ;  /* 0x0000800058ff7812 */ /* 0x040fe4000782c0ff */
[----:B------:R-:W-:-:S04]  /*2910*/  LOP3.LUT R88, R88, 0xfffffffd, RZ, 0xc0, !PT ;  /* 0xfffffffd58587812 */ /* 0x000fc800078ec0ff */
[----:B------:R-:W-:-:S04]  /*2920*/  @P0 LOP3.LUT R88, R88, 0x2, RZ, 0xfc, !PT ;  /* 0x0000000258580812 */ /* 0x000fc800078efcff */
[C---:B------:R-:W-:Y:S02]  /*2930*/  LOP3.LUT P0, RZ, R88.reuse, 0x10000, RZ, 0xc0, !PT ;  /* 0x0001000058ff7812 */ /* 0x040fe4000780c0ff */
[----:B------:R-:W-:-:S04]  /*2940*/  LOP3.LUT R88, R88, 0xfffffffe, RZ, 0xc0, !PT ;  /* 0xfffffffe58587812 */ /* 0x000fc800078ec0ff */
[----:B------:R-:W-:-:S04]  /*2950*/  @P1 LOP3.LUT R88, R88, 0x1, RZ, 0xfc, !PT ;  /* 0x0000000158581812 */ /* 0x000fc800078efcff */
[C---:B------:R-:W-:Y:S02]  /*2960*/  LOP3.LUT P1, RZ, R88.reuse, 0x20000, RZ, 0xc0, !PT ;  /* 0x0002000058ff7812 */ /* 0x040fe4000782c0ff */
[C---:B------:R-:W-:Y:S02]  /*2970*/  LOP3.LUT P2, RZ, R88.reuse, 0x40000, RZ, 0xc0, !PT ;  /* 0x0004000058ff7812 */ /* 0x040fe4000784c0ff */
[C---:B------:R-:W-:Y:S02]  /*2980*/  LOP3.LUT P3, RZ, R88.reuse, 0x80000, RZ, 0xc0, !PT ;  /* 0x0008000058ff7812 */ /* 0x040fe4000786c0ff */
[----:B------:R-:W-:Y:S01]  /*2990*/  LOP3.LUT P4, RZ, R88, 0x100000, RZ, 0xc0, !PT ;  /* 0x0010000058ff7812 */ /* 0x000fe2000788c0ff */
[----:B------:R-:W-:-:S12]  /*29a0*/  @P6 BRA `(.L_x_1045) ;  /* 0x0000003000f86947 */ /* 0x000fd80003800000 */
[----:B------:R-:W0:Y:S01]  /*29b0*/  LDC.64 R20, c[0x0][0x3a0] ;  /* 0x0000e800ff147b82 */ /* 0x000e220000000a00 */
[----:B------:R-:W-:Y:S02]  /*29c0*/  IMAD.MOV.U32 R60, RZ, RZ, R66 ;  /* 0x000000ffff3c7224 */ /* 0x000fe400078e0042 */
[----:B------:R-:W-:Y:S02]  /*29d0*/  IMAD.MOV.U32 R61, RZ, RZ, R67 ;  /* 0x000000ffff3d7224 */ /* 0x000fe400078e0043 */
[----:B------:R-:W-:-:S05]  /*29e0*/  IMAD.MOV.U32 R62, RZ, RZ, 0x65 ;  /* 0x00000065ff3e7424 */ /* 0x000fca00078e00ff */
[----:B0-----:R0:W-:Y:S01]  /*29f0*/  ST.E.128.STRONG.GPU desc[UR8][R20.64+0x200], R60 ;  /* 0x0002003c14007985 */ /* 0x0011e2000c10fd08 */
[----:B------:R-:W-:Y:S05]  /*2a00*/  BRA `(.L_x_1045) ;  /* 0x0000003000e07947 */ /* 0x000fea0003800000 */
.L_x_1042:
[----:B------:R-:W-:Y:S01]  /*2a10*/  ISETP.NE.AND P0, PT, R103, RZ, PT ;  /* 0x000000ff6700720c */ /* 0x000fe20003f05270 */
[----:B------:R-:W-:-:S12]  /*2a20*/  IMAD.MOV.U32 R89, RZ, RZ, RZ ;  /* 0x000000ffff597224 */ /* 0x000fd800078e00ff */
[----:B-1----:R-:W1:Y:S02]  /*2a30*/  @!P0 LDC.64 R2, c[0x0][0x388] ;  /* 0x0000e200ff028b82 */ /* 0x002e640000000a00 */
[----:B-1----:R-:W-:-:S05]  /*2a40*/  @!P0 IMAD.WIDE.U32 R2, R98, 0x4, R2 ;  /* 0x0000000462028825 */ /* 0x002fca00078e0002 */
[----:B------:R1:W5:Y:S01]  /*2a50*/  @!P0 LDG.E R89, desc[UR8][R2.64] ;  /* 0x0000000802598981 */ /* 0x000362000c1e1900 */
[----:B0-----:R-:W-:Y:S01]  /*2a60*/  F2F.F32.F64 R87, R58 ;  /* 0x0000003a00577310 */ /* 0x001fe20000301000 */
[----:B------:R-:W-:Y:S02]  /*2a70*/  ISETP.NE.AND P1, PT, R76, R77, PT ;  /* 0x0000004d4c00720c */ /* 0x000fe40003f25270 */
[----:B------:R-:W-:Y:S02]  /*2a80*/  LEA R18, R103, UR5, 0x2 ;  /* 0x0000000567127c11 */ /* 0x000fe4000f8e10ff */
[----:B------:R-:W-:Y:S02]  /*2a90*/  ISETP.NE.AND P2, PT, R65, R66, PT ;  /* 0x000000424100720c */ /* 0x000fe40003f45270 */
[----:B------:R-:W-:Y:S01]  /*2aa0*/  ISETP.NE.AND P3, PT, R62, R63, PT ;  /* 0x0000003f3e00720c */ /* 0x000fe20003f65270 */
[----:B------:R-:W0:Y:S01]  /*2ab0*/  F2F.F32.F64 R86, R56 ;  /* 0x0000003800567310 */ /* 0x000e220000301000 */
[----:B------:R-:W-:Y:S01]  /*2ac0*/  STS [R18+0x458], R63 ;  /* 0x0004583f12007388 */ /* 0x000fe20000000800 */
[----:B------:R-:W-:-:S02]  /*2ad0*/  LOP3.LUT R88, R88, 0xffffefff, RZ, 0xc0, !PT ;  /* 0xffffefff58587812 */ /* 0x000fc400078ec0ff */
[C---:B------:R-:W-:Y:S02]  /*2ae0*/  ISETP.NE.AND P4, PT, R99.reuse, 0x4, PT ;  /* 0x000000046300780c */ /* 0x040fe40003f85270 */
[----:B------:R-:W-:Y:S02]  /*2af0*/  ISETP.NE.AND P5, PT, R99, 0x5, PT ;  /* 0x000000056300780c */ /* 0x000fe40003fa5270 */
[----:B--2---:R-:W2:Y:S04]  /*2b00*/  F2F.F32.F64 R85, R52 ;  /* 0x0000003400557310 */ /* 0x004ea80000301000 */
[----:B------:R-:W-:Y:S01]  /*2b10*/  @P3 LOP3.LUT R88, R88, 0x1000, RZ, 0xfc, !PT ;  /* 0x0000100058583812 */ /* 0x000fe200078efcff */
[----:B0-----:R-:W-:-:S03]  /*2b20*/  FADD R0, R87, R86 ;  /* 0x0000005657007221 */ /* 0x001fc60000000000 */
[----:B------:R-:W0:Y:S02]  /*2b30*/  F2F.F32.F64 R84, R54 ;  /* 0x0000003600547310 */ /* 0x000e240000301000 */
[----:B------:R-:W-:Y:S02]  /*2b40*/  FSEL R0, R87, R0, P1 ;  /* 0x0000000057007208 */ /* 0x000fe40000800000 */
[----:B------:R-:W-:-:S04]  /*2b50*/  ISETP.NE.AND P1, PT, R77, R78, PT ;  /* 0x0000004e4d00720c */ /* 0x000fc80003f25270 */
[----:B---3--:R-:W3:Y:S01]  /*2b60*/  F2F.F32.F64 R15, R48 ;  /* 0x00000030000f7310 */ /* 0x008ee20000301000 */
[----:B--2---:R-:W-:-:S05]  /*2b70*/  FADD R0, R85, R0 ;  /* 0x0000000055007221 */ /* 0x004fca0000000000 */
[----:B-1----:R-:W-:Y:S02]  /*2b80*/  FSEL R3, R85, R0, P1 ;  /* 0x0000000055037208 */ /* 0x002fe40000800000 */
[----:B------:R-:W-:Y:S01]  /*2b90*/  ISETP.NE.AND P1, PT, R78, R79, PT ;  /* 0x0000004f4e00720c */ /* 0x000fe20003f25270 */
[----:B------:R-:W1:Y:S02]  /*2ba0*/  F2F.F32.F64 R14, R50 ;  /* 0x00000032000e7310 */ /* 0x000e640000301000 */
[----:B0-----:R-:W-:-:S05]  /*2bb0*/  FADD R3, R84, R3 ;  /* 0x0000000354037221 */ /* 0x001fca0000000000 */
[----:B------:R-:W-:Y:S01]  /*2bc0*/  FSEL R0, R84, R3, P1 ;  /* 0x0000000354007208 */ /* 0x000fe20000800000 */
[----:B----4-:R-:W0:Y:S01]  /*2bd0*/  F2F.F32.F64 R13, R44 ;  /* 0x0000002c000d7310 */ /* 0x010e220000301000 */
[----:B------:R-:W-:-:S03]  /*2be0*/  ISETP.NE.AND P1, PT, R79, R72, PT ;  /* 0x000000484f00720c */ /* 0x000fc60003f25270 */
[----:B---3--:R-:W-:-:S04]  /*2bf0*/  FADD R0, R15, R0 ;  /* 0x000000000f007221 */ /* 0x008fc80000000000 */
[----:B------:R-:W2:Y:S01]  /*2c00*/  F2F.F32.F64 R12, R46 ;  /* 0x0000002e000c7310 */ /* 0x000ea20000301000 */
[----:B------:R-:W-:Y:S02]  /*2c10*/  FSEL R3, R15, R0, P1 ;  /* 0x000000000f037208 */ /* 0x000fe40000800000 */
[----:B------:R-:W-:-:S03]  /*2c20*/  ISETP.NE.AND P1, PT, R72, R73, PT ;  /* 0x000000494800720c */ /* 0x000fc60003f25270 */
[C---:B-1----:R-:W-:Y:S02]  /*2c30*/  FADD R3, R14.reuse, R3 ;  /* 0x000000030e037221 */ /* 0x042fe40000000000 */
[----:B------:R-:W1:Y:S03]  /*2c40*/  F2F.F32.F64 R11, R40 ;  /* 0x00000028000b7310 */ /* 0x000e660000301000 */
[----:B------:R-:W-:Y:S02]  /*2c50*/  FSEL R0, R14, R3, P1 ;  /* 0x000000030e007208 */ /* 0x000fe40000800000 */
[----:B------:R-:W-:-:S03]  /*2c60*/  ISETP.NE.AND P1, PT, R73, R74, PT ;  /* 0x0000004a4900720c */ /* 0x000fc60003f25270 */
[C---:B0-----:R-:W-:Y:S01]  /*2c70*/  FADD R0, R13.reuse, R0 ;  /* 0x000000000d007221 */ /* 0x041fe20000000000 */
[----:B------:R-:W0:Y:S04]  /*2c80*/  F2F.F32.F64 R10, R42 ;  /* 0x0000002a000a7310 */ /* 0x000e280000301000 */
[----:B------:R-:W-:Y:S02]  /*2c90*/  FSEL R3, R13, R0, P1 ;  /* 0x000000000d037208 */ /* 0x000fe40000800000 */
[----:B------:R-:W-:Y:S02]  /*2ca0*/  ISETP.NE.AND P1, PT, R74, R75, PT ;  /* 0x0000004b4a00720c */ /* 0x000fe40003f25270 */
[----:B------:R-:W3:Y:S01]  /*2cb0*/  F2F.F32.F64 R9, R36 ;  /* 0x0000002400097310 */ /* 0x000ee20000301000 */
[----:B--2---:R-:W-:-:S05]  /*2cc0*/  FADD R3, R12, R3 ;  /* 0x000000030c037221 */ /* 0x004fca0000000000 */
[----:B------:R-:W-:Y:S02]  /*2cd0*/  FSEL R0, R12, R3, P1 ;  /* 0x000000030c007208 */ /* 0x000fe40000800000 */
[----:B------:R-:W-:Y:S01]  /*2ce0*/  ISETP.NE.AND P1, PT, R75, R68, PT ;  /* 0x000000444b00720c */ /* 0x000fe20003f25270 */
[----:B------:R-:W2:Y:S02]  /*2cf0*/  F2F.F32.F64 R8, R38 ;  /* 0x0000002600087310 */ /* 0x000ea40000301000 */
[----:B-1----:R-:W-:-:S05]  /*2d00*/  FADD R0, R11, R0 ;  /* 0x000000000b007221 */ /* 0x002fca0000000000 */
[----:B------:R-:W-:Y:S01]  /*2d10*/  FSEL R3, R11, R0, P1 ;  /* 0x000000000b037208 */ /* 0x000fe20000800000 */
[----:B------:R-:W1:Y:S01]  /*2d20*/  F2F.F32.F64 R7, R32 ;  /* 0x0000002000077310 */ /* 0x000e620000301000 */
[----:B------:R-:W-:Y:S01]  /*2d30*/  BAR.SYNC.DEFER_BLOCKING 0x0 ;  /* 0x0000000000007b1d */ /* 0x000fe20000010000 */
[----:B------:R-:W-:Y:S02]  /*2d40*/  ISETP.NE.AND P1, PT, R68, R69, PT ;  /* 0x000000454400720c */ /* 0x000fe40003f25270 */
[----:B0-----:R-:W-:-:S04]  /*2d50*/  FADD R3, R10, R3 ;  /* 0x000000030a037221 */ /* 0x001fc80000000000 */
[----:B------:R-:W0:Y:S01]  /*2d60*/  F2F.F32.F64 R6, R34 ;  /* 0x0000002200067310 */ /* 0x000e220000301000 */
[----:B------:R-:W-:Y:S02]  /*2d70*/  FSEL R0, R10, R3, P1 ;  /* 0x000000030a007208 */ /* 0x000fe40000800000 */
[----:B------:R-:W-:-:S03]  /*2d80*/  ISETP.NE.AND P1, PT, R69, R70, PT ;  /* 0x000000464500720c */ /* 0x000fc60003f25270 */
[C---:B---3--:R-:W-:Y:S02]  /*2d90*/  FADD R0, R9.reuse, R0 ;  /* 0x0000000009007221 */ /* 0x048fe40000000000 */
[----:B------:R-:W3:Y:S03]  /*2da0*/  F2F.F32.F64 R5, R28 ;  /* 0x0000001c00057310 */ /* 0x000ee60000301000 */
[----:B------:R-:W-:Y:S02]  /*2db0*/  FSEL R3, R9, R0, P1 ;  /* 0x0000000009037208 */ /* 0x000fe40000800000 */
[----:B------:R-:W-:-:S03]  /*2dc0*/  ISETP.NE.AND P1, PT, R70, R71, PT ;  /* 0x000000474600720c */ /* 0x000fc60003f25270 */
[C---:B--2---:R-:W-:Y:S01]  /*2dd0*/  FADD R3, R8.reuse, R3 ;  /* 0x0000000308037221 */ /* 0x044fe20000000000 */
[----:B------:R-:W2:Y:S04]  /*2de0*/  F2F.F32.F64 R4, R30 ;  /* 0x0000001e00047310 */ /* 0x000ea80000301000 */
[----:B------:R-:W-:Y:S02]  /*2df0*/  FSEL R0, R8, R3, P1 ;  /* 0x0000000308007208 */ /* 0x000fe40000800000 */
[----:B------:R-:W-:Y:S02]  /*2e00*/  ISETP.NE.AND P1, PT, R71, R64, PT ;  /* 0x000000404700720c */ /* 0x000fe40003f25270 */
[----:B------:R-:W-:Y:S01]  /*2e10*/  F2F.F32.F64 R2, R26 ;  /* 0x0000001a00027310 */ /* 0x000fe20000301000 */
[----:B-1----:R-:W-:-:S05]  /*2e20*/  FADD R0, R7, R0 ;  /* 0x0000000007007221 */ /* 0x002fca0000000000 */
[----:B------:R-:W-:Y:S02]  /*2e30*/  FSEL R3, R7, R0, P1 ;  /* 0x0000000007037208 */ /* 0x000fe40000800000 */
[----:B------:R-:W-:-:S03]  /*2e40*/  ISETP.NE.AND P1, PT, R64, R65, PT ;  /* 0x000000414000720c */ /* 0x000fc60003f25270 */
[----:B0-----:R-:W-:-:S05]  /*2e50*/  FADD R3, R6, R3 ;  /* 0x0000000306037221 */ /* 0x001fca0000000000 */
[----:B------:R-:W-:Y:S02]  /*2e60*/  FSEL R0, R6, R3, P1 ;  /* 0x0000000306007208 */ /* 0x000fe40000800000 */
[----:B------:R-:W-:Y:S01]  /*2e70*/  ISETP.NE.AND P1, PT, R103, RZ, PT ;  /* 0x000000ff6700720c */ /* 0x000fe20003f25270 */
[----:B------:R-:W0:Y:S02]  /*2e80*/  F2F.F32.F64 R3, R24 ;  /* 0x0000001800037310 */ /* 0x000e240000301000 */
[----:B---3--:R-:W-:-:S05]  /*2e90*/  FADD R0, R5, R0 ;  /* 0x0000000005007221 */ /* 0x008fca0000000000 */
[----:B------:R-:W-:Y:S02]  /*2ea0*/  FSEL R17, R5, R0, P2 ;  /* 0x0000000005117208 */ /* 0x000fe40001000000 */
[----:B------:R-:W-:-:S03]  /*2eb0*/  ISETP.NE.AND P2, PT, R66, R67, PT ;  /* 0x000000434200720c */ /* 0x000fc60003f45270 */
[----:B--2---:R-:W-:-:S05]  /*2ec0*/  FADD R17, R4, R17 ;  /* 0x0000001104117221 */ /* 0x004fca0000000000 */
[----:B------:R-:W-:Y:S02]  /*2ed0*/  FSEL R0, R4, R17, P2 ;  /* 0x0000001104007208 */ /* 0x000fe40001000000 */
[----:B------:R-:W-:-:S03]  /*2ee0*/  ISETP.GE.AND P2, PT, R104, 0x1, PT ;  /* 0x000000016800780c */ /* 0x000fc60003f46270 */
[----:B0-----:R-:W-:Y:S02]  /*2ef0*/  FADD R16, R3, R0 ;  /* 0x0000000003107221 */ /* 0x001fe40000000000 */
[----:B------:R-:W0:Y:S01]  /*2f00*/  F2F.F32.F64 R0, R20 ;  /* 0x0000001400007310 */ /* 0x000e220000301000 */
[----:B-----5:R1:W2:Y:S01]  /*2f10*/  @P1 LDS R89, [R18+0x454] ;  /* 0x0004540012591984 */ /* 0x0202a20000000800 */
[----:B------:R-:W-:-:S04]  /*2f20*/  ISETP.NE.AND P1, PT, R67, R60, PT ;  /* 0x0000003c4300720c */ /* 0x000fc80003f25270 */
[----:B------:R-:W-:Y:S02]  /*2f30*/  FSEL R17, R3, R16, P1 ;  /* 0x0000001003117208 */ /* 0x000fe40000800000 */
[----:B------:R-:W-:Y:S01]  /*2f40*/  ISETP.NE.AND P1, PT, R60, R61, PT ;  /* 0x0000003d3c00720c */ /* 0x000fe20003f25270 */
[----:B------:R-:W1:Y:S02]  /*2f50*/  F2F.F32.F64 R16, R22 ;  /* 0x0000001600107310 */ /* 0x000e640000301000 */
[----:B------:R-:W-:-:S05]  /*2f60*/  FADD R17, R2, R17 ;  /* 0x0000001102117221 */ /* 0x000fca0000000000 */
[----:B------:R-:W-:Y:S02]  /*2f70*/  FSEL R17, R2, R17, P1 ;  /* 0x0000001102117208 */ /* 0x000fe40000800000 */
[----:B------:R-:W-:-:S03]  /*2f80*/  ISETP.NE.AND P1, PT, R61, R62, PT ;  /* 0x0000003e3d00720c */ /* 0x000fc60003f25270 */
[----:B0-----:R-:W-:-:S05]  /*2f90*/  FADD R17, R0, R17 ;  /* 0x0000001100117221 */ /* 0x001fca0000000000 */
[----:B------:R-:W-:-:S05]  /*2fa0*/  FSEL R17, R0, R17, P1 ;  /* 0x0000001100117208 */ /* 0x000fca0000800000 */
[----:B-1----:R-:W-:-:S04]  /*2fb0*/  FADD R18, R16, R17 ;  /* 0x0000001110127221 */ /* 0x002fc80000000000 */
[----:B------:R-:W0:Y:S01]  /*2fc0*/  F2F.F64.F32 R16, R18 ;  /* 0x0000001200107310 */ /* 0x000e220000201800 */
[----:B--2---:R-:W-:-:S04]  /*2fd0*/  ISETP.NE.OR P1, PT, R89, R76, P3 ;  /* 0x0000004c5900720c */ /* 0x004fc80001f25670 */
[----:B------:R-:W-:-:S04]  /*2fe0*/  ISETP.NE.OR P1, PT, R76, R77, P1 ;  /* 0x0000004d4c00720c */ /* 0x000fc80000f25670 */
[----:B------:R-:W-:Y:S02]  /*2ff0*/  ISETP.NE.OR P1, PT, R77, R78, P1 ;  /* 0x0000004e4d00720c */ /* 0x000fe40000f25670 */
[----:B0-----:R-:W-:Y:S02]  /*3000*/  FSEL R90, R22, R16, P3 ;  /* 0x00000010165a7208 */ /* 0x001fe40001800000 */
[----:B------:R-:W-:Y:S02]  /*3010*/  FSEL R63, R23, R17, P3 ;  /* 0x00000011173f7208 */ /* 0x000fe40001800000 */
[----:B------:R-:W-:Y:S01]  /*3020*/  ISETP.NE.OR P1, PT, R78, R79, P1 ;  /* 0x0000004f4e00720c */ /* 0x000fe20000f25670 */
[----:B------:R-:W-:Y:S01]  /*3030*/  SHFL.UP PT, R16, R90, 0x1, RZ ;  /* 0x042000005a107989 */ /* 0x000fe200000e00ff */
[----:B------:R-:W-:Y:S01]  /*3040*/  IMAD.MOV.U32 R22, RZ, RZ, R90 ;  /* 0x000000ffff167224 */ /* 0x000fe200078e005a */
[----:B------:R-:W-:Y:S01]  /*3050*/  ISETP.GE.AND P3, PT, R104, 0x2, PT ;  /* 0x000000026800780c */ /* 0x000fe20003f66270 */
[----:B------:R-:W-:Y:S01]  /*3060*/  IMAD.MOV.U32 R23, RZ, RZ, R63 ;  /* 0x000000ffff177224 */ /* 0x000fe200078e003f */
[----:B------:R-:W-:Y:S01]  /*3070*/  ISETP.NE.OR P1, PT, R79, R72, P1 ;  /* 0x000000484f00720c */ /* 0x000fe20000f25670 */
[----:B------:R-:W0:Y:S02]  /*3080*/  SHFL.UP PT, R17, R63, 0x1, RZ ;  /* 0x042000003f117989 */ /* 0x000e2400000e00ff */
[----:B------:R-:W-:Y:S01]  /*3090*/  F2F.F32.F64 R19, R22 ;  /* 0x0000001600137310 */ /* 0x000fe20000301000 */
[----:B------:R-:W-:-:S04]  /*30a0*/  ISETP.NE.OR P1, PT, R72, R73, P1 ;  /* 0x000000494800720c */ /* 0x000fc80000f25670 */
[----:B------:R-:W-:-:S04]  /*30b0*/  ISETP.NE.OR P1, PT, R73, R74, P1 ;  /* 0x0000004a4900720c */ /* 0x000fc80000f25670 */
[----:B------:R-:W-:-:S04]  /*30c0*/  ISETP.NE.OR P1, PT, R74, R75, P1 ;  /* 0x0000004b4a00720c */ /* 0x000fc80000f25670 */
[----:B------:R-:W-:-:S04]  /*30d0*/  ISETP.NE.OR P1, PT, R75, R68, P1 ;  /* 0x000000444b00720c */ /* 0x000fc80000f25670 */
[----:B------:R-:W-:-:S04]  /*30e0*/  ISETP.NE.OR P1, PT, R68, R69, P1 ;  /* 0x000000454400720c */ /* 0x000fc80000f25670 */
[----:B------:R-:W-:Y:S01]  /*30f0*/  ISETP.NE.OR P1, PT, R69, R70, P1 ;  /* 0x000000464500720c */ /* 0x000fe20000f25670 */
[----:B0-----:R-:W0:Y:S03]  /*3100*/  F2F.F32.F64 R16, R16 ;  /* 0x0000001000107310 */ /* 0x001e260000301000 */
[----:B------:R-:W-:-:S04]  /*3110*/  ISETP.NE.OR P1, PT, R70, R71, P1 ;  /* 0x000000474600720c */ /* 0x000fc80000f25670 */
[----:B------:R-:W-:-:S04]  /*3120*/  ISETP.NE.OR P1, PT, R71, R64, P1 ;  /* 0x000000404700720c */ /* 0x000fc80000f25670 */
[----:B------:R-:W-:Y:S01]  /*3130*/  ISETP.NE.OR P1, PT, R64, R65, P1 ;  /* 0x000000414000720c */ /* 0x000fe20000f25670 */
[----:B0-----:R-:W-:-:S03]  /*3140*/  FADD R19, R16, R19 ;  /* 0x0000001310137221 */ /* 0x001fc60000000000 */
[----:B------:R-:W-:-:S04]  /*3150*/  ISETP.NE.OR P1, PT, R65, R66, P1 ;  /* 0x000000424100720c */ /* 0x000fc80000f25670 */
[----:B------:R-:W-:Y:S01]  /*3160*/  ISETP.NE.OR P1, PT, R66, R67, P1 ;  /* 0x000000434200720c */ /* 0x000fe20000f25670 */
[----:B------:R-:W0:Y:S03]  /*3170*/  F2F.F64.F32 R18, R19 ;  /* 0x0000001300127310 */ /* 0x000e260000201800 */
[----:B------:R-:W-:-:S04]  /*3180*/  ISETP.NE.OR P1, PT, R67, R60, P1 ;  /* 0x0000003c4300720c */ /* 0x000fc80000f25670 */
[----:B------:R-:W-:-:S04]  /*3190*/  ISETP.NE.OR P1, PT, R60, R61, P1 ;  /* 0x0000003d3c00720c */ /* 0x000fc80000f25670 */
[----:B------:R-:W-:-:S04]  /*31a0*/  ISETP.NE.OR P1, PT, R61, R62, P1 ;  /* 0x0000003e3d00720c */ /* 0x000fc80000f25670 */
[----:B0-----:R-:W-:Y:S02]  /*31b0*/  @P2 FSEL R90, R90, R18, P1 ;  /* 0x000000125a5a2208 */ /* 0x001fe40000800000 */
[----:B------:R-:W-:Y:S02]  /*31c0*/  @P2 FSEL R63, R63, R19, P1 ;  /* 0x000000133f3f2208 */ /* 0x000fe40000800000 */
[----:B------:R-:W-:Y:S01]  /*31d0*/  SEL R80, RZ, 0x1, !P1 ;  /* 0x00000001ff507807 */ /* 0x000fe20004800000 */
[----:B------:R-:W-:Y:S01]  /*31e0*/  SHFL.UP PT, R16, R90, 0x2, RZ ;  /* 0x044000005a107989 */ /* 0x000fe200000e00ff */
[----:B------:R-:W-:Y:S02]  /*31f0*/  IMAD.MOV.U32 R22, RZ, RZ, R90 ;  /* 0x000000ffff167224 */ /* 0x000fe400078e005a */
[----:B------:R-:W-:Y:S01]  /*3200*/  IMAD.MOV.U32 R23, RZ, RZ, R63 ;  /* 0x000000ffff177224 */ /* 0x000fe200078e003f */
[----:B------:R-:W0:Y:S04]  /*3210*/  SHFL.UP PT, R17, R63, 0x2, RZ ;  /* 0x044000003f117989 */ /* 0x000e2800000e00ff */
[----:B------:R-:W1:Y:S01]  /*3220*/  SHFL.UP PT, R81, R80, 0x1, RZ ;  /* 0x0420000050517989 */ /* 0x000e6200000e00ff */
[----:B------:R-:W-:Y:S08]  /*3230*/  F2F.F32.F64 R23, R22 ;  /* 0x0000001600177310 */ /* 0x000ff00000301000 */
[----:B0-----:R-:W0:Y:S01]  /*3240*/  F2F.F32.F64 R16, R16 ;  /* 0x0000001000107310 */ /* 0x001e220000301000 */
[----:B-1----:R-:W-:-:S02]  /*3250*/  SEL R81, R81, RZ, P2 ;  /* 0x000000ff51517207 */ /* 0x002fc40001000000 */
[----:B------:R-:W-:Y:S02]  /*3260*/  ISETP.GE.AND P2, PT, R104, 0x4, PT ;  /* 0x000000046800780c */ /* 0x000fe40003f46270 */
[----:B------:R-:W-:-:S05]  /*3270*/  LOP3.LUT P1, R81, R81, RZ, R80, 0xfa, !PT ;  /* 0x000000ff51517212 */ /* 0x000fca000782fa50 */
[----:B------:R-:W1:Y:S01]  /*3280*/  SHFL.UP PT, R80, R81, 0x2, RZ ;  /* 0x0440000051507989 */ /* 0x000e6200000e00ff */
[----:B0-----:R-:W-:-:S04]  /*3290*/  FADD R82, R16, R23 ;  /* 0x0000001710527221 */ /* 0x001fc80000000000 */
[----:B------:R-:W0:Y:S02]  /*32a0*/  F2F.F64.F32 R18, R82 ;  /* 0x0000005200127310 */ /* 0x000e240000201800 */
[----:B0-----:R-:W-:Y:S02]  /*32b0*/  @P3 FSEL R90, R18, R90, !P1 ;  /* 0x0000005a125a3208 */ /* 0x001fe40004800000 */
[----:B------:R-:W-:Y:S02]  /*32c0*/  @P3 FSEL R63, R19, R63, !P1 ;  /* 0x0000003f133f3208 */ /* 0x000fe40004800000 */
[----:B-1----:R-:W-:Y:S01]  /*32d0*/  SEL R80, R80, RZ, P3 ;  /* 0x000000ff50507207 */ /* 0x002fe20001800000 */
[----:B------:R-:W-:Y:S01]  /*32e0*/  SHFL.UP PT, R18, R90, 0x4, RZ ;  /* 0x048000005a127989 */ /* 0x000fe200000e00ff */
[----:B------:R-:W-:Y:S01]  /*32f0*/  IMAD.MOV.U32 R16, RZ, RZ, R90 ;  /* 0x000000ffff107224 */ /* 0x000fe200078e005a */
[----:B------:R-:W-:Y:S01]  /*3300*/  ISETP.GE.AND P3, PT, R104, 0x8, PT ;  /* 0x000000086800780c */ /* 0x000fe20003f66270 */
[----:B------:R-:W-:Y:S01]  /*3310*/  IMAD.MOV.U32 R17, RZ, RZ, R63 ;  /* 0x000000ffff117224 */ /* 0x000fe200078e003f */
[----:B------:R-:W0:Y:S01]  /*3320*/  SHFL.UP PT, R19, R63, 0x4, RZ ;  /* 0x048000003f137989 */ /* 0x000e2200000e00ff */
[----:B------:R-:W-:-:S04]  /*3330*/  LOP3.LUT P1, R80, R80, RZ, R81, 0xfa, !PT ;  /* 0x000000ff50507212 */ /* 0x000fc8000782fa51 */
[----:B------:R-:W-:Y:S01]  /*3340*/  F2F.F32.F64 R17, R16 ;  /* 0x0000001000117310 */ /* 0x000fe20000301000 */
[----:B------:R-:W1:Y:S07]  /*3350*/  SHFL.UP PT, R81, R80, 0x4, RZ ;  /* 0x0480000050517989 */ /* 0x000e6e00000e00ff */
[----:B0-----:R-:W0:Y:S01]  /*3360*/  F2F.F32.F64 R18, R18 ;  /* 0x0000001200127310 */ /* 0x001e220000301000 */
[----:B-1----:R-:W-:Y:S01]  /*3370*/  SEL R81, R81, RZ, P2 ;  /* 0x000000ff51517207 */ /* 0x002fe20001000000 */
[----:B0-----:R-:W-:-:S06]  /*3380*/  FADD R82, R18, R17 ;  /* 0x0000001112527221 */ /* 0x001fcc0000000000 */
[----:B------:R-:W0:Y:S02]  /*3390*/  F2F.F64.F32 R22, R82 ;  /* 0x0000005200167310 */ /* 0x000e240000201800 */
[----:B0-----:R-:W-:Y:S02]  /*33a0*/  @P2 FSEL R90, R22, R90, !P1 ;  /* 0x0000005a165a2208 */ /* 0x001fe40004800000 */
[----:B------:R-:W-:Y:S02]  /*33b0*/  @P2 FSEL R63, R23, R63, !P1 ;  /* 0x0000003f173f2208 */ /* 0x000fe40004800000 */
[----:B------:R-:W-:Y:S01]  /*33c0*/  LOP3.LUT P1, R81, R81, RZ, R80, 0xfa, !PT ;  /* 0x000000ff51517212 */ /* 0x000fe2000782fa50 */
[----:B------:R-:W-:Y:S01]  /*33d0*/  SHFL.UP PT, R22, R90, 0x8, RZ ;  /* 0x050000005a167989 */ /* 0x000fe200000e00ff */
[----:B------:R-:W-:Y:S02]  /*33e0*/  IMAD.MOV.U32 R16, RZ, RZ, R90 ;  /* 0x000000ffff107224 */ /* 0x000fe400078e005a */
[----:B------:R-:W-:Y:S01]  /*33f0*/  IMAD.MOV.U32 R17, RZ, RZ, R63 ;  /* 0x000000ffff117224 */ /* 0x000fe200078e003f */
[----:B------:R-:W0:Y:S04]  /*3400*/  SHFL.UP PT, R23, R63, 0x8, RZ ;  /* 0x050000003f177989 */ /* 0x000e2800000e00ff */
[----:B------:R-:W1:Y:S01]  /*3410*/  SHFL.UP PT, R82, R81, 0x8, RZ ;  /* 0x0500000051527989 */ /* 0x000e6200000e00ff */
[----:B------:R-:W-:Y:S08]  /*3420*/  F2F.F32.F64 R17, R16 ;  /* 0x0000001000117310 */ /* 0x000ff00000301000 */
[----:B0-----:R-:W0:Y:S01]  /*3430*/  F2F.F32.F64 R22, R22 ;  /* 0x0000001600167310 */ /* 0x001e220000301000 */
[----:B-1----:R-:W-:-:S04]  /*3440*/  SEL R82, R82, RZ, P3 ;  /* 0x000000ff52527207 */ /* 0x002fc80001800000 */
[----:B------:R-:W-:-:S05]  /*3450*/  LOP3.LUT P2, R82, R82, RZ, R81, 0xfa, !PT ;  /* 0x000000ff52527212 */ /* 0x000fca000784fa51 */
[----:B------:R-:W1:Y:S01]  /*3460*/  SHFL.UP PT, R80, R82, 0x10, RZ ;  /* 0x0600000052507989 */ /* 0x000e6200000e00ff */
[----:B0-----:R-:W-:-:S06]  /*3470*/  FADD R18, R22, R17 ;  /* 0x0000001116127221 */ /* 0x001fcc0000000000 */
[----:B------:R-:W0:Y:S02]  /*3480*/  F2F.F64.F32 R18, R18 ;  /* 0x0000001200127310 */ /* 0x000e240000201800 */
[----:B0-----:R-:W-:Y:S02]  /*3490*/  @P3 FSEL R90, R18, R90, !P1 ;  /* 0x0000005a125a3208 */ /* 0x001fe40004800000 */
[----:B------:R-:W-:Y:S02]  /*34a0*/  @P3 FSEL R63, R19, R63, !P1 ;  /* 0x0000003f133f3208 */ /* 0x000fe40004800000 */
[C---:B------:R-:W-:Y:S01]  /*34b0*/  ISETP.NE.AND P3, PT, R104.reuse, 0x1f, PT ;  /* 0x0000001f6800780c */ /* 0x040fe20003f65270 */
[----:B------:R-:W-:Y:S01]  /*34c0*/  SHFL.UP PT, R16, R90, 0x10, RZ ;  /* 0x060000005a107989 */ /* 0x000fe200000e00ff */
[----:B------:R-:W-:Y:S01]  /*34d0*/  IMAD.MOV.U32 R18, RZ, RZ, R90 ;  /* 0x000000ffff127224 */ /* 0x000fe200078e005a */
[----:B------:R-:W-:Y:S01]  /*34e0*/  ISETP.GE.AND P1, PT, R104, 0x10, PT ;  /* 0x000000106800780c */ /* 0x000fe20003f26270 */
[----:B------:R-:W-:Y:S01]  /*34f0*/  IMAD.MOV.U32 R19, RZ, RZ, R63 ;  /* 0x000000ffff137224 */ /* 0x000fe200078e003f */
[----:B------:R-:W0:Y:S02]  /*3500*/  SHFL.UP PT, R17, R63, 0x10, RZ ;  /* 0x060000003f117989 */ /* 0x000e2400000e00ff */
[----:B-1----:R-:W-:-:S03]  /*3510*/  SEL R105, R80, RZ, P1 ;  /* 0x000000ff50697207 */ /* 0x002fc60000800000 */
[----:B------:R-:W-:Y:S01]  /*3520*/  F2F.F32.F64 R19, R18 ;  /* 0x0000001200137310 */ /* 0x000fe20000301000 */
[----:B------:R-:W-:Y:S02]  /*3530*/  LOP3.LUT R105, R105, R82, RZ, 0xfc, !PT ;  /* 0x0000005269697212 */ /* 0x000fe400078efcff */
[----:B------:R-:W-:-:S05]  /*3540*/  @!P3 LEA R80, R99, UR5, 0x4 ;  /* 0x000000056350bc11 */ /* 0x000fca000f8e20ff */
[----:B------:R-:W-:Y:S01]  /*3550*/  @!P3 STS [R80], R105 ;  /* 0x000000695000b388 */ /* 0x000fe20000000800 */
[----:B0-----:R-:W0:Y:S02]  /*3560*/  F2F.F32.F64 R16, R16 ;  /* 0x0000001000107310 */ /* 0x001e240000301000 */
[----:B0-----:R-:W-:-:S06]  /*3570*/  FADD R22, R16, R19 ;  /* 0x0000001310167221 */ /* 0x001fcc0000000000 */
[----:B------:R-:W0:Y:S02]  /*3580*/  F2F.F64.F32 R22, R22 ;  /* 0x0000001600167310 */ /* 0x000e240000201800 */
[----:B0-----:R-:W-:Y:S02]  /*3590*/  FSEL R96, R22, R90, !P2 ;  /* 0x0000005a16607208 */ /* 0x001fe40005000000 */
[----:B------:R-:W-:-:S05]  /*35a0*/  FSEL R97, R23, R63, !P2 ;  /* 0x0000003f17617208 */ /* 0x000fca0005000000 */
[----:B------:R0:W-:Y:S01]  /*35b0*/  @!P3 STS.64 [R80+0x8], R96 ;  /* 0x000008605000b388 */ /* 0x0001e20000000a00 */
[----:B------:R-:W-:Y:S01]  /*35c0*/  BAR.SYNC.DEFER_BLOCKING 0x0 ;  /* 0x0000000000007b1d */ /* 0x000fe20000010000 */
[----:B------:R-:W-:Y:S02]  /*35d0*/  ISETP.NE.AND P3, PT, R99, 0x3, PT ;  /* 0x000000036300780c */ /* 0x000fe40003f65270 */
[----:B0-----:R-:W-:-:S03]  /*35e0*/  FSEL R96, R90, R96, !P1 ;  /* 0x000000605a607208 */ /* 0x001fc60004800000 */
[----:B------:R-:W0:Y:S04]  /*35f0*/  LDS.64 R100, [UR5+0x8] ;  /* 0x00000805ff647984 */ /* 0x000e280008000a00 */
[----:B------:R-:W1:Y:S04]  /*3600*/  LDS.64 R18, [UR5+0x18] ;  /* 0x00001805ff127984 */ /* 0x000e680008000a00 */
[----:B------:R-:W2:Y:S04]  /*3610*/  LDS R108, [UR5+0x10] ;  /* 0x00001005ff6c7984 */ /* 0x000ea80008000800 */
[----:B------:R-:W-:Y:S04]  /*3620*/  LDS.64 R22, [UR5+0x28] ;  /* 0x00002805ff167984 */ /* 0x000fe80008000a00 */
[----:B------:R-:W-:Y:S04]  /*3630*/  LDS R111, [UR5+0x20] ;  /* 0x00002005ff6f7984 */ /* 0x000fe80008000800 */
[----:B------:R-:W3:Y:S04]  /*3640*/  LDS.64 R80, [UR5+0x38] ;  /* 0x00003805ff507984 */ /* 0x000ee80008000a00 */
[----:B------:R-:W4:Y:S04]  /*3650*/  LDS R109, [UR5+0x30] ;  /* 0x00003005ff6d7984 */ /* 0x000f280008000800 */
[----:B------:R-:W-:Y:S01]  /*3660*/  LDS R112, [UR5+0x40] ;  /* 0x00004005ff707984 */ /* 0x000fe20008000800 */
[----:B0-----:R-:W-:Y:S08]  /*3670*/  F2F.F32.F64 R16, R100 ;  /* 0x0000006400107310 */ /* 0x001ff00000301000 */
[----:B-1----:R-:W0:Y:S01]  /*3680*/  F2F.F32.F64 R17, R18 ;  /* 0x0000001200117310 */ /* 0x002e220000301000 */
[----:B--2---:R-:W-:-:S07]  /*3690*/  ISETP.NE.AND P2, PT, R108, RZ, PT ;  /* 0x000000ff6c00720c */ /* 0x004fce0003f45270 */
[----:B---3--:R-:W-:Y:S01]  /*36a0*/  F2F.F32.F64 R107, R80 ;  /* 0x00000050006b7310 */ /* 0x008fe20000301000 */
[----:B0-----:R-:W-:-:S07]  /*36b0*/  FADD R82, R16, R17 ;  /* 0x0000001110527221 */ /* 0x001fce0000000000 */
[----:B------:R-:W0:Y:S02]  /*36c0*/  F2F.F64.F32 R16, R82 ;  /* 0x0000005200107310 */ /* 0x000e240000201800 */
[----:B0-----:R-:W-:Y:S02]  /*36d0*/  FSEL R92, R16, R18, !P2 ;  /* 0x00000012105c7208 */ /* 0x001fe40005000000 */
[----:B------:R-:W-:-:S04]  /*36e0*/  FSEL R93, R17, R19, !P2 ;  /* 0x00000013115d7208 */ /* 0x000fc80005000000 */
[----:B------:R-:W-:Y:S01]  /*36f0*/  F2F.F32.F64 R17, R22 ;  /* 0x0000001600117310 */ /* 0x000fe20000301000 */
[----:B------:R-:W-:Y:S01]  /*3700*/  ISETP.NE.AND P2, PT, R111, RZ, PT ;  /* 0x000000ff6f00720c */ /* 0x000fe20003f45270 */
[----:B------:R-:W0:Y:S06]  /*3710*/  LDS.64 R18, [UR5+0x48] ;  /* 0x00004805ff127984 */ /* 0x000e2c0008000a00 */
[----:B------:R-:W1:Y:S02]  /*3720*/  F2F.F32.F64 R16, R92 ;  /* 0x0000005c00107310 */ /* 0x000e640000301000 */
[----:B-1----:R-:W-:-:S06]  /*3730*/  FADD R106, R16, R17 ;  /* 0x00000011106a7221 */ /* 0x002fcc0000000000 */
[----:B------:R-:W1:Y:S02]  /*3740*/  F2F.F64.F32 R16, R106 ;  /* 0x0000006a00107310 */ /* 0x000e640000201800 */
[----:B-1----:R-:W-:Y:S02]  /*3750*/  FSEL R82, R16, R22, !P2 ;  /* 0x0000001610527208 */ /* 0x002fe40005000000 */
[----:B------:R-:W-:Y:S02]  /*3760*/  FSEL R83, R17, R23, !P2 ;  /* 0x0000001711537208 */ /* 0x000fe40005000000 */
[----:B----4-:R-:W-:Y:S02]  /*3770*/  ISETP.NE.AND P2, PT, R109, RZ, PT ;  /* 0x000000ff6d00720c */ /* 0x010fe40003f45270 */
[----:B------:R-:W1:Y:S02]  /*3780*/  F2F.F32.F64 R16, R82 ;  /* 0x0000005200107310 */ /* 0x000e640000301000 */
[----:B-1----:R-:W-:-:S02]  /*3790*/  FADD R110, R16, R107 ;  /* 0x0000006b106e7221 */ /* 0x002fc40000000000 */
[----:B------:R-:W1:Y:S04]  /*37a0*/  LDS.64 R106, [UR5+0x58] ;  /* 0x00005805ff6a7984 */ /* 0x000e680008000a00 */
[----:B------:R2:W3:Y:S02]  /*37b0*/  F2F.F64.F32 R16, R110 ;  /* 0x0000006e00107310 */ /* 0x0004e40000201800 */
[----:B--2---:R-:W2:Y:S01]  /*37c0*/  LDS R110, [UR5+0x50] ;  /* 0x00005005ff6e7984 */ /* 0x004ea20008000800 */
[----:B---3--:R-:W-:Y:S02]  /*37d0*/  FSEL R22, R16, R80, !P2 ;  /* 0x0000005010167208 */ /* 0x008fe40005000000 */
[----:B------:R-:W-:-:S03]  /*37e0*/  FSEL R23, R17, R81, !P2 ;  /* 0x0000005111177208 */ /* 0x000fc60005000000 */
[----:B0-----:R-:W-:Y:S01]  /*37f0*/  F2F.F32.F64 R17, R18 ;  /* 0x0000001200117310 */ /* 0x001fe20000301000 */
[----:B------:R-:W-:-:S07]  /*3800*/  ISETP.NE.AND P2, PT, R112, RZ, PT ;  /* 0x000000ff7000720c */ /* 0x000fce0003f45270 */
[----:B------:R-:W0:Y:S08]  /*3810*/  F2F.F32.F64 R16, R22 ;  /* 0x0000001600107310 */ /* 0x000e300000301000 */
[----:B-1----:R-:W-:Y:S01]  /*3820*/  F2F.F32.F64 R116, R106 ;  /* 0x0000006a00747310 */ /* 0x002fe20000301000 */
[----:B0-----:R-:W-:-:S07]  /*3830*/  FADD R114, R16, R17 ;  /* 0x0000001110727221 */ /* 0x001fce0000000000 */
[----:B------:R0:W1:Y:S02]  /*3840*/  F2F.F64.F32 R16, R114 ;  /* 0x0000007200107310 */ /* 0x0000640000201800 */
[----:B0-----:R-:W-:Y:S02]  /*3850*/  FSEL R114, R63, R97, !P1 ;  /* 0x000000613f727208 */ /* 0x001fe40004800000 */
[----:B------:R-:W-:Y:S02]  /*3860*/  ISETP.NE.AND P1, PT, R99, 0x6, PT ;  /* 0x000000066300780c */ /* 0x000fe40003f25270 */
[----:B-1----:R-:W-:Y:S02]  /*3870*/  FSEL R80, R16, R18, !P2 ;  /* 0x0000001210507208 */ /* 0x002fe40005000000 */
[----:B------:R-:W-:Y:S02]  /*3880*/  FSEL R81, R17, R19, !P2 ;  /* 0x0000001311517208 */ /* 0x000fe40005000000 */
[----:B------:R-:W0:Y:S01]  /*3890*/  LDS.64 R16, [UR5+0x68] ;  /* 0x00006805ff107984 */ /* 0x000e220008000a00 */
[----:B--2---:R-:W-:Y:S01]  /*38a0*/  ISETP.NE.AND P2, PT, R110, RZ, PT ;  /* 0x000000ff6e00720c */ /* 0x004fe20003f45270 */
[----:B------:R-:W1:Y:S02]  /*38b0*/  F2F.F32.F64 R113, R80 ;  /* 0x0000005000717310 */ /* 0x000e640000301000 */
[----:B-1----:R-:W-:-:S02]  /*38c0*/  FADD R116, R113, R116 ;  /* 0x0000007471747221 */ /* 0x002fc40000000000 */
[----:B------:R-:W1:Y:S04]  /*38d0*/  LDS R113, [UR5] ;  /* 0x00000005ff717984 */ /* 0x000e680008000800 */
[----:B------:R-:W2:Y:S02]  /*38e0*/  F2F.F64.F32 R18, R116 ;  /* 0x0000007400127310 */ /* 0x000ea40000201800 */
[----:B--2---:R-:W-:Y:S02]  /*38f0*/  FSEL R19, R19, R107, !P2 ;  /* 0x0000006b13137208 */ /* 0x004fe40005000000 */
[----:B------:R-:W-:Y:S01]  /*3900*/  LDS R107, [UR5+0x60] ;  /* 0x00006005ff6b7984 */ /* 0x000fe20008000800 */
[----:B------:R-:W-:-:S03]  /*3910*/  FSEL R18, R18, R106, !P2 ;  /* 0x0000006a12127208 */ /* 0x000fc60005000000 */
[----:B0-----:R-:W-:Y:S01]  /*3920*/  F2F.F32.F64 R115, R16 ;  /* 0x0000001000737310 */ /* 0x001fe20000301000 */
[----:B------:R-:W-:-:S04]  /*3930*/  ISETP.NE.AND P2, PT, R99, 0x2, PT ;  /* 0x000000026300780c */ /* 0x000fc80003f45270 */
[----:B------:R-:W-:Y:S02]  /*3940*/  FSEL R97, R92, R100, !P2 ;  /* 0x000000645c617208 */ /* 0x000fe40005000000 */
[----:B------:R-:W-:Y:S01]  /*3950*/  FSEL R99, R93, R101, !P2 ;  /* 0x000000655d637208 */ /* 0x000fe20005000000 */
[----:B------:R-:W0:Y:S01]  /*3960*/  F2F.F32.F64 R106, R18 ;  /* 0x00000012006a7310 */ /* 0x000e220000301000 */
[----:B------:R-:W2:Y:S01]  /*3970*/  SHFL.UP PT, R92, R96, 0x1, RZ ;  /* 0x04200000605c7989 */ /* 0x000ea200000e00ff */
[----:B------:R-:W-:Y:S02]  /*3980*/  FSEL R97, R82, R97, !P3 ;  /* 0x0000006152617208 */ /* 0x000fe40005800000 */
[----:B------:R-:W-:Y:S01]  /*3990*/  FSEL R99, R83, R99, !P3 ;  /* 0x0000006353637208 */ /* 0x000fe20005800000 */
[----:B------:R-:W3:Y:S01]  /*39a0*/  SHFL.UP PT, R93, R114, 0x1, RZ ;  /* 0x04200000725d7989 */ /* 0x000ee200000e00ff */
[----:B------:R-:W-:Y:S02]  /*39b0*/  FSEL R97, R22, R97, !P4 ;  /* 0x0000006116617208 */ /* 0x000fe40006000000 */
[----:B------:R-:W-:-:S02]  /*39c0*/  FSEL R99, R23, R99, !P4 ;  /* 0x0000006317637208 */ /* 0x000fc40006000000 */
[----:B------:R-:W-:Y:S02]  /*39d0*/  FSEL R97, R80, R97, !P5 ;  /* 0x0000006150617208 */ /* 0x000fe40006800000 */
[-C--:B-1----:R-:W-:Y:S02]  /*39e0*/  LOP3.LUT R90, R108, R113.reuse, RZ, 0xfc, !PT ;  /* 0x000000716c5a7212 */ /* 0x082fe400078efcff */
[----:B------:R-:W-:Y:S01]  /*39f0*/  LOP3.LUT R108, R111, R108, R113, 0xfe, !PT ;  /* 0x0000006c6f6c7212 */ /* 0x000fe200078efe71 */
[----:B0-----:R-:W-:Y:S01]  /*3a00*/  FADD R106, R106, R115 ;  /* 0x000000736a6a7221 */ /* 0x001fe20000000000 */
[----:B------:R-:W-:Y:S02]  /*3a10*/  SEL R90, R90, R113, !P2 ;  /* 0x000000715a5a7207 */ /* 0x000fe40005000000 */
[C---:B------:R-:W-:Y:S01]  /*3a20*/  LOP3.LUT R63, R108.reuse, R109, RZ, 0xfc, !PT ;  /* 0x0000006d6c3f7212 */ /* 0x040fe200078efcff */
[----:B------:R-:W0:Y:S01]  /*3a30*/  F2F.F64.F32 R82, R106 ;  /* 0x0000006a00527310 */ /* 0x000e220000201800 */
[----:B------:R-:W-:-:S02]  /*3a40*/  SEL R90, R108, R90, !P3 ;  /* 0x0000005a6c5a7207 */ /* 0x000fc40005800000 */
[----:B------:R-:W-:Y:S02]  /*3a50*/  LOP3.LUT R109, R112, R108, R109, 0xfe, !PT ;  /* 0x0000006c706d7212 */ /* 0x000fe400078efe6d */
[----:B------:R-:W-:Y:S01]  /*3a60*/  SEL R90, R63, R90, !P4 ;  /* 0x0000005a3f5a7207 */ /* 0x000fe20006000000 */
[----:B--2---:R-:W-:Y:S01]  /*3a70*/  IMAD.MOV.U32 R22, RZ, RZ, R92 ;  /* 0x000000ffff167224 */ /* 0x004fe200078e005c */
[----:B------:R-:W-:Y:S01]  /*3a80*/  ISETP.GE.U32.AND P4, PT, R103, 0x20, PT ;  /* 0x000000206700780c */ /* 0x000fe20003f86070 */
[----:B------:R1:W2:Y:S01]  /*3a90*/  SHFL.UP PT, R63, R105, 0x1, RZ ;  /* 0x04200000693f7989 */ /* 0x0002a200000e00ff */
[C---:B------:R-:W-:Y:S02]  /*3aa0*/  LOP3.LUT R23, R109.reuse, R110, RZ, 0xfc, !PT ;  /* 0x0000006e6d177212 */ /* 0x040fe400078efcff */
[----:B------:R-:W-:Y:S02]  /*3ab0*/  SEL R90, R109, R90, !P5 ;  /* 0x0000005a6d5a7207 */ /* 0x000fe40006800000 */
[----:B------:R-:W-:-:S02]  /*3ac0*/  FSEL R81, R81, R99, !P5 ;  /* 0x0000006351517208 */ /* 0x000fc40006800000 */
[----:B------:R-:W-:Y:S02]  /*3ad0*/  ISETP.NE.AND P3, PT, R107, RZ, PT ;  /* 0x000000ff6b00720c */ /* 0x000fe40003f65270 */
[----:B------:R-:W-:Y:S02]  /*3ae0*/  ISETP.NE.AND P2, PT, R89, R76, PT ;  /* 0x0000004c5900720c */ /* 0x000fe40003f45270 */
[----:B------:R-:W-:Y:S01]  /*3af0*/  SEL R80, R23, R90, !P1 ;  /* 0x0000005a17507207 */ /* 0x000fe20004800000 */
[----:B---3--:R-:W-:Y:S01]  /*3b00*/  IMAD.MOV.U32 R23, RZ, RZ, R93 ;  /* 0x000000ffff177224 */ /* 0x008fe200078e005d */
[----:B------:R-:W-:Y:S02]  /*3b10*/  FSEL R18, R18, R97, !P1 ;  /* 0x0000006112127208 */ /* 0x000fe40004800000 */
[----:B0-----:R-:W-:Y:S02]  /*3b20*/  FSEL R16, R82, R16, !P3 ;  /* 0x0000001052107208 */ /* 0x001fe40005800000 */
[----:B------:R-:W-:-:S02]  /*3b30*/  FSEL R17, R83, R17, !P3 ;  /* 0x0000001153117208 */ /* 0x000fc40005800000 */
[----:B------:R-:W-:Y:S02]  /*3b40*/  FSEL R19, R19, R81, !P1 ;  /* 0x0000005113137208 */ /* 0x000fe40004800000 */
[----:B------:R-:W-:Y:S02]  /*3b50*/  LOP3.LUT R106, R107, R109, R110, 0xfe, !PT ;  /* 0x0000006d6b6a7212 */ /* 0x000fe400078efe6e */
[----:B------:R-:W-:Y:S01]  /*3b60*/  SEL R90, RZ, 0x1, !P2 ;  /* 0x00000001ff5a7807 */ /* 0x000fe20005000000 */
[----:B-12---:R-:W-:Y:S06]  /*3b70*/  @!P4 BRA `(.L_x_1046) ;  /* 0x000000000034c947 */ /* 0x006fec0003800000 */
[----:B------:R-:W-:Y:S01]  /*3b80*/  F2F.F32.F64 R17, R22 ;  /* 0x0000001600117310 */ /* 0x000fe20000301000 */
[----:B------:R-:W-:Y:S02]  /*3b90*/  ISETP.NE.AND P1, PT, R104, RZ, PT ;  /* 0x000000ff6800720c */ /* 0x000fe40003f25270 */
[C---:B------:R-:W-:Y:S02]  /*3ba0*/  ISETP.NE.AND P0, PT, R63.reuse, RZ, PT ;  /* 0x000000ff3f00720c */ /* 0x040fe40003f05270 */
[----:B------:R-:W-:-:S03]  /*3bb0*/  SEL R63, R63, RZ, P1 ;  /* 0x000000ff3f3f7207 */ /* 0x000fc60000800000 */
[----:B------:R-:W0:Y:S01]  /*3bc0*/  F2F.F32.F64 R16, R18 ;  /* 0x0000001200107310 */ /* 0x000e220000301000 */
[----:B------:R-:W-:Y:S01]  /*3bd0*/  LOP3.LUT R63, R80, R63, RZ, 0xfc, !PT ;  /* 0x0000003f503f7212 */ /* 0x000fe200078efcff */
[----:B0-----:R-:W-:-:S06]  /*3be0*/  FADD R16, R17, R16 ;  /* 0x0000001011107221 */ /* 0x001fcc0000000000 */
[----:B------:R-:W0:Y:S02]  /*3bf0*/  F2F.F64.F32 R16, R16 ;  /* 0x0000001000107310 */ /* 0x000e240000201800 */
[----:B0-----:R-:W-:Y:S02]  /*3c00*/  @P1 FSEL R18, R16, R22, !P0 ;  /* 0x0000001610121208 */ /* 0x001fe40004000000 */
[----:B------:R-:W-:-:S03]  /*3c10*/  @P1 FSEL R19, R17, R23, !P0 ;  /* 0x0000001711131208 */ /* 0x000fc60004000000 */
[----:B------:R-:W-:Y:S02]  /*3c20*/  IMAD.MOV.U32 R22, RZ, RZ, R18 ;  /* 0x000000ffff167224 */ /* 0x000fe400078e0012 */
[----:B------:R-:W-:Y:S01]  /*3c30*/  IMAD.MOV.U32 R23, RZ, RZ, R19 ;  /* 0x000000ffff177224 */ /* 0x000fe200078e0013 */
[----:B------:R-:W-:Y:S06]  /*3c40*/  BRA `(.L_x_1047) ;  /* 0x0000001400e47947 */ /* 0x000fec0003800000 */
.L_x_1046:
[----:B------:R-:W0:Y:S01]  /*3c50*/  LDC.64 R92, c[0x0][0x3a0] ;  /* 0x0000e800ff5c7b82 */ /* 0x000e220000000a00 */
[----:B------:R-:W-:Y:S01]  /*3c60*/  IMAD.WIDE.U32 R80, R103, 0x10, RZ ;  /* 0x0000001067507825 */ /* 0x000fe200078e00ff */
[----:B------:R1:W-:Y:S01]  /*3c70*/  @!P0 STS [UR5+0xc8], R106 ;  /* 0x0000c86aff008988 */ /* 0x0003e20008000805 */
[----:B------:R-:W-:Y:S02]  /*3c80*/  LOP3.LUT R99, RZ, R103, RZ, 0x33, !PT ;  /* 0x00000067ff637212 */ /* 0x000fe400078e33ff */
[----:B------:R-:W-:Y:S01]  /*3c90*/  @!P0 IMAD.MOV.U32 R18, RZ, RZ, 0x64 ;  /* 0x00000064ff128424 */ /* 0x000fe200078e00ff */
[----:B------:R-:W-:Y:S01]  /*3ca0*/  LOP3.LUT R97, R80, 0xfffffff0, RZ, 0x3c, !PT ;  /* 0xfffffff050617812 */ /* 0x000fe200078e3cff */
[----:B------:R-:W-:Y:S01]  /*3cb0*/  @!P0 IMAD.MOV.U32 R19, RZ, RZ, R106 ;  /* 0x000000ffff138224 */ /* 0x000fe200078e006a */
[----:B------:R-:W-:Y:S01]  /*3cc0*/  LOP3.LUT R81, RZ, R81, RZ, 0x33, !PT ;  /* 0x00000051ff517212 */ /* 0x000fe200078e33ff */
[----:B------:R1:W-:Y:S01]  /*3cd0*/  @!P0 STS.64 [UR5+0xd0], R16 ;  /* 0x0000d010ff008988 */ /* 0x0003e20008000a05 */
[----:B------:R-:W-:-:S02]  /*3ce0*/  IMAD.MOV.U32 R100, RZ, RZ, 0x3a0 ;  /* 0x000003a0ff647424 */ /* 0x000fc400078e00ff */
[----:B------:R-:W-:Y:S02]  /*3cf0*/  IMAD.MOV.U32 R108, RZ, RZ, R98 ;  /* 0x000000ffff6c7224 */ /* 0x000fe400078e0062 */
[----:B0-----:R-:W-:-:S03]  /*3d00*/  IMAD.WIDE.U32 R92, R98, 0x10, R92 ;  /* 0x00000010625c7825 */ /* 0x001fc600078e005c */
[----:B------:R-:W-:Y:S02]  /*3d10*/  IADD3 R96, P1, PT, R92, R97, RZ ;  /* 0x000000615c607210 */ /* 0x000fe40007f3e0ff */
[----:B------:R1:W-:Y:S01]  /*3d20*/  @!P0 ST.E.128.STRONG.GPU desc[UR8][R92.64+0x200], R16 ;  /* 0x000200105c008985 */ /* 0x0003e2000c10fd08 */
[----:B------:R-:W-:Y:S05]  /*3d30*/  NANOSLEEP 0x118 ;  /* 0x000001180000795d */ /* 0x000fea0003800000 */
[----:B------:R-:W-:-:S07]  /*3d40*/  IMAD.X R97, R93, 0x1, R81, P1 ;  /* 0x000000015d617824 */ /* 0x000fce00008e0651 */
.L_x_1049:
[----:B------:R-:W-:Y:S01]  /*3d50*/  SHF.R.U32.HI R101, RZ, 0x1, R100 ;  /* 0x00000001ff657819 */ /* 0x000fe20000011664 */
[----:B------:R-:W-:-:S03]  /*3d60*/  IMAD R108, R108, 0x41a7, RZ ;  /* 0x000041a76c6c7824 */ /* 0x000fc600078e02ff */
[----:B------:R-:W-:Y:S02]  /*3d70*/  IADD3 R81, PT, PT, R100, 0x1, -R101 ;  /* 0x0000000164517810 */ /* 0x000fe40007ffe865 */
[----:B------:R-:W-:Y:S02]  /*3d80*/  LOP3.LUT R108, R108, 0x7fffffff, RZ, 0xc0, !PT ;  /* 0x7fffffff6c6c7812 */ /* 0x000fe400078ec0ff */
[----:B------:R-:W0:Y:S01]  /*3d90*/  I2F.U32.RP R80, R81 ;  /* 0x0000005100507306 */ /* 0x000e220000209000 */
[----:B------:R-:W-:Y:S01]  /*3da0*/  IMAD.MOV R83, RZ, RZ, -R81 ;  /* 0x000000ffff537224 */ /* 0x000fe200078e0a51 */
[----:B------:R-:W-:-:S06]  /*3db0*/  ISETP.NE.U32.AND P2, PT, R81, RZ, PT ;  /* 0x000000ff5100720c */ /* 0x000fcc0003f45070 */
[----:B0-----:R-:W1:Y:S02]  /*3dc0*/  MUFU.RCP R80, R80 ;  /* 0x0000005000507308 */ /* 0x001e640000001000 */
[----:B-1----:R-:W-:-:S06]  /*3dd0*/  VIADD R18, R80, 0xffffffe ;  /* 0x0ffffffe50127836 */ /* 0x002fcc0000000000 */
        /* <DEDUP_REMOVED lines=16> */
[----:B--2---:R-:W-:Y:S02]  /*3ee0*/  ISETP.NE.AND P6, PT, R82, 0x63, PT ;  /* 0x000000635200780c */ /* 0x004fe40003fc5270 */
[----:B------:R-:W-:Y:S11]  /*3ef0*/  BRA.DIV UR6, `(.L_x_1048) ;  /* 0x000000b206707947 */ /* 0x000ff6000b800000 */
[----:B------:R-:W-:-:S13]  /*3f00*/  VOTE.ANY P6, !P6 ;  /* 0x0000000000ff7806 */ /* 0x000fda00070c0100 */
.L_x_1180:
[----:B------:R-:W-:Y:S01]  /*3f10*/  IMAD.MOV.U32 R100, RZ, RZ, R101 ;  /* 0x000000ffff647224 */ /* 0x000fe200078e0065 */
[----:B------:R-:W-:Y:S06]  /*3f20*/  @P6 BRA `(.L_x_1049) ;  /* 0xfffffffc00886947 */ /* 0x000fec000383ffff */
[----:B------:R-:W-:Y:S01]  /*3f30*/  UMOV UR6, 0xffffffff ;  /* 0xffffffff00067882 */ /* 0x000fe20000000000 */
[----:B------:R-:W-:Y:S01]  /*3f40*/  ISETP.NE.AND P6, PT, R82, 0x65, PT ;  /* 0x000000655200780c */ /* 0x000fe20003fc5270 */
[----:B------:R-:W-:Y:S01]  /*3f50*/  IMAD.MOV.U32 R105, RZ, RZ, R83 ;  /* 0x000000ffff697224 */ /* 0x000fe200078e0053 */
[----:B------:R-:W-:Y:S11]  /*3f60*/  BRA.DIV UR6, `(.L_x_1050) ;  /* 0x000000b206747947 */ /* 0x000ff6000b800000 */
[----:B------:R-:W0:Y:S01]  /*3f70*/  S2R R107, SR_GEMASK ;  /* 0x00000000006b7919 */ /* 0x000e220000003c00 */
[----:B------:R-:W-:Y:S01]  /*3f80*/  VOTE.ANY R100, PT, !P6 ;  /* 0x0000000000647806 */ /* 0x000fe200070e0100 */
[----:B------:R-:W-:Y:S02]  /*3f90*/  IMAD.MOV.U32 R96, RZ, RZ, R80 ;  /* 0x000000ffff607224 */ /* 0x000fe400078e0050 */
[----:B------:R-:W-:Y:S01]  /*3fa0*/  IMAD.MOV.U32 R97, RZ, RZ, R81 ;  /* 0x000000ffff617224 */ /* 0x000fe200078e0051 */
[----:B0-----:R-:W-:-:S05]  /*3fb0*/  LOP3.LUT R100, R100, 0x80000000, R107, 0xec, !PT ;  /* 0x8000000064647812 */ /* 0x001fca00078eec6b */
[----:B------:R-:W-:-:S05]  /*3fc0*/  VIADD R19, R100, 0xffffffff ;  /* 0xffffffff64137836 */ /* 0x000fca0000000000 */
[----:B------:R-:W-:-:S04]  /*3fd0*/  LOP3.LUT R19, R100, R19, RZ, 0xc, !PT ;  /* 0x0000001364137212 */ /* 0x000fc800078e0cff */
[----:B------:R-:W0:Y:S02]  /*3fe0*/  POPC R115, R19 ;  /* 0x0000001300737309 */ /* 0x000e240000000000 */
[----:B0-----:R0:W1:Y:S02]  /*3ff0*/  SHFL.DOWN PT, R110, R105, 0x1, R115 ;  /* 0x08200000696e7989 */ /* 0x00106400000e0073 */
.L_x_1184:
[----:B------:R-:W-:-:S03]  /*4000*/  UMOV UR6, 0xffffffff ;  /* 0xffffffff00067882 */ /* 0x000fc60000000000 */
[----:B------:R-:W-:Y:S05]  /*4010*/  BRA.DIV UR6, `(.L_x_1051) ;  /* 0x000000b206a07947 */ /* 0x000fea000b800000 */
.L_x_1187:
[----:B------:R-:W-:-:S03]  /*4020*/  UMOV UR6, 0xffffffff ;  /* 0xffffffff00067882 */ /* 0x000fc60000000000 */
[----:B------:R-:W-:Y:S05]  /*4030*/  BRA.DIV UR6, `(.L_x_1052) ;  /* 0x000000b206b87947 */ /* 0x000fea000b800000 */
[----:B------:R2:W3:Y:S04]  /*4040*/  SHFL.DOWN PT, R80, R80, 0x1, R115 ;  /* 0x0820000050507989 */ /* 0x0004e800000e0073 */
[----:B------:R2:W4:Y:S02]  /*4050*/  SHFL.DOWN PT, R81, R81, 0x1, R115 ;  /* 0x0820000051517989 */ /* 0x00052400000e0073 */
.L_x_1191:
[----:B------:R-:W-:Y:S01]  /*4060*/  ISETP.GE.AND P1, PT, R104, R115, PT ;  /* 0x000000736800720c */ /* 0x000fe20003f26270 */
[----:B------:R-:W-:-:S12]  /*4070*/  BSSY.RECONVERGENT B1, `(.L_x_1053) ;  /* 0x000000b000017945 */ /* 0x000fd80003800200 */
[----:B------:R-:W-:Y:S05]  /*4080*/  @P1 BRA `(.L_x_1054) ;  /* 0x0000000000241947 */ /* 0x000fea0003800000 */
[----:B------:R-:W-:Y:S01]  /*4090*/  F2F.F32.F64 R19, R96 ;  /* 0x0000006000137310 */ /* 0x000fe20000301000 */
[----:B-1----:R-:W-:Y:S02]  /*40a0*/  LOP3.LUT R110, R110, R105, RZ, 0xfc, !PT ;  /* 0x000000696e6e7212 */ /* 0x002fe400078efcff */
[----:B------:R-:W-:-:S03]  /*40b0*/  ISETP.NE.AND P1, PT, R105, RZ, PT ;  /* 0x000000ff6900720c */ /* 0x000fc60003f25270 */
[----:B0-----:R-:W-:Y:S02]  /*40c0*/  IMAD.MOV.U32 R105, RZ, RZ, R110 ;  /* 0x000000ffff697224 */ /* 0x001fe400078e006e */
[----:B---34-:R-:W0:Y:S02]  /*40d0*/  F2F.F32.F64 R80, R80 ;  /* 0x0000005000507310 */ /* 0x018e240000301000 */
[----:B0-----:R-:W-:-:S06]  /*40e0*/  FADD R19, R80, R19 ;  /* 0x0000001350137221 */ /* 0x001fcc0000000000 */
[----:B------:R-:W0:Y:S02]  /*40f0*/  F2F.F64.F32 R18, R19 ;  /* 0x0000001300127310 */ /* 0x000e240000201800 */
[----:B0-----:R-:W-:Y:S02]  /*4100*/  FSEL R96, R18, R96, !P1 ;  /* 0x0000006012607208 */ /* 0x001fe40004800000 */
[----:B------:R-:W-:-:S07]  /*4110*/  FSEL R97, R19, R97, !P1 ;  /* 0x0000006113617208 */ /* 0x000fce0004800000 */
.L_x_1054:
[----:B------:R-:W-:Y:S05]  /*4120*/  BSYNC.RECONVERGENT B1 ;  /* 0x0000000000017941 */ /* 0x000fea0003800200 */
.L_x_1053:
[----:B------:R-:W-:-:S03]  /*4130*/  UMOV UR6, 0xffffffff ;  /* 0xffffffff00067882 */ /* 0x000fc60000000000 */
[----:B------:R-:W-:Y:S05]  /*4140*/  BRA.DIV UR6, `(.L_x_1055) ;  /* 0x000000b206b87947 */ /* 0x000fea000b800000 */
[----:B-1----:R1:W0:Y:S02]  /*4150*/  SHFL.DOWN PT, R110, R105, 0x2, R115 ;  /* 0x08400000696e7989 */ /* 0x00222400000e0073 */
.L_x_1194:
[----:B------:R-:W-:-:S03]  /*4160*/  UMOV UR6, 0xffffffff ;  /* 0xffffffff00067882 */ /* 0x000fc60000000000 */
[----:B------:R-:W-:Y:S05]  /*4170*/  BRA.DIV UR6, `(.L_x_1056) ;  /* 0x000000b206d47947 */ /* 0x000fea000b800000 */
.L_x_1197:
[----:B------:R-:W-:-:S03]  /*4180*/  UMOV UR6, 0xffffffff ;  /* 0xffffffff00067882 */ /* 0x000fc60000000000 */
[----:B------:R-:W-:Y:S05]  /*4190*/  BRA.DIV UR6, `(.L_x_1057) ;  /* 0x000000b206ec7947 */ /* 0x000fea000b800000 */
[----:B---3--:R3:W0:Y:S04]  /*41a0*/  SHFL.DOWN PT, R80, R96, 0x2, R115 ;  /* 0x0840000060507989 */ /* 0x00862800000e0073 */
[----:B----4-:R3:W4:Y:S02]  /*41b0*/  SHFL.DOWN PT, R81, R97, 0x2, R115 ;  /* 0x0840000061517989 */ /* 0x01072400000e0073 */
.L_x_1201:
[----:B------:R-:W-:Y:S01]  /*41c0*/  VIADD R112, R104, 0x2 ;  /* 0x0000000268707836 */ /* 0x000fe20000000000 */
[----:B------:R-:W-:Y:S04]  /*41d0*/  BSSY.RECONVERGENT B1, `(.L_x_1058) ;  /* 0x000000c000017945 */ /* 0x000fe80003800200 */
[----:B------:R-:W-:-:S13]  /*41e0*/  ISETP.GT.AND P1, PT, R112, R115, PT ;  /* 0x000000737000720c */ /* 0x000fda0003f24270 */
[----:B------:R-:W-:Y:S05]  /*41f0*/  @P1 BRA `(.L_x_1059) ;  /* 0x0000000000241947 */ /* 0x000fea0003800000 */
[----:B------:R-:W-:Y:S01]  /*4200*/  F2F.F32.F64 R19, R96 ;  /* 0x0000006000137310 */ /* 0x000fe20000301000 */
[----:B0-----:R-:W-:Y:S02]  /*4210*/  LOP3.LUT R110, R110, R105, RZ, 0xfc, !PT ;  /* 0x000000696e6e7212 */ /* 0x001fe400078efcff */
[----:B------:R-:W-:-:S03]  /*4220*/  ISETP.NE.AND P1, PT, R105, RZ, PT ;  /* 0x000000ff6900720c */ /* 0x000fc60003f25270 */
[----:B-1----:R-:W-:Y:S02]  /*4230*/  IMAD.MOV.U32 R105, RZ, RZ, R110 ;  /* 0x000000ffff697224 */ /* 0x002fe400078e006e */
[----:B----4-:R-:W0:Y:S02]  /*4240*/  F2F.F32.F64 R80, R80 ;  /* 0x0000005000507310 */ /* 0x010e240000301000 */
[----:B0-----:R-:W-:-:S06]  /*4250*/  FADD R18, R19, R80 ;  /* 0x0000005013127221 */ /* 0x001fcc0000000000 */
[----:B------:R-:W3:Y:S02]  /*4260*/  F2F.F64.F32 R18, R18 ;  /* 0x0000001200127310 */ /* 0x000ee40000201800 */
[----:B---3--:R-:W-:Y:S02]  /*4270*/  FSEL R96, R18, R96, !P1 ;  /* 0x0000006012607208 */ /* 0x008fe40004800000 */
[----:B------:R-:W-:-:S07]  /*4280*/  FSEL R97, R19, R97, !P1 ;  /* 0x0000006113617208 */ /* 0x000fce0004800000 */
.L_x_1059:
[----:B------:R-:W-:Y:S05]  /*4290*/  BSYNC.RECONVERGENT B1 ;  /* 0x0000000000017941 */ /* 0x000fea0003800200 */
.L_x_1058:
[----:B------:R-:W-:-:S03]  /*42a0*/  UMOV UR6, 0xffffffff ;  /* 0xffffffff00067882 */ /* 0x000fc60000000000 */
[----:B------:R-:W-:Y:S05]  /*42b0*/  BRA.DIV UR6, `(.L_x_1060) ;  /* 0x000000b206e87947 */ /* 0x000fea000b800000 */
[----:B0-----:R0:W0:Y:S02]  /*42c0*/  SHFL.DOWN PT, R110, R105, 0x4, R115 ;  /* 0x08800000696e7989 */ /* 0x00102400000e0073 */
.L_x_1204:
[----:B------:R-:W-:-:S03]  /*42d0*/  UMOV UR6, 0xffffffff ;  /* 0xffffffff00067882 */ /* 0x000fc60000000000 */
[----:B------:R-:W-:Y:S05]  /*42e0*/  BRA.DIV UR6, `(.L_x_1061) ;  /* 0x000000b606047947 */ /* 0x000fea000b800000 */
.L_x_1207:
[----:B------:R-:W-:-:S03]  /*42f0*/  UMOV UR6, 0xffffffff ;  /* 0xffffffff00067882 */ /* 0x000fc60000000000 */
[----:B------:R-:W-:Y:S05]  /*4300*/  BRA.DIV UR6, `(.L_x_1062) ;  /* 0x000000b6061c7947 */ /* 0x000fea000b800000 */
[----:B------:R0:W0:Y:S04]  /*4310*/  SHFL.DOWN PT, R80, R96, 0x4, R115 ;  /* 0x0880000060507989 */ /* 0x00002800000e0073 */
[----:B----4-:R4:W0:Y:S02]  /*4320*/  SHFL.DOWN PT, R81, R97, 0x4, R115 ;  /* 0x0880000061517989 */ /* 0x01082400000e0073 */
.L_x_1211:
        /* <DEDUP_REMOVED lines=8> */
[----:B------:R-:W0:Y:S02]  /*43b0*/  F2F.F32.F64 R80, R80 ;  /* 0x0000005000507310 */ /* 0x000e240000301000 */
[----:B0-----:R-:W-:-:S06]  /*43c0*/  FADD R18, R19, R80 ;  /* 0x0000005013127221 */ /* 0x001fcc0000000000 */
[----:B------:R-:W3:Y:S02]  /*43d0*/  F2F.F64.F32 R18, R18 ;  /* 0x0000001200127310 */ /* 0x000ee40000201800 */
[----:B---3--:R-:W-:Y:S02]  /*43e0*/  FSEL R96, R18, R96, !P1 ;  /* 0x0000006012607208 */ /* 0x008fe40004800000 */
[----:B----4-:R-:W-:-:S07]  /*43f0*/  FSEL R97, R19, R97, !P1 ;  /* 0x0000006113617208 */ /* 0x010fce0004800000 */
.L_x_1064:
[----:B------:R-:W-:Y:S05]  /*4400*/  BSYNC.RECONVERGENT B1 ;  /* 0x0000000000017941 */ /* 0x000fea0003800200 */
.L_x_1063:
[----:B------:R-:W-:-:S03]  /*4410*/  UMOV UR6, 0xffffffff ;  /* 0xffffffff00067882 */ /* 0x000fc60000000000 */
[----:B------:R-:W-:Y:S05]  /*4420*/  BRA.DIV UR6, `(.L_x_1065) ;  /* 0x000000b606187947 */ /* 0x000fea000b800000 */
[----:B------:R0:W0:Y:S02]  /*4430*/  SHFL.DOWN PT, R114, R105, 0x8, R115 ;  /* 0x0900000069727989 */ /* 0x00002400000e0073 */
.L_x_1214:
[----:B------:R-:W-:-:S03]  /*4440*/  UMOV UR6, 0xffffffff ;  /* 0xffffffff00067882 */ /* 0x000fc60000000000 */
[----:B------:R-:W-:Y:S05]  /*4450*/  BRA.DIV UR6, `(.L_x_1066) ;  /* 0x000000b606347947 */ /* 0x000fea000b800000 */
.L_x_1217:
[----:B------:R-:W-:-:S03]  /*4460*/  UMOV UR6, 0xffffffff ;  /* 0xffffffff00067882 */ /* 0x000fc60000000000 */
[----:B------:R-:W-:Y:S05]  /*4470*/  BRA.DIV UR6, `(.L_x_1067) ;  /* 0x000000b6064c7947 */ /* 0x000fea000b800000 */
[----:B0-----:R0:W0:Y:S04]  /*4480*/  SHFL.DOWN PT, R80, R96, 0x8, R115 ;  /* 0x0900000060507989 */ /* 0x00102800000e0073 */
[----:B------:R0:W0:Y:S02]  /*4490*/  SHFL.DOWN PT, R81, R97, 0x8, R115 ;  /* 0x0900000061517989 */ /* 0x00002400000e0073 */
.L_x_1221:
[----:B------:R-:W-:Y:S01]  /*44a0*/  VIADD R110, R104, 0x8 ;  /* 0x00000008686e7836 */ /* 0x000fe20000000000 */
[----:B------:R-:W-:Y:S04]  /*44b0*/  BSSY.RECONVERGENT B1, `(.L_x_1068) ;  /* 0x000000c000017945 */ /* 0x000fe80003800200 */
[----:B------:R-:W-:-:S13]  /*44c0*/  ISETP.GT.AND P1, PT, R110, R115, PT ;  /* 0x000000736e00720c */ /* 0x000fda0003f24270 */
[----:B------:R-:W-:Y:S05]  /*44d0*/  @P1 BRA `(.L_x_1069) ;  /* 0x0000000000241947 */ /* 0x000fea0003800000 */
[----:B------:R-:W-:Y:S01]  /*44e0*/  F2F.F32.F64 R19, R96 ;  /* 0x0000006000137310 */ /* 0x000fe20000301000 */
[----:B------:R-:W-:Y:S02]  /*44f0*/  LOP3.LUT R114, R114, R105, RZ, 0xfc, !PT ;  /* 0x0000006972727212 */ /* 0x000fe400078efcff */
[----:B------:R-:W-:-:S03]  /*4500*/  ISETP.NE.AND P1, PT, R105, RZ, PT ;  /* 0x000000ff6900720c */ /* 0x000fc60003f25270 */
[----:B-1----:R-:W-:Y:S02]  /*4510*/  IMAD.MOV.U32 R105, RZ, RZ, R114 ;  /* 0x000000ffff697224 */ /* 0x002fe400078e0072 */
[----:B0-----:R-:W0:Y:S02]  /*4520*/  F2F.F32.F64 R80, R80 ;  /* 0x0000005000507310 */ /* 0x001e240000301000 */
[----:B0-----:R-:W-:-:S06]  /*4530*/  FADD R18, R19, R80 ;  /* 0x0000005013127221 */ /* 0x001fcc0000000000 */
[----:B------:R-:W3:Y:S02]  /*4540*/  F2F.F64.F32 R18, R18 ;  /* 0x0000001200127310 */ /* 0x000ee40000201800 */
[----:B---3--:R-:W-:Y:S02]  /*4550*/  FSEL R96, R18, R96, !P1 ;  /* 0x0000006012607208 */ /* 0x008fe40004800000 */
[----:B----4-:R-:W-:-:S07]  /*4560*/  FSEL R97, R19, R97, !P1 ;  /* 0x0000006113617208 */ /* 0x010fce0004800000 */
.L_x_1069:
[----:B------:R-:W-:Y:S05]  /*4570*/  BSYNC.RECONVERGENT B1 ;  /* 0x0000000000017941 */ /* 0x000fea0003800200 */
.L_x_1068:
[----:B------:R-:W-:-:S03]  /*4580*/  UMOV UR6, 0xffffffff ;  /* 0xffffffff00067882 */ /* 0x000fc60000000000 */
[----:B------:R-:W-:Y:S05]  /*4590*/  BRA.DIV UR6, `(.L_x_1070) ;  /* 0x000000b606487947 */ /* 0x000fea000b800000 */
[----:B------:R0:W0:Y:S02]  /*45a0*/  SHFL.DOWN PT, R114, R105, 0x10, R115 ;  /* 0x0a00000069727989 */ /* 0x00002400000e0073 */
.L_x_1224:
[----:B------:R-:W-:-:S03]  /*45b0*/  UMOV UR6, 0xffffffff ;  /* 0xffffffff00067882 */ /* 0x000fc60000000000 */
[----:B------:R-:W-:Y:S05]  /*45c0*/  BRA.DIV UR6, `(.L_x_1071) ;  /* 0x000000b606647947 */ /* 0x000fea000b800000 */
.L_x_1227:
[----:B------:R-:W-:-:S03]  /*45d0*/  UMOV UR6, 0xffffffff ;  /* 0xffffffff00067882 */ /* 0x000fc60000000000 */
[----:B------:R-:W-:Y:S05]  /*45e0*/  BRA.DIV UR6, `(.L_x_1072) ;  /* 0x000000b6067c7947 */ /* 0x000fea000b800000 */
[----:B0-----:R0:W0:Y:S04]  /*45f0*/  SHFL.DOWN PT, R80, R96, 0x10, R115 ;  /* 0x0a00000060507989 */ /* 0x00102800000e0073 */
[----:B------:R0:W0:Y:S02]  /*4600*/  SHFL.DOWN PT, R81, R97, 0x10, R115 ;  /* 0x0a00000061517989 */ /* 0x00002400000e0073 */
.L_x_1231:
[----:B------:R-:W5:Y:S01]  /*4610*/  LDC.64 R18, c[0x0][0x3a0] ;  /* 0x0000e800ff127b82 */ /* 0x000f620000000a00 */
[----:B------:R-:W-:Y:S01]  /*4620*/  VIADD R109, R104, 0x10 ;  /* 0x00000010686d7836 */ /* 0x000fe20000000000 */
[----:B------:R-:W-:Y:S01]  /*4630*/  BSSY.RECONVERGENT B1, `(.L_x_1073) ;  /* 0x0000010000017945 */ /* 0x000fe20003800200 */
[----:B------:R-:W-:-:S03]  /*4640*/  ISETP.NE.AND P6, PT, R82, 0x65, PT ;  /* 0x000000655200780c */ /* 0x000fc60003fc5270 */
[----:B------:R-:W-:Y:S02]  /*4650*/  ISETP.GT.AND P1, PT, R109, R115, PT ;  /* 0x000000736d00720c */ /* 0x000fe40003f24270 */
[----:B-----5:R-:W-:-:S11]  /*4660*/  IADD3 R18, P2, PT, R18, 0x200, RZ ;  /* 0x0000020012127810 */ /* 0x020fd60007f5e0ff */
[----:B------:R-:W-:Y:S05]  /*4670*/  @P1 BRA `(.L_x_1074) ;  /* 0x00000000002c1947 */ /* 0x000fea0003800000 */
[----:B0-----:R-:W-:Y:S01]  /*4680*/  IMAD.MOV.U32 R82, RZ, RZ, R80 ;  /* 0x000000ffff527224 */ /* 0x001fe200078e0050 */
[----:B------:R-:W-:Y:S01]  /*4690*/  F2F.F32.F64 R101, R96 ;  /* 0x0000006000657310 */ /* 0x000fe20000301000 */
[----:B------:R-:W-:Y:S01]  /*46a0*/  IMAD.MOV.U32 R83, RZ, RZ, R81 ;  /* 0x000000ffff537224 */ /* 0x000fe200078e0051 */
[----:B------:R-:W-:Y:S02]  /*46b0*/  LOP3.LUT R114, R114, R105, RZ, 0xfc, !PT ;  /* 0x0000006972727212 */ /* 0x000fe400078efcff */
[----:B------:R-:W-:-:S03]  /*46c0*/  ISETP.NE.AND P1, PT, R105, RZ, PT ;  /* 0x000000ff6900720c */ /* 0x000fc60003f25270 */
[----:B-1----:R-:W-:Y:S01]  /*46d0*/  IMAD.MOV.U32 R105, RZ, RZ, R114 ;  /* 0x000000ffff697224 */ /* 0x002fe200078e0072 */
[----:B------:R-:W0:Y:S02]  /*46e0*/  F2F.F32.F64 R82, R82 ;  /* 0x0000005200527310 */ /* 0x000e240000301000 */
[----:B0-----:R-:W-:-:S06]  /*46f0*/  FADD R80, R101, R82 ;  /* 0x0000005265507221 */ /* 0x001fcc0000000000 */
[----:B------:R-:W3:Y:S02]  /*4700*/  F2F.F64.F32 R80, R80 ;  /* 0x0000005000507310 */ /* 0x000ee40000201800 */
[----:B---3--:R-:W-:Y:S02]  /*4710*/  FSEL R96, R80, R96, !P1 ;  /* 0x0000006050607208 */ /* 0x008fe40004800000 */
[----:B----4-:R-:W-:-:S07]  /*4720*/  FSEL R97, R81, R97, !P1 ;  /* 0x0000006151617208 */ /* 0x010fce0004800000 */
.L_x_1074:
[----:B------:R-:W-:Y:S05]  /*4730*/  BSYNC.RECONVERGENT B1 ;  /* 0x0000000000017941 */ /* 0x000fea0003800200 */
.L_x_1073:
[----:B------:R-:W-:Y:S01]  /*4740*/  UMOV UR6, 0xffffffff ;  /* 0xffffffff00067882 */ /* 0x000fe20000000000 */
[----:B------:R-:W-:Y:S02]  /*4750*/  IMAD.IADD R113, R99, 0x1, R98 ;  /* 0x0000000163717824 */ /* 0x000fe400078e0262 */
[----:B------:R-:W-:Y:S01]  /*4760*/  IMAD.X R19, RZ, RZ, R19, P2 ;  /* 0x000000ffff137224 */ /* 0x000fe200010e0613 */
[----:B------:R-:W-:Y:S06]  /*4770*/  BRA.DIV UR6, `(.L_x_1075) ;  /* 0x000000b6065c7947 */ /* 0x000fec000b800000 */
[----:B------:R-:W-:-:S13]  /*4780*/  VOTE.ALL P6, P6 ;  /* 0x0000000000ff7806 */ /* 0x000fda00030c0000 */
.L_x_1234:
[----:B------:R-:W-:Y:S05]  /*4790*/  @!P6 BRA `(.L_x_1076) ;  /* 0x000000080098e947 */ /* 0x000fea0003800000 */
[----:B------:R-:W-:-:S07]  /*47a0*/  IMAD.MOV.U32 R114, RZ, RZ, 0x3a0 ;  /* 0x000003a0ff727424 */ /* 0x000fce00078e00ff */
.L_x_1105:
[----:B------:R-:W-:Y:S01]  /*47b0*/  SHF.R.U32.HI R114, RZ, 0x1, R114 ;  /* 0x00000001ff727819 */ /* 0x000fe20000011672 */
[----:B------:R-:W-:-:S04]  /*47c0*/  IMAD.WIDE R98, R113, 0x10, R18 ;  /* 0x0000001071627825 */ /* 0x000fc800078e0212 */
[----:B-1--4-:R-:W-:-:S07]  /*47d0*/  IMAD.MOV.U32 R100, RZ, RZ, R114 ;  /* 0x000000ffff647224 */ /* 0x012fce00078e0072 */
.L_x_1078:
[----:B------:R-:W-:Y:S01]  /*47e0*/  SHF.R.U32.HI R101, RZ, 0x1, R100 ;  /* 0x00000001ff657819 */ /* 0x000fe20000011664 */
[----:B------:R-:W-:-:S03]  /*47f0*/  IMAD R108, R108, 0x41a7, RZ ;  /* 0x000041a76c6c7824 */ /* 0x000fc600078e02ff */
[----:B------:R-:W-:Y:S02]  /*4800*/  IADD3 R83, PT, PT, R100, 0x1, -R101 ;  /* 0x0000000164537810 */ /* 0x000fe40007ffe865 */
[----:B------:R-:W-:Y:S02]  /*4810*/  LOP3.LUT R108, R108, 0x7fffffff, RZ, 0xc0, !PT ;  /* 0x7fffffff6c6c7812 */ /* 0x000fe400078ec0ff */
[----:B------:R-:W5:Y:S01]  /*4820*/  I2F.U32.RP R82, R83 ;  /* 0x0000005300527306 */ /* 0x000f620000209000 */
[----:B01234-:R-:W-:Y:S01]  /*4830*/  IMAD.MOV R115, RZ, RZ, -R83 ;  /* 0x000000ffff737224 */ /* 0x01ffe200078e0a53 */
[----:B------:R-:W-:-:S06]  /*4840*/  ISETP.NE.U32.AND P2, PT, R83, RZ, PT ;  /* 0x000000ff5300720c */ /* 0x000fcc0003f45070 */
[----:B-----5:R-:W0:Y:S02]  /*4850*/  MUFU.RCP R82, R82 ;  /* 0x0000005200527308 */ /* 0x020e240000001000 */
        /* <DEDUP_REMOVED lines=20> */
.L_x_1237:
[----:B------:R-:W-:Y:S01]  /*49a0*/  IMAD.MOV.U32 R100, RZ, RZ, R101 ;  /* 0x000000ffff647224 */ /* 0x000fe200078e0065 */
[----:B------:R-:W-:Y:S06]  /*49b0*/  @P6 BRA `(.L_x_1078) ;  /* 0xfffffffc00886947 */ /* 0x000fec000383ffff */
[----:B------:R-:W-:Y:S01]  /*49c0*/  UMOV UR6, 0xffffffff ;  /* 0xffffffff00067882 */ /* 0x000fe20000000000 */
[----:B------:R-:W-:Y:S01]  /*49d0*/  ISETP.NE.AND P6, PT, R82, 0x65, PT ;  /* 0x000000655200780c */ /* 0x000fe20003fc5270 */
[----:B------:R-:W-:Y:S01]  /*49e0*/  IMAD.MOV.U32 R116, RZ, RZ, R83 ;  /* 0x000000ffff747224 */ /* 0x000fe200078e0053 */
[----:B------:R-:W-:Y:S11]  /*49f0*/  BRA.DIV UR6, `(.L_x_1079) ;  /* 0x000000b206f87947 */ /* 0x000ff6000b800000 */
[----:B------:R-:W-:-:S04]  /*4a00*/  VOTE.ANY R100, PT, !P6 ;  /* 0x0000000000647806 */ /* 0x000fc800070e0100 */
[----:B------:R-:W-:-:S05]  /*4a10*/  LOP3.LUT R100, R100, 0x80000000, R107, 0xec, !PT ;  /* 0x8000000064647812 */ /* 0x000fca00078eec6b */
[----:B------:R-:W-:-:S05]  /*4a20*/  VIADD R99, R100, 0xffffffff ;  /* 0xffffffff64637836 */ /* 0x000fca0000000000 */
[----:B------:R-:W-:-:S04]  /*4a30*/  LOP3.LUT R99, R100, R99, RZ, 0xc, !PT ;  /* 0x0000006364637212 */ /* 0x000fc800078e0cff */
[----:B------:R-:W0:Y:S02]  /*4a40*/  POPC R115, R99 ;  /* 0x0000006300737309 */ /* 0x000e240000000000 */
[----:B0-----:R0:W1:Y:S02]  /*4a50*/  SHFL.DOWN PT, R119, R116, 0x1, R115 ;  /* 0x0820000074777989 */ /* 0x00106400000e0073 */
.L_x_1241:
[----:B------:R-:W-:-:S03]  /*4a60*/  UMOV UR6, 0xffffffff ;  /* 0xffffffff00067882 */ /* 0x000fc60000000000 */
[----:B------:R-:W-:Y:S05]  /*4a70*/  BRA.DIV UR6, `(.L_x_1080) ;  /* 0x000000b606247947 */ /* 0x000fea000b800000 */
.L_x_1244:
[----:B------:R-:W-:-:S03]  /*4a80*/  UMOV UR6, 0xffffffff ;  /* 0xffffffff00067882 */ /* 0x000fc60000000000 */
[----:B------:R-:W-:Y:S05]  /*4a90*/  BRA.DIV UR6, `(.L_x_1081) ;  /* 0x000000b6063c7947 */ /* 0x000fea000b800000 */
[----:B------:R2:W3:Y:S04]  /*4aa0*/  SHFL.DOWN PT, R98, R80, 0x1, R115 ;  /* 0x0820000050627989 */ /* 0x0004e800000e0073 */
[----:B------:R2:W4:Y:S02]  /*4ab0*/  SHFL.DOWN PT, R99, R81, 0x1, R115 ;  /* 0x0820000051637989 */ /* 0x00052400000e0073 */
.L_x_1248:
[----:B------:R-:W-:Y:S01]  /*4ac0*/  ISETP.GE.AND P1, PT, R104, R115, PT ;  /* 0x000000736800720c */ /* 0x000fe20003f26270 */
[----:B------:R-:W-:-:S12]  /*4ad0*/  BSSY.RECONVERGENT B1, `(.L_x_1082) ;  /* 0x000000c000017945 */ /* 0x000fd80003800200 */
[----:B------:R-:W-:Y:S05]  /*4ae0*/  @P1 BRA `(.L_x_1083) ;  /* 0x0000000000281947 */ /* 0x000fea0003800000 */
[----:B---3--:R-:W-:Y:S01]  /*4af0*/  IMAD.MOV.U32 R100, RZ, RZ, R98 ;  /* 0x000000ffff647224 */ /* 0x008fe200078e0062 */
[----:B------:R-:W-:Y:S01]  /*4b00*/  ISETP.NE.AND P1, PT, R116, RZ, PT ;  /* 0x000000ff7400720c */ /* 0x000fe20003f25270 */
[----:B----4-:R-:W-:Y:S01]  /*4b10*/  IMAD.MOV.U32 R101, RZ, RZ, R99 ;  /* 0x000000ffff657224 */ /* 0x010fe200078e0063 */
[----:B01----:R-:W-:Y:S01]  /*4b20*/  LOP3.LUT R116, R119, R116, RZ, 0xfc, !PT ;  /* 0x0000007477747212 */ /* 0x003fe200078efcff */
[----:B------:R-:W-:Y:S08]  /*4b30*/  F2F.F32.F64 R99, R80 ;  /* 0x0000005000637310 */ /* 0x000ff00000301000 */
[----:B------:R-:W0:Y:S02]  /*4b40*/  F2F.F32.F64 R100, R100 ;  /* 0x0000006400647310 */ /* 0x000e240000301000 */
[----:B0-----:R-:W-:-:S06]  /*4b50*/  FADD R99, R100, R99 ;  /* 0x0000006364637221 */ /* 0x001fcc0000000000 */
[----:B------:R-:W2:Y:S02]  /*4b60*/  F2F.F64.F32 R98, R99 ;  /* 0x0000006300627310 */ /* 0x000ea40000201800 */
[----:B--2---:R-:W-:Y:S02]  /*4b70*/  FSEL R80, R98, R80, !P1 ;  /* 0x0000005062507208 */ /* 0x004fe40004800000 */
[----:B------:R-:W-:-:S07]  /*4b80*/  FSEL R81, R99, R81, !P1 ;  /* 0x0000005163517208 */ /* 0x000fce0004800000 */
.L_x_1083:
[----:B------:R-:W-:Y:S05]  /*4b90*/  BSYNC.RECONVERGENT B1 ;  /* 0x0000000000017941 */ /* 0x000fea0003800200 */
.L_x_1082:
[----:B------:R-:W-:-:S03]  /*4ba0*/  UMOV UR6, 0xffffffff ;  /* 0xffffffff00067882 */ /* 0x000fc60000000000 */
[----:B------:R-:W-:Y:S05]  /*4bb0*/  BRA.DIV UR6, `(.L_x_1084) ;  /* 0x000000b606387947 */ /* 0x000fea000b800000 */
[----:B-1----:R1:W0:Y:S02]  /*4bc0*/  SHFL.DOWN PT, R119, R116, 0x2, R115 ;  /* 0x0840000074777989 */ /* 0x00222400000e0073 */
.L_x_1251:
[----:B------:R-:W-:-:S03]  /*4bd0*/  UMOV UR6, 0xffffffff ;  /* 0xffffffff00067882 */ /* 0x000fc60000000000 */
[----:B------:R-:W-:Y:S05]  /*4be0*/  BRA.DIV UR6, `(.L_x_1085) ;  /* 0x000000b606547947 */ /* 0x000fea000b800000 */
.L_x_1254:
[----:B------:R-:W-:-:S03]  /*4bf0*/  UMOV UR6, 0xffffffff ;  /* 0xffffffff00067882 */ /* 0x000fc60000000000 */
[----:B------:R-:W-:Y:S05]  /*4c00*/  BRA.DIV UR6, `(.L_x_1086) ;  /* 0x000000b6066c7947 */ /* 0x000fea000b800000 */
[----:B---3--:R3:W0:Y:S04]  /*4c10*/  SHFL.DOWN PT, R98, R80, 0x2, R115 ;  /* 0x0840000050627989 */ /* 0x00862800000e0073 */
[----:B----4-:R3:W4:Y:S02]  /*4c20*/  SHFL.DOWN PT, R99, R81, 0x2, R115 ;  /* 0x0840000051637989 */ /* 0x01072400000e0073 */
.L_x_1258:
[----:B------:R-:W-:Y:S01]  /*4c30*/  ISETP.GT.AND P1, PT, R112, R115, PT ;  /* 0x000000737000720c */ /* 0x000fe20003f24270 */
[----:B------:R-:W-:-:S12]  /*4c40*/  BSSY.RECONVERGENT B1, `(.L_x_1087) ;  /* 0x000000c000017945 */ /* 0x000fd80003800200 */
[----:B------:R-:W-:Y:S05]  /*4c50*/  @P1 BRA `(.L_x_1088) ;  /* 0x0000000000281947 */ /* 0x000fea0003800000 */
[----:B0-----:R-:W-:Y:S01]  /*4c60*/  IMAD.MOV.U32 R100, RZ, RZ, R98 ;  /* 0x000000ffff647224 */ /* 0x001fe200078e0062 */
[----:B------:R-:W-:Y:S01]  /*4c70*/  ISETP.NE.AND P1, PT, R116, RZ, PT ;  /* 0x000000ff7400720c */ /* 0x000fe20003f25270 */
[----:B----4-:R-:W-:Y:S01]  /*4c80*/  IMAD.MOV.U32 R101, RZ, RZ, R99 ;  /* 0x000000ffff657224 */ /* 0x010fe200078e0063 */
[----:B-1----:R-:W-:Y:S01]  /*4c90*/  LOP3.LUT R116, R119, R116, RZ, 0xfc, !PT ;  /* 0x0000007477747212 */ /* 0x002fe200078efcff */
[----:B------:R-:W-:Y:S08]  /*4ca0*/  F2F.F32.F64 R99, R80 ;  /* 0x0000005000637310 */ /* 0x000ff00000301000 */
[----:B------:R-:W0:Y:S02]  /*4cb0*/  F2F.F32.F64 R100, R100 ;  /* 0x0000006400647310 */ /* 0x000e240000301000 */
[----:B0-----:R-:W-:-:S06]  /*4cc0*/  FADD R98, R99, R100 ;  /* 0x0000006463627221 */ /* 0x001fcc0000000000 */
[----:B------:R-:W2:Y:S02]  /*4cd0*/  F2F.F64.F32 R98, R98 ;  /* 0x0000006200627310 */ /* 0x000ea40000201800 */
[----:B--23--:R-:W-:Y:S02]  /*4ce0*/  FSEL R80, R98, R80, !P1 ;  /* 0x0000005062507208 */ /* 0x00cfe40004800000 */
[----:B------:R-:W-:-:S07]  /*4cf0*/  FSEL R81, R99, R81, !P1 ;  /* 0x0000005163517208 */ /* 0x000fce0004800000 */
.L_x_1088:
[----:B------:R-:W-:Y:S05]  /*4d00*/  BSYNC.RECONVERGENT B1 ;  /* 0x0000000000017941 */ /* 0x000fea0003800200 */
.L_x_1087:
[----:B------:R-:W-:-:S03]  /*4d10*/  UMOV UR6, 0xffffffff ;  /* 0xffffffff00067882 */ /* 0x000fc60000000000 */
[----:B------:R-:W-:Y:S05]  /*4d20*/  BRA.DIV UR6, `(.L_x_1089) ;  /* 0x000000b606687947 */ /* 0x000fea000b800000 */
[----:B0-----:R0:W0:Y:S02]  /*4d30*/  SHFL.DOWN PT, R119, R116, 0x4, R115 ;  /* 0x0880000074777989 */ /* 0x00102400000e0073 */
.L_x_1261:
[----:B------:R-:W-:-:S03]  /*4d40*/  UMOV UR6, 0xffffffff ;  /* 0xffffffff00067882 */ /* 0x000fc60000000000 */
[----:B------:R-:W-:Y:S05]  /*4d50*/  BRA.DIV UR6, `(.L_x_1090) ;  /* 0x000000b606847947 */ /* 0x000fea000b800000 */
.L_x_1264:
[----:B------:R-:W-:-:S03]  /*4d60*/  UMOV UR6, 0xffffffff ;  /* 0xffffffff00067882 */ /* 0x000fc60000000000 */
[----:B------:R-:W-:Y:S05]  /*4d70*/  BRA.DIV UR6, `(.L_x_1091) ;  /* 0x000000b6069c7947 */ /* 0x000fea000b800000 */
[----:B------:R0:W0:Y:S04]  /*4d80*/  SHFL.DOWN PT, R98, R80, 0x4, R115 ;  /* 0x0880000050627989 */ /* 0x00002800000e0073 */
[----:B----4-:R4:W0:Y:S02]  /*4d90*/  SHFL.DOWN PT, R99, R81, 0x4, R115 ;  /* 0x0880000051637989 */ /* 0x01082400000e0073 */
.L_x_1268:
[----:B------:R-:W-:Y:S01]  /*4da0*/  ISETP.GT.AND P1, PT, R111, R115, PT ;  /* 0x000000736f00720c */ /* 0x000fe20003f24270 */
[----:B------:R-:W-:-:S12]  /*4db0*/  BSSY.RECONVERGENT B1, `(.L_x_1092) ;  /* 0x000000a000017945 */ /* 0x000fd80003800200 */
[----:B------:R-:W-:Y:S05]  /*4dc0*/  @P1 BRA `(.L_x_1093) ;  /* 0x0000000000201947 */ /* 0x000fea0003800000 */
[----:B0-----:R-:W-:Y:S01]  /*4dd0*/  F2F.F32.F64 R98, R98 ;  /* 0x0000006200627310 */ /* 0x001fe20000301000 */
[----:B------:R-:W-:Y:S02]  /*4de0*/  ISETP.NE.AND P1, PT, R116, RZ, PT ;  /* 0x000000ff7400720c */ /* 0x000fe40003f25270 */
[----:B-1----:R-:W-:-:S05]  /*4df0*/  LOP3.LUT R116, R119, R116, RZ, 0xfc, !PT ;  /* 0x0000007477747212 */ /* 0x002fca00078efcff */
[----:B------:R-:W0:Y:S02]  /*4e00*/  F2F.F32.F64 R101, R80 ;  /* 0x0000005000657310 */ /* 0x000e240000301000 */
[----:B0-----:R-:W-:-:S06]  /*4e10*/  FADD R100, R101, R98 ;  /* 0x0000006265647221 */ /* 0x001fcc0000000000 */
[----:B------:R-:W2:Y:S02]  /*4e20*/  F2F.F64.F32 R100, R100 ;  /* 0x0000006400647310 */ /* 0x000ea40000201800 */
[----:B--23--:R-:W-:Y:S02]  /*4e30*/  FSEL R80, R100, R80, !P1 ;  /* 0x0000005064507208 */ /* 0x00cfe40004800000 */
[----:B----4-:R-:W-:-:S07]  /*4e40*/  FSEL R81, R101, R81, !P1 ;  /* 0x0000005165517208 */ /* 0x010fce0004800000 */
.L_x_1093:
[----:B------:R-:W-:Y:S05]  /*4e50*/  BSYNC.RECONVERGENT B1 ;  /* 0x0000000000017941 */ /* 0x000fea0003800200 */
.L_x_1092:
[----:B------:R-:W-:-:S03]  /*4e60*/  UMOV UR6, 0xffffffff ;  /* 0xffffffff00067882 */ /* 0x000fc60000000000 */
[----:B------:R-:W-:Y:S05]  /*4e70*/  BRA.DIV UR6, `(.L_x_1094) ;  /* 0x000000b606a07947 */ /* 0x000fea000b800000 */
[----:B0-----:R0:W0:Y:S02]  /*4e80*/  SHFL.DOWN PT, R119, R116, 0x8, R115 ;  /* 0x0900000074777989 */ /* 0x00102400000e0073 */
.L_x_1271:
[----:B------:R-:W-:-:S03]  /*4e90*/  UMOV UR6, 0xffffffff ;  /* 0xffffffff00067882 */ /* 0x000fc60000000000 */
[----:B------:R-:W-:Y:S05]  /*4ea0*/  BRA.DIV UR6, `(.L_x_1095) ;  /* 0x000000b606bc7947 */ /* 0x000fea000b800000 */
.L_x_1274:
[----:B------:R-:W-:-:S03]  /*4eb0*/  UMOV UR6, 0xffffffff ;  /* 0xffffffff00067882 */ /* 0x000fc60000000000 */
[----:B------:R-:W-:Y:S05]  /*4ec0*/  BRA.DIV UR6, `(.L_x_1096) ;  /* 0x000000b606d47947 */ /* 0x000fea000b800000 */
[----:B------:R0:W0:Y:S04]  /*4ed0*/  SHFL.DOWN PT, R98, R80, 0x8, R115 ;  /* 0x0900000050627989 */ /* 0x00002800000e0073 */
[----:B------:R0:W0:Y:S02]  /*4ee0*/  SHFL.DOWN PT, R99, R81, 0x8, R115 ;  /* 0x0900000051637989 */ /* 0x00002400000e0073 */
.L_x_1278:
        /* <DEDUP_REMOVED lines=11> */
.L_x_1098:
[----:B------:R-:W-:Y:S05]  /*4fa0*/  BSYNC.RECONVERGENT B1 ;  /* 0x0000000000017941 */ /* 0x000fea0003800200 */
.L_x_1097:
[----:B------:R-:W-:-:S03]  /*4fb0*/  UMOV UR6, 0xffffffff ;  /* 0xffffffff00067882 */ /* 0x000fc60000000000 */
[----:B------:R-:W-:Y:S05]  /*4fc0*/  BRA.DIV UR6, `(.L_x_1099) ;  /* 0x000000b606d87947 */ /* 0x000fea000b800000 */
[----:B0-----:R0:W0:Y:S02]  /*4fd0*/  SHFL.DOWN PT, R119, R116, 0x10, R115 ;  /* 0x0a00000074777989 */ /* 0x00102400000e0073 */
.L_x_1281:
[----:B------:R-:W-:-:S03]  /*4fe0*/  UMOV UR6, 0xffffffff ;  /* 0xffffffff00067882 */ /* 0x000fc60000000000 */
[----:B------:R-:W-:Y:S05]  /*4ff0*/  BRA.DIV UR6, `(.L_x_1100) ;  /* 0x000000b606f47947 */ /* 0x000fea000b800000 */
.L_x_1284:
[----:B------:R-:W-:-:S03]  /*5000*/  UMOV UR6, 0xffffffff ;  /* 0xffffffff00067882 */ /* 0x000fc60000000000 */
[----:B------:R-:W-:Y:S05]  /*5010*/  BRA.DIV UR6, `(.L_x_1101) ;  /* 0x000000ba060c7947 */ /* 0x000fea000b800000 */
[----:B------:R0:W0:Y:S04]  /*5020*/  SHFL.DOWN PT, R98, R80, 0x10, R115 ;  /* 0x0a00000050627989 */ /* 0x00002800000e0073 */
[----:B------:R0:W0:Y:S02]  /*5030*/  SHFL.DOWN PT, R99, R81, 0x10, R115 ;  /* 0x0a00000051637989 */ /* 0x00002400000e0073 */
.L_x_1288:
[----:B------:R-:W-:Y:S01]  /*5040*/  ISETP.GT.AND P1, PT, R109, R115, PT ;  /* 0x000000736d00720c */ /* 0x000fe20003f24270 */
[----:B------:R0:W0:Y:S01]  /*5050*/  F2F.F32.F64 R117, R96 ;  /* 0x0000006000757310 */ /* 0x0000220000301000 */
[----:B------:R-:W-:Y:S11]  /*5060*/  BSSY.RECONVERGENT B1, `(.L_x_1102) ;  /* 0x000000c000017945 */ /* 0x000ff60003800200 */
[----:B------:R-:W-:Y:S05]  /*5070*/  @P1 BRA `(.L_x_1103) ;  /* 0x0000000000281947 */ /* 0x000fea0003800000 */
[----:B0-----:R-:W-:Y:S01]  /*5080*/  IMAD.MOV.U32 R100, RZ, RZ, R98 ;  /* 0x000000ffff647224 */ /* 0x001fe200078e0062 */
[----:B------:R-:W-:Y:S01]  /*5090*/  ISETP.NE.AND P1, PT, R116, RZ, PT ;  /* 0x000000ff7400720c */ /* 0x000fe20003f25270 */
[----:B------:R-:W-:Y:S01]  /*50a0*/  IMAD.MOV.U32 R101, RZ, RZ, R99 ;  /* 0x000000ffff657224 */ /* 0x000fe200078e0063 */
[----:B-1----:R-:W-:Y:S01]  /*50b0*/  LOP3.LUT R116, R119, R116, RZ, 0xfc, !PT ;  /* 0x0000007477747212 */ /* 0x002fe200078efcff */
[----:B------:R-:W-:Y:S08]  /*50c0*/  F2F.F32.F64 R99, R80 ;  /* 0x0000005000637310 */ /* 0x000ff00000301000 */
[----:B------:R-:W0:Y:S02]  /*50d0*/  F2F.F32.F64 R100, R100 ;  /* 0x0000006400647310 */ /* 0x000e240000301000 */
[----:B0-----:R-:W-:-:S06]  /*50e0*/  FADD R98, R99, R100 ;  /* 0x0000006463627221 */ /* 0x001fcc0000000000 */
[----:B------:R-:W2:Y:S02]  /*50f0*/  F2F.F64.F32 R98, R98 ;  /* 0x0000006200627310 */ /* 0x000ea40000201800 */
[----:B--23--:R-:W-:Y:S02]  /*5100*/  FSEL R80, R98, R80, !P1 ;  /* 0x0000005062507208 */ /* 0x00cfe40004800000 */
[----:B----4-:R-:W-:-:S07]  /*5110*/  FSEL R81, R99, R81, !P1 ;  /* 0x0000005163517208 */ /* 0x010fce0004800000 */
.L_x_1103:
[----:B------:R-:W-:Y:S05]  /*5120*/  BSYNC.RECONVERGENT B1 ;  /* 0x0000000000017941 */ /* 0x000fea0003800200 */
.L_x_1102:
[----:B0-23--:R-:W0:Y:S01]  /*5130*/  F2F.F32.F64 R80, R80 ;  /* 0x0000005000507310 */ /* 0x00de220000301000 */
[----:B------:R-:W-:Y:S01]  /*5140*/  UMOV UR6, 0xffffffff ;  /* 0xffffffff00067882 */ /* 0x000fe20000000000 */
[----:B------:R-:W-:Y:S01]  /*5150*/  ISETP.NE.AND P1, PT, R105, RZ, PT ;  /* 0x000000ff6900720c */ /* 0x000fe20003f25270 */
[----:B------:R-:W-:Y:S01]  /*5160*/  VIADD R113, R113, 0xffffffe0 ;  /* 0xffffffe071717836 */ /* 0x000fe20000000000 */
[----:B------:R-:W-:Y:S02]  /*5170*/  ISETP.NE.AND P6, PT, R82, 0x65, PT ;  /* 0x000000655200780c */ /* 0x000fe40003fc5270 */
[----:B------:R-:W-:Y:S01]  /*5180*/  LOP3.LUT R105, R116, R105, RZ, 0xfc, !PT ;  /* 0x0000006974697212 */ /* 0x000fe200078efcff */
[----:B0-----:R-:W-:-:S06]  /*5190*/  FADD R98, R80, R117 ;  /* 0x0000007550627221 */ /* 0x001fcc0000000000 */
[----:B------:R-:W0:Y:S02]  /*51a0*/  F2F.F64.F32 R98, R98 ;  /* 0x0000006200627310 */ /* 0x000e240000201800 */
[----:B0-----:R-:W-:Y:S02]  /*51b0*/  FSEL R96, R98, R96, !P1 ;  /* 0x0000006062607208 */ /* 0x001fe40004800000 */
[----:B------:R-:W-:Y:S01]  /*51c0*/  FSEL R97, R99, R97, !P1 ;  /* 0x0000006163617208 */ /* 0x000fe20004800000 */
[----:B------:R-:W-:Y:S06]  /*51d0*/  BRA.DIV UR6, `(.L_x_1104) ;  /* 0x000000b606e07947 */ /* 0x000fec000b800000 */
[----:B------:R-:W-:-:S13]  /*51e0*/  VOTE.ALL P6, P6 ;  /* 0x0000000000ff7806 */ /* 0x000fda00030c0000 */
.L_x_1291:
[----:B------:R-:W-:Y:S05]  /*51f0*/  @P6 BRA `(.L_x_1105) ;  /* 0xfffffff4006c6947 */ /* 0x000fea000383ffff */
.L_x_1076:
[----:B------:R-:W-:Y:S01]  /*5200*/  ISETP.NE.AND P1, PT, R104, RZ, PT ;  /* 0x000000ff6800720c */ /* 0x000fe20003f25270 */
[----:B------:R-:W-:-:S12]  /*5210*/  BSSY.RECONVERGENT B1, `(.L_x_1106) ;  /* 0x0000017000017945 */ /* 0x000fd80003800200 */
[----:B------:R-:W0:Y:S01]  /*5220*/  @!P1 S2R R19, SR_CgaCtaId ;  /* 0x0000000000139919 */ /* 0x000e220000008800 */
[----:B------:R-:W-:-:S04]  /*5230*/  @!P1 MOV R18, 0x400 ;  /* 0x0000040000129802 */ /* 0x000fc80000000f00 */
[----:B0---4-:R-:W-:Y:S01]  /*5240*/  @!P1 LEA R81, R19, R18, 0x18 ;  /* 0x0000001213519211 */ /* 0x011fe200078ec0ff */
[----:B------:R-:W-:Y:S06]  /*5250*/  @P0 BRA `(.L_x_1107) ;  /* 0x0000000000480947 */ /* 0x000fec0003800000 */
[----:B------:R-:W-:Y:S01]  /*5260*/  F2F.F32.F64 R19, R16 ;  /* 0x0000001000137310 */ /* 0x000fe20000301000 */
[----:B------:R-:W0:Y:S01]  /*5270*/  S2UR UR7, SR_CgaCtaId ;  /* 0x00000000000779c3 */ /* 0x000e220000008800 */
[----:B------:R-:W-:Y:S01]  /*5280*/  ISETP.NE.AND P0, PT, R106, RZ, PT ;  /* 0x000000ff6a00720c */ /* 0x000fe20003f05270 */
[----:B------:R-:W-:Y:S01]  /*5290*/  UMOV UR6, 0x400 ;  /* 0x0000040000067882 */ /* 0x000fe20000000000 */
[----:B------:R-:W-:-:S04]  /*52a0*/  LOP3.LUT R106, R105, R106, RZ, 0xfc, !PT ;  /* 0x0000006a696a7212 */ /* 0x000fc800078efcff */
[----:B------:R-:W4:Y:S02]  /*52b0*/  F2F.F32.F64 R18, R96 ;  /* 0x0000006000127310 */ /* 0x000f240000301000 */
[----:B----4-:R-:W-:Y:S01]  /*52c0*/  FADD R80, R18, R19 ;  /* 0x0000001312507221 */ /* 0x010fe20000000000 */
[----:B0-----:R-:W-:-:S05]  /*52d0*/  ULEA UR6, UR7, UR6, 0x18 ;  /* 0x0000000607067291 */ /* 0x001fca000f8ec0ff */
[----:B------:R-:W0:Y:S02]  /*52e0*/  F2F.F64.F32 R18, R80 ;  /* 0x0000005000127310 */ /* 0x000e240000201800 */
[----:B0-----:R-:W-:Y:S01]  /*52f0*/  FSEL R16, R18, R16, !P0 ;  /* 0x0000001012107208 */ /* 0x001fe20004000000 */
[----:B------:R-:W-:Y:S01]  /*5300*/  IMAD.MOV.U32 R18, RZ, RZ, 0x65 ;  /* 0x00000065ff127424 */ /* 0x000fe200078e00ff */
[----:B------:R-:W-:Y:S01]  /*5310*/  FSEL R17, R19, R17, !P0 ;  /* 0x0000001113117208 */ /* 0x000fe20004000000 */
[----:B------:R-:W-:-:S05]  /*5320*/  IMAD.MOV.U32 R19, RZ, RZ, R106 ;  /* 0x000000ffff137224 */ /* 0x000fca00078e006a */
[----:B------:R0:W-:Y:S04]  /*5330*/  ST.E.128.STRONG.GPU desc[UR8][R92.64+0x200], R16 ;  /* 0x000200105c007985 */ /* 0x0001e8000c10fd08 */
[----:B------:R0:W-:Y:S04]  /*5340*/  STS.64 [UR6+0xc0], R16 ;  /* 0x0000c010ff007988 */ /* 0x0001e80008000a06 */
[----:B------:R0:W-:Y:S04]  /*5350*/  STS [UR6+0xb8], R106 ;  /* 0x0000b86aff007988 */ /* 0x0001e80008000806 */
[----:B------:R0:W-:Y:S04]  /*5360*/  STS [UR6+0xa8], R105 ;  /* 0x0000a869ff007988 */ /* 0x0001e80008000806 */
[----:B------:R0:W-:Y:S02]  /*5370*/  STS.64 [UR6+0xb0], R96 ;  /* 0x0000b060ff007988 */ /* 0x0001e40008000a06 */
.L_x_1107:
[----:B------:R-:W-:Y:S05]  /*5380*/  BSYNC.RECONVERGENT B1 ;  /* 0x0000000000017941 */ /* 0x000fea0003800200 */
.L_x_1106:
[----:B------:R4:W-:Y:S01]  /*5390*/  @!P1 STS [R81+0x78], R105 ;  /* 0x0000786951009388 */ /* 0x0009e20000000800 */
[----:B------:R-:W-:Y:S02]  /*53a0*/  @!P1 IMAD.MOV.U32 R22, RZ, RZ, R96 ;  /* 0x000000ffff169224 */ /* 0x000fe400078e0060 */
[----:B------:R-:W-:Y:S01]  /*53b0*/  @!P1 IMAD.MOV.U32 R23, RZ, RZ, R97 ;  /* 0x000000ffff179224 */ /* 0x000fe200078e0061 */
[----:B------:R4:W-:Y:S01]  /*53c0*/  @!P1 STS.64 [R81+0x80], R96 ;  /* 0x0000806051009388 */ /* 0x0009e20000000a00 */
[----:B------:R-:W-:-:S07]  /*53d0*/  @!P1 IMAD.MOV.U32 R63, RZ, RZ, R105 ;  /* 0x000000ffff3f9224 */ /* 0x000fce00078e0069 */
.L_x_1047:
[----:B------:R-:W-:Y:S01]  /*53e0*/  ISETP.NE.AND P0, PT, R103, RZ, PT ;  /* 0x000000ff6700720c */ /* 0x000fe20003f05270 */
[----:B------:R-:W-:Y:S05]  /*53f0*/  WARPSYNC.ALL ;  /* 0x0000000000007948 */ /* 0x000fea0003800000 */
[----:B------:R-:W-:Y:S06]  /*5400*/  BAR.SYNC.DEFER_BLOCKING 0x0 ;  /* 0x0000000000007b1d */ /* 0x000fec0000010000 */
[----:B------:R-:W-:Y:S04]  /*5410*/  BSSY.RECONVERGENT B1, `(.L_x_1108) ;  /* 0x000000d000017945 */ /* 0x000fe80003800200 */
[----:B------:R-:W-:Y:S05]  /*5420*/  @!P0 BRA `(.L_x_1109) ;  /* 0x00000000002c8947 */ /* 0x000fea0003800000 */
[----:B------:R-:W5:Y:S01]  /*5430*/  S2UR UR7, SR_CgaCtaId ;  /* 0x00000000000779c3 */ /* 0x000f620000008800 */
[----:B------:R-:W-:Y:S01]  /*5440*/  UMOV UR6, 0x400 ;  /* 0x0000040000067882 */ /* 0x000fe20000000000 */
[----:B0-----:R-:W-:Y:S01]  /*5450*/  F2F.F32.F64 R19, R22 ;  /* 0x0000001600137310 */ /* 0x001fe20000301000 */
[----:B------:R-:W-:Y:S01]  /*5460*/  ISETP.NE.AND P0, PT, R63, RZ, PT ;  /* 0x000000ff3f00720c */ /* 0x000fe20003f05270 */
[----:B-----5:R-:W-:-:S09]  /*5470*/  ULEA UR6, UR7, UR6, 0x18 ;  /* 0x0000000607067291 */ /* 0x020fd2000f8ec0ff */
[----:B------:R-:W0:Y:S02]  /*5480*/  LDS.64 R16, [UR6+0x80] ;  /* 0x00008006ff107984 */ /* 0x000e240008000a00 */
[----:B0-----:R-:W0:Y:S02]  /*5490*/  F2F.F32.F64 R16, R16 ;  /* 0x0000001000107310 */ /* 0x001e240000301000 */
[----:B0-----:R-:W-:-:S06]  /*54a0*/  FADD R18, R19, R16 ;  /* 0x0000001013127221 */ /* 0x001fcc0000000000 */
[----:B------:R-:W0:Y:S02]  /*54b0*/  F2F.F64.F32 R18, R18 ;  /* 0x0000001200127310 */ /* 0x000e240000201800 */
[----:B0-----:R-:W-:Y:S02]  /*54c0*/  FSEL R22, R18, R22, !P0 ;  /* 0x0000001612167208 */ /* 0x001fe40004000000 */
[----:B------:R-:W-:-:S07]  /*54d0*/  FSEL R23, R19, R23, !P0 ;  /* 0x0000001713177208 */ /* 0x000fce0004000000 */
.L_x_1109:
[----:B------:R-:W-:Y:S05]  /*54e0*/  BSYNC.RECONVERGENT B1 ;  /* 0x0000000000017941 */ /* 0x000fea0003800200 */
.L_x_1108:
[----:B0-----:R-:W0:Y:S01]  /*54f0*/  F2F.F32.F64 R17, R22 ;  /* 0x0000001600117310 */ /* 0x001e220000301000 */
[----:B------:R-:W-:Y:S02]  /*5500*/  ISETP.NE.AND P0, PT, R89, R76, PT ;  /* 0x0000004c5900720c */ /* 0x000fe40003f05270 */
[----:B------:R-:W-:Y:S02]  /*5510*/  ISETP.NE.AND P1, PT, R76, R77, PT ;  /* 0x0000004d4c00720c */ /* 0x000fe40003f25270 */
[----:B------:R-:W-:Y:S02]  /*5520*/  LOP3.LUT R88, R88, 0xfffff7ff, RZ, 0xc0, !PT ;  /* 0xfffff7ff58587812 */ /* 0x000fe400078ec0ff */
[----:B------:R-:W-:Y:S02]  /*5530*/  ISETP.NE.AND P2, PT, R66, R67, PT ;  /* 0x000000434200720c */ /* 0x000fe40003f45270 */
[----:B------:R-:W-:Y:S02]  /*5540*/  ISETP.NE.AND P3, PT, R67, R60, PT ;  /* 0x0000003c4300720c */ /* 0x000fe40003f65270 */
[----:B------:R-:W-:-:S02]  /*5550*/  ISETP.NE.AND P4, PT, R60, R61, PT ;  /* 0x0000003d3c00720c */ /* 0x000fc40003f85270 */
[----:B------:R-:W-:Y:S01]  /*5560*/  ISETP.NE.AND P5, PT, R61, R62, PT ;  /* 0x0000003e3d00720c */ /* 0x000fe20003fa5270 */
[----:B0-----:R-:W-:Y:S02]  /*5570*/  FADD R86, R17, R86 ;  /* 0x0000005611567221 */ /* 0x001fe40000000000 */
[----:B------:R-:W-:Y:S02]  /*5580*/  @P1 LOP3.LUT R88, R88, 0x800, RZ, 0xfc, !PT ;  /* 0x0000080058581812 */ /* 0x000fe400078efcff */
[----:B------:R-:W0:Y:S02]  /*5590*/  F2F.F64.F32 R16, R86 ;  /* 0x0000005600107310 */ /* 0x000e240000201800 */
[----:B------:R-:W-:Y:S02]  /*55a0*/  LOP3.LUT R88, R88, 0xfffffbff, RZ, 0xc0, !PT ;  /* 0xfffffbff58587812 */ /* 0x000fe400078ec0ff */
[----:B0-----:R-:W-:Y:S02]  /*55b0*/  FSEL R56, R56, R16, P0 ;  /* 0x0000001038387208 */ /* 0x001fe40000000000 */
[----:B------:R-:W-:-:S02]  /*55c0*/  FSEL R57, R57, R17, P0 ;  /* 0x0000001139397208 */ /* 0x000fc40000000000 */
[----:B------:R-:W-:Y:S02]  /*55d0*/  ISETP.NE.AND P0, PT, R77, R78, PT ;  /* 0x0000004e4d00720c */ /* 0x000fe40003f05270 */
[----:B------:R-:W0:Y:S11]  /*55e0*/  F2F.F32.F64 R16, R56 ;  /* 0x0000003800107310 */ /* 0x000e360000301000 */
[----:B------:R-:W-:Y:S01]  /*55f0*/  @P0 LOP3.LUT R88, R88, 0x400, RZ, 0xfc, !PT ;  /* 0x0000040058580812 */ /* 0x000fe200078efcff */
[----:B0-----:R-:W-:-:S03]  /*5600*/  FADD R87, R87, R16 ;  /* 0x0000001057577221 */ /* 0x001fc60000000000 */
[----:B------:R-:W-:Y:S01]  /*5610*/  LOP3.LUT R88, R88, 0xfffffdff, RZ, 0xc0, !PT ;  /* 0xfffffdff58587812 */ /* 0x000fe200078ec0ff */
[----:B------:R-:W0:Y:S02]  /*5620*/  F2F.F64.F32 R16, R87 ;  /* 0x0000005700107310 */ /* 0x000e240000201800 */
[----:B0-----:R-:W-:Y:S02]  /*5630*/  FSEL R16, R58, R16, P1 ;  /* 0x000000103a107208 */ /* 0x001fe40000800000 */
[----:B------:R-:W-:Y:S02]  /*5640*/  FSEL R17, R59, R17, P1 ;  /* 0x000000113b117208 */ /* 0x000fe40000800000 */
[----:B------:R-:W-:Y:S02]  /*5650*/  ISETP.NE.AND P1, PT, R65, R66, PT ;  /* 0x000000424100720c */ /* 0x000fe40003f25270 */
[----:B------:R-:W0:Y:S02]  /*5660*/  F2F.F32.F64 R18, R16 ;  /* 0x0000001000127310 */ /* 0x000e240000301000 */
[----:B0-----:R-:W-:-:S06]  /*5670*/  FADD R85, R85, R18 ;  /* 0x0000001255557221 */ /* 0x001fcc0000000000 */
[----:B------:R-:W0:Y:S02]  /*5680*/  F2F.F64.F32 R18, R85 ;  /* 0x0000005500127310 */ /* 0x000e240000201800 */
[----:B0-----:R-:W-:Y:S02]  /*5690*/  FSEL R18, R52, R18, P0 ;  /* 0x0000001234127208 */ /* 0x001fe40000000000 */
[----:B------:R-:W-:Y:S02]  /*56a0*/  FSEL R19, R53, R19, P0 ;  /* 0x0000001335137208 */ /* 0x000fe40000000000 */
        /* <DEDUP_REMOVED lines=9> */
[----:B------:R-:W0:Y:S11]  /*5740*/  F2F.F32.F64 R54, R52 ;  /* 0x0000003400367310 */ /* 0x000e360000301000 */
[----:B------:R-:W-:Y:S01]  /*5750*/  @P0 LOP3.LUT R88, R88, 0x100, RZ, 0xfc, !PT ;  /* 0x0000010058580812 */ /* 0x000fe200078efcff */
[----:B0-----:R-:W-:-:S03]  /*5760*/  FADD R54, R15, R54 ;  /* 0x000000360f367221 */ /* 0x001fc60000000000 */
[----:B------:R-:W-:-:S03]  /*5770*/  LOP3.LUT R88, R88, 0xffffff7f, RZ, 0xc0, !PT ;  /* 0xffffff7f58587812 */ /* 0x000fc600078ec0ff */
        /* <DEDUP_REMOVED lines=62> */
[----:B0-----:R-:W-:-:S06]  /*5b60*/  FADD R38, R7, R38 ;  /* 0x0000002607267221 */ /* 0x001fcc0000000000 */
        /* <DEDUP_REMOVED lines=33> */
[----:B------:R-:W-:-:S07]  /*5d80*/  FSEL R3, R21, R3, P5 ;  /* 0x0000000315037208 */ /* 0x000fce0002800000 */
.L_x_1045:
[----:B------:R-:W-:Y:S05]  /*5d90*/  BSYNC B0 ;  /* 0x0000000000007941 */ /* 0x000fea0003800000 */
.L_x_1041:
[----:B------:R-:W5:Y:S01]  /*5da0*/  LDCU.64 UR6, c[0x0][0x3b0] ;  /* 0x00007600ff0677ac */ /* 0x000f620008000a00 */
[----:B------:R-:W-:Y:S01]  /*5db0*/  F2F.F32.F64 R57, R56 ;  /* 0x0000003800397310 */ /* 0x000fe20000301000 */
[----:B------:R-:W-:Y:S02]  /*5dc0*/  P2R R51, PR, RZ, 0x2 ;  /* 0x00000002ff337803 */ /* 0x000fe40000000000 */
[C---:B------:R-:W-:Y:S02]  /*5dd0*/  LOP3.LUT P1, RZ, R88.reuse, 0x800, RZ, 0xc0, !PT ;  /* 0x0000080058ff7812 */ /* 0x040fe4000782c0ff */
[----:B------:R-:W-:Y:S02]  /*5de0*/  P2R R58, PR, RZ, 0x10 ;  /* 0x00000010ff3a7803 */ /* 0x000fe40000000000 */
[----:B------:R-:W-:Y:S01]  /*5df0*/  LOP3.LUT P4, RZ, R88, 0x100, RZ, 0xc0, !PT ;  /* 0x0000010058ff7812 */ /* 0x000fe2000788c0ff */
[----:B------:R-:W-:Y:S01]  /*5e00*/  F2F.F32.F64 R19, R18 ;  /* 0x0000001200137310 */ /* 0x000fe20000301000 */
[----:B------:R-:W-:-:S02]  /*5e10*/  ISETP.NE.U32.AND P6, PT, R90, RZ, PT ;  /* 0x000000ff5a00720c */ /* 0x000fc40003fc5070 */
[----:B------:R-:W-:Y:S02]  /*5e20*/  P2R R59, PR, RZ, 0x20 ;  /* 0x00000020ff3b7803 */ /* 0x000fe40000000000 */
[----:B------:R-:W-:Y:S02]  /*5e30*/  ISETP.NE.AND.EX P6, PT, RZ, UR4, PT, P6 ;  /* 0x00000004ff007c0c */ /* 0x000fe4000bfc5360 */
[----:B------:R-:W-:Y:S01]  /*5e40*/  LOP3.LUT P5, RZ, R88, 0x2, RZ, 0xc0, !PT ;  /* 0x0000000258ff7812 */ /* 0x000fe200078ac0ff */
[----:B------:R-:W-:Y:S01]  /*5e50*/  F2F.F32.F64 R53, R52 ;  /* 0x0000003400357310 */ /* 0x000fe20000301000 */
[----:B------:R-:W-:Y:S02]  /*5e60*/  P2R R50, PR, RZ, 0x1 ;  /* 0x00000001ff327803 */ /* 0x000fe40000000000 */
[----:B------:R-:W-:Y:S02]  /*5e70*/  P2R R54, PR, RZ, 0x4 ;  /* 0x00000004ff367803 */ /* 0x000fe40000000000 */
[----:B------:R-:W-:-:S02]  /*5e80*/  P2R R55, PR, RZ, 0x8 ;  /* 0x00000008ff377803 */ /* 0x000fc40000000000 */
[C---:B------:R-:W-:Y:S01]  /*5e90*/  LOP3.LUT P0, RZ, R88.reuse, 0x40, RZ, 0xc0, !PT ;  /* 0x0000004058ff7812 */ /* 0x040fe2000780c0ff */
[----:B-----5:R-:W5:Y:S01]  /*5ea0*/  F2F.F32.F64 R0, UR6 ;  /* 0x0000000600007d10 */ /* 0x020f620008301000 */
[----:B------:R-:W1:Y:S01]  /*5eb0*/  LDCU.64 UR6, c[0x0][0x3b0] ;  /* 0x00007600ff0677ac */ /* 0x000e620008000a00 */
[C---:B------:R-:W-:Y:S02]  /*5ec0*/  LOP3.LUT P2, RZ, R88.reuse, 0x400, RZ, 0xc0, !PT ;  /* 0x0000040058ff7812 */ /* 0x040fe4000784c0ff */
[----:B------:R-:W-:-:S04]  /*5ed0*/  LOP3.LUT P3, RZ, R88, 0x200, RZ, 0xc0, !PT ;  /* 0x0000020058ff7812 */ /* 0x000fc8000786c0ff */
[----:B------:R-:W-:Y:S01]  /*5ee0*/  F2F.F32.F64 R45, R44 ;  /* 0x0000002c002d7310 */ /* 0x000fe20000301000 */
[----:B-----5:R-:W-:-:S07]  /*5ef0*/  FADD R38, R0, R57 ;  /* 0x0000003900267221 */ /* 0x020fce0000000000 */
[----:B------:R-:W5:Y:S01]  /*5f00*/  F2F.F32.F64 R23, R22 ;  /* 0x0000001600177310 */ /* 0x000f620000301000 */
[C---:B------:R-:W-:Y:S01]  /*5f10*/  FADD R42, R0.reuse, R19 ;  /* 0x00000013002a7221 */ /* 0x040fe20000000000 */
[----:B------:R-:W-:-:S06]  /*5f20*/  FADD R43, R0, R53 ;  /* 0x00000035002b7221 */ /* 0x000fcc0000000000 */
[----:B------:R-:W2:Y:S01]  /*5f30*/  F2F.F32.F64 R17, R16 ;  /* 0x0000001000117310 */ /* 0x000ea20000301000 */
[----:B-----5:R-:W-:-:S07]  /*5f40*/  FADD R30, R0, R23 ;  /* 0x00000017001e7221 */ /* 0x020fce0000000000 */
[----:B------:R5:W3:Y:S01]  /*5f50*/  F2F.F32.F64 R49, R48 ;  /* 0x0000003000317310 */ /* 0x000ae20000301000 */
[----:B--2---:R-:W-:-:S07]  /*5f60*/  FADD R39, R0, R17 ;  /* 0x0000001100277221 */ /* 0x004fce0000000000 */
[----:B------:R-:W-:Y:S01]  /*5f70*/  F2F.F32.F64 R11, R10 ;  /* 0x0000000a000b7310 */ /* 0x000fe20000301000 */
[C---:B-----5:R-:W-:Y:S01]  /*5f80*/  FADD R48, R0.reuse, R45 ;  /* 0x0000002d00307221 */ /* 0x060fe20000000000 */
[----:B---3--:R-:W-:-:S06]  /*5f90*/  FADD R46, R0, R49 ;  /* 0x00000031002e7221 */ /* 0x008fcc0000000000 */
[----:B------:R-:W-:Y:S08]  /*5fa0*/  F2F.F32.F64 R13, R12 ;  /* 0x0000000c000d7310 */ /* 0x000ff00000301000 */
[----:B------:R-:W2:Y:S08]  /*5fb0*/  F2F.F32.F64 R9, R8 ;  /* 0x0000000800097310 */ /* 0x000eb00000301000 */
[----:B------:R-:W1:Y:S01]  /*5fc0*/  F2F.F64.F32 R22, R38 ;  /* 0x0000002600167310 */ /* 0x000e620000201800 */
[----:B--2---:R-:W-:-:S07]  /*5fd0*/  FADD R10, R0, R9 ;  /* 0x00000009000a7221 */ /* 0x004fce0000000000 */
[----:B------:R-:W2:Y:S01]  /*5fe0*/  F2F.F64.F32 R34, R42 ;  /* 0x0000002a00227310 */ /* 0x000ea20000201800 */
[----:B-1----:R-:W-:-:S07]  /*5ff0*/  FSEL R22, R22, UR6, !P1 ;  /* 0x0000000616167c08 */ /* 0x002fce000c800000 */
[----:B------:R-:W1:Y:S01]  /*6000*/  F2F.F64.F32 R16, R43 ;  /* 0x0000002b00107310 */ /* 0x000e620000201800 */
[----:B------:R-:W-:Y:S02]  /*6010*/  FSEL R23, R23, UR7, !P1 ;  /* 0x0000000717177c08 */ /* 0x000fe4000c800000 */
[----:B------:R-:W-:Y:S02]  /*6020*/  LOP3.LUT P1, RZ, R88, 0x20, RZ, 0xc0, !PT ;  /* 0x0000002058ff7812 */ /* 0x000fe4000782c0ff */
[----:B--2---:R-:W-:-:S03]  /*6030*/  FSEL R34, R34, UR6, !P3 ;  /* 0x0000000622227c08 */ /* 0x004fc6000d800000 */
[----:B------:R2:W3:Y:S01]  /*6040*/  F2F.F64.F32 R42, R48 ;  /* 0x00000030002a7310 */ /* 0x0004e20000201800 */
[----:B------:R-:W-:Y:S02]  /*6050*/  FSEL R35, R35, UR7, !P3 ;  /* 0x0000000723237c08 */ /* 0x000fe4000d800000 */
[----:B------:R-:W-:Y:S02]  /*6060*/  LOP3.LUT P3, RZ, R88, 0x8, RZ, 0xc0, !PT ;  /* 0x0000000858ff7812 */ /* 0x000fe4000786c0ff */
[----:B-1----:R-:W-:Y:S01]  /*6070*/  FSEL R16, R16, UR6, !P4 ;  /* 0x0000000610107c08 */ /* 0x002fe2000e000000 */
[----:B--2---:R-:W-:Y:S02]  /*6080*/  FADD R48, R0, R11 ;  /* 0x0000000b00307221 */ /* 0x004fe40000000000 */
[----:B------:R1:W-:Y:S01]  /*6090*/  F2F.F64.F32 R18, R46 ;  /* 0x0000002e00127310 */ /* 0x0003e20000201800 */
[----:B------:R-:W-:Y:S02]  /*60a0*/  FSEL R17, R17, UR7, !P4 ;  /* 0x0000000711117c08 */ /* 0x000fe4000e000000 */
[----:B------:R-:W-:-:S02]  /*60b0*/  LOP3.LUT P4, RZ, R88, 0x4, RZ, 0xc0, !PT ;  /* 0x0000000458ff7812 */ /* 0x000fc4000788c0ff */
[----:B---3--:R-:W-:Y:S01]  /*60c0*/  FSEL R42, R42, UR6, !P1 ;  /* 0x000000062a2a7c08 */ /* 0x008fe2000c800000 */
[----:B-1----:R-:W-:Y:S02]  /*60d0*/  FADD R46, R0, R13 ;  /* 0x0000000d002e7221 */ /* 0x002fe40000000000 */
[----:B------:R-:W-:Y:S01]  /*60e0*/  F2F.F32.F64 R37, R36 ;  /* 0x0000002400257310 */ /* 0x000fe20000301000 */
[----:B------:R-:W-:Y:S02]  /*60f0*/  FSEL R43, R43, UR7, !P1 ;  /* 0x000000072b2b7c08 */ /* 0x000fe4000c800000 */
[----:B------:R-:W-:-:S05]  /*6100*/  ISETP.NE.AND P1, PT, R51, RZ, PT ;  /* 0x000000ff3300720c */ /* 0x000fca0003f25270 */
[----:B------:R-:W1:Y:S08]  /*6110*/  F2F.F64.F32 R12, R48 ;  /* 0x00000030000c7310 */ /* 0x000e700000201800 */
[----:B0-----:R-:W0:Y:S01]  /*6120*/  F2F.F64.F32 R20, R30 ;  /* 0x0000001e00147310 */ /* 0x001e220000201800 */
[----:B-1----:R-:W-:-:S07]  /*6130*/  FSEL R51, R12, UR6, !P4 ;  /* 0x000000060c337c08 */ /* 0x002fce000e000000 */
[----:B------:R-:W1:Y:S01]  /*6140*/  F2F.F32.F64 R15, R14 ;  /* 0x0000000e000f7310 */ /* 0x000e620000301000 */
[----:B------:R-:W-:Y:S01]  /*6150*/  FADD R12, R0, R37 ;  /* 0x00000025000c7221 */ /* 0x000fe20000000000 */
[----:B------:R-:W-:Y:S02]  /*6160*/  FSEL R52, R13, UR7, !P4 ;  /* 0x000000070d347c08 */ /* 0x000fe4000e000000 */
[----:B------:R-:W-:Y:S02]  /*6170*/  ISETP.NE.AND P4, PT, R58, RZ, PT ;  /* 0x000000ff3a00720c */ /* 0x000fe40003f85270 */
[----:B0-----:R-:W-:Y:S02]  /*6180*/  FSEL R20, R20, UR6, !P6 ;  /* 0x0000000614147c08 */ /* 0x001fe4000f000000 */
[----:B------:R-:W-:Y:S01]  /*6190*/  F2F.F32.F64 R41, R40 ;  /* 0x0000002800297310 */ /* 0x000fe20000301000 */
[----:B------:R-:W-:Y:S01]  /*61a0*/  FSEL R21, R21, UR7, !P6 ;  /* 0x0000000715157c08 */ /* 0x000fe2000f000000 */
[----:B------:R-:W-:Y:S01]  /*61b0*/  BAR.SYNC.DEFER_BLOCKING 0x0 ;  /* 0x0000000000007b1d */ /* 0x000fe20000010000 */
[----:B------:R-:W-:Y:S01]  /*61c0*/  LOP3.LUT P6, RZ, R88, 0x80, RZ, 0xc0, !PT ;  /* 0x0000008058ff7812 */ /* 0x000fe200078cc0ff */
[----:B-1----:R-:W-:-:S04]  /*61d0*/  FADD R47, R0, R15 ;  /* 0x0000000f002f7221 */ /* 0x002fc80000000000 */
[----:B------:R-:W-:Y:S01]  /*61e0*/  F2F.F64.F32 R10, R10 ;  /* 0x0000000a000a7310 */ /* 0x000fe20000201800 */
[----:B------:R-:W-:Y:S02]  /*61f0*/  FSEL R18, R18, UR6, !P6 ;  /* 0x0000000612127c08 */ /* 0x000fe4000f000000 */
[----:B------:R-:W-:Y:S02]  /*6200*/  FSEL R19, R19, UR7, !P6 ;  /* 0x0000000713137c08 */ /* 0x000fe4000f000000 */
[----:B------:R-:W-:-:S03]  /*6210*/  LOP3.LUT P6, RZ, R88, 0x1, RZ, 0xc0, !PT ;  /* 0x0000000158ff7812 */ /* 0x000fc600078cc0ff */
[----:B------:R-:W0:Y:S08]  /*6220*/  F2F.F32.F64 R33, R32 ;  /* 0x0000002000217310 */ /* 0x000e300000301000 */
[----:B------:R-:W-:Y:S01]  /*6230*/  F2F.F32.F64 R7, R6 ;  /* 0x0000000600077310 */ /* 0x000fe20000301000 */
[----:B------:R1:W-:Y:S04]  /*6240*/  STS.128 [R91+0x20], R16 ;  /* 0x000020105b007388 */ /* 0x0003e80000000c00 */
[----:B------:R-:W-:Y:S01]  /*6250*/  STS.128 [R91], R20 ;  /* 0x000000145b007388 */ /* 0x000fe20000000c00 */
[----:B0-----:R-:W-:-:S02]  /*6260*/  FADD R8, R0, R33 ;  /* 0x0000002100087221 */ /* 0x001fc40000000000 */
[----:B------:R-:W0:Y:S08]  /*6270*/  F2F.F32.F64 R29, R28 ;  /* 0x0000001c001d7310 */ /* 0x000e300000301000 */
[----:B------:R-:W2:Y:S01]  /*6280*/  F2F.F32.F64 R5, R4 ;  /* 0x0000000400057310 */ /* 0x000ea20000301000 */
[----:B0-----:R-:W-:-:S07]  /*6290*/  FADD R32, R0, R29 ;  /* 0x0000001d00207221 */ /* 0x001fce0000000000 */
[----:B------:R-:W0:Y:S01]  /*62a0*/  F2F.F64.F32 R12, R12 ;  /* 0x0000000c000c7310 */ /* 0x000e220000201800 */
[----:B--2---:R-:W-:-:S07]  /*62b0*/  FADD R28, R0, R5 ;  /* 0x00000005001c7221 */ /* 0x004fce0000000000 */
[----:B------:R-:W2:Y:S01]  /*62c0*/  F2F.F32.F64 R25, R24 ;  /* 0x0000001800197310 */ /* 0x000ea20000301000 */
[----:B0-----:R-:W-:-:S07]  /*62d0*/  FSEL R49, R12, UR6, !P5 ;  /* 0x000000060c317c08 */ /* 0x001fce000e800000 */
[----:B------:R-:W0:Y:S01]  /*62e0*/  F2F.F32.F64 R27, R26 ;  /* 0x0000001a001b7310 */ /* 0x000e220000301000 */
[----:B--2---:R-:W-:-:S07]  /*62f0*/  FADD R12, R0, R25 ;  /* 0x00000019000c7221 */ /* 0x004fce0000000000 */
[----:B------:R0:W2:Y:S08]  /*6300*/  F2F.F32.F64 R37, R2 ;  /* 0x0000000200257310 */ /* 0x0000b00000301000 */
[----:B------:R-:W3:Y:S01]  /*6310*/  F2F.F64.F32 R30, R39 ;  /* 0x00000027001e7310 */ /* 0x000ee20000201800 */
[C---:B0-----:R-:W-:Y:S01]  /*6320*/  FADD R2, R0.reuse, R27 ;  /* 0x0000001b00027221 */ /* 0x041fe20000000000 */
[----:B--2---:R-:W-:-:S06]  /*6330*/  FADD R24, R0, R37 ;  /* 0x0000002500187221 */ /* 0x004fcc0000000000 */
[----:B------:R0:W2:Y:S01]  /*6340*/  F2F.F64.F32 R38, R47 ;  /* 0x0000002f00267310 */ /* 0x0000a20000201800 */
[----:B---3--:R-:W-:-:S07]  /*6350*/  FSEL R30, R30, UR6, !P2 ;  /* 0x000000061e1e7c08 */ /* 0x008fce000d000000 */
[----:B------:R3:W5:Y:S01]  /*6360*/  F2F.F64.F32 R14, R46 ;  /* 0x0000002e000e7310 */ /* 0x0007620000201800 */
[----:B0-----:R-:W-:Y:S01]  /*6370*/  FADD R47, R0, R41 ;  /* 0x00000029002f7221 */ /* 0x001fe20000000000 */
[----:B------:R-:W-:Y:S02]  /*6380*/  FSEL R31, R31, UR7, !P2 ;  /* 0x000000071f1f7c08 */ /* 0x000fe4000d000000 */
[----:B------:R-:W-:Y:S02]  /*6390*/  LOP3.LUT P2, RZ, R88, 0x10, RZ, 0xc0, !PT ;  /* 0x0000001058ff7812 */ /* 0x000fe4000784c0ff */
[----:B--2---:R-:W-:Y:S02]  /*63a0*/  FSEL R38, R38, UR6, !P0 ;  /* 0x0000000626267c08 */ /* 0x004fe4000c000000 */
[----:B------:R0:W2:Y:S01]  /*63b0*/  F2F.F64.F32 R44, R47 ;  /* 0x0000002f002c7310 */ /* 0x0000a20000201800 */
[----:B---3--:R-:W-:Y:S01]  /*63c0*/  FSEL R46, R10, UR6, !P6 ;  /* 0x000000060a2e7c08 */ /* 0x008fe2000f000000 */
[----:B------:R-:W-:Y:S01]  /*63d0*/  FADD R10, R0, R7 ;  /* 0x00000007000a7221 */ /* 0x000fe20000000000 */
[----:B------:R-:W-:Y:S01]  /*63e0*/  FSEL R39, R39, UR7, !P0 ;  /* 0x0000000727277c08 */ /* 0x000fe2000c000000 */
[----:B------:R-:W-:Y:S01]  /*63f0*/  IMAD.MOV.U32 R33, RZ, RZ, R31 ;  /* 0x000000ffff217224 */ /* 0x000fe200078e001f */
[----:B------:R-:W-:Y:S01]  /*6400*/  ISETP.NE.AND P0, PT, R50, RZ, PT ;  /* 0x000000ff3200720c */ /* 0x000fe20003f05270 */
[----:B------:R-:W-:Y:S01]  /*6410*/  IMAD.MOV.U32 R40, RZ, RZ, R38 ;  /* 0x000000ffff287224 */ /* 0x000fe200078e0026 */
[----:B------:R-:W-:Y:S01]  /*6420*/  FSEL R50, R13, UR7, !P5 ;  /* 0x000000070d327c08 */ /* 0x000fe2000e800000 */
[----:B------:R-:W3:Y:S01]  /*6430*/  F2F.F64.F32 R8, R8 ;  /* 0x0000000800087310 */ /* 0x000ee20000201800 */
[----:B0-----:R-:W-:Y:S01]  /*6440*/  FSEL R47, R11, UR7, !P6 ;  /* 0x000000070b2f7c08 */ /* 0x001fe2000f000000 */
[----:B------:R-:W-:Y:S01]  /*6450*/  IMAD.MOV.U32 R41, RZ, RZ, R39 ;  /* 0x000000ffff297224 */ /* 0x000fe200078e0027 */
[----:B-----5:R-:W-:-:S02]  /*6460*/  FSEL R14, R14, UR6, !P2 ;  /* 0x000000060e0e7c08 */ /* 0x020fc4000d000000 */
[----:B------:R-:W-:Y:S02]  /*6470*/  FSEL R15, R15, UR7, !P2 ;  /* 0x000000070f0f7c08 */ /* 0x000fe4000d000000 */
[----:B--2---:R-:W-:Y:S01]  /*6480*/  FSEL R44, R44, UR6, !P3 ;  /* 0x000000062c2c7c08 */ /* 0x004fe2000d800000 */
[----:B------:R-:W0:Y:S01]  /*6490*/  F2F.F64.F32 R10, R10 ;  /* 0x0000000a000a7310 */ /* 0x000e220000201800 */
[----:B------:R-:W-:Y:S01]  /*64a0*/  FSEL R45, R45, UR7, !P3 ;  /* 0x000000072d2d7c08 */ /* 0x000fe2000d800000 */
[----:B------:R-:W-:Y:S01]  /*64b0*/  STS.128 [R91+0x30], R40 ;  /* 0x000030285b007388 */ /* 0x000fe20000000c00 */
[----:B------:R-:W-:Y:S02]  /*64c0*/  ISETP.NE.AND P2, PT, R54, RZ, PT ;  /* 0x000000ff3600720c */ /* 0x000fe40003f45270 */
[----:B------:R-:W-:Y:S02]  /*64d0*/  ISETP.NE.AND P3, PT, R55, RZ, PT ;  /* 0x000000ff3700720c */ /* 0x000fe40003f65270 */
[----:B---3--:R-:W-:Y:S01]  /*64e0*/  FSEL R36, R8, UR6, !P0 ;  /* 0x0000000608247c08 */ /* 0x008fe2000c000000 */
[----:B------:R2:W3:Y:S01]  /*64f0*/  F2F.F64.F32 R6, R32 ;  /* 0x0000002000067310 */ /* 0x0004e20000201800 */
[----:B------:R-:W-:-:S02]  /*6500*/  FSEL R37, R9, UR7, !P0 ;  /* 0x0000000709257c08 */ /* 0x000fc4000c000000 */
[----:B------:R-:W-:Y:S02]  /*6510*/  ISETP.NE.AND P5, PT, R59, RZ, PT ;  /* 0x000000ff3b00720c */ /* 0x000fe40003fa5270 */
[----:B------:R-:W-:Y:S02]  /*6520*/  LOP3.LUT P6, RZ, R88, 0x1000, RZ, 0xc0, !PT ;  /* 0x0000100058ff7812 */ /* 0x000fe400078cc0ff */
[----:B0-----:R-:W-:Y:S01]  /*6530*/  FSEL R8, R10, UR6, !P1 ;  /* 0x000000060a087c08 */ /* 0x001fe2000c800000 */
[----:B------:R-:W0:Y:S01]  /*6540*/  F2F.F64.F32 R4, R28 ;  /* 0x0000001c00047310 */ /* 0x000e220000201800 */
[----:B------:R-:W-:Y:S01]  /*6550*/  FSEL R9, R11, UR7, !P1 ;  /* 0x000000070b097c08 */ /* 0x000fe2000c800000 */
[----:B--2---:R-:W-:Y:S01]  /*6560*/  IMAD.MOV.U32 R32, RZ, RZ, R30 ;  /* 0x000000ffff207224 */ /* 0x004fe200078e001e */
[----:B---3--:R-:W-:-:S05]  /*6570*/  FSEL R10, R6, UR6, !P2 ;  /* 0x00000006060a7c08 */ /* 0x008fca000d000000 */
[----:B------:R-:W2:Y:S01]  /*6580*/  F2F.F64.F32 R12, R12 ;  /* 0x0000000c000c7310 */ /* 0x000ea20000201800 */
[----:B------:R-:W-:Y:S01]  /*6590*/  FSEL R11, R7, UR7, !P2 ;  /* 0x00000007070b7c08 */ /* 0x000fe2000d000000 */
[----:B------:R-:W-:Y:S01]  /*65a0*/  IMAD.MOV.U32 R6, RZ, RZ, R44 ;  /* 0x000000ffff067224 */ /* 0x000fe200078e002c */
[----:B------:R-:W-:Y:S01]  /*65b0*/  STS.128 [R91+0x10], R32 ;  /* 0x000010205b007388 */ /* 0x000fe20000000c00 */
[----:B------:R-:W-:Y:S01]  /*65c0*/  IMAD.MOV.U32 R7, RZ, RZ, R45 ;  /* 0x000000ffff077224 */ /* 0x000fe200078e002d */
[----:B0-----:R-:W-:-:S03]  /*65d0*/  FSEL R28, R4, UR6, !P3 ;  /* 0x00000006041c7c08 */ /* 0x001fc6000d800000 */
[----:B------:R-:W0:Y:S01]  /*65e0*/  F2F.F64.F32 R2, R2 ;  /* 0x0000000200027310 */ /* 0x000e220000201800 */
[----:B------:R-:W-:Y:S01]  /*65f0*/  FSEL R29, R5, UR7, !P3 ;  /* 0x00000007051d7c08 */ /* 0x000fe2000d800000 */
[----:B------:R-:W-:Y:S01]  /*6600*/  IMAD.MOV.U32 R4, RZ, RZ, R14 ;  /* 0x000000ffff047224 */ /* 0x000fe200078e000e */
[----:B------:R-:W-:Y:S01]  /*6610*/  STS.128 [R91+0x70], R8 ;  /* 0x000070085b007388 */ /* 0x000fe20000000c00 */
[----:B------:R-:W-:Y:S01]  /*6620*/  IMAD.MOV.U32 R5, RZ, RZ, R15 ;  /* 0x000000ffff057224 */ /* 0x000fe200078e000f */
[----:B--2---:R-:W-:-:S03]  /*6630*/  FSEL R26, R12, UR6, !P4 ;  /* 0x000000060c1a7c08 */ /* 0x004fc6000e000000 */
[----:B------:R-:W2:Y:S01]  /*6640*/  F2F.F64.F32 R24, R24 ;  /* 0x0000001800187310 */ /* 0x000ea20000201800 */
[----:B------:R3:W-:Y:S01]  /*6650*/  STS.128 [R91+0x40], R4 ;  /* 0x000040045b007388 */ /* 0x0007e20000000c00 */
[----:B------:R-:W-:Y:S01]  /*6660*/  FSEL R27, R13, UR7, !P4 ;  /* 0x000000070d1b7c08 */ /* 0x000fe2000e000000 */
[----:B------:R-:W-:Y:S02]  /*6670*/  IMAD.MOV.U32 R12, RZ, RZ, R28 ;  /* 0x000000ffff0c7224 */ /* 0x000fe400078e001c */
[----:B------:R-:W-:Y:S01]  /*6680*/  IMAD.MOV.U32 R13, RZ, RZ, R29 ;  /* 0x000000ffff0d7224 */ /* 0x000fe200078e001d */
[----:B0-----:R-:W-:Y:S01]  /*6690*/  FSEL R2, R2, UR6, !P5 ;  /* 0x0000000602027c08 */ /* 0x001fe2000e800000 */
[----:B------:R-:W-:Y:S01]  /*66a0*/  IMAD.MOV.U32 R14, RZ, RZ, R26 ;  /* 0x000000ffff0e7224 */ /* 0x000fe200078e001a */
[----:B------:R-:W-:Y:S01]  /*66b0*/  FSEL R3, R3, UR7, !P5 ;  /* 0x0000000703037c08 */ /* 0x000fe2000e800000 */
[----:B------:R-:W-:Y:S02]  /*66c0*/  IMAD.MOV.U32 R15, RZ, RZ, R27 ;  /* 0x000000ffff0f7224 */ /* 0x000fe400078e001b */
[----:B-1----:R-:W-:-:S02]  /*66d0*/  IMAD.MOV.U32 R16, RZ, RZ, R2 ;  /* 0x000000ffff107224 */ /* 0x002fc400078e0002 */
[----:B------:R-:W-:Y:S01]  /*66e0*/  IMAD.MOV.U32 R17, RZ, RZ, R3 ;  /* 0x000000ffff117224 */ /* 0x000fe200078e0003 */
[----:B--2---:R-:W-:Y:S01]  /*66f0*/  FSEL R0, R24, UR6, !P6 ;  /* 0x0000000618007c08 */ /* 0x004fe2000f000000 */
[----:B------:R-:W-:Y:S01]  /*6700*/  STS.128 [R91+0x80], R12 ;  /* 0x0000800c5b007388 */ /* 0x000fe20000000c00 */
[----:B---3--:R-:W-:Y:S01]  /*6710*/  IMAD.MOV.U32 R4, RZ, RZ, R51 ;  /* 0x000000ffff047224 */ /* 0x008fe200078e0033 */
[----:B------:R-:W-:Y:S01]  /*6720*/  FSEL R25, R25, UR7, !P6 ;  /* 0x0000000719197c08 */ /* 0x000fe2000f000000 */
[----:B------:R-:W-:Y:S01]  /*6730*/  IMAD.MOV.U32 R5, RZ, RZ, R52 ;  /* 0x000000ffff057224 */ /* 0x000fe200078e0034 */
[----:B------:R-:W0:Y:S01]  /*6740*/  LDCU.64 UR6, c[0x0][0x398] ;  /* 0x00007300ff0677ac */ /* 0x000e220008000a00 */
[----:B------:R-:W-:Y:S02]  /*6750*/  IMAD.MOV.U32 R6, RZ, RZ, R49 ;  /* 0x000000ffff067224 */ /* 0x000fe400078e0031 */
[----:B------:R-:W-:Y:S02]  /*6760*/  IMAD.MOV.U32 R7, RZ, RZ, R50 ;  /* 0x000000ffff077224 */ /* 0x000fe400078e0032 */
[----:B------:R-:W-:-:S02]  /*6770*/  IMAD.MOV.U32 R18, RZ, RZ, R0 ;  /* 0x000000ffff127224 */ /* 0x000fc400078e0000 */
[----:B------:R-:W-:Y:S01]  /*6780*/  IMAD.MOV.U32 R19, RZ, RZ, R25 ;  /* 0x000000ffff137224 */ /* 0x000fe200078e0019 */
[----:B------:R1:W-:Y:S04]  /*6790*/  STS.128 [R91+0x50], R4 ;  /* 0x000050045b007388 */ /* 0x0003e80000000c00 */
[----:B------:R-:W-:Y:S01]  /*67a0*/  STS.128 [R91+0x90], R16 ;  /* 0x000090105b007388 */ /* 0x000fe20000000c00 */
[----:B0-----:R-:W-:-:S04]  /*67b0*/  IADD3 R102, P0, PT, R102, UR6, RZ ;  /* 0x0000000666667c10 */ /* 0x001fc8000ff1e0ff */
[----:B------:R-:W-:Y:S01]  /*67c0*/  IADD3.X R103, PT, PT, R95, UR7, RZ, P0, !PT ;  /* 0x000000075f677c10 */ /* 0x000fe200087fe4ff */
[----:B-1----:R-:W-:Y:S02]  /*67d0*/  IMAD.MOV.U32 R4, RZ, RZ, R46 ;  /* 0x000000ffff047224 */ /* 0x002fe400078e002e */
[----:B------:R-:W-:Y:S02]  /*67e0*/  IMAD.MOV.U32 R5, RZ, RZ, R47 ;  /* 0x000000ffff057224 */ /* 0x000fe400078e002f */
[----:B------:R-:W-:Y:S02]  /*67f0*/  IMAD.MOV.U32 R6, RZ, RZ, R36 ;  /* 0x000000ffff067224 */ /* 0x000fe400078e0024 */
[----:B------:R-:W-:-:S05]  /*6800*/  IMAD.MOV.U32 R7, RZ, RZ, R37 ;  /* 0x000000ffff077224 */ /* 0x000fca00078e0025 */
[----:B------:R-:W-:Y:S01]  /*6810*/  STS.128 [R91+0x60], R4 ;  /* 0x000060045b007388 */ /* 0x000fe20000000c00 */
[----:B------:R-:W-:-:S03]  /*6820*/  NOP ;  /* 0x0000000000007918 */ /* 0x000fc60000000000 */
[----:B------:R-:W0:Y:S04]  /*6830*/  LDS.64 R2, [R94] ;  /* 0x000000005e027984 */ /* 0x000e280000000a00 */
[----:B------:R-:W1:Y:S04]  /*6840*/  LDS.64 R4, [R94+0x100] ;  /* 0x000100005e047984 */ /* 0x000e680000000a00 */
[----:B------:R-:W2:Y:S04]  /*6850*/  LDS.64 R6, [R94+0x200] ;  /* 0x000200005e067984 */ /* 0x000ea80000000a00 */
[----:B------:R-:W3:Y:S04]  /*6860*/  LDS.64 R8, [R94+0x300] ;  /* 0x000300005e087984 */ /* 0x000ee80000000a00 */
[----:B------:R-:W5:Y:S04]  /*6870*/  LDS.64 R10, [R94+0x400] ;  /* 0x000400005e0a7984 */ /* 0x000f680000000a00 */
[----:B------:R-:W4:Y:S04]  /*6880*/  LDS.64 R12, [R94+0x500] ;  /* 0x000500005e0c7984 */ /* 0x000f280000000a00 */
[----:B------:R-:W4:Y:S04]  /*6890*/  LDS.64 R14, [R94+0x600] ;  /* 0x000600005e0e7984 */ /* 0x000f280000000a00 */
[----:B------:R-:W4:Y:S04]  /*68a0*/  LDS.64 R16, [R94+0x700] ;  /* 0x000700005e107984 */ /* 0x000f280000000a00 */
[----:B------:R-:W4:Y:S04]  /*68b0*/  LDS.64 R18, [R94+0x800] ;  /* 0x000800005e127984 */ /* 0x000f280000000a00 */
[----:B------:R-:W4:Y:S01]  /*68c0*/  LDS.64 R20, [R94+0x900] ;  /* 0x000900005e147984 */ /* 0x000f220000000a00 */
[----:B0-----:R0:W5:Y:S03]  /*68d0*/  F2F.F32.F64 R33, R2 ;  /* 0x0000000200217310 */ /* 0x0011660000301000 */
[----:B------:R-:W4:Y:S04]  /*68e0*/  LDS.64 R22, [R94+0xa00] ;  /* 0x000a00005e167984 */ /* 0x000f280000000a00 */
[----:B------:R-:W-:Y:S01]  /*68f0*/  LDS.64 R24, [R94+0xd00] ;  /* 0x000d00005e187984 */ /* 0x000fe20000000a00 */
[----:B-1----:R1:W4:Y:S03]  /*6900*/  F2F.F32.F64 R35, R4 ;  /* 0x0000000400237310 */ /* 0x0023260000301000 */
[----:B------:R-:W-:Y:S04]  /*6910*/  LDS.64 R26, [R94+0xf00] ;  /* 0x000f00005e1a7984 */ /* 0x000fe80000000a00 */
[----:B0-----:R-:W0:Y:S01]  /*6920*/  LDS.64 R2, [R94+0xb00] ;  /* 0x000b00005e027984 */ /* 0x001e220000000a00 */
[----:B--2---:R2:W4:Y:S03]  /*6930*/  F2F.F32.F64 R37, R6 ;  /* 0x0000000600257310 */ /* 0x0045260000301000 */
[----:B------:R-:W-:Y:S04]  /*6940*/  LDS.64 R28, [R94+0x1100] ;  /* 0x001100005e1c7984 */ /* 0x000fe80000000a00 */
[----:B-1----:R-:W1:Y:S01]  /*6950*/  LDS.64 R4, [R94+0xc00] ;  /* 0x000c00005e047984 */ /* 0x002e620000000a00 */
[----:B---3--:R3:W4:Y:S03]  /*6960*/  F2F.F32.F64 R39, R8 ;  /* 0x0000000800277310 */ /* 0x0087260000301000 */
[----:B------:R-:W-:Y:S04]  /*6970*/  LDS.64 R30, [R94+0x1300] ;  /* 0x001300005e1e7984 */ /* 0x000fe80000000a00 */
[----:B--2---:R-:W2:Y:S01]  /*6980*/  LDS.64 R6, [R94+0xe00] ;  /* 0x000e00005e067984 */ /* 0x004ea20000000a00 */
[----:B-----5:R5:W0:Y:S03]  /*6990*/  F2F.F32.F64 R41, R10 ;  /* 0x0000000a00297310 */ /* 0x020a260000301000 */
[----:B------:R-:W-:Y:S04]  /*69a0*/  STG.E desc[UR8][R102.64], R33 ;  /* 0x0000002166007986 */ /* 0x000fe8000c101908 */
[----:B---3--:R-:W3:Y:S01]  /*69b0*/  LDS.64 R8, [R94+0x1000] ;  /* 0x001000005e087984 */ /* 0x008ee20000000a00 */
[----:B----4-:R-:W4:Y:S03]  /*69c0*/  F2F.F32.F64 R13, R12 ;  /* 0x0000000c000d7310 */ /* 0x010f260000301000 */
[----:B------:R-:W-:Y:S04]  /*69d0*/  STG.E desc[UR8][R102.64+0x80], R35 ;  /* 0x0000802366007986 */ /* 0x000fe8000c101908 */
[----:B-----5:R-:W5:Y:S01]  /*69e0*/  LDS.64 R10, [R94+0x1200] ;  /* 0x001200005e0a7984 */ /* 0x020f620000000a00 */
[----:B------:R-:W1:Y:S03]  /*69f0*/  F2F.F32.F64 R15, R14 ;  /* 0x0000000e000f7310 */ /* 0x000e660000301000 */
[----:B------:R-:W-:Y:S04]  /*6a00*/  STG.E desc[UR8][R102.64+0x100], R37 ;  /* 0x0001002566007986 */ /* 0x000fe8000c101908 */
[----:B------:R-:W-:Y:S01]  /*6a10*/  STG.E desc[UR8][R102.64+0x180], R39 ;  /* 0x0001802766007986 */ /* 0x000fe2000c101908 */
[----:B------:R-:W2:Y:S03]  /*6a20*/  F2F.F32.F64 R17, R16 ;  /* 0x0000001000117310 */ /* 0x000ea60000301000 */
[----:B0-----:R-:W-:Y:S04]  /*6a30*/  STG.E desc[UR8][R102.64+0x200], R41 ;  /* 0x0002002966007986 */ /* 0x001fe8000c101908 */
[----:B----4-:R-:W-:Y:S01]  /*6a40*/  STG.E desc[UR8][R102.64+0x280], R13 ;  /* 0x0002800d66007986 */ /* 0x010fe2000c101908 */
[----:B------:R-:W0:Y:S03]  /*6a50*/  F2F.F32.F64 R19, R18 ;  /* 0x0000001200137310 */ /* 0x000e260000301000 */
[----:B-1----:R-:W-:Y:S04]  /*6a60*/  STG.E desc[UR8][R102.64+0x300], R15 ;  /* 0x0003000f66007986 */ /* 0x002fe8000c101908 */
[----:B--2---:R-:W-:Y:S01]  /*6a70*/  STG.E desc[UR8][R102.64+0x380], R17 ;  /* 0x0003801166007986 */ /* 0x004fe2000c101908 */
[----:B------:R-:W1:Y:S03]  /*6a80*/  F2F.F32.F64 R21, R20 ;  /* 0x0000001400157310 */ /* 0x000e660000301000 */
[----:B0-----:R-:W-:Y:S05]  /*6a90*/  STG.E desc[UR8][R102.64+0x400], R19 ;  /* 0x0004001366007986 */ /* 0x001fea000c101908 */
[----:B------:R-:W0:Y:S01]  /*6aa0*/  F2F.F32.F64 R23, R22 ;  /* 0x0000001600177310 */ /* 0x000e220000301000 */
[----:B-1----:R-:W-:Y:S07]  /*6ab0*/  STG.E desc[UR8][R102.64+0x480], R21 ;  /* 0x0004801566007986 */ /* 0x002fee000c101908 */
[----:B------:R-:W1:Y:S01]  /*6ac0*/  F2F.F32.F64 R3, R2 ;  /* 0x0000000200037310 */ /* 0x000e620000301000 */
[----:B0-----:R-:W-:Y:S07]  /*6ad0*/  STG.E desc[UR8][R102.64+0x500], R23 ;  /* 0x0005001766007986 */ /* 0x001fee000c101908 */
        /* <DEDUP_REMOVED lines=8> */
[----:B---3--:R-:W0:Y:S01]  /*6b60*/  F2F.F32.F64 R9, R8 ;  /* 0x0000000800097310 */ /* 0x008e220000301000 */
[----:B-1----:R-:W-:Y:S07]  /*6b70*/  STG.E desc[UR8][R102.64+0x780], R27 ;  /* 0x0007801b66007986 */ /* 0x002fee000c101908 */
[----:B------:R-:W1:Y:S01]  /*6b80*/  F2F.F32.F64 R29, R28 ;  /* 0x0000001c001d7310 */ /* 0x000e620000301000 */
[----:B0-----:R-:W-:Y:S07]  /*6b90*/  STG.E desc[UR8][R102.64+0x800], R9 ;  /* 0x0008000966007986 */ /* 0x001fee000c101908 */
[----:B-----5:R-:W0:Y:S01]  /*6ba0*/  F2F.F32.F64 R11, R10 ;  /* 0x0000000a000b7310 */ /* 0x020e220000301000 */
[----:B-1----:R-:W-:Y:S07]  /*6bb0*/  STG.E desc[UR8][R102.64+0x880], R29 ;  /* 0x0008801d66007986 */ /* 0x002fee000c101908 */
[----:B------:R-:W1:Y:S01]  /*6bc0*/  F2F.F32.F64 R31, R30 ;  /* 0x0000001e001f7310 */ /* 0x000e620000301000 */
[----:B0-----:R-:W-:Y:S04]  /*6bd0*/  STG.E desc[UR8][R102.64+0x900], R11 ;  /* 0x0009000b66007986 */ /* 0x001fe8000c101908 */
[----:B-1----:R-:W-:Y:S01]  /*6be0*/  STG.E desc[UR8][R102.64+0x980], R31 ;  /* 0x0009801f66007986 */ /* 0x002fe2000c101908 */
[----:B------:R-:W-:Y:S05]  /*6bf0*/  EXIT ;  /* 0x000000000000794d */ /* 0x000fea0003800000 */
.L_x_1040:
        /* <DEDUP_REMOVED lines=14> */
[----:B------:R-:W-:Y:S01]  /*6ce0*/  VIADD R45, R89, 0x100 ;  /* 0x00000100592d7836 */ /* 0x000fe20000000000 */
[----:B------:R-:W-:Y:S01]  /*6cf0*/  IADD3 R6, P0, PT, R7, R12, RZ ;  /* 0x0000000c07067210 */ /* 0x000fe20007f1e0ff */
[C---:B------:R-:W-:Y:S01]  /*6d00*/  VIADD R49, R89.reuse, 0x120 ;  /* 0x0000012059317836 */ /* 0x040fe20000000000 */
[----:B------:R-:W-:Y:S01]  /*6d10*/  IADD3 R8, P1, PT, R4, R7, RZ ;  /* 0x0000000704087210 */ /* 0x000fe20007f3e0ff */
[C---:B------:R-:W-:Y:S02]  /*6d20*/  VIADD R73, R89.reuse, 0x140 ;  /* 0x0000014059497836 */ /* 0x040fe40000000000 */
[----:B------:R-:W-:Y:S01]  /*6d30*/  IMAD.X R7, RZ, RZ, R13, P0 ;  /* 0x000000ffff077224 */ /* 0x000fe200000e060d */
[----:B------:R-:W-:Y:S01]  /*6d40*/  ISETP.GE.U32.AND P0, PT, R89, R0, PT ;  /* 0x000000005900720c */ /* 0x000fe20003f06070 */
[----:B------:R-:W-:-:S02]  /*6d50*/  IMAD.X R9, RZ, RZ, R5, P1 ;  /* 0x000000ffff097224 */ /* 0x000fc400008e0605 */
        /* <DEDUP_REMOVED lines=13> */
[----:B0-----:R-:W-:Y:S01]  /*6e30*/  VIADD R5, R89, 0x1a0 ;  /* 0x000001a059057836 */ /* 0x001fe20000000000 */
        /* <DEDUP_REMOVED lines=66> */
[----:B------:R-:W-:Y:S01]  /*7260*/  IMAD R48, R4, 0x4c, R22 ;  /* 0x0000004c04307824 */ /* 0x000fe200078e0216 */
[----:B------:R-:W-:Y:S02]  /*7270*/  P2R R44, PR, RZ, 0x1 ;  /* 0x00000001ff2c7803 */ /* 0x000fe40000000000 */
[-C--:B------:R-:W-:Y:S02]  /*7280*/  ISETP.GE.U32.AND P0, PT, R89, R0.reuse, PT ;  /* 0x000000005900720c */ /* 0x080fe40003f06070 */
[----:B------:R-:W-:Y:S02]  /*7290*/  P2R R42, PR, RZ, 0x2 ;  /* 0x00000002ff2a7803 */ /* 0x000fe40000000000 */
[----:B------:R-:W-:Y:S01]  /*72a0*/  ISETP.GE.U32.AND P1, PT, R17, R0, PT ;  /* 0x000000001100720c */ /* 0x000fe20003f26070 */
[----:B--2---:R-:W-:Y:S04]  /*72b0*/  STS [R22], R11 ;  /* 0x0000000b16007388 */ /* 0x004fe80000000800 */
[----:B---3--:R-:W-:Y:S04]  /*72c0*/  STS [R22+0x380], R43 ;  /* 0x0003802b16007388 */ /* 0x008fe80000000800 */
[----:B----4-:R-:W-:Y:S04]  /*72d0*/  STS [R22+0x80], R19 ;  /* 0x0000801316007388 */ /* 0x010fe80000000800 */
[----:B-----5:R0:W-:Y:S04]  /*72e0*/  STS [R22+0x100], R23 ;  /* 0x0001001716007388 */ /* 0x0201e80000000800 */
[----:B------:R-:W-:Y:S04]  /*72f0*/  STS [R22+0x180], R27 ;  /* 0x0001801b16007388 */ /* 0x000fe80000000800 */
        /* <DEDUP_REMOVED lines=8> */
[----:B------:R-:W-:Y:S04]  /*7380*/  STS [R22+0x800], R83 ;  /* 0x0008005316007388 */ /* 0x000fe80000000800 */
[----:B------:R-:W-:Y:S04]  /*7390*/  STS [R22+0x880], R85 ;  /* 0x0008805516007388 */ /* 0x000fe80000000800 */
[----:B------:R-:W-:Y:S04]  /*73a0*/  STS [R22+0x900], R87 ;  /* 0x0009005716007388 */ /* 0x000fe80000000800 */
[----:B------:R-:W-:Y:S04]  /*73b0*/  STS [R22+0x580], R57 ;  /* 0x0005803916007388 */ /* 0x000fe80000000800 */
[----:B------:R4:W-:Y:S04]  /*73c0*/  STS [R22+0x780], R81 ;  /* 0x0007805116007388 */ /* 0x0009e80000000800 */
[----:B------:R0:W-:Y:S04]  /*73d0*/  STS [R22+0x600], R61 ;  /* 0x0006003d16007388 */ /* 0x0001e80000000800 */
[----:B------:R0:W-:Y:S01]  /*73e0*/  STS [R22+0x680], R65 ;  /* 0x0006804116007388 */ /* 0x0001e20000000800 */
[----:B------:R-:W-:-:S03]  /*73f0*/  NOP ;  /* 0x0000000000007918 */ /* 0x000fc60000000000 */
[----:B------:R0:W2:Y:S04]  /*7400*/  LDS.128 R56, [R48] ;  /* 0x0000000030387984 */ /* 0x0000a80000000c00 */
[----:B------:R0:W2:Y:S04]  /*7410*/  LDS.128 R60, [R48+0x10] ;  /* 0x00001000303c7984 */ /* 0x0000a80000000c00 */
[----:B------:R0:W2:Y:S04]  /*7420*/  LDS.128 R64, [R48+0x20] ;  /* 0x0000200030407984 */ /* 0x0000a80000000c00 */
[----:B------:R0:W2:Y:S04]  /*7430*/  LDS.128 R68, [R48+0x30] ;  /* 0x0000300030447984 */ /* 0x0000a80000000c00 */
[----:B------:R0:W2:Y:S01]  /*7440*/  LDS.128 R8, [R48+0x40] ;  /* 0x0000400030087984 */ /* 0x0000a20000000c00 */
[----:B------:R-:W-:Y:S06]  /*7450*/  BAR.SYNC.DEFER_BLOCKING 0x0 ;  /* 0x0000000000007b1d */ /* 0x000fec0000010000 */
[----:B------:R-:W2:Y:S04]  /*7460*/  LD.E.STRONG.SM R20, desc[UR8][R12.64] ;  /* 0x000000080c147980 */ /* 0x000ea8000c10b900 */
[----:B0-----:R-:W5:Y:S04]  /*7470*/  @!P0 LD.E.STRONG.SM R23, desc[UR8][R6.64] ;  /* 0x0000000806178980 */ /* 0x001f68000c10b900 */
[----:B------:R-:W4:Y:S04]  /*7480*/  @!P1 LD.E.STRONG.SM R24, desc[UR8][R6.64+0x80] ;  /* 0x0000800806189980 */ /* 0x000f28000c10b900 */
[----:B------:R-:W4:Y:S04]  /*7490*/  @!P5 LD.E.STRONG.SM R46, desc[UR8][R6.64+0x900] ;  /* 0x00090008062ed980 */ /* 0x000f28000c10b900 */
[----:B-1----:R-:W4:Y:S01]  /*74a0*/  @!P6 LD.E.STRONG.SM R47, desc[UR8][R6.64+0x980] ;  /* 0x00098008062fe980 */ /* 0x002f22000c10b900 */
[----:B--2---:R-:W0:Y:S02]  /*74b0*/  F2F.F64.F32 R14, R20 ;  /* 0x00000014000e7310 */ /* 0x004e240000201800 */
[----:B0-----:R-:W-:-:S02]  /*74c0*/  IMAD.MOV.U32 R54, RZ, RZ, R14 ;  /* 0x000000ffff367224 */ /* 0x001fc400078e000e */
[----:B---3--:R-:W-:-:S04]  /*74d0*/  IMAD.MOV.U32 R55, RZ, RZ, R15 ;  /* 0x000000ffff377224 */ /* 0x008fc800078e000f */
[----:B-----5:R0:W1:Y:S01]  /*74e0*/  @!P0 F2F.F64.F32 R14, R23 ;  /* 0x00000017000e8310 */ /* 0x0200620000201800 */
[----:B------:R-:W-:Y:S01]  /*74f0*/  ISETP.GE.U32.AND P0, PT, R21, R0, PT ;  /* 0x000000001500720c */ /* 0x000fe20003f06070 */
[----:B------:R-:W-:Y:S02]  /*7500*/  IMAD.MOV.U32 R16, RZ, RZ, R54 ;  /* 0x000000ffff107224 */ /* 0x000fe400078e0036 */
[----:B------:R-:W-:-:S06]  /*7510*/  IMAD.MOV.U32 R17, RZ, RZ, R55 ;  /* 0x000000ffff117224 */ /* 0x000fcc00078e0037 */
[----:B----4-:R2:W3:Y:S01]  /*7520*/  @!P1 F2F.F64.F32 R16, R24 ;  /* 0x0000001800109310 */ /* 0x0104e20000201800 */
[----:B------:R-:W-:-:S03]  /*7530*/  ISETP.GE.U32.AND P1, PT, R25, R0, PT ;  /* 0x000000001900720c */ /* 0x000fc60003f26070 */
[----:B------:R-:W4:Y:S10]  /*7540*/  @!P0 LD.E.STRONG.SM R26, desc[UR8][R6.64+0x100] ;  /* 0x00010008061a8980 */ /* 0x000f34000c10b900 */
[----:B------:R-:W5:Y:S01]  /*7550*/  @!P1 LD.E.STRONG.SM R28, desc[UR8][R6.64+0x180] ;  /* 0x00018008061c9980 */ /* 0x000f62000c10b900 */
[----:B------:R-:W-:-:S02]  /*7560*/  IMAD.MOV.U32 R18, RZ, RZ, R54 ;  /* 0x000000ffff127224 */ /* 0x000fc400078e0036 */
[--C-:B------:R-:W-:Y:S02]  /*7570*/  IMAD.MOV.U32 R19, RZ, RZ, R55.reuse ;  /* 0x000000ffff137224 */ /* 0x100fe400078e0037 */
[----:B------:R-:W-:Y:S02]  /*7580*/  IMAD.MOV.U32 R12, RZ, RZ, R54 ;  /* 0x000000ffff0c7224 */ /* 0x000fe400078e0036 */
[----:B------:R-:W-:Y:S02]  /*7590*/  IMAD.MOV.U32 R13, RZ, RZ, R55 ;  /* 0x000000ffff0d7224 */ /* 0x000fe400078e0037 */
[----:B----4-:R4:W3:Y:S01]  /*75a0*/  @!P0 F2F.F64.F32 R18, R26 ;  /* 0x0000001a00128310 */ /* 0x0108e20000201800 */
[----:B------:R-:W-:-:S07]  /*75b0*/  ISETP.GE.U32.AND P0, PT, R29, R0, PT ;  /* 0x000000001d00720c */ /* 0x000fce0003f06070 */
[----:B-----5:R5:W3:Y:S01]  /*75c0*/  @!P1 F2F.F64.F32 R12, R28 ;  /* 0x0000001c000c9310 */ /* 0x020ae20000201800 */
[----:B------:R-:W-:-:S05]  /*75d0*/  ISETP.GE.U32.AND P1, PT, R33, R0, PT ;  /* 0x000000002100720c */ /* 0x000fca0003f26070 */
[----:B------:R-:W4:Y:S08]  /*75e0*/  @!P0 LD.E.STRONG.SM R30, desc[UR8][R6.64+0x200] ;  /* 0x00020008061e8980 */ /* 0x000f30000c10b900 */
[----:B0-----:R-:W5:Y:S01]  /*75f0*/  @!P1 LD.E.STRONG.SM R23, desc[UR8][R6.64+0x280] ;  /* 0x0002800806179980 */ /* 0x001f62000c10b900 */
[----:B------:R-:W-:Y:S02]  /*7600*/  IMAD.MOV.U32 R20, RZ, RZ, R54 ;  /* 0x000000ffff147224 */ /* 0x000fe400078e0036 */
[----:B------:R-:W-:-:S02]  /*7610*/  IMAD.MOV.U32 R21, RZ, RZ, R55 ;  /* 0x000000ffff157224 */ /* 0x000fc400078e0037 */
[----:B--2---:R-:W-:Y:S02]  /*7620*/  IMAD.MOV.U32 R24, RZ, RZ, R54 ;  /* 0x000000ffff187224 */ /* 0x004fe400078e0036 */
[----:B------:R-:W-:Y:S02]  /*7630*/  IMAD.MOV.U32 R25, RZ, RZ, R55 ;  /* 0x000000ffff197224 */ /* 0x000fe400078e0037 */
[----:B----4-:R0:W2:Y:S01]  /*7640*/  @!P0 F2F.F64.F32 R20, R30 ;  /* 0x0000001e00148310 */ /* 0x0100a20000201800 */
[----:B------:R-:W-:-:S07]  /*7650*/  ISETP.GE.U32.AND P0, PT, R37, R0, PT ;  /* 0x000000002500720c */ /* 0x000fce0003f06070 */
[----:B-----5:R4:W5:Y:S01]  /*7660*/  @!P1 F2F.F64.F32 R24, R23 ;  /* 0x0000001700189310 */ /* 0x0209620000201800 */
[----:B------:R-:W-:-:S05]  /*7670*/  ISETP.GE.U32.AND P1, PT, R41, R0, PT ;  /* 0x000000002900720c */ /* 0x000fca0003f26070 */
[----:B------:R-:W3:Y:S08]  /*7680*/  @!P0 LD.E.STRONG.SM R34, desc[UR8][R6.64+0x300] ;  /* 0x0003000806228980 */ /* 0x000ef0000c10b900 */
[----:B------:R-:W2:Y:S01]  /*7690*/  @!P1 LD.E.STRONG.SM R36, desc[UR8][R6.64+0x380] ;  /* 0x0003800806249980 */ /* 0x000ea2000c10b900 */
[----:B------:R-:W-:Y:S02]  /*76a0*/  IMAD.MOV.U32 R26, RZ, RZ, R54 ;  /* 0x000000ffff1a7224 */ /* 0x000fe400078e0036 */
[----:B------:R-:W-:-:S02]  /*76b0*/  IMAD.MOV.U32 R27, RZ, RZ, R55 ;  /* 0x000000ffff1b7224 */ /* 0x000fc400078e0037 */
[--C-:B------:R-:W-:Y:S02]  /*76c0*/  IMAD.MOV.U32 R28, RZ, RZ, R54.reuse ;  /* 0x000000ffff1c7224 */ /* 0x100fe400078e0036 */
[----:B------:R-:W-:Y:S02]  /*76d0*/  IMAD.MOV.U32 R29, RZ, RZ, R55 ;  /* 0x000000ffff1d7224 */ /* 0x000fe400078e0037 */
[----:B---3--:R3:W5:Y:S01]  /*76e0*/  @!P0 F2F.F64.F32 R26, R34 ;  /* 0x00000022001a8310 */ /* 0x0087620000201800 */
[-C--:B------:R-:W-:Y:S01]  /*76f0*/  ISETP.GE.U32.AND P0, PT, R45, R0.reuse, PT ;  /* 0x000000002d00720c */ /* 0x080fe20003f06070 */
[----:B0-----:R-:W-:Y:S01]  /*7700*/  IMAD.MOV.U32 R30, RZ, RZ, R54 ;  /* 0x000000ffff1e7224 */ /* 0x001fe200078e0036 */
[----:B------:R-:W5:Y:S05]  /*7710*/  @!P3 LD.E.STRONG.SM R45, desc[UR8][R6.64+0x800] ;  /* 0x00080008062db980 */ /* 0x000f6a000c10b900 */
[----:B--2---:R0:W2:Y:S01]  /*7720*/  @!P1 F2F.F64.F32 R28, R36 ;  /* 0x00000024001c9310 */ /* 0x0040a20000201800 */
[----:B------:R-:W-:-:S05]  /*7730*/  ISETP.GE.U32.AND P1, PT, R49, R0, PT ;  /* 0x000000003100720c */ /* 0x000fca0003f26070 */
[----:B------:R-:W4:Y:S08]  /*7740*/  @!P0 LD.E.STRONG.SM R38, desc[UR8][R6.64+0x400] ;  /* 0x0004000806268980 */ /* 0x000f30000c10b900 */
[----:B------:R-:W3:Y:S01]  /*7750*/  @!P1 LD.E.STRONG.SM R40, desc[UR8][R6.64+0x480] ;  /* 0x0004800806289980 */ /* 0x000ee2000c10b900 */
[----:B------:R-:W-:Y:S02]  /*7760*/  IMAD.MOV.U32 R31, RZ, RZ, R55 ;  /* 0x000000ffff1f7224 */ /* 0x000fe400078e0037 */
[----:B------:R-:W-:-:S02]  /*7770*/  IMAD.MOV.U32 R32, RZ, RZ, R54 ;  /* 0x000000ffff207224 */ /* 0x000fc400078e0036 */
[----:B------:R-:W-:Y:S02]  /*7780*/  IMAD.MOV.U32 R33, RZ, RZ, R55 ;  /* 0x000000ffff217224 */ /* 0x000fe400078e0037 */
[----:B----4-:R4:W2:Y:S01]  /*7790*/  @!P0 F2F.F64.F32 R30, R38 ;  /* 0x00000026001e8310 */ /* 0x0108a20000201800 */
[----:B------:R-:W-:-:S07]  /*77a0*/  ISETP.GE.U32.AND P0, PT, R73, R0, PT ;  /* 0x000000004900720c */ /* 0x000fce0003f06070 */
[----:B---3--:R-:W3:Y:S01]  /*77b0*/  @!P1 F2F.F64.F32 R32, R40 ;  /* 0x0000002800209310 */ /* 0x008ee20000201800 */
[----:B------:R-:W-:-:S05]  /*77c0*/  ISETP.GE.U32.AND P1, PT, R77, R0, PT ;  /* 0x000000004d00720c */ /* 0x000fca0003f26070 */
[----:B------:R-:W5:Y:S08]  /*77d0*/  @!P0 LD.E.STRONG.SM R23, desc[UR8][R6.64+0x500] ;  /* 0x0005000806178980 */ /* 0x000f70000c10b900 */
[----:B------:R-:W2:Y:S01]  /*77e0*/  @!P1 LD.E.STRONG.SM R41, desc[UR8][R6.64+0x580] ;  /* 0x0005800806299980 */ /* 0x000ea2000c10b900 */
[----:B------:R-:W-:Y:S02]  /*77f0*/  IMAD.MOV.U32 R34, RZ, RZ, R54 ;  /* 0x000000ffff227224 */ /* 0x000fe400078e0036 */
[----:B------:R-:W-:-:S02]  /*7800*/  IMAD.MOV.U32 R35, RZ, RZ, R55 ;  /* 0x000000ffff237224 */ /* 0x000fc400078e0037 */
[--C-:B0-----:R-:W-:Y:S02]  /*7810*/  IMAD.MOV.U32 R36, RZ, RZ, R54.reuse ;  /* 0x000000ffff247224 */ /* 0x101fe400078e0036 */
[--C-:B------:R-:W-:Y:S02]  /*7820*/  IMAD.MOV.U32 R37, RZ, RZ, R55.reuse ;  /* 0x000000ffff257224 */ /* 0x100fe400078e0037 */
[----:B-----5:R0:W5:Y:S01]  /*7830*/  @!P0 F2F.F64.F32 R34, R23 ;  /* 0x0000001700228310 */ /* 0x0201620000201800 */
[----:B------:R-:W-:Y:S01]  /*7840*/  ISETP.GE.U32.AND P0, PT, R79, R0, PT ;  /* 0x000000004f00720c */ /* 0x000fe20003f06070 */
[----:B----4-:R-:W-:Y:S02]  /*7850*/  IMAD.MOV.U32 R38, RZ, RZ, R54 ;  /* 0x000000ffff267224 */ /* 0x010fe400078e0036 */
[----:B------:R-:W-:Y:S01]  /*7860*/  IMAD.MOV.U32 R39, RZ, RZ, R55 ;  /* 0x000000ffff277224 */ /* 0x000fe200078e0037 */
[----:B0-----:R-:W4:Y:S03]  /*7870*/  @!P4 LD.E.STRONG.SM R23, desc[UR8][R6.64+0x880] ;  /* 0x000880080617c980 */ /* 0x001f26000c10b900 */
[----:B--2---:R-:W0:Y:S01]  /*7880*/  @!P1 F2F.F64.F32 R36, R41 ;  /* 0x0000002900249310 */ /* 0x004e220000201800 */
[----:B------:R-:W-:-:S05]  /*7890*/  ISETP.NE.AND P1, PT, R42, RZ, PT ;  /* 0x000000ff2a00720c */ /* 0x000fca0003f25270 */
[----:B------:R-:W2:Y:S08]  /*78a0*/  @!P0 LD.E.STRONG.SM R42, desc[UR8][R6.64+0x600] ;  /* 0x00060008062a8980 */ /* 0x000eb0000c10b900 */
[----:B------:R-:W3:Y:S01]  /*78b0*/  @!P1 LD.E.STRONG.SM R40, desc[UR8][R6.64+0x700] ;  /* 0x0007000806289980 */ /* 0x000ee2000c10b900 */
[----:B--2---:R-:W2:Y:S01]  /*78c0*/  @!P0 F2F.F64.F32 R38, R42 ;  /* 0x0000002a00268310 */ /* 0x004ea20000201800 */
[----:B------:R-:W-:-:S02]  /*78d0*/  ISETP.NE.AND P0, PT, R44, RZ, PT ;  /* 0x000000ff2c00720c */ /* 0x000fc40003f05270 */
[----:B------:R-:W2:Y:S11]  /*78e0*/  @!P2 LD.E.STRONG.SM R44, desc[UR8][R6.64+0x780] ;  /* 0x00078008062ca980 */ /* 0x000eb6000c10b900 */
[----:B------:R1:W2:Y:S01]  /*78f0*/  @!P0 LD.E.STRONG.SM R43, desc[UR8][R6.64+0x680] ;  /* 0x00068008062b8980 */ /* 0x0002a2000c10b900 */
[----:B------:R-:W-:-:S02]  /*7900*/  IMAD.MOV.U32 R72, RZ, RZ, R54 ;  /* 0x000000ffff487224 */ /* 0x000fc400078e0036 */
[--C-:B------:R-:W-:Y:S02]  /*7910*/  IMAD.MOV.U32 R73, RZ, RZ, R55.reuse ;  /* 0x000000ffff497224 */ /* 0x100fe400078e0037 */
[--C-:B------:R-:W-:Y:S02]  /*7920*/  IMAD.MOV.U32 R76, RZ, RZ, R54.reuse ;  /* 0x000000ffff4c7224 */ /* 0x100fe400078e0036 */
[--C-:B------:R-:W-:Y:S02]  /*7930*/  IMAD.MOV.U32 R77, RZ, RZ, R55.reuse ;  /* 0x000000ffff4d7224 */ /* 0x100fe400078e0037 */
[--C-:B------:R-:W-:Y:S02]  /*7940*/  IMAD.MOV.U32 R78, RZ, RZ, R54.reuse ;  /* 0x000000ffff4e7224 */ /* 0x100fe400078e0036 */
[----:B------:R-:W-:Y:S02]  /*7950*/  IMAD.MOV.U32 R79, RZ, RZ, R55 ;  /* 0x000000ffff4f7224 */ /* 0x000fe400078e0037 */
[----:B------:R-:W-:-:S02]  /*7960*/  IMAD.MOV.U32 R80, RZ, RZ, R54 ;  /* 0x000000ffff507224 */ /* 0x000fc400078e0036 */
[--C-:B------:R-:W-:Y:S02]  /*7970*/  IMAD.MOV.U32 R81, RZ, RZ, R55.reuse ;  /* 0x000000ffff517224 */ /* 0x100fe400078e0037 */
[--C-:B------:R-:W-:Y:S02]  /*7980*/  IMAD.MOV.U32 R82, RZ, RZ, R54.reuse ;  /* 0x000000ffff527224 */ /* 0x100fe400078e0036 */
[--C-:B------:R-:W-:Y:S02]  /*7990*/  IMAD.MOV.U32 R83, RZ, RZ, R55.reuse ;  /* 0x000000ffff537224 */ /* 0x100fe400078e0037 */
[----:B------:R-:W-:Y:S02]  /*79a0*/  IMAD.MOV.U32 R84, RZ, RZ, R54 ;  /* 0x000000ffff547224 */ /* 0x000fe400078e0036 */
[----:B------:R-:W-:Y:S01]  /*79b0*/  IMAD.MOV.U32 R85, RZ, RZ, R55 ;  /* 0x000000ffff557224 */ /* 0x000fe200078e0037 */
[----:B---3--:R-:W3:Y:S08]  /*79c0*/  @!P1 F2F.F64.F32 R76, R40 ;  /* 0x00000028004c9310 */ /* 0x008ef00000201800 */
[----:B------:R-:W3:Y:S08]  /*79d0*/  @!P3 F2F.F64.F32 R80, R45 ;  /* 0x0000002d0050b310 */ /* 0x000ef00000201800 */
[----:B----4-:R-:W4:Y:S08]  /*79e0*/  @!P4 F2F.F64.F32 R82, R23 ;  /* 0x000000170052c310 */ /* 0x010f300000201800 */
[----:B------:R-:W4:Y:S08]  /*79f0*/  @!P5 F2F.F64.F32 R84, R46 ;  /* 0x0000002e0054d310 */ /* 0x000f300000201800 */
[----:B------:R-:W4:Y:S01]  /*7a00*/  @!P6 F2F.F64.F32 R54, R47 ;  /* 0x0000002f0036e310 */ /* 0x000f220000201800 */
[----:B-1----:R-:W-:-:S02]  /*7a10*/  IMAD R7, R4, 0x13, R5 ;  /* 0x0000001304077824 */ /* 0x002fc400078e0205 */
[----:B------:R-:W-:Y:S02]  /*7a20*/  IMAD R5, R5, 0x4, R22 ;  /* 0x0000000405057824 */ /* 0x000fe400078e0216 */
[----:B------:R-:W-:-:S03]  /*7a30*/  IMAD R6, R7, 0x4, R48 ;  /* 0x0000000407067824 */ /* 0x000fc600078e0230 */
[----:B------:R1:W-:Y:S04]  /*7a40*/  STS.64 [R5], R14 ;  /* 0x0000000e05007388 */ /* 0x0003e80000000a00 */
[----:B------:R1:W-:Y:S04]  /*7a50*/  STS.64 [R5+0x100], R16 ;  /* 0x0001001005007388 */ /* 0x0003e80000000a00 */
        /* <DEDUP_REMOVED lines=8> */
[----:B-----5:R1:W-:Y:S04]  /*7ae0*/  STS.64 [R5+0xa00], R34 ;  /* 0x000a002205007388 */ /* 0x0203e80000000a00 */
[----:B0-----:R1:W-:Y:S04]  /*7af0*/  STS.64 [R5+0xb00], R36 ;  /* 0x000b002405007388 */ /* 0x0013e80000000a00 */
[----:B--2---:R1:W-:Y:S04]  /*7b00*/  STS.64 [R5+0xc00], R38 ;  /* 0x000c002605007388 */ /* 0x0043e80000000a00 */
[----:B---3--:R1:W-:Y:S04]  /*7b10*/  STS.64 [R5+0xe00], R76 ;  /* 0x000e004c05007388 */ /* 0x0083e80000000a00 */
[----:B------:R1:W-:Y:S04]  /*7b20*/  STS.64 [R5+0x1000], R80 ;  /* 0x0010005005007388 */ /* 0x0003e80000000a00 */
[----:B----4-:R1:W-:Y:S04]  /*7b30*/  STS.64 [R5+0x1100], R82 ;  /* 0x0011005205007388 */ /* 0x0103e80000000a00 */
[----:B------:R1:W-:Y:S04]  /*7b40*/  STS.64 [R5+0x1200], R84 ;  /* 0x0012005405007388 */ /* 0x0003e80000000a00 */
[----:B------:R1:W-:Y:S01]  /*7b50*/  STS.64 [R5+0x1300], R54 ;  /* 0x0013003605007388 */ /* 0x0003e20000000a00 */
[----:B------:R-:W0:Y:S08]  /*7b60*/  @!P2 F2F.F64.F32 R78, R44 ;  /* 0x0000002c004ea310 */ /* 0x000e300000201800 */
[----:B------:R-:W2:Y:S01]  /*7b70*/  @!P0 F2F.F64.F32 R72, R43 ;  /* 0x0000002b00488310 */ /* 0x000ea20000201800 */
[----:B------:R-:W-:Y:S01]  /*7b80*/  ISETP.NE.AND P0, PT, R98, RZ, PT ;  /* 0x000000ff6200720c */ /* 0x000fe20003f05270 */
[----:B0-----:R1:W-:Y:S04]  /*7b90*/  STS.64 [R5+0xf00], R78 ;  /* 0x000f004e05007388 */ /* 0x0013e80000000a00 */
[----:B--2---:R1:W-:Y:S01]  /*7ba0*/  STS.64 [R5+0xd00], R72 ;  /* 0x000d004805007388 */ /* 0x0043e20000000a00 */
        /* <DEDUP_REMOVED lines=13> */
[----:B-1----:R-:W-:Y:S01]  /*7c80*/  IMAD R55, R2, 0x14, RZ ;  /* 0x0000001402377824 */ /* 0x002fe200078e02ff */
[----:B------:R-:W-:Y:S01]  /*7c90*/  ISETP.NE.AND P4, PT, R56, R57, PT ;  /* 0x000000393800720c */ /* 0x000fe20003f85270 */
[----:B0-----:R-:W-:Y:S01]  /*7ca0*/  F2F.F32.F64 R94, R50 ;  /* 0x00000032005e7310 */ /* 0x001fe20000301000 */
[----:B------:R-:W-:Y:S01]  /*7cb0*/  ISETP.NE.AND P3, PT, R57, R58, PT ;  /* 0x0000003a3900720c */ /* 0x000fe20003f65270 */
[C---:B------:R-:W-:Y:S01]  /*7cc0*/  VIADD R7, R55.reuse, 0x1 ;  /* 0x0000000137077836 */ /* 0x040fe20000000000 */
[----:B------:R-:W-:Y:S01]  /*7cd0*/  LOP3.LUT R88, R88, 0xffffefff, RZ, 0xc0, !PT ;  /* 0xffffefff58587812 */ /* 0x000fe200078ec0ff */
[C---:B------:R-:W-:Y:S01]  /*7ce0*/  VIADD R57, R55.reuse, 0x2 ;  /* 0x0000000237397836 */ /* 0x040fe20000000000 */
[----:B------:R-:W-:Y:S01]  /*7cf0*/  ISETP.NE.AND P2, PT, R58, R59, PT ;  /* 0x0000003b3a00720c */ /* 0x000fe20003f45270 */
[----:B------:R-:W-:Y:S01]  /*7d00*/  IMAD.MOV.U32 R72, RZ, RZ, 0x1 ;  /* 0x00000001ff487424 */ /* 0x000fe200078e00ff */
[C---:B------:R-:W-:Y:S01]  /*7d10*/  ISETP.EQ.U32.AND P6, PT, R0.reuse, R7, PT ;  /* 0x000000070000720c */ /* 0x040fe20003fc2070 */
[C---:B------:R-:W-:Y:S01]  /*7d20*/  VIADD R7, R55.reuse, 0x3 ;  /* 0x0000000337077836 */ /* 0x040fe20000000000 */
[----:B------:R-:W-:Y:S01]  /*7d30*/  ISETP.EQ.U32.AND P5, PT, R0, R57, PT ;  /* 0x000000390000720c */ /* 0x000fe20003fa2070 */
[C---:B------:R-:W-:Y:S01]  /*7d40*/  VIADD R57, R55.reuse, 0x4 ;  /* 0x0000000437397836 */ /* 0x040fe20000000000 */
[C---:B------:R-:W-:Y:S01]  /*7d50*/  ISETP.EQ.OR.EX P6, PT, R52.reuse, RZ, P4, P6 ;  /* 0x000000ff3400720c */ /* 0x040fe200027c2760 */
[----:B------:R-:W0:Y:S01]  /*7d60*/  F2F.F32.F64 R95, R48 ;  /* 0x00000030005f7310 */ /* 0x000e220000301000 */
[----:B------:R-:W-:Y:S01]  /*7d70*/  ISETP.EQ.OR.EX P5, PT, R52, RZ, P3, P5 ;  /* 0x000000ff3400720c */ /* 0x000fe20001fa2750 */
[----:B------:R-:W-:Y:S01]  /*7d80*/  BSSY.RECONVERGENT B0, `(.L_x_1111) ;  /* 0x00001a3000007945 */ /* 0x000fe20003800200 */
[----:B------:R-:W-:Y:S01]  /*7d90*/  ISETP.EQ.U32.AND P4, PT, R0, R7, PT ;  /* 0x000000070000720c */ /* 0x000fe20003f82070 */
[----:B------:R-:W-:Y:S01]  /*7da0*/  VIADD R7, R55, 0x5 ;  /* 0x0000000537077836 */ /* 0x000fe20000000000 */
[----:B------:R-:W-:-:S02]  /*7db0*/  ISETP.NE.AND P0, PT, R59, R60, PT ;  /* 0x0000003c3b00720c */ /* 0x000fc40003f05270 */
[----:B------:R-:W-:Y:S01]  /*7dc0*/  ISETP.EQ.OR.EX P4, PT, R52, RZ, P2, P4 ;  /* 0x000000ff3400720c */ /* 0x000fe20001782740 */
[----:B--2---:R-:W1:Y:S01]  /*7dd0*/  F2F.F32.F64 R93, R44 ;  /* 0x0000002c005d7310 */ /* 0x004e620000301000 */
[----:B------:R-:W-:Y:S02]  /*7de0*/  ISETP.EQ.U32.AND P3, PT, R0, R57, PT ;  /* 0x000000390000720c */ /* 0x000fe40003f62070 */
[----:B------:R-:W-:Y:S02]  /*7df0*/  ISETP.NE.AND P1, PT, R60, R61, PT ;  /* 0x0000003d3c00720c */ /* 0x000fe40003f25270 */
[----:B------:R-:W-:Y:S02]  /*7e00*/  @P6 LOP3.LUT R88, R88, 0x1000, RZ, 0xfc, !PT ;  /* 0x0000100058586812 */ /* 0x000fe400078efcff */
[----:B------:R-:W-:Y:S01]  /*7e10*/  ISETP.EQ.OR.EX P3, PT, R52, RZ, P0, P3 ;  /* 0x000000ff3400720c */ /* 0x000fe20000762730 */
[----:B------:R-:W2:Y:S01]  /*7e20*/  F2F.F32.F64 R92, R46 ;  /* 0x0000002e005c7310 */ /* 0x000ea20000301000 */
[----:B------:R-:W-:-:S02]  /*7e30*/  LOP3.LUT R88, R88, 0xfffff7ff, RZ, 0xc0, !PT ;  /* 0xfffff7ff58587812 */ /* 0x000fc400078ec0ff */
[----:B------:R-:W-:Y:S01]  /*7e40*/  ISETP.EQ.U32.AND P2, PT, R0, R7, PT ;  /* 0x000000070000720c */ /* 0x000fe20003f42070 */
[----:B------:R-:W-:Y:S01]  /*7e50*/  VIADD R7, R55, 0x6 ;  /* 0x0000000637077836 */ /* 0x000fe20000000000 */
[----:B------:R-:W-:Y:S02]  /*7e60*/  @P5 LOP3.LUT R88, R88, 0x800, RZ, 0xfc, !PT ;  /* 0x0000080058585812 */ /* 0x000fe400078efcff */
[----:B------:R-:W-:Y:S02]  /*7e70*/  ISETP.EQ.OR.EX P2, PT, R52, RZ, P1, P2 ;  /* 0x000000ff3400720c */ /* 0x000fe40000f42720 */
[----:B------:R-:W-:Y:S02]  /*7e80*/  LOP3.LUT R88, R88, 0xfffffbff, RZ, 0xc0, !PT ;  /* 0xfffffbff58587812 */ /* 0x000fe400078ec0ff */
[----:B------:R-:W-:Y:S02]  /*7e90*/  ISETP.NE.AND P0, PT, R61, R62, PT ;  /* 0x0000003e3d00720c */ /* 0x000fe40003f05270 */
[----:B------:R-:W-:-:S02]  /*7ea0*/  @P4 LOP3.LUT R88, R88, 0x400, RZ, 0xfc, !PT ;  /* 0x0000040058584812 */ /* 0x000fc400078efcff */
[----:B------:R-:W-:Y:S01]  /*7eb0*/  ISETP.EQ.U32.AND P1, PT, R0, R7, PT ;  /* 0x000000070000720c */ /* 0x000fe20003f22070 */
[----:B------:R-:W-:Y:S01]  /*7ec0*/  VIADD R7, R55, 0x7 ;  /* 0x0000000737077836 */ /* 0x000fe20000000000 */
[----:B------:R-:W-:-:S04]  /*7ed0*/  LOP3.LUT R88, R88, 0xfffffdff, RZ, 0xc0, !PT ;  /* 0xfffffdff58587812 */ /* 0x000fc800078ec0ff */
[----:B------:R-:W-:-:S04]  /*7ee0*/  @P3 LOP3.LUT R88, R88, 0x200, RZ, 0xfc, !PT ;  /* 0x0000020058583812 */ /* 0x000fc800078efcff */
[----:B------:R-:W-:-:S04]  /*7ef0*/  LOP3.LUT R88, R88, 0xfffffeff, RZ, 0xc0, !PT ;  /* 0xfffffeff58587812 */ /* 0x000fc800078ec0ff */
        /* <DEDUP_REMOVED lines=8> */
[----:B------:R-:W-:-:S04]  /*7f80*/  @P2 LOP3.LUT R88, R88, 0x80, RZ, 0xfc, !PT ;  /* 0x0000008058582812 */ /* 0x000fc800078efcff */
[----:B------:R-:W-:-:S04]  /*7f90*/  LOP3.LUT R88, R88, 0xffffffbf, RZ, 0xc0, !PT ;  /* 0xffffffbf58587812 */ /* 0x000fc800078ec0ff */
        /* <DEDUP_REMOVED lines=17> */
[----:B------:R-:W-:Y:S02]  /*80b0*/  ISETP.NE.AND P0, PT, R66, R67, PT ;  /* 0x000000434200720c */ /* 0x000fe40003f05270 */
[----:B------:R-:W-:Y:S09]  /*80c0*/  F2F.F32.F64 R66, R12 ;  /* 0x0000000c00427310 */ /* 0x000ff20000301000 */
[----:B------:R-:W-:-:S02]  /*80d0*/  @P1 LOP3.LUT R88, R88, 0x8, RZ, 0xfc, !PT ;  /* 0x0000000858581812 */ /* 0x000fc400078efcff */
        /* <DEDUP_REMOVED lines=12> */
[----:B----4-:R-:W-:Y:S09]  /*81a0*/  F2F.F32.F64 R68, R38 ;  /* 0x0000002600447310 */ /* 0x010ff20000301000 */
[----:B------:R-:W-:-:S02]  /*81b0*/  @P1 LOP3.LUT R88, R88, 0x2, RZ, 0xfc, !PT ;  /* 0x0000000258581812 */ /* 0x000fc400078efcff */
[----:B------:R-:W-:Y:S01]  /*81c0*/  ISETP.EQ.U32.AND P1, PT, R0, R7, PT ;  /* 0x000000070000720c */ /* 0x000fe20003f22070 */
[----:B------:R-:W-:-:S03]  /*81d0*/  VIADD R7, R55, 0xe ;  /* 0x0000000e37077836 */ /* 0x000fc60000000000 */
[----:B------:R-:W-:Y:S02]  /*81e0*/  ISETP.EQ.OR.EX P0, PT, R52, RZ, P0, P1 ;  /* 0x000000ff3400720c */ /* 0x000fe40000702710 */
[C---:B------:R-:W-:Y:S01]  /*81f0*/  ISETP.EQ.U32.AND P2, PT, R0.reuse, R7, PT ;  /* 0x000000070000720c */ /* 0x040fe20003f42070 */
[----:B------:R-:W-:Y:S01]  /*8200*/  VIADD R7, R55, 0xf ;  /* 0x0000000f37077836 */ /* 0x000fe20000000000 */
[----:B------:R-:W-:Y:S02]  /*8210*/  ISETP.NE.AND P1, PT, R69, R70, PT ;  /* 0x000000464500720c */ /* 0x000fe40003f25270 */
[----:B------:R-:W-:Y:S02]  /*8220*/  P2R R65, PR, RZ, 0x1 ;  /* 0x00000001ff417803 */ /* 0x000fe40000000000 */
[----:B------:R-:W-:Y:S01]  /*8230*/  ISETP.EQ.U32.AND P3, PT, R0, R7, PT ;  /* 0x000000070000720c */ /* 0x000fe20003f62070 */
[----:B------:R-:W-:Y:S01]  /*8240*/  VIADD R7, R55, 0x10 ;  /* 0x0000001037077836 */ /* 0x000fe20000000000 */
[----:B------:R-:W-:-:S02]  /*8250*/  ISETP.EQ.OR.EX P1, PT, R52, RZ, P1, P2 ;  /* 0x000000ff3400720c */ /* 0x000fc40000f22720 */
[----:B------:R-:W-:Y:S02]  /*8260*/  ISETP.NE.AND P2, PT, R70, R71, PT ;  /* 0x000000474600720c */ /* 0x000fe40003f45270 */
[----:B------:R-:W-:Y:S01]  /*8270*/  ISETP.EQ.U32.AND P4, PT, R0, R7, PT ;  /* 0x000000070000720c */ /* 0x000fe20003f82070 */
[----:B------:R-:W-:Y:S01]  /*8280*/  VIADD R7, R55, 0x11 ;  /* 0x0000001137077836 */ /* 0x000fe20000000000 */
[----:B------:R-:W-:Y:S02]  /*8290*/  ISETP.EQ.OR.EX P2, PT, R52, RZ, P2, P3 ;  /* 0x000000ff3400720c */ /* 0x000fe40001742730 */
[----:B------:R-:W-:Y:S02]  /*82a0*/  ISETP.NE.AND P3, PT, R71, R8, PT ;  /* 0x000000084700720c */ /* 0x000fe40003f65270 */
        /* <DEDUP_REMOVED lines=8> */
[----:B------:R-:W-:Y:S02]  /*8330*/  LOP3.LUT P0, RZ, R88, 0x1000, RZ, 0xc0, !PT ;  /* 0x0000100058ff7812 */ /* 0x000fe4000780c0ff */
[----:B------:R-:W-:-:S02]  /*8340*/  ISETP.EQ.OR.EX P5, PT, R52, RZ, P5, P6 ;  /* 0x000000ff3400720c */ /* 0x000fc40002fa2760 */
[----:B------:R-:W-:Y:S01]  /*8350*/  ISETP.EQ.U32.AND P6, PT, R0, R7, PT ;  /* 0x000000070000720c */ /* 0x000fe20003fc2070 */
[----:B0-----:R-:W-:Y:S01]  /*8360*/  FADD R7, R94, R95 ;  /* 0x0000005f5e077221 */ /* 0x001fe20000000000 */
[----:B------:R-:W-:Y:S02]  /*8370*/  P2R R60, PR, RZ, 0x20 ;  /* 0x00000020ff3c7803 */ /* 0x000fe40000000000 */
[----:B------:R-:W-:Y:S02]  /*8380*/  LOP3.LUT P5, RZ, R88, 0x40, RZ, 0xc0, !PT ;  /* 0x0000004058ff7812 */ /* 0x000fe400078ac0ff */
[----:B------:R-:W-:Y:S02]  /*8390*/  FSEL R8, R94, R7, P0 ;  /* 0x000000075e087208 */ /* 0x000fe40000000000 */
[----:B------:R-:W-:Y:S02]  /*83a0*/  P2R R59, PR, RZ, 0x20 ;  /* 0x00000020ff3b7803 */ /* 0x000fe40000000000 */
[----:B------:R-:W-:Y:S01]  /*83b0*/  LOP3.LUT P5, RZ, R88, 0x80, RZ, 0xc0, !PT ;  /* 0x0000008058ff7812 */ /* 0x000fe200078ac0ff */
[----:B-1----:R-:W-:Y:S01]  /*83c0*/  FADD R8, R8, R93 ;  /* 0x0000005d08087221 */ /* 0x002fe20000000000 */
[----:B------:R-:W-:-:S02]  /*83d0*/  P2R R64, PR, RZ, 0x2 ;  /* 0x00000002ff407803 */ /* 0x000fc40000000000 */
[----:B------:R-:W-:Y:S02]  /*83e0*/  P2R R58, PR, RZ, 0x20 ;  /* 0x00000020ff3a7803 */ /* 0x000fe40000000000 */
[----:B------:R-:W-:Y:S02]  /*83f0*/  LOP3.LUT P5, RZ, R88, 0x100, RZ, 0xc0, !PT ;  /* 0x0000010058ff7812 */ /* 0x000fe400078ac0ff */
[----:B------:R-:W-:Y:S02]  /*8400*/  ISETP.NE.AND P1, PT, R10, R11, PT ;  /* 0x0000000b0a00720c */ /* 0x000fe40003f25270 */
[----:B------:R-:W-:Y:S01]  /*8410*/  P2R R57, PR, RZ, 0x20 ;  /* 0x00000020ff397803 */ /* 0x000fe20000000000 */
[----:B---3--:R-:W0:Y:S01]  /*8420*/  F2F.F32.F64 R10, R40 ;  /* 0x00000028000a7310 */ /* 0x008e220000301000 */
[----:B------:R-:W-:Y:S02]  /*8430*/  LOP3.LUT P5, RZ, R88, 0x200, RZ, 0xc0, !PT ;  /* 0x0000020058ff7812 */ /* 0x000fe400078ac0ff */
[----:B------:R-:W-:-:S02]  /*8440*/  P2R R61, PR, RZ, 0x10 ;  /* 0x00000010ff3d7803 */ /* 0x000fc40000000000 */
[----:B------:R-:W-:Y:S02]  /*8450*/  P2R R54, PR, RZ, 0x20 ;  /* 0x00000020ff367803 */ /* 0x000fe40000000000 */
[C---:B------:R-:W-:Y:S02]  /*8460*/  LOP3.LUT P5, RZ, R88.reuse, 0x400, RZ, 0xc0, !PT ;  /* 0x0000040058ff7812 */ /* 0x040fe400078ac0ff */
[C---:B------:R-:W-:Y:S02]  /*8470*/  LOP3.LUT P4, RZ, R88.reuse, 0x20, RZ, 0xc0, !PT ;  /* 0x0000002058ff7812 */ /* 0x040fe4000788c0ff */
[----:B------:R-:W-:Y:S02]  /*8480*/  P2R R9, PR, RZ, 0x20 ;  /* 0x00000020ff097803 */ /* 0x000fe40000000000 */
[----:B------:R-:W-:Y:S02]  /*8490*/  LOP3.LUT P5, RZ, R88, 0x800, RZ, 0xc0, !PT ;  /* 0x0000080058ff7812 */ /* 0x000fe400078ac0ff */
[----:B------:R-:W-:-:S02]  /*84a0*/  P2R R62, PR, RZ, 0x8 ;  /* 0x00000008ff3e7803 */ /* 0x000fc40000000000 */
[----:B------:R-:W-:Y:S02]  /*84b0*/  FSEL R7, R93, R8, P5 ;  /* 0x000000085d077208 */ /* 0x000fe40002800000 */
[----:B------:R-:W-:Y:S01]  /*84c0*/  ISETP.NE.AND P5, PT, R9, RZ, PT ;  /* 0x000000ff0900720c */ /* 0x000fe20003fa5270 */
[----:B------:R-:W1:Y:S01]  /*84d0*/  F2F.F32.F64 R8, R42 ;  /* 0x0000002a00087310 */ /* 0x000e620000301000 */
[C---:B------:R-:W-:Y:S01]  /*84e0*/  LOP3.LUT P3, RZ, R88.reuse, 0x10, RZ, 0xc0, !PT ;  /* 0x0000001058ff7812 */ /* 0x040fe2000786c0ff */
[----:B--2---:R-:W-:Y:S01]  /*84f0*/  FADD R7, R7, R92 ;  /* 0x0000005c07077221 */ /* 0x004fe20000000000 */
[----:B------:R-:W-:Y:S02]  /*8500*/  P2R R63, PR, RZ, 0x4 ;  /* 0x00000004ff3f7803 */ /* 0x000fe40000000000 */
[----:B------:R-:W-:Y:S02]  /*8510*/  LOP3.LUT P2, RZ, R88, 0x8, RZ, 0xc0, !PT ;  /* 0x0000000858ff7812 */ /* 0x000fe4000784c0ff */
[----:B------:R-:W-:-:S02]  /*8520*/  FSEL R7, R92, R7, P5 ;  /* 0x000000075c077208 */ /* 0x000fc40002800000 */
[----:B------:R-:W-:Y:S02]  /*8530*/  ISETP.NE.AND P5, PT, R54, RZ, PT ;  /* 0x000000ff3600720c */ /* 0x000fe40003fa5270 */
[----:B------:R-:W-:Y:S01]  /*8540*/  ISETP.EQ.OR.EX P6, PT, R52, RZ, P1, P6 ;  /* 0x000000ff3400720c */ /* 0x000fe20000fc2760 */
[----:B0-----:R-:W-:Y:S01]  /*8550*/  FADD R7, R7, R10 ;  /* 0x0000000a07077221 */ /* 0x001fe20000000000 */
[C---:B------:R-:W-:Y:S02]  /*8560*/  LOP3.LUT P1, RZ, R88.reuse, 0x4, RZ, 0xc0, !PT ;  /* 0x0000000458ff7812 */ /* 0x040fe4000782c0ff */
[----:B------:R-:W-:Y:S02]  /*8570*/  LOP3.LUT P0, RZ, R88, 0x2, RZ, 0xc0, !PT ;  /* 0x0000000258ff7812 */ /* 0x000fe4000780c0ff */
[----:B------:R-:W-:Y:S02]  /*8580*/  FSEL R7, R10, R7, P5 ;  /* 0x000000070a077208 */ /* 0x000fe40002800000 */
[----:B------:R-:W0:Y:S01]  /*8590*/  F2F.F32.F64 R10, R36 ;  /* 0x00000024000a7310 */ /* 0x000e220000301000 */
[----:B------:R-:W-:-:S02]  /*85a0*/  ISETP.NE.AND P5, PT, R57, RZ, PT ;  /* 0x000000ff3900720c */ /* 0x000fc40003fa5270 */
[----:B-1----:R-:W-:-:S05]  /*85b0*/  FADD R7, R7, R8 ;  /* 0x0000000807077221 */ /* 0x002fca0000000000 */
[----:B------:R-:W-:Y:S01]  /*85c0*/  FSEL R7, R8, R7, P5 ;  /* 0x0000000708077208 */ /* 0x000fe20002800000 */
[----:B------:R-:W1:Y:S01]  /*85d0*/  F2F.F32.F64 R57, R34 ;  /* 0x0000002200397310 */ /* 0x000e620000301000 */
[----:B------:R-:W-:-:S03]  /*85e0*/  ISETP.NE.AND P5, PT, R58, RZ, PT ;  /* 0x000000ff3a00720c */ /* 0x000fc60003fa5270 */
[----:B0-----:R-:W-:-:S04]  /*85f0*/  FADD R7, R7, R10 ;  /* 0x0000000a07077221 */ /* 0x001fc80000000000 */
[----:B------:R-:W0:Y:S01]  /*8600*/  F2F.F32.F64 R58, R28 ;  /* 0x0000001c003a7310 */ /* 0x000e220000301000 */
[----:B------:R-:W-:Y:S02]  /*8610*/  FSEL R7, R10, R7, P5 ;  /* 0x000000070a077208 */ /* 0x000fe40002800000 */
[----:B------:R-:W-:-:S03]  /*8620*/  ISETP.NE.AND P5, PT, R59, RZ, PT ;  /* 0x000000ff3b00720c */ /* 0x000fc60003fa5270 */
[----:B------:R-:W-:Y:S02]  /*8630*/  FADD R7, R7, R68 ;  /* 0x0000004407077221 */ /* 0x000fe40000000000 */
[----:B------:R-:W2:Y:S03]  /*8640*/  F2F.F32.F64 R59, R30 ;  /* 0x0000001e003b7310 */ /* 0x000ea60000301000 */
[----:B------:R-:W-:Y:S02]  /*8650*/  FSEL R8, R68, R7, P5 ;  /* 0x0000000744087208 */ /* 0x000fe40002800000 */
[----:B------:R-:W-:-:S03]  /*8660*/  ISETP.NE.AND P5, PT, R60, RZ, PT ;  /* 0x000000ff3c00720c */ /* 0x000fc60003fa5270 */
[----:B------:R-:W3:Y:S01]  /*8670*/  F2F.F32.F64 R60, R24 ;  /* 0x00000018003c7310 */ /* 0x000ee20000301000 */
[----:B------:R-:W-:Y:S01]  /*8680*/  FADD R8, R8, R67 ;  /* 0x0000004308087221 */ /* 0x000fe20000000000 */
[----:B------:R-:W-:-:S04]  /*8690*/  SEL R91, RZ, 0x1, !P5 ;  /* 0x00000001ff5b7807 */ /* 0x000fc80006800000 */
[----:B------:R-:W-:Y:S02]  /*86a0*/  FSEL R8, R67, R8, P4 ;  /* 0x0000000843087208 */ /* 0x000fe40002000000 */
[----:B------:R-:W-:Y:S01]  /*86b0*/  ISETP.NE.AND P4, PT, R61, RZ, PT ;  /* 0x000000ff3d00720c */ /* 0x000fe20003f85270 */
[----:B------:R-:W-:Y:S02]  /*86c0*/  F2F.F32.F64 R10, R14 ;  /* 0x0000000e000a7310 */ /* 0x000fe40000301000 */
[----:B-1----:R-:W-:Y:S01]  /*86d0*/  FADD R8, R8, R57 ;  /* 0x0000003908087221 */ /* 0x002fe20000000000 */
[----:B------:R-:W-:-:S04]  /*86e0*/  SEL R90, RZ, 0x1, !P4 ;  /* 0x00000001ff5a7807 */ /* 0x000fc80006000000 */
[----:B------:R-:W-:Y:S01]  /*86f0*/  FSEL R7, R57, R8, P3 ;  /* 0x0000000839077208 */ /* 0x000fe20001800000 */
[----:B------:R-:W1:Y:S01]  /*8700*/  F2F.F32.F64 R61, R26 ;  /* 0x0000001a003d7310 */ /* 0x000e620000301000 */
[----:B------:R-:W-:-:S03]  /*8710*/  ISETP.NE.AND P3, PT, R62, RZ, PT ;  /* 0x000000ff3e00720c */ /* 0x000fc60003f65270 */
[----:B0-----:R-:W-:-:S04]  /*8720*/  FADD R7, R7, R58 ;  /* 0x0000003a07077221 */ /* 0x001fc80000000000 */
[----:B------:R-:W0:Y:S01]  /*8730*/  F2F.F32.F64 R62, R20 ;  /* 0x00000014003e7310 */ /* 0x000e220000301000 */
[----:B------:R-:W-:Y:S02]  /*8740*/  FSEL R8, R58, R7, P2 ;  /* 0x000000073a087208 */ /* 0x000fe40001000000 */
[----:B------:R-:W-:-:S03]  /*8750*/  ISETP.NE.AND P2, PT, R63, RZ, PT ;  /* 0x000000ff3f00720c */ /* 0x000fc60003f45270 */
[----:B--2---:R-:W-:Y:S02]  /*8760*/  FADD R8, R8, R59 ;  /* 0x0000003b08087221 */ /* 0x004fe40000000000 */
[----:B------:R-:W2:Y:S03]  /*8770*/  F2F.F32.F64 R63, R22 ;  /* 0x00000016003f7310 */ /* 0x000ea60000301000 */
[----:B------:R-:W-:Y:S02]  /*8780*/  FSEL R7, R59, R8, P1 ;  /* 0x000000083b077208 */ /* 0x000fe40000800000 */
[----:B------:R-:W-:-:S03]  /*8790*/  ISETP.NE.AND P1, PT, R64, RZ, PT ;  /* 0x000000ff4000720c */ /* 0x000fc60003f25270 */
[----:B---3--:R-:W-:Y:S01]  /*87a0*/  FADD R7, R7, R60 ;  /* 0x0000003c07077221 */ /* 0x008fe20000000000 */
[----:B------:R-:W3:Y:S04]  /*87b0*/  F2F.F32.F64 R64, R16 ;  /* 0x0000001000407310 */ /* 0x000ee80000301000 */
[----:B------:R-:W-:Y:S02]  /*87c0*/  FSEL R8, R60, R7, P0 ;  /* 0x000000073c087208 */ /* 0x000fe40000000000 */
[----:B------:R-:W-:Y:S02]  /*87d0*/  ISETP.NE.AND P0, PT, R65, RZ, PT ;  /* 0x000000ff4100720c */ /* 0x000fe40003f05270 */
[----:B------:R-:W4:Y:S01]  /*87e0*/  F2F.F32.F64 R65, R18 ;  /* 0x0000001200417310 */ /* 0x000f220000301000 */
[----:B-1----:R-:W-:Y:S01]  /*87f0*/  FADD R8, R8, R61 ;  /* 0x0000003d08087221 */ /* 0x002fe20000000000 */
[----:B------:R-:W-:-:S04]  /*8800*/  P2R R70, PR, RZ, 0x1 ;  /* 0x00000001ff467803 */ /* 0x000fc80000000000 */
[----:B------:R-:W-:Y:S02]  /*8810*/  FSEL R7, R61, R8, P0 ;  /* 0x000000083d077208 */ /* 0x000fe40000000000 */
[----:B------:R-:W-:-:S03]  /*8820*/  LOP3.LUT P0, RZ, R88, 0x4, RZ, 0xc0, !PT ;  /* 0x0000000458ff7812 */ /* 0x000fc6000780c0ff */
[----:B0-----:R-:W-:Y:S01]  /*8830*/  FADD R7, R7, R62 ;  /* 0x0000003e07077221 */ /* 0x001fe20000000000 */
[----:B------:R-:W-:Y:S02]  /*8840*/  P2R R89, PR, RZ, 0x1 ;  /* 0x00000001ff597803 */ /* 0x000fe40000000000 */
[----:B------:R-:W-:Y:S02]  /*8850*/  LOP3.LUT P0, RZ, R88, 0x8, RZ, 0xc0, !PT ;  /* 0x0000000858ff7812 */ /* 0x000fe4000780c0ff */
[----:B------:R-:W-:Y:S02]  /*8860*/  FSEL R8, R62, R7, P1 ;  /* 0x000000073e087208 */ /* 0x000fe40000800000 */
[----:B------:R-:W-:Y:S02]  /*8870*/  P2R R84, PR, RZ, 0x1 ;  /* 0x00000001ff547803 */ /* 0x000fe40000000000 */
[----:B------:R-:W-:Y:S01]  /*8880*/  LOP3.LUT P0, RZ, R88, 0x10, RZ, 0xc0, !PT ;  /* 0x0000001058ff7812 */ /* 0x000fe2000780c0ff */
[----:B--2---:R-:W-:-:S03]  /*8890*/  FADD R8, R8, R63 ;  /* 0x0000003f08087221 */ /* 0x004fc60000000000 */
[----:B------:R-:W-:Y:S02]  /*88a0*/  P2R R83, PR, RZ, 0x1 ;  /* 0x00000001ff537803 */ /* 0x000fe40000000000 */
[----:B------:R-:W-:Y:S02]  /*88b0*/  FSEL R7, R63, R8, P2 ;  /* 0x000000083f077208 */ /* 0x000fe40001000000 */
[----:B------:R-:W-:-:S03]  /*88c0*/  LOP3.LUT P0, RZ, R88, 0x20, RZ, 0xc0, !PT ;  /* 0x0000002058ff7812 */ /* 0x000fc6000780c0ff */
[----:B---3--:R-:W-:Y:S01]  /*88d0*/  FADD R7, R7, R64 ;  /* 0x0000004007077221 */ /* 0x008fe20000000000 */
[----:B------:R-:W-:Y:S02]  /*88e0*/  P2R R82, PR, RZ, 0x1 ;  /* 0x00000001ff527803 */ /* 0x000fe40000000000 */
[----:B------:R-:W-:Y:S02]  /*88f0*/  LOP3.LUT P0, RZ, R88, 0x40, RZ, 0xc0, !PT ;  /* 0x0000004058ff7812 */ /* 0x000fe4000780c0ff */
[----:B------:R-:W-:Y:S02]  /*8900*/  FSEL R8, R64, R7, P3 ;  /* 0x0000000740087208 */ /* 0x000fe40001800000 */
[----:B------:R-:W-:Y:S02]  /*8910*/  P2R R81, PR, RZ, 0x1 ;  /* 0x00000001ff517803 */ /* 0x000fe40000000000 */
[----:B------:R-:W-:Y:S01]  /*8920*/  LOP3.LUT P0, RZ, R88, 0x80, RZ, 0xc0, !PT ;  /* 0x0000008058ff7812 */ /* 0x000fe2000780c0ff */
[----:B----4-:R-:W-:-:S03]  /*8930*/  FADD R8, R8, R65 ;  /* 0x0000004108087221 */ /* 0x010fc60000000000 */
[----:B------:R-:W-:Y:S02]  /*8940*/  P2R R80, PR, RZ, 0x1 ;  /* 0x00000001ff507803 */ /* 0x000fe40000000000 */
[----:B------:R-:W-:Y:S02]  /*8950*/  FSEL R7, R65, R8, P4 ;  /* 0x0000000841077208 */ /* 0x000fe40002000000 */
[----:B------:R-:W-:-:S03]  /*8960*/  LOP3.LUT P0, RZ, R88, 0x100, RZ, 0xc0, !PT ;  /* 0x0000010058ff7812 */ /* 0x000fc6000780c0ff */
[----:B------:R-:W-:Y:S01]  /*8970*/  FADD R7, R7, R66 ;  /* 0x0000004207077221 */ /* 0x000fe20000000000 */
[----:B------:R-:W-:Y:S02]  /*8980*/  P2R R79, PR, RZ, 0x1 ;  /* 0x00000001ff4f7803 */ /* 0x000fe40000000000 */
[----:B------:R-:W-:Y:S02]  /*8990*/  LOP3.LUT P0, RZ, R88, 0x200, RZ, 0xc0, !PT ;  /* 0x0000020058ff7812 */ /* 0x000fe4000780c0ff */
[----:B------:R-:W-:Y:S02]  /*89a0*/  FSEL R7, R66, R7, P5 ;  /* 0x0000000742077208 */ /* 0x000fe40002800000 */
[----:B------:R-:W-:Y:S02]  /*89b0*/  P2R R73, PR, RZ, 0x1 ;  /* 0x00000001ff497803 */ /* 0x000fe40000000000 */
[----:B------:R-:W-:Y:S01]  /*89c0*/  LOP3.LUT P0, RZ, R88, 0x400, RZ, 0xc0, !PT ;  /* 0x0000040058ff7812 */ /* 0x000fe2000780c0ff */
[----:B------:R-:W-:Y:S01]  /*89d0*/  FADD R8, R7, R10 ;  /* 0x0000000a07087221 */ /* 0x000fe20000000000 */
[----:B------:R-:W-:-:S02]  /*89e0*/  LEA R10, R2, UR4, 0x2 ;  /* 0x00000004020a7c11 */ /* 0x000fc4000f8e10ff */
[----:B------:R-:W-:Y:S02]  /*89f0*/  P2R R71, PR, RZ, 0x1 ;  /* 0x00000001ff477803 */ /* 0x000fe40000000000 */
[C---:B------:R-:W-:Y:S01]  /*8a00*/  LOP3.LUT P0, RZ, R88.reuse, 0x800, RZ, 0xc0, !PT ;  /* 0x0000080058ff7812 */ /* 0x040fe2000780c0ff */
[----:B------:R-:W-:Y:S01]  /*8a10*/  STS [R10+0x458], R11 ;  /* 0x0004580b0a007388 */ /* 0x000fe20000000800 */
[----:B------:R-:W0:Y:S01]  /*8a20*/  F2F.F64.F32 R8, R8 ;  /* 0x0000000800087310 */ /* 0x000e220000201800 */
[----:B------:R-:W-:Y:S02]  /*8a30*/  SEL R7, RZ, 0x1, !P6 ;  /* 0x00000001ff077807 */ /* 0x000fe40007000000 */
[----:B------:R-:W-:Y:S01]  /*8a40*/  P2R R69, PR, RZ, 0x1 ;  /* 0x00000001ff457803 */ /* 0x000fe20000000000 */
[----:B------:R-:W-:Y:S01]  /*8a50*/  BAR.SYNC.DEFER_BLOCKING 0x0 ;  /* 0x0000000000007b1d */ /* 0x000fe20000010000 */
[C---:B------:R-:W-:Y:S02]  /*8a60*/  LOP3.LUT P0, RZ, R88.reuse, 0x1000, RZ, 0xc0, !PT ;  /* 0x0000100058ff7812 */ /* 0x040fe4000780c0ff */
[----:B------:R-:W-:-:S02]  /*8a70*/  LOP3.LUT R88, R88, 0xffffdfff, RZ, 0xc0, !PT ;  /* 0xffffdfff58587812 */ /* 0x000fc400078ec0ff */
[----:B------:R-:W-:Y:S02]  /*8a80*/  P2R R54, PR, RZ, 0x1 ;  /* 0x00000001ff367803 */ /* 0x000fe40000000000 */
[----:B------:R-:W-:Y:S02]  /*8a90*/  ISETP.NE.AND P0, PT, R2, RZ, PT ;  /* 0x000000ff0200720c */ /* 0x000fe40003f05270 */
[----:B0-----:R-:W-:Y:S02]  /*8aa0*/  FSEL R87, R15, R9, P6 ;  /* 0x000000090f577208 */ /* 0x001fe40003000000 */
[----:B------:R-:W-:Y:S01]  /*8ab0*/  FSEL R85, R14, R8, P6 ;  /* 0x000000080e557208 */ /* 0x000fe20003000000 */
[----:B------:R-:W-:Y:S02]  /*8ac0*/  IMAD.MOV.U32 R14, RZ, RZ, RZ ;  /* 0x000000ffff0e7224 */ /* 0x000fe400078e00ff */
[----:B------:R-:W-:Y:S02]  /*8ad0*/  SHFL.UP PT, R77, R87, 0x1, RZ ;  /* 0x04200000574d7989 */ /* 0x000fe400000e00ff */
[----:B------:R-:W-:-:S04]  /*8ae0*/  IMAD.MOV.U32 R86, RZ, RZ, R85 ;  /* 0x000000ffff567224 */ /* 0x000fc800078e0055 */
[----:B------:R-:W-:Y:S01]  /*8af0*/  @P0 LOP3.LUT R88, R88, 0x2000, RZ, 0xfc, !PT ;  /* 0x0000200058580812 */ /* 0x000fe200078efcff */
[----:B------:R-:W0:Y:S04]  /*8b00*/  SHFL.UP PT, R76, R85, 0x1, RZ ;  /* 0x04200000554c7989 */ /* 0x000e2800000e00ff */
[----:B------:R-:W1:Y:S01]  /*8b10*/  @P0 LDS R9, [R10+0x454] ;  /* 0x000454000a090984 */ /* 0x000e620000000800 */
[----:B0-----:R-:W-:Y:S01]  /*8b20*/  F2F.F32.F64 R76, R76 ;  /* 0x0000004c004c7310 */ /* 0x001fe20000301000 */
[----:B-1----:R-:W-:-:S04]  /*8b30*/  @P0 ISETP.NE.AND P6, PT, R9, R56, PT ;  /* 0x000000380900020c */ /* 0x002fc80003fc5270 */
[----:B------:R-:W-:Y:S02]  /*8b40*/  @P0 SEL R72, RZ, 0x1, !P6 ;  /* 0x00000001ff480807 */ /* 0x000fe40007000000 */
[----:B------:R-:W-:Y:S02]  /*8b50*/  ISETP.NE.AND P0, PT, R54, RZ, PT ;  /* 0x000000ff3600720c */ /* 0x000fe40003f05270 */
[----:B------:R-:W-:Y:S02]  /*8b60*/  ISETP.NE.U32.AND P6, PT, R0, R55, PT ;  /* 0x000000370000720c */ /* 0x000fe40003fc5070 */
[----:B------:R-:W-:Y:S02]  /*8b70*/  SEL R9, RZ, 0x1, !P0 ;  /* 0x00000001ff097807 */ /* 0x000fe40004000000 */
[----:B------:R-:W-:Y:S02]  /*8b80*/  ISETP.NE.AND P0, PT, R69, RZ, PT ;  /* 0x000000ff4500720c */ /* 0x000fe40003f05270 */
[----:B------:R-:W-:-:S02]  /*8b90*/  ISETP.NE.AND.EX P6, PT, R52, RZ, PT, P6 ;  /* 0x000000ff3400720c */ /* 0x000fc40003fc5360 */
[----:B------:R-:W-:Y:S02]  /*8ba0*/  SEL R15, RZ, 0x1, !P0 ;  /* 0x00000001ff0f7807 */ /* 0x000fe40004000000 */
[----:B------:R-:W-:Y:S02]  /*8bb0*/  ISETP.NE.AND P0, PT, R71, RZ, PT ;  /* 0x000000ff4700720c */ /* 0x000fe40003f05270 */
[----:B------:R-:W-:Y:S02]  /*8bc0*/  SEL R72, R72, 0x1, P6 ;  /* 0x0000000148487807 */ /* 0x000fe40003000000 */
[----:B------:R-:W-:Y:S02]  /*8bd0*/  SEL R8, RZ, 0x1, !P0 ;  /* 0x00000001ff087807 */ /* 0x000fe40004000000 */
[----:B------:R-:W-:Y:S02]  /*8be0*/  ISETP.NE.AND P0, PT, R73, RZ, PT ;  /* 0x000000ff4900720c */ /* 0x000fe40003f05270 */
[----:B------:R-:W-:-:S02]  /*8bf0*/  LOP3.LUT R78, R9, R72, R7, 0xfe, !PT ;  /* 0x00000048094e7212 */ /* 0x000fc400078efe07 */
[----:B------:R-:W-:Y:S02]  /*8c00*/  SEL R71, RZ, 0x1, !P0 ;  /* 0x00000001ff477807 */ /* 0x000fe40004000000 */
[----:B------:R-:W-:Y:S02]  /*8c10*/  ISETP.NE.AND P0, PT, R79, RZ, PT ;  /* 0x000000ff4f00720c */ /* 0x000fe40003f05270 */
[----:B------:R-:W-:Y:S01]  /*8c20*/  LOP3.LUT R78, R8, R78, R15, 0xfe, !PT ;  /* 0x0000004e084e7212 */ /* 0x000fe200078efe0f */
[----:B------:R-:W0:Y:S01]  /*8c30*/  F2F.F32.F64 R79, R86 ;  /* 0x00000056004f7310 */ /* 0x000e220000301000 */
[----:B------:R-:W-:Y:S02]  /*8c40*/  SEL R10, RZ, 0x1, !P0 ;  /* 0x00000001ff0a7807 */ /* 0x000fe40004000000 */
[----:B------:R-:W-:Y:S02]  /*8c50*/  ISETP.NE.AND P0, PT, R80, RZ, PT ;  /* 0x000000ff5000720c */ /* 0x000fe40003f05270 */
[----:B------:R-:W-:-:S02]  /*8c60*/  LOP3.LUT R78, R10, R78, R71, 0xfe, !PT ;  /* 0x0000004e0a4e7212 */ /* 0x000fc400078efe47 */
[----:B------:R-:W-:Y:S02]  /*8c70*/  SEL R11, RZ, 0x1, !P0 ;  /* 0x00000001ff0b7807 */ /* 0x000fe40004000000 */
[----:B------:R-:W-:Y:S02]  /*8c80*/  ISETP.NE.AND P0, PT, R81, RZ, PT ;  /* 0x000000ff5100720c */ /* 0x000fe40003f05270 */
[----:B------:R-:W-:Y:S02]  /*8c90*/  SEL R14, R14, RZ, P6 ;  /* 0x000000ff0e0e7207 */ /* 0x000fe40003000000 */
[----:B------:R-:W-:Y:S02]  /*8ca0*/  SEL R52, RZ, 0x1, !P0 ;  /* 0x00000001ff347807 */ /* 0x000fe40004000000 */
[----:B------:R-:W-:Y:S01]  /*8cb0*/  ISETP.NE.AND P0, PT, R82, RZ, PT ;  /* 0x000000ff5200720c */ /* 0x000fe20003f05270 */
[----:B0-----:R-:W-:Y:S01]  /*8cc0*/  FADD R77, R76, R79 ;  /* 0x0000004f4c4d7221 */ /* 0x001fe20000000000 */
[----:B------:R-:W-:-:S02]  /*8cd0*/  LOP3.LUT R78, R52, R78, R11, 0xfe, !PT ;  /* 0x0000004e344e7212 */ /* 0x000fc400078efe0b */
[----:B------:R-:W-:Y:S02]  /*8ce0*/  SEL R54, RZ, 0x1, !P0 ;  /* 0x00000001ff367807 */ /* 0x000fe40004000000 */
[----:B------:R-:W-:Y:S01]  /*8cf0*/  ISETP.NE.AND P0, PT, R83, RZ, PT ;  /* 0x000000ff5300720c */ /* 0x000fe20003f05270 */
[----:B------:R-:W0:Y:S01]  /*8d00*/  F2F.F64.F32 R76, R77 ;  /* 0x0000004d004c7310 */ /* 0x000e220000201800 */
[----:B------:R-:W-:Y:S02]  /*8d10*/  LOP3.LUT P6, RZ, R88, 0x2, RZ, 0xc0, !PT ;  /* 0x0000000258ff7812 */ /* 0x000fe400078cc0ff */
[----:B------:R-:W-:Y:S02]  /*8d20*/  SEL R69, RZ, 0x1, !P0 ;  /* 0x00000001ff457807 */ /* 0x000fe40004000000 */
[----:B------:R-:W-:Y:S02]  /*8d30*/  ISETP.NE.AND P0, PT, R84, RZ, PT ;  /* 0x000000ff5400720c */ /* 0x000fe40003f05270 */
[----:B------:R-:W-:-:S02]  /*8d40*/  LOP3.LUT R78, R69, R78, R54, 0xfe, !PT ;  /* 0x0000004e454e7212 */ /* 0x000fc400078efe36 */
[----:B------:R-:W-:Y:S02]  /*8d50*/  SEL R55, RZ, 0x1, !P0 ;  /* 0x00000001ff377807 */ /* 0x000fe40004000000 */
[----:B------:R-:W-:Y:S02]  /*8d60*/  ISETP.NE.AND P0, PT, R89, RZ, PT ;  /* 0x000000ff5900720c */ /* 0x000fe40003f05270 */
[----:B------:R-:W-:Y:S02]  /*8d70*/  SEL R73, RZ, 0x1, !P6 ;  /* 0x00000001ff497807 */ /* 0x000fe40007000000 */
[----:B------:R-:W-:Y:S02]  /*8d80*/  SEL R56, RZ, 0x1, !P0 ;  /* 0x00000001ff387807 */ /* 0x000fe40004000000 */
[----:B------:R-:W-:Y:S02]  /*8d90*/  ISETP.NE.AND P0, PT, R70, RZ, PT ;  /* 0x000000ff4600720c */ /* 0x000fe40003f05270 */
[----:B------:R-:W-:-:S02]  /*8da0*/  LOP3.LUT R78, R56, R78, R55, 0xfe, !PT ;  /* 0x0000004e384e7212 */ /* 0x000fc400078efe37 */
[----:B------:R-:W-:Y:S02]  /*8db0*/  SEL R70, RZ, 0x1, !P0 ;  /* 0x00000001ff467807 */ /* 0x000fe40004000000 */
[----:B------:R-:W-:Y:S02]  /*8dc0*/  SEL R82, RZ, 0x1, !P1 ;  /* 0x00000001ff527807 */ /* 0x000fe40004800000 */
[----:B------:R-:W-:Y:S02]  /*8dd0*/  SEL R83, RZ, 0x1, !P2 ;  /* 0x00000001ff537807 */ /* 0x000fe40005000000 */
[----:B------:R-:W-:Y:S02]  /*8de0*/  LOP3.LUT R78, R70, R78, R73, 0xfe, !PT ;  /* 0x0000004e464e7212 */ /* 0x000fe400078efe49 */
[----:B------:R-:W-:Y:S02]  /*8df0*/  SEL R89, RZ, 0x1, !P3 ;  /* 0x00000001ff597807 */ /* 0x000fe40005800000 */
[----:B------:R-:W-:-:S02]  /*8e00*/  LOP3.LUT R78, R83, R78, R82, 0xfe, !PT ;  /* 0x0000004e534e7212 */ /* 0x000fc400078efe52 */
[----:B------:R-:W-:Y:S02]  /*8e10*/  P2R R96, PR, RZ, 0x1 ;  /* 0x00000001ff607803 */ /* 0x000fe40000000000 */
[----:B------:R-:W-:Y:S02]  /*8e20*/  LOP3.LUT R78, R90, R78, R89, 0xfe, !PT ;  /* 0x0000004e5a4e7212 */ /* 0x000fe400078efe59 */
[----:B------:R-:W-:Y:S02]  /*8e30*/  ISETP.GE.AND P0, PT, R4, 0x1, PT ;  /* 0x000000010400780c */ /* 0x000fe40003f06270 */
[----:B------:R-:W-:-:S04]  /*8e40*/  LOP3.LUT R97, R78, R91, RZ, 0xfc, !PT ;  /* 0x0000005b4e617212 */ /* 0x000fc800078efcff */
[----:B------:R-:W-:-:S04]  /*8e50*/  ISETP.NE.U32.AND P6, PT, R97, RZ, PT ;  /* 0x000000ff6100720c */ /* 0x000fc80003fc5070 */
[----:B------:R-:W-:-:S04]  /*8e60*/  ISETP.NE.AND.EX P6, PT, R14, RZ, PT, P6 ;  /* 0x000000ff0e00720c */ /* 0x000fc80003fc5360 */
[----:B0-----:R-:W-:Y:S02]  /*8e70*/  @P0 FSEL R85, R76, R85, !P6 ;  /* 0x000000554c550208 */ /* 0x001fe40007000000 */
[----:B------:R-:W-:Y:S01]  /*8e80*/  @P0 FSEL R87, R77, R87, !P6 ;  /* 0x000000574d570208 */ /* 0x000fe20007000000 */
[----:B------:R-:W0:Y:S04]  /*8e90*/  SHFL.UP PT, R76, R97, 0x1, RZ ;  /* 0x04200000614c7989 */ /* 0x000e2800000e00ff */
[----:B------:R-:W-:Y:S01]  /*8ea0*/  SHFL.UP PT, R80, R85, 0x2, RZ ;  /* 0x0440000055507989 */ /* 0x000fe200000e00ff */
[----:B------:R-:W-:-:S03]  /*8eb0*/  IMAD.MOV.U32 R77, RZ, RZ, R87 ;  /* 0x000000ffff4d7224 */ /* 0x000fc600078e0057 */
[----:B------:R-:W1:Y:S01]  /*8ec0*/  SHFL.UP PT, R81, R87, 0x2, RZ ;  /* 0x0440000057517989 */ /* 0x000e6200000e00ff */
[----:B0-----:R-:W-:Y:S01]  /*8ed0*/  SEL R84, R76, RZ, P0 ;  /* 0x000000ff4c547207 */ /* 0x001fe20000000000 */
[----:B------:R-:W-:Y:S01]  /*8ee0*/  IMAD.MOV.U32 R76, RZ, RZ, R85 ;  /* 0x000000ffff4c7224 */ /* 0x000fe200078e0055 */
[----:B------:R-:W-:Y:S02]  /*8ef0*/  ISETP.GE.AND P0, PT, R4, 0x2, PT ;  /* 0x000000020400780c */ /* 0x000fe40003f06270 */
[----:B------:R-:W-:Y:S01]  /*8f00*/  LOP3.LUT P6, R84, R84, RZ, R97, 0xfa, !PT ;  /* 0x000000ff54547212 */ /* 0x000fe200078cfa61 */
[----:B------:R-:W-:Y:S08]  /*8f10*/  F2F.F32.F64 R77, R76 ;  /* 0x0000004c004d7310 */ /* 0x000ff00000301000 */
[----:B-1----:R-:W0:Y:S02]  /*8f20*/  F2F.F32.F64 R80, R80 ;  /* 0x0000005000507310 */ /* 0x002e240000301000 */
[----:B0-----:R-:W-:-:S06]  /*8f30*/  FADD R86, R80, R77 ;  /* 0x0000004d50567221 */ /* 0x001fcc0000000000 */
[----:B------:R-:W0:Y:S02]  /*8f40*/  F2F.F64.F32 R78, R86 ;  /* 0x00000056004e7310 */ /* 0x000e240000201800 */
[----:B0-----:R-:W-:Y:S02]  /*8f50*/  @P0 FSEL R85, R78, R85, !P6 ;  /* 0x000000554e550208 */ /* 0x001fe40007000000 */
[----:B------:R-:W0:Y:S01]  /*8f60*/  SHFL.UP PT, R78, R84, 0x2, RZ ;  /* 0x04400000544e7989 */ /* 0x000e2200000e00ff */
[----:B------:R-:W-:Y:S02]  /*8f70*/  @P0 FSEL R87, R79, R87, !P6 ;  /* 0x000000574f570208 */ /* 0x000fe40007000000 */
[----:B------:R-:W-:-:S03]  /*8f80*/  IMAD.MOV.U32 R76, RZ, RZ, R85 ;  /* 0x000000ffff4c7224 */ /* 0x000fc600078e0055 */
[----:B------:R-:W-:Y:S01]  /*8f90*/  SHFL.UP PT, R79, R87, 0x4, RZ ;  /* 0x04800000574f7989 */ /* 0x000fe200000e00ff */
[----:B------:R-:W-:-:S06]  /*8fa0*/  IMAD.MOV.U32 R77, RZ, RZ, R87 ;  /* 0x000000ffff4d7224 */ /* 0x000fcc00078e0057 */
[----:B------:R-:W-:Y:S01]  /*8fb0*/  F2F.F32.F64 R77, R76 ;  /* 0x0000004c004d7310 */ /* 0x000fe20000301000 */
[----:B0-----:R-:W-:Y:S02]  /*8fc0*/  SEL R97, R78, RZ, P0 ;  /* 0x000000ff4e617207 */ /* 0x001fe40000000000 */
[----:B------:R-:W0:Y:S01]  /*8fd0*/  SHFL.UP PT, R78, R85, 0x4, RZ ;  /* 0x04800000554e7989 */ /* 0x000e2200000e00ff */
[----:B------:R-:W-:Y:S02]  /*8fe0*/  ISETP.GE.AND P0, PT, R4, 0x4, PT ;  /* 0x000000040400780c */ /* 0x000fe40003f06270 */
[----:B------:R-:W-:Y:S02]  /*8ff0*/  LOP3.LUT P6, R97, R97, RZ, R84, 0xfa, !PT ;  /* 0x000000ff61617212 */ /* 0x000fe400078cfa54 */
[----:B0-----:R-:W0:Y:S02]  /*9000*/  F2F.F32.F64 R78, R78 ;  /* 0x0000004e004e7310 */ /* 0x001e240000301000 */
        /* <DEDUP_REMOVED lines=19> */
[----:B------:R-:W-:Y:S01]  /*9140*/  ISETP.GE.AND P6, PT, R4, 0x8, PT ;  /* 0x000000080400780c */ /* 0x000fe20003fc6270 */
[----:B------:R-:W-:Y:S01]  /*9150*/  IMAD.MOV.U32 R76, RZ, RZ, R85 ;  /* 0x000000ffff4c7224 */ /* 0x000fe200078e0055 */
[----:B------:R-:W-:Y:S01]  /*9160*/  ISETP.NE.AND P0, PT, R96, RZ, PT ;  /* 0x000000ff6000720c */ /* 0x000fe20003f05270 */
[----:B------:R-:W-:Y:S01]  /*9170*/  SHFL.UP PT, R79, R87, 0x10, RZ ;  /* 0x06000000574f7989 */ /* 0x000fe200000e00ff */
[----:B------:R-:W-:-:S06]  /*9180*/  IMAD.MOV.U32 R77, RZ, RZ, R87 ;  /* 0x000000ffff4d7224 */ /* 0x000fcc00078e0057 */
[----:B------:R-:W-:Y:S01]  /*9190*/  F2F.F32.F64 R77, R76 ;  /* 0x0000004c004d7310 */ /* 0x000fe20000301000 */
[----:B0-----:R-:W-:Y:S02]  /*91a0*/  SEL R97, R78, RZ, P6 ;  /* 0x000000ff4e617207 */ /* 0x001fe40003000000 */
[----:B------:R-:W0:Y:S02]  /*91b0*/  SHFL.UP PT, R78, R85, 0x10, RZ ;  /* 0x06000000554e7989 */ /* 0x000e2400000e00ff */
        /* <DEDUP_REMOVED lines=11> */
[----:B------:R-:W-:Y:S01]  /*9270*/  ISETP.NE.AND P6, PT, R4, 0x1f, PT ;  /* 0x0000001f0400780c */ /* 0x000fe20003fc5270 */
[----:B------:R0:W1:Y:S01]  /*9280*/  SHFL.UP PT, R76, R85, 0x1, RZ ;  /* 0x04200000554c7989 */ /* 0x00006200000e00ff */
[----:B------:R-:W-:-:S03]  /*9290*/  LOP3.LUT R84, R84, R97, RZ, 0xfc, !PT ;  /* 0x0000006154547212 */ /* 0x000fc600078efcff */
[----:B------:R0:W2:Y:S04]  /*92a0*/  SHFL.UP PT, R77, R87, 0x1, RZ ;  /* 0x04200000574d7989 */ /* 0x0000a800000e00ff */
[----:B------:R0:W3:Y:S04]  /*92b0*/  SHFL.UP PT, R96, R84, 0x1, RZ ;  /* 0x0420000054607989 */ /* 0x0000e800000e00ff */
[----:B------:R-:W-:-:S05]  /*92c0*/  @!P6 LEA R79, R53, UR4, 0x4 ;  /* 0x00000004354fec11 */ /* 0x000fca000f8e20ff */
[----:B------:R0:W-:Y:S04]  /*92d0*/  @!P6 STS [R79], R84 ;  /* 0x000000544f00e388 */ /* 0x0001e80000000800 */
[----:B------:R0:W-:Y:S01]  /*92e0*/  @!P6 STS.64 [R79+0x8], R80 ;  /* 0x000008504f00e388 */ /* 0x0001e20000000a00 */
[----:B------:R-:W-:Y:S01]  /*92f0*/  BAR.SYNC.DEFER_BLOCKING 0x0 ;  /* 0x0000000000007b1d */ /* 0x000fe20000010000 */
[----:B------:R-:W-:-:S13]  /*9300*/  ISETP.GE.U32.AND P6, PT, R2, 0x20, PT ;  /* 0x000000200200780c */ /* 0x000fda0003fc6070 */
[----:B0123--:R-:W-:Y:S05]  /*9310*/  @!P6 BRA `(.L_x_1112) ;  /* 0x000000040024e947 */ /* 0x00ffea0003800000 */
[----:B------:R-:W0:Y:S01]  /*9320*/  LDS R84, [UR4+0x10] ;  /* 0x00001004ff547984 */ /* 0x000e220008000800 */
[----:B------:R-:W-:Y:S02]  /*9330*/  P2R R97, PR, RZ, 0x1 ;  /* 0x00000001ff617803 */ /* 0x000fe40000000000 */
[----:B------:R-:W-:Y:S01]  /*9340*/  ISETP.NE.AND P0, PT, R53, 0x3, PT ;  /* 0x000000033500780c */ /* 0x000fe20003f05270 */
[----:B------:R-:W1:Y:S04]  /*9350*/  LDS.64 R78, [UR4+0x8] ;  /* 0x00000804ff4e7984 */ /* 0x000e680008000a00 */
[----:B------:R-:W2:Y:S04]  /*9360*/  LDS.64 R86, [UR4+0x18] ;  /* 0x00001804ff567984 */ /* 0x000ea80008000a00 */
[----:B------:R-:W-:Y:S01]  /*9370*/  LDS R99, [UR4+0x20] ;  /* 0x00002004ff637984 */ /* 0x000fe20008000800 */
[----:B0-----:R-:W-:-:S03]  /*9380*/  ISETP.NE.AND P6, PT, R84, RZ, PT ;  /* 0x000000ff5400720c */ /* 0x001fc60003fc5270 */
[----:B------:R-:W0:Y:S01]  /*9390*/  LDS.64 R84, [UR4+0x28] ;  /* 0x00002804ff547984 */ /* 0x000e220008000a00 */
[----:B-1----:R-:W-:Y:S08]  /*93a0*/  F2F.F32.F64 R81, R78 ;  /* 0x0000004e00517310 */ /* 0x002ff00000301000 */
[----:B--2---:R-:W1:Y:S02]  /*93b0*/  F2F.F32.F64 R80, R86 ;  /* 0x0000005600507310 */ /* 0x004e640000301000 */
[----:B-1----:R-:W-:-:S06]  /*93c0*/  FADD R98, R80, R81 ;  /* 0x0000005150627221 */ /* 0x002fcc0000000000 */
[----:B------:R-:W1:Y:S08]  /*93d0*/  F2F.F64.F32 R80, R98 ;  /* 0x0000006200507310 */ /* 0x000e700000201800 */
[----:B0-----:R-:W-:Y:S01]  /*93e0*/  F2F.F32.F64 R100, R84 ;  /* 0x0000005400647310 */ /* 0x001fe20000301000 */
[----:B-1----:R-:W-:Y:S02]  /*93f0*/  FSEL R80, R80, R86, !P6 ;  /* 0x0000005650507208 */ /* 0x002fe40007000000 */
[----:B------:R-:W-:-:S02]  /*9400*/  FSEL R81, R81, R87, !P6 ;  /* 0x0000005751517208 */ /* 0x000fc40007000000 */
[----:B------:R-:W-:-:S03]  /*9410*/  ISETP.NE.AND P6, PT, R99, RZ, PT ;  /* 0x000000ff6300720c */ /* 0x000fc60003fc5270 */
[----:B------:R-:W0:Y:S01]  /*9420*/  F2F.F32.F64 R101, R80 ;  /* 0x0000005000657310 */ /* 0x000e220000301000 */
[----:B------:R-:W-:Y:S01]  /*9430*/  LDS R99, [UR4+0x40] ;  /* 0x00004004ff637984 */ /* 0x000fe20008000800 */
[----:B0-----:R-:W-:-:S06]  /*9440*/  FADD R100, R100, R101 ;  /* 0x0000006564647221 */ /* 0x001fcc0000000000 */
[----:B------:R-:W0:Y:S02]  /*9450*/  F2F.F64.F32 R86, R100 ;  /* 0x0000006400567310 */ /* 0x000e240000201800 */
[----:B0-----:R-:W-:Y:S02]  /*9460*/  FSEL R103, R86, R84, !P6 ;  /* 0x0000005456677208 */ /* 0x001fe40007000000 */
[----:B------:R-:W-:Y:S02]  /*9470*/  FSEL R102, R87, R85, !P6 ;  /* 0x0000005557667208 */ /* 0x000fe40007000000 */
[----:B------:R-:W-:Y:S01]  /*9480*/  ISETP.NE.AND P6, PT, R53, 0x2, PT ;  /* 0x000000023500780c */ /* 0x000fe20003fc5270 */
[----:B------:R-:W-:Y:S01]  /*9490*/  IMAD.MOV.U32 R84, RZ, RZ, R103 ;  /* 0x000000ffff547224 */ /* 0x000fe200078e0067 */
[----:B------:R-:W0:Y:S01]  /*94a0*/  LDS.64 R86, [UR4+0x38] ;  /* 0x00003804ff567984 */ /* 0x000e220008000a00 */
[----:B------:R-:W-:Y:S01]  /*94b0*/  IMAD.MOV.U32 R85, RZ, RZ, R102 ;  /* 0x000000ffff557224 */ /* 0x000fe200078e0066 */
[----:B------:R-:W-:-:S02]  /*94c0*/  @P0 FSEL R103, R80, R78, !P6 ;  /* 0x0000004e50670208 */ /* 0x000fc40007000000 */
[----:B------:R-:W1:Y:S01]  /*94d0*/  LDS R80, [UR4+0x30] ;  /* 0x00003004ff507984 */ /* 0x000e620008000800 */
[----:B------:R-:W-:Y:S02]  /*94e0*/  @P0 FSEL R102, R81, R79, !P6 ;  /* 0x0000004f51660208 */ /* 0x000fe40007000000 */
[----:B------:R-:W-:Y:S01]  /*94f0*/  F2F.F32.F64 R79, R84 ;  /* 0x00000054004f7310 */ /* 0x000fe20000301000 */
[----:B------:R-:W-:-:S07]  /*9500*/  ISETP.NE.AND P0, PT, R53, 0x5, PT ;  /* 0x000000053500780c */ /* 0x000fce0003f05270 */
[----:B0-----:R-:W0:Y:S01]  /*9510*/  F2F.F32.F64 R78, R86 ;  /* 0x00000056004e7310 */ /* 0x001e220000301000 */
[----:B-1----:R-:W-:Y:S02]  /*9520*/  ISETP.NE.AND P6, PT, R80, RZ, PT ;  /* 0x000000ff5000720c */ /* 0x002fe40003fc5270 */
[----:B------:R-:W1:Y:S01]  /*9530*/  LDS.64 R80, [UR4+0x48] ;  /* 0x00004804ff507984 */ /* 0x000e620008000a00 */
[----:B0-----:R-:W-:-:S04]  /*9540*/  FADD R98, R78, R79 ;  /* 0x0000004f4e627221 */ /* 0x001fc80000000000 */
[----:B------:R-:W0:Y:S02]  /*9550*/  F2F.F64.F32 R78, R98 ;  /* 0x00000062004e7310 */ /* 0x000e240000201800 */
[----:B0-----:R-:W-:Y:S02]  /*9560*/  FSEL R78, R78, R86, !P6 ;  /* 0x000000564e4e7208 */ /* 0x001fe40007000000 */
[----:B------:R-:W-:Y:S01]  /*9570*/  FSEL R79, R79, R87, !P6 ;  /* 0x000000574f4f7208 */ /* 0x000fe20007000000 */
[----:B------:R-:W0:Y:S01]  /*9580*/  LDS R86, [UR4+0x50] ;  /* 0x00005004ff567984 */ /* 0x000e220008000800 */
[----:B------:R-:W-:Y:S02]  /*9590*/  ISETP.NE.AND P6, PT, R99, RZ, PT ;  /* 0x000000ff6300720c */ /* 0x000fe40003fc5270 */
[----:B------:R-:W-:Y:S08]  /*95a0*/  F2F.F32.F64 R101, R78 ;  /* 0x0000004e00657310 */ /* 0x000ff00000301000 */
[----:B-1----:R-:W1:Y:S02]  /*95b0*/  F2F.F32.F64 R100, R80 ;  /* 0x0000005000647310 */ /* 0x002e640000301000 */
[----:B-1----:R-:W-:-:S06]  /*95c0*/  FADD R84, R100, R101 ;  /* 0x0000006564547221 */ /* 0x002fcc0000000000 */
[----:B------:R-:W1:Y:S02]  /*95d0*/  F2F.F64.F32 R84, R84 ;  /* 0x0000005400547310 */ /* 0x000e640000201800 */
[----:B-1----:R-:W-:Y:S02]  /*95e0*/  FSEL R87, R84, R80, !P6 ;  /* 0x0000005054577208 */ /* 0x002fe40007000000 */
[----:B------:R-:W-:Y:S02]  /*95f0*/  FSEL R98, R85, R81, !P6 ;  /* 0x0000005155627208 */ /* 0x000fe40007000000 */
[----:B------:R-:W-:Y:S01]  /*9600*/  ISETP.NE.AND P6, PT, R53, 0x4, PT ;  /* 0x000000043500780c */ /* 0x000fe20003fc5270 */
[----:B------:R-:W-:Y:S02]  /*9610*/  IMAD.MOV.U32 R80, RZ, RZ, R87 ;  /* 0x000000ffff507224 */ /* 0x000fe400078e0057 */
[----:B------:R-:W-:Y:S01]  /*9620*/  IMAD.MOV.U32 R81, RZ, RZ, R98 ;  /* 0x000000ffff517224 */ /* 0x000fe200078e0062 */
[----:B------:R-:W-:-:S02]  /*9630*/  @P0 FSEL R87, R78, R103, !P6 ;  /* 0x000000674e570208 */ /* 0x000fc40007000000 */
[----:B------:R-:W-:Y:S02]  /*9640*/  @P0 FSEL R98, R79, R102, !P6 ;  /* 0x000000664f620208 */ /* 0x000fe40007000000 */
[----:B------:R-:W1:Y:S01]  /*9650*/  LDS.64 R78, [UR4+0x58] ;  /* 0x00005804ff4e7984 */ /* 0x000e620008000a00 */
[----:B------:R-:W-:Y:S01]  /*9660*/  F2F.F32.F64 R81, R80 ;  /* 0x0000005000517310 */ /* 0x000fe20000301000 */
[----:B------:R-:W-:Y:S02]  /*9670*/  ISETP.NE.AND P6, PT, R53, 0x6, PT ;  /* 0x000000063500780c */ /* 0x000fe40003fc5270 */
[----:B0-----:R-:W-:-:S05]  /*9680*/  ISETP.NE.AND P0, PT, R86, RZ, PT ;  /* 0x000000ff5600720c */ /* 0x001fca0003f05270 */
[----:B------:R-:W-:Y:S08]  /*9690*/  F2F.F32.F64 R86, R76 ;  /* 0x0000004c00567310 */ /* 0x000ff00000301000 */
[----:B-1----:R-:W0:Y:S02]  /*96a0*/  F2F.F32.F64 R84, R78 ;  /* 0x0000004e00547310 */ /* 0x002e240000301000 */
[----:B0-----:R-:W-:-:S06]  /*96b0*/  FADD R84, R84, R81 ;  /* 0x0000005154547221 */ /* 0x001fcc0000000000 */
[----:B------:R-:W0:Y:S02]  /*96c0*/  F2F.F64.F32 R84, R84 ;  /* 0x0000005400547310 */ /* 0x000e240000201800 */
[----:B0-----:R-:W-:Y:S02]  /*96d0*/  @!P6 FSEL R87, R84, R78, !P0 ;  /* 0x0000004e5457e208 */ /* 0x001fe40004000000 */
[----:B------:R-:W-:Y:S02]  /*96e0*/  @!P6 FSEL R98, R85, R79, !P0 ;  /* 0x0000004f5562e208 */ /* 0x000fe40004000000 */
[----:B------:R-:W-:Y:S01]  /*96f0*/  ISETP.NE.AND P0, PT, R4, RZ, PT ;  /* 0x000000ff0400720c */ /* 0x000fe20003f05270 */
[----:B------:R-:W-:Y:S01]  /*9700*/  IMAD.MOV.U32 R78, RZ, RZ, R87 ;  /* 0x000000ffff4e7224 */ /* 0x000fe200078e0057 */
[----:B------:R-:W-:Y:S01]  /*9710*/  ISETP.NE.AND P6, PT, R96, RZ, PT ;  /* 0x000000ff6000720c */ /* 0x000fe20003fc5270 */
[----:B------:R-:W-:-:S04]  /*9720*/  IMAD.MOV.U32 R79, RZ, RZ, R98 ;  /* 0x000000ffff4f7224 */ /* 0x000fc800078e0062 */
        /* <DEDUP_REMOVED lines=8> */
.L_x_1112:
[----:B------:R-:W-:Y:S05]  /*97b0*/  BSYNC.RECONVERGENT B0 ;  /* 0x0000000000007941 */ /* 0x000fea0003800200 */
.L_x_1111:
[----:B------:R-:W-:Y:S01]  /*97c0*/  P2R R84, PR, RZ, 0x8 ;  /* 0x00000008ff547803 */ /* 0x000fe20000000000 */
[----:B------:R-:W-:Y:S01]  /*97d0*/  F2F.F32.F64 R87, R40 ;  /* 0x0000002800577310 */ /* 0x000fe20000301000 */
[----:B------:R-:W-:Y:S02]  /*97e0*/  ISETP.NE.AND P3, PT, R2, RZ, PT ;  /* 0x000000ff0200720c */ /* 0x000fe40003f65270 */
[----:B------:R-:W-:Y:S02]  /*97f0*/  P2R R96, PR, RZ, 0x1 ;  /* 0x00000001ff607803 */ /* 0x000fe40000000000 */
[C---:B------:R-:W-:Y:S02]  /*9800*/  LOP3.LUT P0, RZ, R88.reuse, 0x1000, RZ, 0xc0, !PT ;  /* 0x0000100058ff7812 */ /* 0x040fe4000780c0ff */
[----:B------:R-:W-:Y:S01]  /*9810*/  P2R R86, PR, RZ, 0x2 ;  /* 0x00000002ff567803 */ /* 0x000fe20000000000 */
[----:B------:R-:W-:Y:S01]  /*9820*/  F2F.F32.F64 R81, R42 ;  /* 0x0000002a00517310 */ /* 0x000fe20000301000 */
[----:B------:R-:W-:-:S02]  /*9830*/  LOP3.LUT P1, RZ, R88, 0x800, RZ, 0xc0, !PT ;  /* 0x0000080058ff7812 */ /* 0x000fc4000782c0ff */
[----:B------:R-:W-:Y:S02]  /*9840*/  P2R R85, PR, RZ, 0x4 ;  /* 0x00000004ff557803 */ /* 0x000fe40000000000 */
[----:B------:R-:W-:Y:S02]  /*9850*/  LOP3.LUT P2, RZ, R88, 0x400, RZ, 0xc0, !PT ;  /* 0x0000040058ff7812 */ /* 0x000fe4000784c0ff */
[----:B------:R-:W-:Y:S01]  /*9860*/  @P3 ISETP.NE.U32.AND P6, PT, R72, RZ, PT ;  /* 0x000000ff4800320c */ /* 0x000fe20003fc5070 */
[----:B------:R-:W0:Y:S01]  /*9870*/  @P3 F2F.F32.F64 R78, R76 ;  /* 0x0000004c004e3310 */ /* 0x000e220000301000 */
[----:B------:R-:W-:Y:S02]  /*9880*/  P2R R53, PR, RZ, 0x10 ;  /* 0x00000010ff357803 */ /* 0x000fe40000000000 */
[----:B------:R-:W-:Y:S02]  /*9890*/  @P3 ISETP.NE.AND.EX P6, PT, R14, RZ, PT, P6 ;  /* 0x000000ff0e00320c */ /* 0x000fe40003fc5360 */
[----:B------:R-:W-:-:S02]  /*98a0*/  LOP3.LUT P4, RZ, R88, 0x200, RZ, 0xc0, !PT ;  /* 0x0000020058ff7812 */ /* 0x000fc4000788c0ff */
[----:B------:R-:W-:Y:S02]  /*98b0*/  P2R R4, PR, RZ, 0x20 ;  /* 0x00000020ff047803 */ /* 0x000fe40000000000 */
[----:B------:R-:W-:Y:S01]  /*98c0*/  LOP3.LUT P5, RZ, R88, 0x100, RZ, 0xc0, !PT ;  /* 0x0000010058ff7812 */ /* 0x000fe200078ac0ff */
[----:B0-----:R-:W-:-:S04]  /*98d0*/  @P3 FADD R95, R95, R78 ;  /* 0x0000004e5f5f3221 */ /* 0x001fc80000000000 */
[----:B------:R-:W0:Y:S02]  /*98e0*/  @P3 F2F.F64.F32 R78, R95 ;  /* 0x0000005f004e3310 */ /* 0x000e240000201800 */
[----:B0-----:R-:W-:Y:S02]  /*98f0*/  @P3 FSEL R78, R78, R48, !P6 ;  /* 0x000000304e4e3208 */ /* 0x001fe40007000000 */
[----:B------:R-:W-:Y:S02]  /*9900*/  @P3 FSEL R79, R79, R49, !P6 ;  /* 0x000000314f4f3208 */ /* 0x000fe40007000000 */
[C---:B------:R-:W-:Y:S01]  /*9910*/  LOP3.LUT P6, RZ, R88.reuse, 0x2, RZ, 0xc0, !PT ;  /* 0x0000000258ff7812 */ /* 0x040fe200078cc0ff */
[----:B------:R-:W-:Y:S02]  /*9920*/  @P3 IMAD.MOV.U32 R48, RZ, RZ, R78 ;  /* 0x000000ffff303224 */ /* 0x000fe400078e004e */
[----:B------:R-:W-:Y:S01]  /*9930*/  @P3 IMAD.MOV.U32 R49, RZ, RZ, R79 ;  /* 0x000000ffff313224 */ /* 0x000fe200078e004f */
[----:B------:R-:W-:-:S03]  /*9940*/  LOP3.LUT P3, RZ, R88, 0x10, RZ, 0xc0, !PT ;  /* 0x0000001058ff7812 */ /* 0x000fc6000786c0ff */
        /* <DEDUP_REMOVED lines=22> */
[----:B------:R-:W-:-:S04]  /*9ab0*/  FSEL R47, R41, R47, P4 ;  /* 0x0000002f292f7208 */ /* 0x000fc80002000000 */
[----:B------:R-:W-:Y:S01]  /*9ac0*/  F2F.F32.F64 R41, R36 ;  /* 0x0000002400297310 */ /* 0x000fe20000301000 */
[----:B------:R-:W-:-:S07]  /*9ad0*/  LOP3.LUT P4, RZ, R88, 0x8, RZ, 0xc0, !PT ;  /* 0x0000000858ff7812 */ /* 0x000fce000788c0ff */
        /* <DEDUP_REMOVED lines=76> */
[----:B------:R-:W-:Y:S01]  /*9fa0*/  FSEL R13, R13, R37, P5 ;  /* 0x000000250d0d7208 */ /* 0x000fe20002800000 */
[----:B------:R-:W-:Y:S06]  /*9fb0*/  BRA `(.L_x_1113) ;  /* 0x0000003c005c7947 */ /* 0x000fec0003800000 */
.L_x_1110:
[----:B------:R-:W-:Y:S01]  /*9fc0*/  ISETP.NE.AND P0, PT, R2, RZ, PT ;  /* 0x000000ff0200720c */ /* 0x000fe20003f05270 */
[----:B------:R-:W-:Y:S01]  /*9fd0*/  IMAD.MOV.U32 R7, RZ, RZ, RZ ;  /* 0x000000ffff077224 */ /* 0x000fe200078e00ff */
[----:B------:R-:W-:-:S11]  /*9fe0*/  LOP3.LUT R88, R88, 0xffffbfff, RZ, 0xc0, !PT ;  /* 0xffffbfff58587812 */ /* 0x000fd600078ec0ff */
[----:B-1----:R-:W1:Y:S01]  /*9ff0*/  @!P0 LDC.64 R54, c[0x0][0x388] ;  /* 0x0000e200ff368b82 */ /* 0x002e620000000a00 */
[C---:B------:R-:W-:Y:S01]  /*a000*/  LEA R72, R2.reuse, UR4, 0x2 ;  /* 0x0000000402487c11 */ /* 0x040fe2000f8e10ff */
[C---:B------:R-:W-:Y:S01]  /*a010*/  IMAD R73, R2.reuse, 0x14, RZ ;  /* 0x0000001402497824 */ /* 0x040fe200078e02ff */
[----:B------:R-:W-:Y:S02]  /*a020*/  ISETP.NE.AND P4, PT, R2, RZ, PT ;  /* 0x000000ff0200720c */ /* 0x000fe40003f85270 */
[----:B------:R-:W-:Y:S02]  /*a030*/  ISETP.NE.AND P3, PT, R56, R57, PT ;  /* 0x000000393800720c */ /* 0x000fe40003f65270 */
[----:B------:R-:W-:Y:S02]  /*a040*/  ISETP.NE.AND P2, PT, R57, R58, PT ;  /* 0x0000003a3900720c */ /* 0x000fe40003f45270 */
[----:B------:R-:W-:Y:S01]  /*a050*/  @P0 LOP3.LUT R88, R88, 0x4000, RZ, 0xfc, !PT ;  /* 0x0000400058580812 */ /* 0x000fe200078efcff */
[----:B-1----:R-:W-:-:S05]  /*a060*/  @!P0 IMAD.WIDE.U32 R54, R98, 0x4, R54 ;  /* 0x0000000462368825 */ /* 0x002fca00078e0036 */
[----:B------:R1:W5:Y:S01]  /*a070*/  @!P0 LDG.E R7, desc[UR8][R54.64] ;  /* 0x0000000836078981 */ /* 0x000362000c1e1900 */
[C---:B------:R-:W-:Y:S01]  /*a080*/  VIADD R77, R73.reuse, 0x1 ;  /* 0x00000001494d7836 */ /* 0x040fe20000000000 */
[----:B------:R-:W-:Y:S01]  /*a090*/  LOP3.LUT R88, R88, 0xfffffbff, RZ, 0xc0, !PT ;  /* 0xfffffbff58587812 */ /* 0x000fe200078ec0ff */
[C---:B------:R-:W-:Y:S01]  /*a0a0*/  VIADD R57, R73.reuse, 0x3 ;  /* 0x0000000349397836 */ /* 0x040fe20000000000 */
[----:B------:R-:W-:Y:S01]  /*a0b0*/  STS [R72+0x458], R11 ;  /* 0x0004580b48007388 */ /* 0x000fe20000000800 */
[----:B------:R-:W-:Y:S01]  /*a0c0*/  BAR.SYNC.DEFER_BLOCKING 0x0 ;  /* 0x0000000000007b1d */ /* 0x000fe20000010000 */
[----:B------:R-:W-:Y:S01]  /*a0d0*/  ISETP.EQ.U32.AND P5, PT, R0, R77, PT ;  /* 0x0000004d0000720c */ /* 0x000fe20003fa2070 */
[----:B-1----:R-:W-:Y:S01]  /*a0e0*/  VIADD R55, R73, 0x2 ;  /* 0x0000000249377836 */ /* 0x002fe20000000000 */
[----:B------:R-:W-:Y:S02]  /*a0f0*/  ISETP.NE.AND P0, PT, R58, R59, PT ;  /* 0x0000003b3a00720c */ /* 0x000fe40003f05270 */
[----:B------:R-:W-:-:S02]  /*a100*/  ISETP.EQ.OR.EX P5, PT, R52, RZ, P3, P5 ;  /* 0x000000ff3400720c */ /* 0x000fc40001fa2750 */
[----:B------:R-:W-:Y:S02]  /*a110*/  ISETP.EQ.U32.AND P3, PT, R0, R57, PT ;  /* 0x000000390000720c */ /* 0x000fe40003f62070 */
[----:B------:R-:W-:Y:S02]  /*a120*/  ISETP.NE.AND P1, PT, R59, R60, PT ;  /* 0x0000003c3b00720c */ /* 0x000fe40003f25270 */
[----:B------:R-:W-:Y:S02]  /*a130*/  ISETP.EQ.OR.EX P3, PT, R52, RZ, P0, P3 ;  /* 0x000000ff3400720c */ /* 0x000fe40000762730 */
[----:B------:R-:W-:Y:S02]  /*a140*/  ISETP.NE.AND P0, PT, R60, R61, PT ;  /* 0x0000003d3c00720c */ /* 0x000fe40003f05270 */
[----:B0-----:R-:W-:Y:S03]  /*a150*/  F2F.F32.F64 R60, R32 ;  /* 0x00000020003c7310 */ /* 0x001fe60000301000 */
[----:B------:R-:W-:-:S04]  /*a160*/  @P5 LOP3.LUT R88, R88, 0x400, RZ, 0xfc, !PT ;  /* 0x0000040058585812 */ /* 0x000fc800078efcff */
[----:B------:R-:W-:Y:S01]  /*a170*/  LOP3.LUT R88, R88, 0xffffdfff, RZ, 0xc0, !PT ;  /* 0xffffdfff58587812 */ /* 0x000fe200078ec0ff */
[----:B-----5:R-:W0:Y:S01]  /*a180*/  @P4 LDS R7, [R72+0x454] ;  /* 0x0004540048074984 */ /* 0x020e220000000800 */
[----:B------:R-:W-:Y:S01]  /*a190*/  ISETP.EQ.U32.AND P4, PT, R0, R55, PT ;  /* 0x000000370000720c */ /* 0x000fe20003f82070 */
[----:B------:R-:W-:-:S03]  /*a1a0*/  VIADD R55, R73, 0x4 ;  /* 0x0000000449377836 */ /* 0x000fc60000000000 */
[----:B------:R-:W-:Y:S02]  /*a1b0*/  ISETP.EQ.OR.EX P4, PT, R52, RZ, P2, P4 ;  /* 0x000000ff3400720c */ /* 0x000fe40001782740 */
[----:B------:R-:W-:Y:S01]  /*a1c0*/  ISETP.EQ.U32.AND P2, PT, R0, R55, PT ;  /* 0x000000370000720c */ /* 0x000fe20003f42070 */
[----:B------:R-:W-:-:S03]  /*a1d0*/  VIADD R55, R73, 0x5 ;  /* 0x0000000549377836 */ /* 0x000fc60000000000 */
[----:B------:R-:W-:Y:S02]  /*a1e0*/  ISETP.EQ.OR.EX P2, PT, R52, RZ, P1, P2 ;  /* 0x000000ff3400720c */ /* 0x000fe40000f42720 */
[----:B------:R-:W-:Y:S01]  /*a1f0*/  ISETP.EQ.U32.AND P1, PT, R0, R55, PT ;  /* 0x000000370000720c */ /* 0x000fe20003f22070 */
[----:B------:R-:W-:-:S04]  /*a200*/  VIADD R55, R73, 0x6 ;  /* 0x0000000649377836 */ /* 0x000fc80000000000 */
[----:B------:R-:W-:-:S04]  /*a210*/  @P4 LOP3.LUT R88, R88, 0x2000, RZ, 0xfc, !PT ;  /* 0x0000200058584812 */ /* 0x000fc800078efcff */
        /* <DEDUP_REMOVED lines=8> */
[----:B------:R-:W-:Y:S01]  /*a2a0*/  LOP3.LUT R88, R88, 0xfffffeff, RZ, 0xc0, !PT ;  /* 0xfffffeff58587812 */ /* 0x000fe200078ec0ff */
[----:B------:R-:W-:Y:S01]  /*a2b0*/  F2F.F32.F64 R61, R34 ;  /* 0x00000022003d7310 */ /* 0x000fe20000301000 */
[----:B------:R-:W-:-:S02]  /*a2c0*/  ISETP.EQ.OR.EX P1, PT, R52, RZ, P0, P1 ;  /* 0x000000ff3400720c */ /* 0x000fc40000722710 */
[----:B------:R-:W-:-:S03]  /*a2d0*/  ISETP.NE.AND P0, PT, R62, R63, PT ;  /* 0x0000003f3e00720c */ /* 0x000fc60003f05270 */
[----:B------:R-:W-:Y:S02]  /*a2e0*/  @P2 LOP3.LUT R88, R88, 0x100, RZ, 0xfc, !PT ;  /* 0x0000010058582812 */ /* 0x000fe400078efcff */
[----:B------:R-:W-:Y:S02]  /*a2f0*/  F2F.F32.F64 R62, R28 ;  /* 0x0000001c003e7310 */ /* 0x000fe40000301000 */
[----:B------:R-:W-:-:S04]  /*a300*/  LOP3.LUT R88, R88, 0xffffff7f, RZ, 0xc0, !PT ;  /* 0xffffff7f58587812 */ /* 0x000fc800078ec0ff */
        /* <DEDUP_REMOVED lines=40> */
[----:B------:R-:W-:-:S03]  /*a590*/  VIADD R55, R73, 0xe ;  /* 0x0000000e49377836 */ /* 0x000fc60000000000 */
[----:B------:R-:W-:Y:S02]  /*a5a0*/  ISETP.EQ.OR.EX P0, PT, R52, RZ, P0, P1 ;  /* 0x000000ff3400720c */ /* 0x000fe40000702710 */
[C---:B------:R-:W-:Y:S01]  /*a5b0*/  ISETP.EQ.U32.AND P2, PT, R0.reuse, R55, PT ;  /* 0x000000370000720c */ /* 0x040fe20003f42070 */
[----:B------:R-:W-:Y:S01]  /*a5c0*/  VIADD R55, R73, 0xf ;  /* 0x0000000f49377836 */ /* 0x000fe20000000000 */
[----:B------:R-:W-:Y:S02]  /*a5d0*/  ISETP.NE.AND P1, PT, R69, R70, PT ;  /* 0x000000464500720c */ /* 0x000fe40003f25270 */
[----:B------:R-:W-:Y:S01]  /*a5e0*/  P2R R67, PR, RZ, 0x1 ;  /* 0x00000001ff437803 */ /* 0x000fe20000000000 */
[----:B------:R-:W-:Y:S01]  /*a5f0*/  F2F.F32.F64 R69, R18 ;  /* 0x0000001200457310 */ /* 0x000fe20000301000 */
[----:B------:R-:W-:Y:S01]  /*a600*/  ISETP.EQ.U32.AND P3, PT, R0, R55, PT ;  /* 0x000000370000720c */ /* 0x000fe20003f62070 */
[----:B------:R-:W-:Y:S01]  /*a610*/  VIADD R55, R73, 0x10 ;  /* 0x0000001049377836 */ /* 0x000fe20000000000 */
[----:B------:R-:W-:-:S02]  /*a620*/  ISETP.EQ.OR.EX P1, PT, R52, RZ, P1, P2 ;  /* 0x000000ff3400720c */ /* 0x000fc40000f22720 */
[----:B------:R-:W-:Y:S02]  /*a630*/  ISETP.NE.AND P2, PT, R70, R71, PT ;  /* 0x000000474600720c */ /* 0x000fe40003f45270 */
[----:B------:R-:W-:Y:S01]  /*a640*/  ISETP.EQ.U32.AND P4, PT, R0, R55, PT ;  /* 0x000000370000720c */ /* 0x000fe20003f82070 */
[----:B------:R-:W-:Y:S01]  /*a650*/  VIADD R55, R73, 0x11 ;  /* 0x0000001149377836 */ /* 0x000fe20000000000 */
[----:B------:R-:W-:Y:S01]  /*a660*/  ISETP.EQ.OR.EX P2, PT, R52, RZ, P2, P3 ;  /* 0x000000ff3400720c */ /* 0x000fe20001742730 */
[----:B------:R-:W-:Y:S01]  /*a670*/  F2F.F32.F64 R70, R12 ;  /* 0x0000000c00467310 */ /* 0x000fe20000301000 */
[----:B------:R-:W-:Y:S02]  /*a680*/  ISETP.NE.AND P3, PT, R71, R8, PT ;  /* 0x000000084700720c */ /* 0x000fe40003f65270 */
[----:B------:R-:W-:Y:S01]  /*a690*/  ISETP.EQ.U32.AND P5, PT, R0, R55, PT ;  /* 0x000000370000720c */ /* 0x000fe20003fa2070 */
[----:B------:R-:W-:Y:S01]  /*a6a0*/  VIADD R55, R73, 0x12 ;  /* 0x0000001249377836 */ /* 0x000fe20000000000 */
[----:B------:R-:W-:-:S02]  /*a6b0*/  ISETP.EQ.OR.EX P3, PT, R52, RZ, P3, P4 ;  /* 0x000000ff3400720c */ /* 0x000fc40001f62740 */
[----:B------:R-:W-:Y:S02]  /*a6c0*/  ISETP.NE.AND P4, PT, R8, R9, PT ;  /* 0x000000090800720c */ /* 0x000fe40003f85270 */
[----:B------:R-:W-:Y:S01]  /*a6d0*/  ISETP.EQ.U32.AND P6, PT, R0, R55, PT ;  /* 0x000000370000720c */ /* 0x000fe20003fc2070 */
[----:B------:R-:W-:Y:S01]  /*a6e0*/  F2F.F32.F64 R8, R48 ;  /* 0x0000003000087310 */ /* 0x000fe20000301000 */
[C---:B------:R-:W-:Y:S02]  /*a6f0*/  ISETP.EQ.OR.EX P4, PT, R52.reuse, RZ, P4, P5 ;  /* 0x000000ff3400720c */ /* 0x040fe40002782750 */
[----:B------:R-:W-:Y:S01]  /*a700*/  ISETP.NE.AND P5, PT, R9, R10, PT ;  /* 0x0000000a0900720c */ /* 0x000fe20003fa5270 */
[----:B------:R-:W-:Y:S01]  /*a710*/  VIADD R9, R73, 0x13 ;  /* 0x0000001349097836 */ /* 0x000fe20000000000 */
[----:B------:R-:W-:Y:S02]  /*a720*/  P2R R65, PR, RZ, 0x4 ;  /* 0x00000004ff417803 */ /* 0x000fe40000000000 */
[----:B------:R-:W-:-:S02]  /*a730*/  ISETP.EQ.OR.EX P5, PT, R52, RZ, P5, P6 ;  /* 0x000000ff3400720c */ /* 0x000fc40002fa2760 */
[----:B------:R-:W-:Y:S02]  /*a740*/  ISETP.EQ.U32.AND P6, PT, R0, R9, PT ;  /* 0x000000090000720c */ /* 0x000fe40003fc2070 */
[----:B------:R-:W1:Y:S01]  /*a750*/  F2F.F32.F64 R9, R50 ;  /* 0x0000003200097310 */ /* 0x000e620000301000 */
[----:B------:R-:W-:Y:S02]  /*a760*/  ISETP.NE.AND P2, PT, R10, R11, PT ;  /* 0x0000000b0a00720c */ /* 0x000fe40003f45270 */
[----:B------:R-:W-:Y:S02]  /*a770*/  P2R R66, PR, RZ, 0x2 ;  /* 0x00000002ff427803 */ /* 0x000fe40000000000 */
[----:B------:R-:W-:Y:S02]  /*a780*/  ISETP.EQ.OR.EX P6, PT, R52, RZ, P2, P6 ;  /* 0x000000ff3400720c */ /* 0x000fe400017c2760 */
[----:B0-----:R-:W-:Y:S01]  /*a790*/  ISETP.NE.AND P2, PT, R7, R56, PT ;  /* 0x000000380700720c */ /* 0x001fe20003f45270 */
[----:B--2---:R-:W0:Y:S01]  /*a7a0*/  F2F.F32.F64 R10, R44 ;  /* 0x0000002c000a7310 */ /* 0x004e220000301000 */
[----:B------:R-:W-:-:S02]  /*a7b0*/  LOP3.LUT P1, RZ, R88, 0x400, RZ, 0xc0, !PT ;  /* 0x0000040058ff7812 */ /* 0x000fc4000782c0ff */
[----:B------:R-:W-:Y:S02]  /*a7c0*/  P2R R57, PR, RZ, 0x40 ;  /* 0x00000040ff397803 */ /* 0x000fe40000000000 */
[C---:B------:R-:W-:Y:S01]  /*a7d0*/  LOP3.LUT P6, RZ, R88.reuse, 0x80, RZ, 0xc0, !PT ;  /* 0x0000008058ff7812 */ /* 0x040fe200078cc0ff */
[C---:B-1----:R-:W-:Y:S01]  /*a7e0*/  FADD R7, R9.reuse, R8 ;  /* 0x0000000809077221 */ /* 0x042fe20000000000 */
[C---:B------:R-:W-:Y:S02]  /*a7f0*/  LOP3.LUT P0, RZ, R88.reuse, 0x2000, RZ, 0xc0, !PT ;  /* 0x0000200058ff7812 */ /* 0x040fe4000780c0ff */
[----:B------:R-:W-:Y:S02]  /*a800*/  P2R R55, PR, RZ, 0x40 ;  /* 0x00000040ff377803 */ /* 0x000fe40000000000 */
[----:B------:R-:W-:Y:S02]  /*a810*/  FSEL R7, R9, R7, P1 ;  /* 0x0000000709077208 */ /* 0x000fe40000800000 */
[----:B------:R-:W1:Y:S01]  /*a820*/  F2F.F32.F64 R9, R46 ;  /* 0x0000002e00097310 */ /* 0x000e620000301000 */
[----:B------:R-:W-:-:S02]  /*a830*/  LOP3.LUT P6, RZ, R88, 0x100, RZ, 0xc0, !PT ;  /* 0x0000010058ff7812 */ /* 0x000fc400078cc0ff */
[C---:B0-----:R-:W-:Y:S01]  /*a840*/  FADD R7, R10.reuse, R7 ;  /* 0x000000070a077221 */ /* 0x041fe20000000000 */
[----:B------:R-:W-:Y:S02]  /*a850*/  P2R R64, PR, RZ, 0x8 ;  /* 0x00000008ff407803 */ /* 0x000fe40000000000 */
[----:B------:R-:W-:Y:S02]  /*a860*/  P2R R54, PR, RZ, 0x40 ;  /* 0x00000040ff367803 */ /* 0x000fe40000000000 */
[----:B------:R-:W-:Y:S02]  /*a870*/  FSEL R10, R10, R7, P0 ;  /* 0x000000070a0a7208 */ /* 0x000fe40000000000 */
[----:B---3--:R-:W0:Y:S01]  /*a880*/  F2F.F32.F64 R7, R40 ;  /* 0x0000002800077310 */ /* 0x008e220000301000 */
[----:B------:R-:W-:Y:S02]  /*a890*/  LOP3.LUT P6, RZ, R88, 0x1000, RZ, 0xc0, !PT ;  /* 0x0000100058ff7812 */ /* 0x000fe400078cc0ff */
[----:B------:R-:W-:-:S02]  /*a8a0*/  ISETP.EQ.U32.AND P3, PT, R0, R73, PT ;  /* 0x000000490000720c */ /* 0x000fc40003f62070 */
[----:B------:R-:W-:Y:S01]  /*a8b0*/  P2R R11, PR, RZ, 0x40 ;  /* 0x00000040ff0b7803 */ /* 0x000fe20000000000 */
[C---:B-1----:R-:W-:Y:S01]  /*a8c0*/  FADD R10, R9.reuse, R10 ;  /* 0x0000000a090a7221 */ /* 0x042fe20000000000 */
[----:B------:R-:W-:Y:S02]  /*a8d0*/  LOP3.LUT P6, RZ, R88, 0x200, RZ, 0xc0, !PT ;  /* 0x0000020058ff7812 */ /* 0x000fe400078cc0ff */
[----:B------:R-:W-:Y:S02]  /*a8e0*/  ISETP.EQ.OR.EX P2, PT, R52, RZ, P2, P3 ;  /* 0x000000ff3400720c */ /* 0x000fe40001742730 */
[----:B------:R-:W-:Y:S01]  /*a8f0*/  FSEL R10, R9, R10, P6 ;  /* 0x0000000a090a7208 */ /* 0x000fe20003000000 */
[----:B------:R-:W1:Y:S01]  /*a900*/  F2F.F32.F64 R52, R42 ;  /* 0x0000002a00347310 */ /* 0x000e620000301000 */
[----:B------:R-:W-:Y:S02]  /*a910*/  ISETP.NE.AND P6, PT, R11, RZ, PT ;  /* 0x000000ff0b00720c */ /* 0x000fe40003fc5270 */
[----:B------:R-:W-:Y:S01]  /*a920*/  P2R R58, PR, RZ, 0x20 ;  /* 0x00000020ff3a7803 */ /* 0x000fe20000000000 */
[----:B0-----:R-:W-:Y:S01]  /*a930*/  FADD R10, R7, R10 ;  /* 0x0000000a070a7221 */ /* 0x001fe20000000000 */
[----:B------:R-:W-:-:S02]  /*a940*/  LOP3.LUT P5, RZ, R88, 0x40, RZ, 0xc0, !PT ;  /* 0x0000004058ff7812 */ /* 0x000fc400078ac0ff */
[----:B------:R-:W-:Y:S01]  /*a950*/  P2R R59, PR, RZ, 0x10 ;  /* 0x00000010ff3b7803 */ /* 0x000fe20000000000 */
[----:B----4-:R-:W-:Y:S01]  /*a960*/  F2F.F32.F64 R11, R38 ;  /* 0x00000026000b7310 */ /* 0x010fe20000301000 */
[----:B------:R-:W-:Y:S02]  /*a970*/  FSEL R7, R7, R10, P6 ;  /* 0x0000000a07077208 */ /* 0x000fe40003000000 */
[----:B------:R-:W-:Y:S02]  /*a980*/  ISETP.NE.AND P6, PT, R54, RZ, PT ;  /* 0x000000ff3600720c */ /* 0x000fe40003fc5270 */
[----:B------:R-:W-:Y:S01]  /*a990*/  LOP3.LUT P4, RZ, R88, 0x20, RZ, 0xc0, !PT ;  /* 0x0000002058ff7812 */ /* 0x000fe2000788c0ff */
[----:B-1----:R-:W-:Y:S02]  /*a9a0*/  FADD R7, R52, R7 ;  /* 0x0000000734077221 */ /* 0x002fe40000000000 */
[----:B------:R-:W0:Y:S01]  /*a9b0*/  F2F.F32.F64 R10, R36 ;  /* 0x00000024000a7310 */ /* 0x000e220000301000 */
[----:B------:R-:W-:-:S02]  /*a9c0*/  LOP3.LUT P3, RZ, R88, 0x10, RZ, 0xc0, !PT ;  /* 0x0000001058ff7812 */ /* 0x000fc4000786c0ff */
[----:B------:R-:W-:Y:S02]  /*a9d0*/  LOP3.LUT R88, R88, 0xfffffffd, RZ, 0xc0, !PT ;  /* 0xfffffffd58587812 */ /* 0x000fe400078ec0ff */
[----:B------:R-:W-:Y:S02]  /*a9e0*/  FSEL R7, R52, R7, P6 ;  /* 0x0000000734077208 */ /* 0x000fe40003000000 */
[----:B------:R-:W-:Y:S01]  /*a9f0*/  ISETP.NE.AND P6, PT, R55, RZ, PT ;  /* 0x000000ff3700720c */ /* 0x000fe20003fc5270 */
[----:B------:R-:W-:Y:S01]  /*aa00*/  F2F.F32.F64 R54, R14 ;  /* 0x0000000e00367310 */ /* 0x000fe20000301000 */
[----:B------:R-:W-:-:S04]  /*aa10*/  @P2 LOP3.LUT R88, R88, 0x2, RZ, 0xfc, !PT ;  /* 0x0000000258582812 */ /* 0x000fc800078efcff */
[----:B------:R-:W-:Y:S01]  /*aa20*/  LOP3.LUT P2, RZ, R88, 0x8, RZ, 0xc0, !PT ;  /* 0x0000000858ff7812 */ /* 0x000fe2000784c0ff */
[----:B0-----:R-:W-:Y:S01]  /*aa30*/  FADD R7, R10, R7 ;  /* 0x000000070a077221 */ /* 0x001fe20000000000 */
[C---:B------:R-:W-:Y:S02]  /*aa40*/  LOP3.LUT P1, RZ, R88.reuse, 0x4, RZ, 0xc0, !PT ;  /* 0x0000000458ff7812 */ /* 0x040fe4000782c0ff */
[----:B------:R-:W-:Y:S02]  /*aa50*/  LOP3.LUT P0, RZ, R88, 0x800, RZ, 0xc0, !PT ;  /* 0x0000080058ff7812 */ /* 0x000fe4000780c0ff */
        /* <DEDUP_REMOVED lines=10> */
[----:B------:R-:W-:Y:S02]  /*ab00*/  ISETP.NE.AND P3, PT, R64, RZ, PT ;  /* 0x000000ff4000720c */ /* 0x000fe40003f65270 */
[----:B------:R-:W0:Y:S01]  /*ab10*/  F2F.F32.F64 R64, R24 ;  /* 0x0000001800407310 */ /* 0x000e220000301000 */
[----:B------:R-:W-:-:S05]  /*ab20*/  FADD R7, R62, R7 ;  /* 0x000000073e077221 */ /* 0x000fca0000000000 */
[----:B------:R-:W-:Y:S02]  /*ab30*/  FSEL R52, R62, R7, P2 ;  /* 0x000000073e347208 */ /* 0x000fe40001000000 */
[----:B------:R-:W-:Y:S02]  /*ab40*/  ISETP.NE.AND P2, PT, R65, RZ, PT ;  /* 0x000000ff4100720c */ /* 0x000fe40003f45270 */
[----:B------:R-:W1:Y:S01]  /*ab50*/  F2F.F32.F64 R65, R26 ;  /* 0x0000001a00417310 */ /* 0x000e620000301000 */
[----:B------:R-:W-:-:S05]  /*ab60*/  FADD R52, R63, R52 ;  /* 0x000000343f347221 */ /* 0x000fca0000000000 */
[----:B------:R-:W-:Y:S02]  /*ab70*/  FSEL R7, R63, R52, P1 ;  /* 0x000000343f077208 */ /* 0x000fe40000800000 */
[----:B------:R-:W-:Y:S02]  /*ab80*/  ISETP.NE.AND P1, PT, R66, RZ, PT ;  /* 0x000000ff4200720c */ /* 0x000fe40003f25270 */
[----:B------:R-:W2:Y:S01]  /*ab90*/  F2F.F32.F64 R66, R20 ;  /* 0x0000001400427310 */ /* 0x000ea20000301000 */
[----:B0-----:R-:W-:-:S05]  /*aba0*/  FADD R7, R64, R7 ;  /* 0x0000000740077221 */ /* 0x001fca0000000000 */
[----:B------:R-:W-:Y:S02]  /*abb0*/  FSEL R52, R64, R7, P0 ;  /* 0x0000000740347208 */ /* 0x000fe40000000000 */
[----:B------:R-:W-:Y:S02]  /*abc0*/  ISETP.NE.AND P0, PT, R67, RZ, PT ;  /* 0x000000ff4300720c */ /* 0x000fe40003f05270 */
[----:B------:R-:W0:Y:S01]  /*abd0*/  F2F.F32.F64 R67, R22 ;  /* 0x0000001600437310 */ /* 0x000e220000301000 */
[----:B-1----:R-:W-:Y:S01]  /*abe0*/  FADD R52, R65, R52 ;  /* 0x0000003441347221 */ /* 0x002fe20000000000 */
[----:B------:R-:W-:-:S04]  /*abf0*/  P2R R82, PR, RZ, 0x1 ;  /* 0x00000001ff527803 */ /* 0x000fc80000000000 */
[----:B------:R-:W-:Y:S02]  /*ac00*/  FSEL R7, R65, R52, P0 ;  /* 0x0000003441077208 */ /* 0x000fe40000000000 */
[----:B------:R-:W-:-:S03]  /*ac10*/  LOP3.LUT P0, RZ, R88, 0x4, RZ, 0xc0, !PT ;  /* 0x0000000458ff7812 */ /* 0x000fc6000780c0ff */
[----:B--2---:R-:W-:Y:S01]  /*ac20*/  FADD R7, R66, R7 ;  /* 0x0000000742077221 */ /* 0x004fe20000000000 */
[----:B------:R-:W-:Y:S02]  /*ac30*/  P2R R81, PR, RZ, 0x1 ;  /* 0x00000001ff517803 */ /* 0x000fe40000000000 */
[----:B------:R-:W-:Y:S02]  /*ac40*/  LOP3.LUT P0, RZ, R88, 0x8, RZ, 0xc0, !PT ;  /* 0x0000000858ff7812 */ /* 0x000fe4000780c0ff */
[----:B------:R-:W-:Y:S02]  /*ac50*/  FSEL R52, R66, R7, P1 ;  /* 0x0000000742347208 */ /* 0x000fe40000800000 */
[----:B------:R-:W-:Y:S02]  /*ac60*/  P2R R80, PR, RZ, 0x1 ;  /* 0x00000001ff507803 */ /* 0x000fe40000000000 */
[----:B------:R-:W-:Y:S01]  /*ac70*/  LOP3.LUT P0, RZ, R88, 0x10, RZ, 0xc0, !PT ;  /* 0x0000001058ff7812 */ /* 0x000fe2000780c0ff */
[----:B0-----:R-:W-:-:S03]  /*ac80*/  FADD R52, R67, R52 ;  /* 0x0000003443347221 */ /* 0x001fc60000000000 */
        /* <DEDUP_REMOVED lines=9> */
[----:B------:R-:W-:-:S03]  /*ad20*/  FADD R52, R69, R52 ;  /* 0x0000003445347221 */ /* 0x000fc60000000000 */
[----:B------:R-:W-:Y:S02]  /*ad30*/  P2R R76, PR, RZ, 0x1 ;  /* 0x00000001ff4c7803 */ /* 0x000fe40000000000 */
[C---:B------:R-:W-:Y:S02]  /*ad40*/  LOP3.LUT P0, RZ, R88.reuse, 0x100, RZ, 0xc0, !PT ;  /* 0x0000010058ff7812 */ /* 0x040fe4000780c0ff */
[----:B------:R-:W-:Y:S02]  /*ad50*/  FSEL R7, R69, R52, P4 ;  /* 0x0000003445077208 */ /* 0x000fe40002000000 */
[----:B------:R-:W-:Y:S02]  /*ad60*/  P2R R73, PR, RZ, 0x1 ;  /* 0x00000001ff497803 */ /* 0x000fe40000000000 */
[----:B------:R-:W-:Y:S01]  /*ad70*/  LOP3.LUT P0, RZ, R88, 0x1000, RZ, 0xc0, !PT ;  /* 0x0000100058ff7812 */ /* 0x000fe2000780c0ff */
[----:B------:R-:W-:-:S03]  /*ad80*/  FADD R7, R70, R7 ;  /* 0x0000000746077221 */ /* 0x000fc60000000000 */
[----:B------:R-:W-:Y:S02]  /*ad90*/  P2R R71, PR, RZ, 0x1 ;  /* 0x00000001ff477803 */ /* 0x000fe40000000000 */
[----:B------:R-:W-:Y:S02]  /*ada0*/  LOP3.LUT P0, RZ, R88, 0x200, RZ, 0xc0, !PT ;  /* 0x0000020058ff7812 */ /* 0x000fe4000780c0ff */
[----:B------:R-:W-:Y:S02]  /*adb0*/  FSEL R7, R70, R7, P5 ;  /* 0x0000000746077208 */ /* 0x000fe40002800000 */
[----:B------:R-:W-:Y:S02]  /*adc0*/  P2R R59, PR, RZ, 0x1 ;  /* 0x00000001ff3b7803 */ /* 0x000fe40000000000 */
[----:B------:R-:W-:Y:S01]  /*add0*/  LOP3.LUT P0, RZ, R88, 0x2000, RZ, 0xc0, !PT ;  /* 0x0000200058ff7812 */ /* 0x000fe2000780c0ff */
[----:B------:R-:W-:Y:S01]  /*ade0*/  FADD R54, R54, R7 ;  /* 0x0000000736367221 */ /* 0x000fe20000000000 */
[----:B------:R-:W-:-:S02]  /*adf0*/  SEL R7, RZ, 0x1, !P6 ;  /* 0x00000001ff077807 */ /* 0x000fc40007000000 */
[----:B------:R-:W-:Y:S02]  /*ae00*/  P2R R58, PR, RZ, 0x1 ;  /* 0x00000001ff3a7803 */ /* 0x000fe40000000000 */
[C---:B------:R-:W-:Y:S01]  /*ae10*/  LOP3.LUT P0, RZ, R88.reuse, 0x2, RZ, 0xc0, !PT ;  /* 0x0000000258ff7812 */ /* 0x040fe2000780c0ff */
[----:B------:R-:W0:Y:S03]  /*ae20*/  F2F.F64.F32 R54, R54 ;  /* 0x0000003600367310 */ /* 0x000e260000201800 */
[----:B------:R-:W-:Y:S02]  /*ae30*/  P2R R57, PR, RZ, 0x1 ;  /* 0x00000001ff397803 */ /* 0x000fe40000000000 */
[----:B------:R-:W-:-:S04]  /*ae40*/  LOP3.LUT P0, RZ, R88, 0x400, RZ, 0xc0, !PT ;  /* 0x0000040058ff7812 */ /* 0x000fc8000780c0ff */
[----:B------:R-:W-:Y:S02]  /*ae50*/  SEL R56, RZ, 0x1, !P0 ;  /* 0x00000001ff387807 */ /* 0x000fe40004000000 */
[----:B------:R-:W-:-:S04]  /*ae60*/  ISETP.NE.AND P0, PT, R57, RZ, PT ;  /* 0x000000ff3900720c */ /* 0x000fc80003f05270 */
[----:B------:R-:W-:Y:S02]  /*ae70*/  SEL R72, RZ, 0x1, !P0 ;  /* 0x00000001ff487807 */ /* 0x000fe40004000000 */
[----:B------:R-:W-:Y:S02]  /*ae80*/  ISETP.NE.AND P0, PT, R58, RZ, PT ;  /* 0x000000ff3a00720c */ /* 0x000fe40003f05270 */
[----:B0-----:R-:W-:Y:S02]  /*ae90*/  FSEL R55, R15, R55, P6 ;  /* 0x000000370f377208 */ /* 0x001fe40003000000 */
[----:B------:R-:W-:Y:S02]  /*aea0*/  SEL R15, RZ, 0x1, !P0 ;  /* 0x00000001ff0f7807 */ /* 0x000fe40004000000 */
[----:B------:R-:W-:Y:S02]  /*aeb0*/  ISETP.NE.AND P0, PT, R59, RZ, PT ;  /* 0x000000ff3b00720c */ /* 0x000fe40003f05270 */
[----:B------:R-:W-:-:S02]  /*aec0*/  FSEL R52, R14, R54, P6 ;  /* 0x000000360e347208 */ /* 0x000fc40003000000 */
[----:B------:R-:W-:Y:S02]  /*aed0*/  SEL R57, RZ, 0x1, !P0 ;  /* 0x00000001ff397807 */ /* 0x000fe40004000000 */
[----:B------:R-:W-:Y:S02]  /*aee0*/  ISETP.NE.AND P0, PT, R71, RZ, PT ;  /* 0x000000ff4700720c */ /* 0x000fe40003f05270 */
[----:B------:R-:W-:Y:S02]  /*aef0*/  LOP3.LUT R14, R56, R72, R7, 0xfe, !PT ;  /* 0x00000048380e7212 */ /* 0x000fe400078efe07 */
[----:B------:R-:W-:Y:S01]  /*af00*/  SEL R71, RZ, 0x1, !P0 ;  /* 0x00000001ff477807 */ /* 0x000fe20004000000 */
[----:B------:R-:W-:Y:S01]  /*af10*/  SHFL.UP PT, R56, R52, 0x1, RZ ;  /* 0x0420000034387989 */ /* 0x000fe200000e00ff */
[----:B------:R-:W-:Y:S02]  /*af20*/  ISETP.NE.AND P0, PT, R73, RZ, PT ;  /* 0x000000ff4900720c */ /* 0x000fe40003f05270 */
[----:B------:R-:W-:-:S02]  /*af30*/  LOP3.LUT R14, R57, R14, R15, 0xfe, !PT ;  /* 0x0000000e390e7212 */ /* 0x000fc400078efe0f */
[----:B------:R-:W-:Y:S01]  /*af40*/  SEL R54, RZ, 0x1, !P0 ;  /* 0x00000001ff367807 */ /* 0x000fe20004000000 */
[----:B------:R-:W0:Y:S01]  /*af50*/  SHFL.UP PT, R57, R55, 0x1, RZ ;  /* 0x0420000037397989 */ /* 0x000e2200000e00ff */
[----:B------:R-:W-:Y:S02]  /*af60*/  ISETP.NE.AND P0, PT, R76, RZ, PT ;  /* 0x000000ff4c00720c */ /* 0x000fe40003f05270 */
[----:B------:R-:W-:Y:S02]  /*af70*/  LOP3.LUT R14, R54, R14, R71, 0xfe, !PT ;  /* 0x0000000e360e7212 */ /* 0x000fe400078efe47 */
[----:B------:R-:W-:Y:S02]  /*af80*/  SEL R59, RZ, 0x1, !P0 ;  /* 0x00000001ff3b7807 */ /* 0x000fe40004000000 */
[----:B------:R-:W-:Y:S02]  /*af90*/  ISETP.NE.AND P0, PT, R77, RZ, PT ;  /* 0x000000ff4d00720c */ /* 0x000fe40003f05270 */
[----:B------:R-:W-:-:S02]  /*afa0*/  LOP3.LUT P6, RZ, R88, 0x800, RZ, 0xc0, !PT ;  /* 0x0000080058ff7812 */ /* 0x000fc400078cc0ff */
[----:B------:R-:W-:Y:S02]  /*afb0*/  SEL R54, RZ, 0x1, !P0 ;  /* 0x00000001ff367807 */ /* 0x000fe40004000000 */
[----:B------:R-:W-:Y:S02]  /*afc0*/  ISETP.NE.AND P0, PT, R78, RZ, PT ;  /* 0x000000ff4e00720c */ /* 0x000fe40003f05270 */
[----:B------:R-:W-:Y:S02]  /*afd0*/  LOP3.LUT R14, R54, R14, R59, 0xfe, !PT ;  /* 0x0000000e360e7212 */ /* 0x000fe400078efe3b */
[----:B------:R-:W-:Y:S02]  /*afe0*/  SEL R59, RZ, 0x1, !P0 ;  /* 0x00000001ff3b7807 */ /* 0x000fe40004000000 */
[----:B------:R-:W-:-:S04]  /*aff0*/  ISETP.NE.AND P0, PT, R79, RZ, PT ;  /* 0x000000ff4f00720c */ /* 0x000fc80003f05270 */
[----:B------:R-:W-:Y:S01]  /*b000*/  SEL R54, RZ, 0x1, !P0 ;  /* 0x00000001ff367807 */ /* 0x000fe20004000000 */
[----:B0-----:R-:W-:Y:S01]  /*b010*/  F2F.F32.F64 R56, R56 ;  /* 0x0000003800387310 */ /* 0x001fe20000301000 */
[----:B------:R-:W-:Y:S02]  /*b020*/  ISETP.NE.AND P0, PT, R80, RZ, PT ;  /* 0x000000ff5000720c */ /* 0x000fe40003f05270 */
[----:B------:R-:W-:Y:S01]  /*b030*/  LOP3.LUT R14, R54, R14, R59, 0xfe, !PT ;  /* 0x0000000e360e7212 */ /* 0x000fe200078efe3b */
[----:B------:R-:W-:Y:S01]  /*b040*/  IMAD.MOV.U32 R54, RZ, RZ, R52 ;  /* 0x000000ffff367224 */ /* 0x000fe200078e0034 */
[----:B------:R-:W-:Y:S02]  /*b050*/  SEL R73, RZ, 0x1, !P0 ;  /* 0x00000001ff497807 */ /* 0x000fe40004000000 */
[----:B------:R-:W-:Y:S01]  /*b060*/  ISETP.NE.AND P0, PT, R81, RZ, PT ;  /* 0x000000ff5100720c */ /* 0x000fe20003f05270 */
[----:B------:R-:W0:Y:S03]  /*b070*/  F2F.F32.F64 R59, R54 ;  /* 0x00000036003b7310 */ /* 0x000e260000301000 */
[----:B------:R-:W-:-:S02]  /*b080*/  SEL R58, RZ, 0x1, !P0 ;  /* 0x00000001ff3a7807 */ /* 0x000fc40004000000 */
[----:B------:R-:W-:Y:S02]  /*b090*/  ISETP.NE.AND P0, PT, R82, RZ, PT ;  /* 0x000000ff5200720c */ /* 0x000fe40003f05270 */
[----:B------:R-:W-:Y:S02]  /*b0a0*/  LOP3.LUT R14, R58, R14, R73, 0xfe, !PT ;  /* 0x0000000e3a0e7212 */ /* 0x000fe400078efe49 */
[----:B------:R-:W-:Y:S02]  /*b0b0*/  SEL R73, RZ, 0x1, !P6 ;  /* 0x00000001ff497807 */ /* 0x000fe40007000000 */
[----:B------:R-:W-:Y:S02]  /*b0c0*/  SEL R77, RZ, 0x1, !P0 ;  /* 0x00000001ff4d7807 */ /* 0x000fe40004000000 */
[----:B------:R-:W-:Y:S02]  /*b0d0*/  SEL R58, RZ, 0x1, !P2 ;  /* 0x00000001ff3a7807 */ /* 0x000fe40005000000 */
[----:B------:R-:W-:Y:S01]  /*b0e0*/  LOP3.LUT R77, R77, R14, R73, 0xfe, !PT ;  /* 0x0000000e4d4d7212 */ /* 0x000fe200078efe49 */
[----:B0-----:R-:W-:Y:S01]  /*b0f0*/  FADD R59, R56, R59 ;  /* 0x0000003b383b7221 */ /* 0x001fe20000000000 */
[----:B------:R-:W-:-:S02]  /*b100*/  SEL R14, RZ, 0x1, !P1 ;  /* 0x00000001ff0e7807 */ /* 0x000fc40004800000 */
[----:B------:R-:W-:Y:S02]  /*b110*/  P2R R78, PR, RZ, 0x1 ;  /* 0x00000001ff4e7803 */ /* 0x000fe40000000000 */
[----:B------:R-:W-:Y:S02]  /*b120*/  LOP3.LUT R77, R58, R77, R14, 0xfe, !PT ;  /* 0x0000004d3a4d7212 */ /* 0x000fe400078efe0e */
[----:B------:R-:W-:Y:S02]  /*b130*/  SEL R14, RZ, 0x1, !P3 ;  /* 0x00000001ff0e7807 */ /* 0x000fe40005800000 */
[----:B------:R-:W-:Y:S02]  /*b140*/  SEL R58, RZ, 0x1, !P4 ;  /* 0x00000001ff3a7807 */ /* 0x000fe40006000000 */
[----:B------:R-:W-:Y:S02]  /*b150*/  ISETP.GE.AND P0, PT, R4, 0x1, PT ;  /* 0x000000010400780c */ /* 0x000fe40003f06270 */
[----:B------:R-:W-:-:S02]  /*b160*/  LOP3.LUT R77, R58, R77, R14, 0xfe, !PT ;  /* 0x0000004d3a4d7212 */ /* 0x000fc400078efe0e */
[----:B------:R-:W-:Y:S01]  /*b170*/  SEL R14, RZ, 0x1, !P5 ;  /* 0x00000001ff0e7807 */ /* 0x000fe20006800000 */
[----:B------:R-:W0:Y:S03]  /*b180*/  F2F.F64.F32 R58, R59 ;  /* 0x0000003b003a7310 */ /* 0x000e260000201800 */
[----:B------:R-:W-:-:S04]  /*b190*/  LOP3.LUT R77, R77, R14, RZ, 0xfc, !PT ;  /* 0x0000000e4d4d7212 */ /* 0x000fc800078efcff */
[----:B------:R-:W-:Y:S01]  /*b1a0*/  ISETP.NE.U32.AND P6, PT, R77, RZ, PT ;  /* 0x000000ff4d00720c */ /* 0x000fe20003fc5070 */
[----:B------:R-:W1:Y:S03]  /*b1b0*/  SHFL.UP PT, R14, R77, 0x1, RZ ;  /* 0x042000004d0e7989 */ /* 0x000e6600000e00ff */
[----:B------:R-:W-:-:S04]  /*b1c0*/  ISETP.NE.AND.EX P6, PT, RZ, RZ, PT, P6 ;  /* 0x000000ffff00720c */ /* 0x000fc80003fc5360 */
[----:B0-----:R-:W-:Y:S02]  /*b1d0*/  @P0 FSEL R52, R58, R52, !P6 ;  /* 0x000000343a340208 */ /* 0x001fe40007000000 */
[----:B------:R-:W-:-:S03]  /*b1e0*/  @P0 FSEL R55, R59, R55, !P6 ;  /* 0x000000373b370208 */ /* 0x000fc60007000000 */
[----:B------:R-:W-:Y:S01]  /*b1f0*/  SHFL.UP PT, R56, R52, 0x2, RZ ;  /* 0x0440000034387989 */ /* 0x000fe200000e00ff */
[----:B------:R-:W-:-:S03]  /*b200*/  IMAD.MOV.U32 R54, RZ, RZ, R52 ;  /* 0x000000ffff367224 */ /* 0x000fc600078e0034 */
[----:B------:R-:W0:Y:S01]  /*b210*/  SHFL.UP PT, R57, R55, 0x2, RZ ;  /* 0x0440000037397989 */ /* 0x000e2200000e00ff */
[----:B------:R-:W-:Y:S01]  /*b220*/  F2F.F32.F64 R59, R54 ;  /* 0x00000036003b7310 */ /* 0x000fe20000301000 */
[----:B-1----:R-:W-:Y:S02]  /*b230*/  SEL R14, R14, RZ, P0 ;  /* 0x000000ff0e0e7207 */ /* 0x002fe40000000000 */
[----:B------:R-:W-:Y:S02]  /*b240*/  ISETP.GE.AND P0, PT, R4, 0x2, PT ;  /* 0x000000020400780c */ /* 0x000fe40003f06270 */
[----:B------:R-:W-:-:S03]  /*b250*/  LOP3.LUT P6, R14, R14, RZ, R77, 0xfa, !PT ;  /* 0x000000ff0e0e7212 */ /* 0x000fc600078cfa4d */
        /* <DEDUP_REMOVED lines=8> */
[----:B------:R-:W-:Y:S01]  /*b2e0*/  F2F.F32.F64 R57, R54 ;  /* 0x0000003600397310 */ /* 0x000fe20000301000 */
[----:B0-----:R-:W-:Y:S02]  /*b2f0*/  SEL R77, R58, RZ, P0 ;  /* 0x000000ff3a4d7207 */ /* 0x001fe40000000000 */
        /* <DEDUP_REMOVED lines=12> */
[----:B------:R-:W-:Y:S01]  /*b3c0*/  IMAD.MOV.U32 R54, RZ, RZ, R52 ;  /* 0x000000ffff367224 */ /* 0x000fe200078e0034 */
[----:B------:R-:W-:Y:S02]  /*b3d0*/  LOP3.LUT P6, R14, R14, RZ, R77, 0xfa, !PT ;  /* 0x000000ff0e0e7212 */ /* 0x000fe400078cfa4d */
[----:B------:R-:W0:Y:S01]  /*b3e0*/  SHFL.UP PT, R57, R55, 0x8, RZ ;  /* 0x0500000037397989 */ /* 0x000e2200000e00ff */
[----:B------:R-:W-:Y:S08]  /*b3f0*/  F2F.F32.F64 R59, R54 ;  /* 0x00000036003b7310 */ /* 0x000ff00000301000 */
        /* <DEDUP_REMOVED lines=9> */
[----:B------:R-:W-:Y:S02]  /*b490*/  SHFL.UP PT, R59, R55, 0x10, RZ ;  /* 0x06000000373b7989 */ /* 0x000fe400000e00ff */
[----:B------:R-:W-:Y:S01]  /*b4a0*/  F2F.F32.F64 R57, R54 ;  /* 0x0000003600397310 */ /* 0x000fe20000301000 */
[----:B0-----:R-:W-:-:S02]  /*b4b0*/  SEL R77, R58, RZ, P6 ;  /* 0x000000ff3a4d7207 */ /* 0x001fc40003000000 */
        /* <DEDUP_REMOVED lines=9> */
[----:B------:R-:W-:Y:S02]  /*b550*/  FSEL R78, R52, R76, !P6 ;  /* 0x0000004c344e7208 */ /* 0x000fe40007000000 */
[----:B-1----:R-:W-:Y:S02]  /*b560*/  SEL R14, R14, RZ, P6 ;  /* 0x000000ff0e0e7207 */ /* 0x002fe40003000000 */
[----:B------:R-:W-:Y:S02]  /*b570*/  FSEL R52, R55, R77, !P6 ;  /* 0x0000004d37347208 */ /* 0x000fe40007000000 */
[----:B------:R-:W-:Y:S02]  /*b580*/  ISETP.NE.AND P6, PT, R4, 0x1f, PT ;  /* 0x0000001f0400780c */ /* 0x000fe40003fc5270 */
[----:B------:R-:W-:-:S11]  /*b590*/  LOP3.LUT R82, R14, R79, RZ, 0xfc, !PT ;  /* 0x0000004f0e527212 */ /* 0x000fd600078efcff */
[----:B------:R-:W-:-:S05]  /*b5a0*/  @!P6 LEA R81, R53, UR4, 0x4 ;  /* 0x000000043551ec11 */ /* 0x000fca000f8e20ff */
[----:B------:R-:W-:Y:S04]  /*b5b0*/  @!P6 STS [R81], R82 ;  /* 0x000000525100e388 */ /* 0x000fe80000000800 */
[----:B------:R-:W-:Y:S01]  /*b5c0*/  @!P6 STS.64 [R81+0x8], R76 ;  /* 0x0000084c5100e388 */ /* 0x000fe20000000a00 */
[----:B------:R-:W-:Y:S06]  /*b5d0*/  BAR.SYNC.DEFER_BLOCKING 0x0 ;  /* 0x0000000000007b1d */ /* 0x000fec0000010000 */
[----:B------:R-:W-:Y:S04]  /*b5e0*/  SHFL.UP PT, R82, R82, 0x1, RZ ;  /* 0x0420000052527989 */ /* 0x000fe800000e00ff */
[----:B------:R-:W0:Y:S04]  /*b5f0*/  LDS.64 R54, [UR4+0x8] ;  /* 0x00000804ff367984 */ /* 0x000e280008000a00 */
[----:B------:R-:W1:Y:S04]  /*b600*/  LDS.64 R58, [UR4+0x18] ;  /* 0x00001804ff3a7984 */ /* 0x000e680008000a00 */
[----:B------:R-:W2:Y:S04]  /*b610*/  LDS R79, [UR4+0x10] ;  /* 0x00001004ff4f7984 */ /* 0x000ea80008000800 */
[----:B------:R-:W3:Y:S04]  /*b620*/  LDS.64 R76, [UR4+0x28] ;  /* 0x00002804ff4c7984 */ /* 0x000ee80008000a00 */
[----:B------:R-:W4:Y:S04]  /*b630*/  LDS R84, [UR4+0x20] ;  /* 0x00002004ff547984 */ /* 0x000f280008000800 */
[----:B------:R-:W5:Y:S01]  /*b640*/  LDS R85, [UR4+0x30] ;  /* 0x00003004ff557984 */ /* 0x000f620008000800 */
[----:B0-----:R-:W-:Y:S08]  /*b650*/  F2F.F32.F64 R14, R54 ;  /* 0x00000036000e7310 */ /* 0x001ff00000301000 */
[----:B-1----:R-:W0:Y:S01]  /*b660*/  F2F.F32.F64 R57, R58 ;  /* 0x0000003a00397310 */ /* 0x002e220000301000 */
[----:B--2---:R-:W-:-:S07]  /*b670*/  ISETP.NE.AND P6, PT, R79, RZ, PT ;  /* 0x000000ff4f00720c */ /* 0x004fce0003fc5270 */
[----:B---3--:R-:W-:Y:S01]  /*b680*/  F2F.F32.F64 R81, R76 ;  /* 0x0000004c00517310 */ /* 0x008fe20000301000 */
[----:B0-----:R-:W-:-:S07]  /*b690*/  FADD R14, R14, R57 ;  /* 0x000000390e0e7221 */ /* 0x001fce0000000000 */
[----:B------:R-:W0:Y:S02]  /*b6a0*/  F2F.F64.F32 R56, R14 ;  /* 0x0000000e00387310 */ /* 0x000e240000201800 */
[----:B0-----:R-:W-:Y:S02]  /*b6b0*/  FSEL R56, R56, R58, !P6 ;  /* 0x0000003a38387208 */ /* 0x001fe40007000000 */
[----:B------:R-:W-:Y:S02]  /*b6c0*/  FSEL R57, R57, R59, !P6 ;  /* 0x0000003b39397208 */ /* 0x000fe40007000000 */
[----:B----4-:R-:W-:Y:S02]  /*b6d0*/  ISETP.NE.AND P6, PT, R84, RZ, PT ;  /* 0x000000ff5400720c */ /* 0x010fe40003fc5270 */
[----:B------:R-:W0:Y:S02]  /*b6e0*/  F2F.F32.F64 R80, R56 ;  /* 0x0000003800507310 */ /* 0x000e240000301000 */
[----:B0-----:R-:W-:-:S02]  /*b6f0*/  FADD R83, R80, R81 ;  /* 0x0000005150537221 */ /* 0x001fc40000000000 */
[----:B------:R-:W0:Y:S04]  /*b700*/  LDS.64 R80, [UR4+0x38] ;  /* 0x00003804ff507984 */ /* 0x000e280008000a00 */
[----:B------:R-:W1:Y:S02]  /*b710*/  F2F.F64.F32 R58, R83 ;  /* 0x00000053003a7310 */ /* 0x000e640000201800 */
[----:B-1----:R-:W-:Y:S02]  /*b720*/  FSEL R58, R58, R76, !P6 ;  /* 0x0000004c3a3a7208 */ /* 0x002fe40007000000 */
[----:B------:R-:W-:Y:S02]  /*b730*/  FSEL R59, R59, R77, !P6 ;  /* 0x0000004d3b3b7208 */ /* 0x000fe40007000000 */
[----:B-----5:R-:W-:-:S02]  /*b740*/  ISETP.NE.AND P6, PT, R85, RZ, PT ;  /* 0x000000ff5500720c */ /* 0x020fc40003fc5270 */
[----:B------:R-:W-:Y:S08]  /*b750*/  F2F.F32.F64 R14, R58 ;  /* 0x0000003a000e7310 */ /* 0x000ff00000301000 */
[----:B0-----:R-:W0:Y:S02]  /*b760*/  F2F.F32.F64 R87, R80 ;  /* 0x0000005000577310 */ /* 0x001e240000301000 */
[----:B0-----:R-:W-:-:S02]  /*b770*/  FADD R87, R14, R87 ;  /* 0x000000570e577221 */ /* 0x001fc40000000000 */
[----:B------:R-:W0:Y:S04]  /*b780*/  LDS R14, [UR4] ;  /* 0x00000004ff0e7984 */ /* 0x000e280008000800 */
[----:B------:R-:W1:Y:S02]  /*b790*/  F2F.F64.F32 R76, R87 ;  /* 0x00000057004c7310 */ /* 0x000e640000201800 */
[----:B-1----:R-:W-:Y:S02]  /*b7a0*/  FSEL R76, R76, R80, !P6 ;  /* 0x000000504c4c7208 */ /* 0x002fe40007000000 */
[----:B------:R-:W-:Y:S02]  /*b7b0*/  FSEL R77, R77, R81, !P6 ;  /* 0x000000514d4d7208 */ /* 0x000fe40007000000 */
[----:B------:R-:W-:Y:S01]  /*b7c0*/  ISETP.NE.AND P6, PT, R53, 0x2, PT ;  /* 0x000000023500780c */ /* 0x000fe20003fc5270 */
[----:B------:R-:W-:Y:S03]  /*b7d0*/  LDS R81, [UR4+0x50] ;  /* 0x00005004ff517984 */ /* 0x000fe60008000800 */
[----:B------:R-:W-:-:S02]  /*b7e0*/  FSEL R89, R56, R54, !P6 ;  /* 0x0000003638597208 */ /* 0x000fc40007000000 */
[----:B------:R-:W-:Y:S02]  /*b7f0*/  FSEL R91, R57, R55, !P6 ;  /* 0x00000037395b7208 */ /* 0x000fe40007000000 */
[----:B0-----:R-:W-:-:S04]  /*b800*/  LOP3.LUT R83, R79, R14, RZ, 0xfc, !PT ;  /* 0x0000000e4f537212 */ /* 0x001fc800078efcff */
[----:B------:R-:W-:Y:S02]  /*b810*/  SEL R83, R83, R14, !P6 ;  /* 0x0000000e53537207 */ /* 0x000fe40007000000 */
[----:B------:R-:W-:Y:S02]  /*b820*/  LOP3.LUT R14, R84, R79, R14, 0xfe, !PT ;  /* 0x0000004f540e7212 */ /* 0x000fe400078efe0e */
[----:B------:R-:W-:Y:S01]  /*b830*/  ISETP.NE.AND P6, PT, R53, 0x3, PT ;  /* 0x000000033500780c */ /* 0x000fe20003fc5270 */
[----:B------:R-:W0:Y:S01]  /*b840*/  LDS R79, [UR4+0x40] ;  /* 0x00004004ff4f7984 */ /* 0x000e220008000800 */
[----:B------:R-:W-:Y:S02]  /*b850*/  LOP3.LUT R54, R14, R85, RZ, 0xfc, !PT ;  /* 0x000000550e367212 */ /* 0x000fe400078efcff */
[----:B------:R-:W-:Y:S02]  /*b860*/  FSEL R89, R58, R89, !P6 ;  /* 0x000000593a597208 */ /* 0x000fe40007000000 */
[----:B------:R-:W-:-:S02]  /*b870*/  FSEL R91, R59, R91, !P6 ;  /* 0x0000005b3b5b7208 */ /* 0x000fc40007000000 */
[----:B------:R-:W-:Y:S01]  /*b880*/  SEL R83, R14, R83, !P6 ;  /* 0x000000530e537207 */ /* 0x000fe20007000000 */
[----:B------:R-:W1:Y:S01]  /*b890*/  LDS.64 R58, [UR4+0x58] ;  /* 0x00005804ff3a7984 */ /* 0x000e620008000a00 */
[----:B------:R-:W-:-:S04]  /*b8a0*/  ISETP.NE.AND P6, PT, R53, 0x4, PT ;  /* 0x000000043500780c */ /* 0x000fc80003fc5270 */
[----:B------:R-:W-:Y:S02]  /*b8b0*/  SEL R83, R54, R83, !P6 ;  /* 0x0000005336537207 */ /* 0x000fe40007000000 */
[----:B------:R-:W2:Y:S01]  /*b8c0*/  LDS.64 R54, [UR4+0x48] ;  /* 0x00004804ff367984 */ /* 0x000ea20008000a00 */
[----:B------:R-:W-:Y:S02]  /*b8d0*/  FSEL R89, R76, R89, !P6 ;  /* 0x000000594c597208 */ /* 0x000fe40007000000 */
[----:B------:R-:W-:Y:S01]  /*b8e0*/  F2F.F32.F64 R76, R76 ;  /* 0x0000004c004c7310 */ /* 0x000fe20000301000 */
[----:B------:R-:W-:Y:S02]  /*b8f0*/  FSEL R91, R77, R91, !P6 ;  /* 0x0000005b4d5b7208 */ /* 0x000fe40007000000 */
[C---:B0-----:R-:W-:Y:S02]  /*b900*/  ISETP.NE.AND P6, PT, R79.reuse, RZ, PT ;  /* 0x000000ff4f00720c */ /* 0x041fe40003fc5270 */
[----:B------:R-:W-:-:S03]  /*b910*/  LOP3.LUT R14, R79, R14, R85, 0xfe, !PT ;  /* 0x0000000e4f0e7212 */ /* 0x000fc600078efe55 */
[----:B-1----:R-:W-:Y:S08]  /*b920*/  F2F.F32.F64 R87, R58 ;  /* 0x0000003a00577310 */ /* 0x002ff00000301000 */
[----:B--2---:R-:W0:Y:S02]  /*b930*/  F2F.F32.F64 R57, R54 ;  /* 0x0000003600397310 */ /* 0x004e240000301000 */
[----:B0-----:R-:W-:-:S02]  /*b940*/  FADD R80, R76, R57 ;  /* 0x000000394c507221 */ /* 0x001fc40000000000 */
[----:B------:R-:W-:Y:S04]  /*b950*/  SHFL.UP PT, R76, R78, 0x1, RZ ;  /* 0x042000004e4c7989 */ /* 0x000fe800000e00ff */
[----:B------:R-:W0:Y:S02]  /*b960*/  F2F.F64.F32 R56, R80 ;  /* 0x0000005000387310 */ /* 0x000e240000201800 */
[----:B0-----:R-:W-:Y:S02]  /*b970*/  FSEL R56, R56, R54, !P6 ;  /* 0x0000003638387208 */ /* 0x001fe40007000000 */
[----:B------:R-:W-:Y:S02]  /*b980*/  FSEL R57, R57, R55, !P6 ;  /* 0x0000003739397208 */ /* 0x000fe40007000000 */
[----:B------:R-:W-:-:S02]  /*b990*/  ISETP.NE.AND P6, PT, R81, RZ, PT ;  /* 0x000000ff5100720c */ /* 0x000fc40003fc5270 */
[----:B------:R-:W0:Y:S02]  /*b9a0*/  F2F.F32.F64 R84, R56 ;  /* 0x0000003800547310 */ /* 0x000e240000301000 */
[----:B0-----:R-:W-:-:S06]  /*b9b0*/  FADD R84, R84, R87 ;  /* 0x0000005754547221 */ /* 0x001fcc0000000000 */
[----:B------:R0:W1:Y:S02]  /*b9c0*/  F2F.F64.F32 R54, R84 ;  /* 0x0000005400367310 */ /* 0x0000640000201800 */
[----:B0-----:R-:W0:Y:S01]  /*b9d0*/  LDS R84, [UR4+0x60] ;  /* 0x00006004ff547984 */ /* 0x001e220008000800 */
[----:B-1----:R-:W-:Y:S02]  /*b9e0*/  FSEL R54, R54, R58, !P6 ;  /* 0x0000003a36367208 */ /* 0x002fe40007000000 */
[----:B------:R-:W-:Y:S02]  /*b9f0*/  FSEL R55, R55, R59, !P6 ;  /* 0x0000003b37377208 */ /* 0x000fe40007000000 */
[----:B------:R-:W1:Y:S01]  /*ba00*/  LDS.64 R58, [UR4+0x68] ;  /* 0x00006804ff3a7984 */ /* 0x000e620008000a00 */
[----:B------:R-:W-:-:S04]  /*ba10*/  ISETP.NE.AND P6, PT, R53, 0x5, PT ;  /* 0x000000053500780c */ /* 0x000fc80003fc5270 */
[----:B------:R-:W-:Y:S02]  /*ba20*/  FSEL R79, R56, R89, !P6 ;  /* 0x00000059384f7208 */ /* 0x000fe40007000000 */
[----:B------:R-:W-:Y:S02]  /*ba30*/  FSEL R77, R57, R91, !P6 ;  /* 0x0000005b394d7208 */ /* 0x000fe40007000000 */
[C---:B------:R-:W-:Y:S02]  /*ba40*/  SEL R83, R14.reuse, R83, !P6 ;  /* 0x000000530e537207 */ /* 0x040fe40007000000 */
[----:B------:R-:W-:Y:S02]  /*ba50*/  ISETP.NE.AND P6, PT, R53, 0x6, PT ;  /* 0x000000063500780c */ /* 0x000fe40003fc5270 */
[----:B------:R-:W-:Y:S02]  /*ba60*/  LOP3.LUT R56, R14, R81, RZ, 0xfc, !PT ;  /* 0x000000510e387212 */ /* 0x000fe400078efcff */
[----:B------:R-:W-:-:S02]  /*ba70*/  FSEL R79, R54, R79, !P6 ;  /* 0x0000004f364f7208 */ /* 0x000fc40007000000 */
[----:B------:R-:W-:Y:S01]  /*ba80*/  F2F.F32.F64 R54, R54 ;  /* 0x0000003600367310 */ /* 0x000fe20000301000 */
[----:B------:R-:W-:Y:S02]  /*ba90*/  SEL R83, R56, R83, !P6 ;  /* 0x0000005338537207 */ /* 0x000fe40007000000 */
[----:B------:R-:W-:Y:S02]  /*baa0*/  FSEL R80, R55, R77, !P6 ;  /* 0x0000004d37507208 */ /* 0x000fe40007000000 */
[----:B------:R2:W3:Y:S01]  /*bab0*/  SHFL.UP PT, R77, R52, 0x1, RZ ;  /* 0x04200000344d7989 */ /* 0x0004e200000e00ff */
[C---:B0-----:R-:W-:Y:S02]  /*bac0*/  ISETP.NE.AND P6, PT, R84.reuse, RZ, PT ;  /* 0x000000ff5400720c */ /* 0x041fe40003fc5270 */
[----:B------:R-:W-:Y:S01]  /*bad0*/  LOP3.LUT R84, R84, R14, R81, 0xfe, !PT ;  /* 0x0000000e54547212 */ /* 0x000fe200078efe51 */
[----:B------:R-:W-:Y:S01]  /*bae0*/  IMAD.MOV.U32 R14, RZ, RZ, RZ ;  /* 0x000000ffff0e7224 */ /* 0x000fe200078e00ff */
[----:B-1----:R-:W0:Y:S02]  /*baf0*/  F2F.F32.F64 R53, R58 ;  /* 0x0000003a00357310 */ /* 0x002e240000301000 */
[----:B0-----:R-:W-:-:S06]  /*bb00*/  FADD R53, R54, R53 ;  /* 0x0000003536357221 */ /* 0x001fcc0000000000 */
[----:B------:R-:W0:Y:S02]  /*bb10*/  F2F.F64.F32 R56, R53 ;  /* 0x0000003500387310 */ /* 0x000e240000201800 */
[----:B0-----:R-:W-:Y:S02]  /*bb20*/  FSEL R56, R56, R58, !P6 ;  /* 0x0000003a38387208 */ /* 0x001fe40007000000 */
[----:B------:R-:W-:Y:S02]  /*bb30*/  FSEL R57, R57, R59, !P6 ;  /* 0x0000003b39397208 */ /* 0x000fe40007000000 */
[----:B------:R-:W-:-:S13]  /*bb40*/  ISETP.GE.U32.AND P6, PT, R2, 0x20, PT ;  /* 0x000000200200780c */ /* 0x000fda0003fc6070 */
[----:B--23--:R-:W-:Y:S05]  /*bb50*/  @!P6 BRA `(.L_x_1114) ;  /* 0x000000000048e947 */ /* 0x00cfea0003800000 */
        /* <DEDUP_REMOVED lines=12> */
[----:B------:R-:W-:Y:S01]  /*bc20*/  IMAD.MOV.U32 R76, RZ, RZ, R79 ;  /* 0x000000ffff4c7224 */ /* 0x000fe200078e004f */
[----:B------:R-:W-:Y:S01]  /*bc30*/  ISETP.NE.AND P0, PT, R56, RZ, PT ;  /* 0x000000ff3800720c */ /* 0x000fe20003f05270 */
[----:B------:R-:W-:Y:S01]  /*bc40*/  IMAD.MOV.U32 R77, RZ, RZ, R80 ;  /* 0x000000ffff4d7224 */ /* 0x000fe200078e0050 */
[----:B------:R-:W-:-:S04]  /*bc50*/  SEL R82, R82, RZ, P6 ;  /* 0x000000ff52527207 */ /* 0x000fc80003000000 */
[----:B------:R-:W-:Y:S01]  /*bc60*/  LOP3.LUT R82, R83, R82, RZ, 0xfc, !PT ;  /* 0x0000005253527212 */ /* 0x000fe200078efcff */
[----:B------:R-:W-:Y:S06]  /*bc70*/  BRA `(.L_x_1115) ;  /* 0x0000001400a87947 */ /* 0x000fec0003800000 */
.L_x_1114:
[----:B------:R-:W0:Y:S01]  /*bc80*/  LDC.64 R78, c[0x0][0x3a0] ;  /* 0x0000e800ff4e7b82 */ /* 0x000e220000000a00 */
[----:B------:R-:W-:Y:S01]  /*bc90*/  ISETP.NE.AND P6, PT, R2, RZ, PT ;  /* 0x000000ff0200720c */ /* 0x000fe20003fc5270 */
[----:B------:R-:W-:Y:S01]  /*bca0*/  IMAD.MOV.U32 R83, RZ, RZ, 0x3a0 ;  /* 0x000003a0ff537424 */ /* 0x000fe200078e00ff */
[----:B------:R-:W-:Y:S01]  /*bcb0*/  LOP3.LUT R87, RZ, R2, RZ, 0x33, !PT ;  /* 0x00000002ff577212 */ /* 0x000fe200078e33ff */
[----:B------:R-:W-:-:S10]  /*bcc0*/  IMAD.MOV.U32 R89, RZ, RZ, R98 ;  /* 0x000000ffff597224 */ /* 0x000fd400078e0062 */
[----:B------:R-:W-:Y:S01]  /*bcd0*/  @!P6 IMAD.MOV.U32 R58, RZ, RZ, 0x64 ;  /* 0x00000064ff3ae424 */ /* 0x000fe200078e00ff */
[----:B------:R1:W-:Y:S01]  /*bce0*/  @!P6 STS [UR4+0xc8], R84 ;  /* 0x0000c854ff00e988 */ /* 0x0003e20008000804 */
[----:B------:R-:W-:-:S03]  /*bcf0*/  @!P6 IMAD.MOV.U32 R59, RZ, RZ, R84 ;  /* 0x000000ffff3be224 */ /* 0x000fc600078e0054 */
[----:B------:R1:W-:Y:S01]  /*bd00*/  @!P6 STS.64 [UR4+0xd0], R56 ;  /* 0x0000d038ff00e988 */ /* 0x0003e20008000a04 */
[----:B0-----:R-:W-:-:S05]  /*bd10*/  IMAD.WIDE.U32 R78, R98, 0x10, R78 ;  /* 0x00000010624e7825 */ /* 0x001fca00078e004e */
[----:B------:R1:W-:Y:S01]  /*bd20*/  @!P6 ST.E.128.STRONG.GPU desc[UR8][R78.64+0x200], R56 ;  /* 0x000200384e00e985 */ /* 0x0003e2000c10fd08 */
[----:B------:R-:W-:Y:S05]  /*bd30*/  NANOSLEEP 0x118 ;  /* 0x000001180000795d */ /* 0x000fea0003800000 */
[----:B------:R-:W-:-:S07]  /*bd40*/  IMAD.WIDE R80, R87, 0x10, R78 ;  /* 0x0000001057507825 */ /* 0x000fce00078e024e */
.L_x_1117:
[----:B-1----:R-:W-:Y:S01]  /*bd50*/  SHF.R.U32.HI R58, RZ, 0x1, R83 ;  /* 0x00000001ff3a7819 */ /* 0x002fe20000011653 */
[----:B------:R-:W-:-:S03]  /*bd60*/  IMAD R89, R89, 0x41a7, RZ ;  /* 0x000041a759597824 */ /* 0x000fc600078e02ff */
[----:B------:R-:W-:Y:S02]  /*bd70*/  IADD3 R54, PT, PT, R83, 0x1, -R58 ;  /* 0x0000000153367810 */ /* 0x000fe40007ffe83a */
        /* <DEDUP_REMOVED lines=25> */
.L_x_1294:
[----:B------:R-:W-:Y:S01]  /*bf10*/  IMAD.MOV.U32 R83, RZ, RZ, R58 ;  /* 0x000000ffff537224 */ /* 0x000fe200078e003a */
[----:B------:R-:W-:Y:S06]  /*bf20*/  @P6 BRA `(.L_x_1117) ;  /* 0xfffffffc00886947 */ /* 0x000fec000383ffff */
[----:B------:R-:W-:Y:S01]  /*bf30*/  UMOV UR5, 0xffffffff ;  /* 0xffffffff00057882 */ /* 0x000fe20000000000 */
[----:B------:R-:W-:Y:S01]  /*bf40*/  IMAD.MOV.U32 R83, RZ, RZ, R55 ;  /* 0x000000ffff537224 */ /* 0x000fe200078e0037 */
[----:B------:R-:W-:Y:S01]  /*bf50*/  ISETP.NE.AND P6, PT, R54, 0x65, PT ;  /* 0x000000653600780c */ /* 0x000fe20003fc5270 */
[----:B------:R-:W-:-:S12]  /*bf60*/  BRA.DIV UR5, `(.L_x_1118) ;  /* 0x0000004a05b87947 */ /* 0x000fd8000b800000 */
[----:B------:R-:W0:Y:S01]  /*bf70*/  S2R R85, SR_GEMASK ;  /* 0x0000000000557919 */ /* 0x000e220000003c00 */
[----:B------:R-:W-:Y:S01]  /*bf80*/  VOTE.ANY R100, PT, !P6 ;  /* 0x0000000000647806 */ /* 0x000fe200070e0100 */
[----:B------:R-:W-:-:S03]  /*bf90*/  IMAD.MOV.U32 R58, RZ, RZ, R52 ;  /* 0x000000ffff3a7224 */ /* 0x000fc600078e0034 */
[----:B0-----:R-:W-:-:S05]  /*bfa0*/  LOP3.LUT R100, R100, 0x80000000, R85, 0xec, !PT ;  /* 0x8000000064647812 */ /* 0x001fca00078eec55 */
[----:B------:R-:W-:-:S05]  /*bfb0*/  VIADD R59, R100, 0xffffffff ;  /* 0xffffffff643b7836 */ /* 0x000fca0000000000 */
[----:B------:R-:W-:Y:S01]  /*bfc0*/  LOP3.LUT R100, R100, R59, RZ, 0xc, !PT ;  /* 0x0000003b64647212 */ /* 0x000fe200078e0cff */
[----:B------:R-:W-:-:S03]  /*bfd0*/  IMAD.MOV.U32 R59, RZ, RZ, R53 ;  /* 0x000000ffff3b7224 */ /* 0x000fc600078e0035 */
[----:B------:R-:W0:Y:S02]  /*bfe0*/  POPC R115, R100 ;  /* 0x0000006400737309 */ /* 0x000e240000000000 */
[----:B0-----:R0:W1:Y:S02]  /*bff0*/  SHFL.DOWN PT, R86, R83, 0x1, R115 ;  /* 0x0820000053567989 */ /* 0x00106400000e0073 */
.L_x_1298:
[----:B------:R-:W-:-:S03]  /*c000*/  UMOV UR5, 0xffffffff ;  /* 0xffffffff00057882 */ /* 0x000fc60000000000 */
[----:B------:R-:W-:Y:S05]  /*c010*/  BRA.DIV UR5, `(.L_x_1119) ;  /* 0x0000004a05e47947 */ /* 0x000fea000b800000 */
.L_x_1301:
[----:B------:R-:W-:-:S03]  /*c020*/  UMOV UR5, 0xffffffff ;  /* 0xffffffff00057882 */ /* 0x000fc60000000000 */
[----:B------:R-:W-:Y:S05]  /*c030*/  BRA.DIV UR5, `(.L_x_1120) ;  /* 0x0000004a05fc7947 */ /* 0x000fea000b800000 */
[----:B------:R2:W3:Y:S04]  /*c040*/  SHFL.DOWN PT, R52, R52, 0x1, R115 ;  /* 0x0820000034347989 */ /* 0x0004e800000e0073 */
[----:B------:R2:W4:Y:S02]  /*c050*/  SHFL.DOWN PT, R53, R53, 0x1, R115 ;  /* 0x0820000035357989 */ /* 0x00052400000e0073 */
.L_x_1305:
[----:B------:R-:W-:Y:S01]  /*c060*/  ISETP.GE.AND P6, PT, R4, R115, PT ;  /* 0x000000730400720c */ /* 0x000fe20003fc6270 */
[----:B------:R-:W-:-:S12]  /*c070*/  BSSY.RECONVERGENT B0, `(.L_x_1121) ;  /* 0x000000a000007945 */ /* 0x000fd80003800200 */
[----:B------:R-:W-:Y:S05]  /*c080*/  @P6 BRA `(.L_x_1122) ;  /* 0x0000000000206947 */ /* 0x000fea0003800000 */
[----:B------:R-:W-:Y:S01]  /*c090*/  F2F.F32.F64 R81, R58 ;  /* 0x0000003a00517310 */ /* 0x000fe20000301000 */
[----:B------:R-:W-:Y:S02]  /*c0a0*/  ISETP.NE.AND P6, PT, R83, RZ, PT ;  /* 0x000000ff5300720c */ /* 0x000fe40003fc5270 */
[----:B01----:R-:W-:-:S05]  /*c0b0*/  LOP3.LUT R83, R86, R83, RZ, 0xfc, !PT ;  /* 0x0000005356537212 */ /* 0x003fca00078efcff */
[----:B---34-:R-:W0:Y:S02]  /*c0c0*/  F2F.F32.F64 R52, R52 ;  /* 0x0000003400347310 */ /* 0x018e240000301000 */
[----:B0-----:R-:W-:-:S06]  /*c0d0*/  FADD R81, R52, R81 ;  /* 0x0000005134517221 */ /* 0x001fcc0000000000 */
[----:B------:R-:W0:Y:S02]  /*c0e0*/  F2F.F64.F32 R80, R81 ;  /* 0x0000005100507310 */ /* 0x000e240000201800 */
[----:B0-----:R-:W-:Y:S02]  /*c0f0*/  FSEL R58, R80, R58, !P6 ;  /* 0x0000003a503a7208 */ /* 0x001fe40007000000 */
[----:B------:R-:W-:-:S07]  /*c100*/  FSEL R59, R81, R59, !P6 ;  /* 0x0000003b513b7208 */ /* 0x000fce0007000000 */
.L_x_1122:
[----:B------:R-:W-:Y:S05]  /*c110*/  BSYNC.RECONVERGENT B0 ;  /* 0x0000000000007941 */ /* 0x000fea0003800200 */
.L_x_1121:
[----:B------:R-:W-:-:S03]  /*c120*/  UMOV UR5, 0xffffffff ;  /* 0xffffffff00057882 */ /* 0x000fc60000000000 */
[----:B------:R-:W-:Y:S05]  /*c130*/  BRA.DIV UR5, `(.L_x_1123) ;  /* 0x0000004e05007947 */ /* 0x000fea000b800000 */
[----:B-1----:R1:W0:Y:S02]  /*c140*/  SHFL.DOWN PT, R86, R83, 0x2, R115 ;  /* 0x0840000053567989 */ /* 0x00222400000e0073 */
.L_x_1308:
[----:B------:R-:W-:-:S03]  /*c150*/  UMOV UR5, 0xffffffff ;  /* 0xffffffff00057882 */ /* 0x000fc60000000000 */
[----:B------:R-:W-:Y:S05]  /*c160*/  BRA.DIV UR5, `(.L_x_1124) ;  /* 0x0000004e051c7947 */ /* 0x000fea000b800000 */
.L_x_1311:
[----:B------:R-:W-:-:S03]  /*c170*/  UMOV UR5, 0xffffffff ;  /* 0xffffffff00057882 */ /* 0x000fc60000000000 */
[----:B------:R-:W-:Y:S05]  /*c180*/  BRA.DIV UR5, `(.L_x_1125) ;  /* 0x0000004e05347947 */ /* 0x000fea000b800000 */
[----:B------:R0:W0:Y:S04]  /*c190*/  SHFL.DOWN PT, R80, R58, 0x2, R115 ;  /* 0x084000003a507989 */ /* 0x00002800000e0073 */
[----:B------:R0:W0:Y:S02]  /*c1a0*/  SHFL.DOWN PT, R81, R59, 0x2, R115 ;  /* 0x084000003b517989 */ /* 0x00002400000e0073 */
.L_x_1315:
[----:B------:R-:W-:Y:S01]  /*c1b0*/  VIADD R94, R4, 0x2 ;  /* 0x00000002045e7836 */ /* 0x000fe20000000000 */
[----:B------:R-:W-:Y:S04]  /*c1c0*/  BSSY.RECONVERGENT B0, `(.L_x_1126) ;  /* 0x000000b000007945 */ /* 0x000fe80003800200 */
[----:B------:R-:W-:-:S13]  /*c1d0*/  ISETP.GT.AND P6, PT, R94, R115, PT ;  /* 0x000000735e00720c */ /* 0x000fda0003fc4270 */
[----:B------:R-:W-:Y:S05]  /*c1e0*/  @P6 BRA `(.L_x_1127) ;  /* 0x0000000000206947 */ /* 0x000fea0003800000 */
[----:B----4-:R-:W-:Y:S01]  /*c1f0*/  F2F.F32.F64 R53, R58 ;  /* 0x0000003a00357310 */ /* 0x010fe20000301000 */
[----:B------:R-:W-:Y:S02]  /*c200*/  ISETP.NE.AND P6, PT, R83, RZ, PT ;  /* 0x000000ff5300720c */ /* 0x000fe40003fc5270 */
[----:B01----:R-:W-:-:S05]  /*c210*/  LOP3.LUT R83, R86, R83, RZ, 0xfc, !PT ;  /* 0x0000005356537212 */ /* 0x003fca00078efcff */
[----:B------:R-:W3:Y:S02]  /*c220*/  F2F.F32.F64 R80, R80 ;  /* 0x0000005000507310 */ /* 0x000ee40000301000 */
[----:B---3--:R-:W-:-:S06]  /*c230*/  FADD R52, R53, R80 ;  /* 0x0000005035347221 */ /* 0x008fcc0000000000 */
[----:B------:R-:W0:Y:S02]  /*c240*/  F2F.F64.F32 R52, R52 ;  /* 0x0000003400347310 */ /* 0x000e240000201800 */
[----:B0-----:R-:W-:Y:S02]  /*c250*/  FSEL R58, R52, R58, !P6 ;  /* 0x0000003a343a7208 */ /* 0x001fe40007000000 */
[----:B------:R-:W-:-:S07]  /*c260*/  FSEL R59, R53, R59, !P6 ;  /* 0x0000003b353b7208 */ /* 0x000fce0007000000 */
.L_x_1127:
[----:B------:R-:W-:Y:S05]  /*c270*/  BSYNC.RECONVERGENT B0 ;  /* 0x0000000000007941 */ /* 0x000fea0003800200 */
.L_x_1126:
[----:B------:R-:W-:-:S03]  /*c280*/  UMOV UR5, 0xffffffff ;  /* 0xffffffff00057882 */ /* 0x000fc60000000000 */
[----:B------:R-:W-:Y:S05]  /*c290*/  BRA.DIV UR5, `(.L_x_1128) ;  /* 0x0000004e05347947 */ /* 0x000fea000b800000 */
[----:B0-----:R0:W0:Y:S02]  /*c2a0*/  SHFL.DOWN PT, R86, R83, 0x4, R115 ;  /* 0x0880000053567989 */ /* 0x00102400000e0073 */
.L_x_1318:
[----:B------:R-:W-:-:S03]  /*c2b0*/  UMOV UR5, 0xffffffff ;  /* 0xffffffff00057882 */ /* 0x000fc60000000000 */
[----:B------:R-:W-:Y:S05]  /*c2c0*/  BRA.DIV UR5, `(.L_x_1129) ;  /* 0x0000004e05507947 */ /* 0x000fea000b800000 */
.L_x_1321:
[----:B------:R-:W-:-:S03]  /*c2d0*/  UMOV UR5, 0xffffffff ;  /* 0xffffffff00057882 */ /* 0x000fc60000000000 */
[----:B------:R-:W-:Y:S05]  /*c2e0*/  BRA.DIV UR5, `(.L_x_1130) ;  /* 0x0000004e05687947 */ /* 0x000fea000b800000 */
[----:B------:R0:W0:Y:S04]  /*c2f0*/  SHFL.DOWN PT, R80, R58, 0x4, R115 ;  /* 0x088000003a507989 */ /* 0x00002800000e0073 */
[----:B------:R0:W0:Y:S02]  /*c300*/  SHFL.DOWN PT, R81, R59, 0x4, R115 ;  /* 0x088000003b517989 */ /* 0x00002400000e0073 */
.L_x_1325:
        /* <DEDUP_REMOVED lines=12> */
.L_x_1132:
[----:B------:R-:W-:Y:S05]  /*c3d0*/  BSYNC.RECONVERGENT B0 ;  /* 0x0000000000007941 */ /* 0x000fea0003800200 */
.L_x_1131:
[----:B------:R-:W-:-:S03]  /*c3e0*/  UMOV UR5, 0xffffffff ;  /* 0xffffffff00057882 */ /* 0x000fc60000000000 */
[----:B------:R-:W-:Y:S05]  /*c3f0*/  BRA.DIV UR5, `(.L_x_1133) ;  /* 0x0000004e05687947 */ /* 0x000fea000b800000 */
[----:B0-----:R0:W0:Y:S02]  /*c400*/  SHFL.DOWN PT, R86, R83, 0x8, R115 ;  /* 0x0900000053567989 */ /* 0x00102400000e0073 */
.L_x_1328:
[----:B------:R-:W-:-:S03]  /*c410*/  UMOV UR5, 0xffffffff ;  /* 0xffffffff00057882 */ /* 0x000fc60000000000 */
[----:B------:R-:W-:Y:S05]  /*c420*/  BRA.DIV UR5, `(.L_x_1134) ;  /* 0x0000004e05847947 */ /* 0x000fea000b800000 */
.L_x_1331:
[----:B------:R-:W-:-:S03]  /*c430*/  UMOV UR5, 0xffffffff ;  /* 0xffffffff00057882 */ /* 0x000fc60000000000 */
[----:B------:R-:W-:Y:S05]  /*c440*/  BRA.DIV UR5, `(.L_x_1135) ;  /* 0x0000004e059c7947 */ /* 0x000fea000b800000 */
[----:B------:R0:W0:Y:S04]  /*c450*/  SHFL.DOWN PT, R80, R58, 0x8, R115 ;  /* 0x090000003a507989 */ /* 0x00002800000e0073 */
[----:B------:R0:W0:Y:S02]  /*c460*/  SHFL.DOWN PT, R81, R59, 0x8, R115 ;  /* 0x090000003b517989 */ /* 0x00002400000e0073 */
.L_x_1335:
        /* <DEDUP_REMOVED lines=12> */
.L_x_1137:
[----:B------:R-:W-:Y:S05]  /*c530*/  BSYNC.RECONVERGENT B0 ;  /* 0x0000000000007941 */ /* 0x000fea0003800200 */
.L_x_1136:
[----:B------:R-:W-:-:S03]  /*c540*/  UMOV UR5, 0xffffffff ;  /* 0xffffffff00057882 */ /* 0x000fc60000000000 */
[----:B------:R-:W-:Y:S05]  /*c550*/  BRA.DIV UR5, `(.L_x_1138) ;  /* 0x0000004e059c7947 */ /* 0x000fea000b800000 */
[----:B------:R0:W0:Y:S02]  /*c560*/  SHFL.DOWN PT, R90, R83, 0x10, R115 ;  /* 0x0a000000535a7989 */ /* 0x00002400000e0073 */
.L_x_1338:
[----:B------:R-:W-:-:S03]  /*c570*/  UMOV UR5, 0xffffffff ;  /* 0xffffffff00057882 */ /* 0x000fc60000000000 */
[----:B------:R-:W-:Y:S05]  /*c580*/  BRA.DIV UR5, `(.L_x_1139) ;  /* 0x0000004e05b87947 */ /* 0x000fea000b800000 */
.L_x_1341:
[----:B------:R-:W-:-:S03]  /*c590*/  UMOV UR5, 0xffffffff ;  /* 0xffffffff00057882 */ /* 0x000fc60000000000 */
[----:B------:R-:W-:Y:S05]  /*c5a0*/  BRA.DIV UR5, `(.L_x_1140) ;  /* 0x0000004e05d07947 */ /* 0x000fea000b800000 */
[----:B0-----:R0:W0:Y:S04]  /*c5b0*/  SHFL.DOWN PT, R86, R58, 0x10, R115 ;  /* 0x0a0000003a567989 */ /* 0x00102800000e0073 */
[----:B----4-:R4:W0:Y:S02]  /*c5c0*/  SHFL.DOWN PT, R53, R59, 0x10, R115 ;  /* 0x0a0000003b357989 */ /* 0x01082400000e0073 */
.L_x_1345:
[----:B------:R-:W5:Y:S01]  /*c5d0*/  LDC.64 R80, c[0x0][0x3a0] ;  /* 0x0000e800ff507b82 */ /* 0x000f620000000a00 */
[----:B------:R-:W-:Y:S01]  /*c5e0*/  VIADD R95, R4, 0x10 ;  /* 0x00000010045f7836 */ /* 0x000fe20000000000 */
[----:B------:R-:W-:Y:S01]  /*c5f0*/  BSSY.RECONVERGENT B0, `(.L_x_1141) ;  /* 0x000000f000007945 */ /* 0x000fe20003800200 */
[----:B------:R-:W-:Y:S01]  /*c600*/  IMAD.IADD R97, R87, 0x1, R98 ;  /* 0x0000000157617824 */ /* 0x000fe200078e0262 */
[----:B-----5:R-:W-:-:S05]  /*c610*/  IADD3 R80, P6, PT, R80, 0x200, RZ ;  /* 0x0000020050507810 */ /* 0x020fca0007fde0ff */
[----:B------:R-:W-:Y:S01]  /*c620*/  IMAD.X R81, RZ, RZ, R81, P6 ;  /* 0x000000ffff517224 */ /* 0x000fe200030e0651 */
[----:B------:R-:W-:-:S13]  /*c630*/  ISETP.GT.AND P6, PT, R95, R115, PT ;  /* 0x000000735f00720c */ /* 0x000fda0003fc4270 */
[----:B------:R-:W-:Y:S05]  /*c640*/  @P6 BRA `(.L_x_1142) ;  /* 0x0000000000246947 */ /* 0x000fea0003800000 */
[----:B0-----:R-:W-:Y:S01]  /*c650*/  IMAD.MOV.U32 R87, RZ, RZ, R53 ;  /* 0x000000ffff577224 */ /* 0x001fe200078e0035 */
[----:B------:R-:W-:Y:S01]  /*c660*/  F2F.F32.F64 R91, R58 ;  /* 0x0000003a005b7310 */ /* 0x000fe20000301000 */
[----:B------:R-:W-:Y:S02]  /*c670*/  ISETP.NE.AND P6, PT, R83, RZ, PT ;  /* 0x000000ff5300720c */ /* 0x000fe40003fc5270 */
[----:B-1----:R-:W-:-:S05]  /*c680*/  LOP3.LUT R83, R90, R83, RZ, 0xfc, !PT ;  /* 0x000000535a537212 */ /* 0x002fca00078efcff */
[----:B------:R-:W3:Y:S02]  /*c690*/  F2F.F32.F64 R86, R86 ;  /* 0x0000005600567310 */ /* 0x000ee40000301000 */
[----:B---3--:R-:W-:-:S06]  /*c6a0*/  FADD R52, R91, R86 ;  /* 0x000000565b347221 */ /* 0x008fcc0000000000 */
[----:B------:R-:W0:Y:S02]  /*c6b0*/  F2F.F64.F32 R52, R52 ;  /* 0x0000003400347310 */ /* 0x000e240000201800 */
[----:B0-----:R-:W-:Y:S02]  /*c6c0*/  FSEL R58, R52, R58, !P6 ;  /* 0x0000003a343a7208 */ /* 0x001fe40007000000 */
[----:B----4-:R-:W-:-:S07]  /*c6d0*/  FSEL R59, R53, R59, !P6 ;  /* 0x0000003b353b7208 */ /* 0x010fce0007000000 */
.L_x_1142:
[----:B------:R-:W-:Y:S05]  /*c6e0*/  BSYNC.RECONVERGENT B0 ;  /* 0x0000000000007941 */ /* 0x000fea0003800200 */
.L_x_1141:
[----:B------:R-:W-:Y:S01]  /*c6f0*/  UMOV UR5, 0xffffffff ;  /* 0xffffffff00057882 */ /* 0x000fe20000000000 */
[----:B------:R-:W-:Y:S02]  /*c700*/  ISETP.NE.AND P6, PT, R54, 0x65, PT ;  /* 0x000000653600780c */ /* 0x000fe40003fc5270 */
[----:B------:R-:W-:Y:S11]  /*c710*/  BRA.DIV UR5, `(.L_x_1143) ;  /* 0x0000004e05b87947 */ /* 0x000ff6000b800000 */
[----:B------:R-:W-:-:S13]  /*c720*/  VOTE.ALL P6, P6 ;  /* 0x0000000000ff7806 */ /* 0x000fda00030c0000 */
.L_x_1348:
[----:B------:R-:W-:Y:S05]  /*c730*/  @!P6 BRA `(.L_x_1144) ;  /* 0x000000080080e947 */ /* 0x000fea0003800000 */
[----:B------:R-:W-:-:S07]  /*c740*/  IMAD.MOV.U32 R96, RZ, RZ, 0x3a0 ;  /* 0x000003a0ff607424 */ /* 0x000fce00078e00ff */
.L_x_1173:
[----:B------:R-:W-:Y:S01]  /*c750*/  SHF.R.U32.HI R96, RZ, 0x1, R96 ;  /* 0x00000001ff607819 */ /* 0x000fe20000011660 */
[----:B0-----:R-:W-:-:S04]  /*c760*/  IMAD.WIDE R86, R97, 0x10, R80 ;  /* 0x0000001061567825 */ /* 0x001fc800078e0250 */
[----:B-1-34-:R-:W-:-:S07]  /*c770*/  IMAD.MOV.U32 R90, RZ, RZ, R96 ;  /* 0x000000ffff5a7224 */ /* 0x01afce00078e0060 */
.L_x_1146:
[----:B------:R-:W-:Y:S01]  /*c780*/  SHF.R.U32.HI R91, RZ, 0x1, R90 ;  /* 0x00000001ff5b7819 */ /* 0x000fe2000001165a */
[----:B------:R-:W-:-:S03]  /*c790*/  IMAD R98, R89, 0x41a7, RZ ;  /* 0x000041a759627824 */ /* 0x000fc600078e02ff */
[----:B------:R-:W-:-:S04]  /*c7a0*/  IADD3 R54, PT, PT, R90, 0x1, -R91 ;  /* 0x000000015a367810 */ /* 0x000fc80007ffe85b */
[----:B------:R-:W0:Y:S01]  /*c7b0*/  I2F.U32.RP R55, R54 ;  /* 0x0000003600377306 */ /* 0x000e220000209000 */
[----:B------:R-:W-:-:S07]  /*c7c0*/  IMAD.MOV R99, RZ, RZ, -R54 ;  /* 0x000000ffff637224 */ /* 0x000fce00078e0a36 */
[----:B0-----:R-:W3:Y:S02]  /*c7d0*/  MUFU.RCP R55, R55 ;  /* 0x0000003700377308 */ /* 0x001ee40000001000 */
[----:B---3--:R-:W-:-:S06]  /*c7e0*/  VIADD R52, R55, 0xffffffe ;  /* 0x0ffffffe37347836 */ /* 0x008fcc0000000000 */
[----:B------:R0:W3:Y:S02]  /*c7f0*/  F2I.FTZ.U32.TRUNC.NTZ R53, R52 ;  /* 0x0000003400357305 */ /* 0x0000e4000021f000 */
[----:B0-----:R-:W-:Y:S02]  /*c800*/  IMAD.MOV.U32 R52, RZ, RZ, RZ ;  /* 0x000000ffff347224 */ /* 0x001fe400078e00ff */
[----:B---3--:R-:W-:-:S04]  /*c810*/  IMAD R89, R99, R53, RZ ;  /* 0x0000003563597224 */ /* 0x008fc800078e02ff */
        /* <DEDUP_REMOVED lines=13> */
[----:B------:R-:W3:Y:S01]  /*c8f0*/  LD.E.128.STRONG.GPU R52, desc[UR8][R86.64+-0x200] ;  /* 0xfffe000856347980 */ /* 0x000ee2000c10fd00 */
[----:B------:R-:W-:Y:S01]  /*c900*/  UMOV UR5, 0xffffffff ;  /* 0xffffffff00057882 */ /* 0x000fe20000000000 */
[----:B---3--:R-:W-:Y:S02]  /*c910*/  ISETP.NE.AND P6, PT, R54, 0x63, PT ;  /* 0x000000633600780c */ /* 0x008fe40003fc5270 */
[----:B------:R-:W-:Y:S11]  /*c920*/  BRA.DIV UR5, `(.L_x_1145) ;  /* 0x0000004e05507947 */ /* 0x000ff6000b800000 */
[----:B------:R-:W-:-:S13]  /*c930*/  VOTE.ANY P6, !P6 ;  /* 0x0000000000ff7806 */ /* 0x000fda00070c0100 */
.L_x_1351:
[----:B------:R-:W-:Y:S01]  /*c940*/  IMAD.MOV.U32 R90, RZ, RZ, R91 ;  /* 0x000000ffff5a7224 */ /* 0x000fe200078e005b */
[----:B------:R-:W-:Y:S06]  /*c950*/  @P6 BRA `(.L_x_1146) ;  /* 0xfffffffc00886947 */ /* 0x000fec000383ffff */
[----:B------:R-:W-:Y:S01]  /*c960*/  UMOV UR5, 0xffffffff ;  /* 0xffffffff00057882 */ /* 0x000fe20000000000 */
[----:B------:R-:W-:Y:S01]  /*c970*/  IMAD.MOV.U32 R98, RZ, RZ, R55 ;  /* 0x000000ffff627224 */ /* 0x000fe200078e0037 */
[----:B------:R-:W-:Y:S01]  /*c980*/  ISETP.NE.AND P6, PT, R54, 0x65, PT ;  /* 0x000000653600780c */ /* 0x000fe20003fc5270 */
[----:B------:R-:W-:-:S12]  /*c990*/  BRA.DIV UR5, `(.L_x_1147) ;  /* 0x0000004e05547947 */ /* 0x000fd8000b800000 */
[----:B------:R-:W-:-:S04]  /*c9a0*/  VOTE.ANY R100, PT, !P6 ;  /* 0x0000000000647806 */ /* 0x000fc800070e0100 */
[----:B------:R-:W-:-:S05]  /*c9b0*/  LOP3.LUT R100, R100, 0x80000000, R85, 0xec, !PT ;  /* 0x8000000064647812 */ /* 0x000fca00078eec55 */
[----:B------:R-:W-:-:S05]  /*c9c0*/  VIADD R87, R100, 0xffffffff ;  /* 0xffffffff64577836 */ /* 0x000fca0000000000 */
[----:B------:R-:W-:-:S04]  /*c9d0*/  LOP3.LUT R87, R100, R87, RZ, 0xc, !PT ;  /* 0x0000005764577212 */ /* 0x000fc800078e0cff */
[----:B-12-4-:R-:W0:Y:S02]  /*c9e0*/  POPC R115, R87 ;  /* 0x0000005700737309 */ /* 0x016e240000000000 */
[----:B0-----:R0:W1:Y:S02]  /*c9f0*/  SHFL.DOWN PT, R99, R98, 0x1, R115 ;  /* 0x0820000062637989 */ /* 0x00106400000e0073 */
.L_x_1355:
[----:B------:R-:W-:-:S03]  /*ca00*/  UMOV UR5, 0xffffffff ;  /* 0xffffffff00057882 */ /* 0x000fc60000000000 */
[----:B------:R-:W-:Y:S05]  /*ca10*/  BRA.DIV UR5, `(.L_x_1148) ;  /* 0x0000004e05807947 */ /* 0x000fea000b800000 */
.L_x_1358:
[----:B------:R-:W-:-:S03]  /*ca20*/  UMOV UR5, 0xffffffff ;  /* 0xffffffff00057882 */ /* 0x000fc60000000000 */
[----:B------:R-:W-:Y:S05]  /*ca30*/  BRA.DIV UR5, `(.L_x_1149) ;  /* 0x0000004e05987947 */ /* 0x000fea000b800000 */
[----:B------:R2:W3:Y:S04]  /*ca40*/  SHFL.DOWN PT, R90, R52, 0x1, R115 ;  /* 0x08200000345a7989 */ /* 0x0004e800000e0073 */
[----:B------:R2:W4:Y:S02]  /*ca50*/  SHFL.DOWN PT, R91, R53, 0x1, R115 ;  /* 0x08200000355b7989 */ /* 0x00052400000e0073 */
.L_x_1362:
        /* <DEDUP_REMOVED lines=8> */
[----:B------:R-:W2:Y:S02]  /*cae0*/  F2F.F64.F32 R86, R87 ;  /* 0x0000005700567310 */ /* 0x000ea40000201800 */
[----:B--2---:R-:W-:Y:S02]  /*caf0*/  FSEL R52, R86, R52, !P6 ;  /* 0x0000003456347208 */ /* 0x004fe40007000000 */
[----:B------:R-:W-:-:S07]  /*cb00*/  FSEL R53, R87, R53, !P6 ;  /* 0x0000003557357208 */ /* 0x000fce0007000000 */
.L_x_1151:
[----:B------:R-:W-:Y:S05]  /*cb10*/  BSYNC.RECONVERGENT B0 ;  /* 0x0000000000007941 */ /* 0x000fea0003800200 */
.L_x_1150:
[----:B------:R-:W-:-:S03]  /*cb20*/  UMOV UR5, 0xffffffff ;  /* 0xffffffff00057882 */ /* 0x000fc60000000000 */
[----:B------:R-:W-:Y:S05]  /*cb30*/  BRA.DIV UR5, `(.L_x_1152) ;  /* 0x0000004e059c7947 */ /* 0x000fea000b800000 */
[----:B-1----:R1:W0:Y:S02]  /*cb40*/  SHFL.DOWN PT, R99, R98, 0x2, R115 ;  /* 0x0840000062637989 */ /* 0x00222400000e0073 */
.L_x_1365:
[----:B------:R-:W-:-:S03]  /*cb50*/  UMOV UR5, 0xffffffff ;  /* 0xffffffff00057882 */ /* 0x000fc60000000000 */
[----:B------:R-:W-:Y:S05]  /*cb60*/  BRA.DIV UR5, `(.L_x_1153) ;  /* 0x0000004e05b87947 */ /* 0x000fea000b800000 */
.L_x_1368:
[----:B------:R-:W-:-:S03]  /*cb70*/  UMOV UR5, 0xffffffff ;  /* 0xffffffff00057882 */ /* 0x000fc60000000000 */
[----:B------:R-:W-:Y:S05]  /*cb80*/  BRA.DIV UR5, `(.L_x_1154) ;  /* 0x0000004e05d07947 */ /* 0x000fea000b800000 */
[----:B------:R0:W0:Y:S04]  /*cb90*/  SHFL.DOWN PT, R86, R52, 0x2, R115 ;  /* 0x0840000034567989 */ /* 0x00002800000e0073 */
[----:B------:R0:W0:Y:S02]  /*cba0*/  SHFL.DOWN PT, R87, R53, 0x2, R115 ;  /* 0x0840000035577989 */ /* 0x00002400000e0073 */
.L_x_1372:
[----:B------:R-:W-:Y:S01]  /*cbb0*/  ISETP.GT.AND P6, PT, R94, R115, PT ;  /* 0x000000735e00720c */ /* 0x000fe20003fc4270 */
[----:B------:R-:W-:-:S12]  /*cbc0*/  BSSY.RECONVERGENT B0, `(.L_x_1155) ;  /* 0x000000a000007945 */ /* 0x000fd80003800200 */
[----:B------:R-:W-:Y:S05]  /*cbd0*/  @P6 BRA `(.L_x_1156) ;  /* 0x0000000000206947 */ /* 0x000fea0003800000 */
[----:B----4-:R-:W-:Y:S01]  /*cbe0*/  F2F.F32.F64 R91, R52 ;  /* 0x00000034005b7310 */ /* 0x010fe20000301000 */
[----:B------:R-:W-:Y:S02]  /*cbf0*/  ISETP.NE.AND P6, PT, R98, RZ, PT ;  /* 0x000000ff6200720c */ /* 0x000fe40003fc5270 */
[----:B01----:R-:W-:-:S05]  /*cc00*/  LOP3.LUT R98, R99, R98, RZ, 0xfc, !PT ;  /* 0x0000006263627212 */ /* 0x003fca00078efcff */
[----:B------:R-:W3:Y:S02]  /*cc10*/  F2F.F32.F64 R86, R86 ;  /* 0x0000005600567310 */ /* 0x000ee40000301000 */
[----:B---3--:R-:W-:-:S06]  /*cc20*/  FADD R90, R91, R86 ;  /* 0x000000565b5a7221 */ /* 0x008fcc0000000000 */
[----:B------:R-:W2:Y:S02]  /*cc30*/  F2F.F64.F32 R90, R90 ;  /* 0x0000005a005a7310 */ /* 0x000ea40000201800 */
[----:B--2---:R-:W-:Y:S02]  /*cc40*/  FSEL R52, R90, R52, !P6 ;  /* 0x000000345a347208 */ /* 0x004fe40007000000 */
[----:B------:R-:W-:-:S07]  /*cc50*/  FSEL R53, R91, R53, !P6 ;  /* 0x000000355b357208 */ /* 0x000fce0007000000 */
.L_x_1156:
[----:B------:R-:W-:Y:S05]  /*cc60*/  BSYNC.RECONVERGENT B0 ;  /* 0x0000000000007941 */ /* 0x000fea0003800200 */
.L_x_1155:
[----:B------:R-:W-:-:S03]  /*cc70*/  UMOV UR5, 0xffffffff ;  /* 0xffffffff00057882 */ /* 0x000fc60000000000 */
[----:B------:R-:W-:Y:S05]  /*cc80*/  BRA.DIV UR5, `(.L_x_1157) ;  /* 0x0000004e05d47947 */ /* 0x000fea000b800000 */
[----:B0-----:R0:W0:Y:S02]  /*cc90*/  SHFL.DOWN PT, R99, R98, 0x4, R115 ;  /* 0x0880000062637989 */ /* 0x00102400000e0073 */
.L_x_1375:
[----:B------:R-:W-:-:S03]  /*cca0*/  UMOV UR5, 0xffffffff ;  /* 0xffffffff00057882 */ /* 0x000fc60000000000 */
[----:B------:R-:W-:Y:S05]  /*ccb0*/  BRA.DIV UR5, `(.L_x_1158) ;  /* 0x0000004e05f07947 */ /* 0x000fea000b800000 */
.L_x_1378:
[----:B------:R-:W-:-:S03]  /*ccc0*/  UMOV UR5, 0xffffffff ;  /* 0xffffffff00057882 */ /* 0x000fc60000000000 */
[----:B------:R-:W-:Y:S05]  /*ccd0*/  BRA.DIV UR5, `(.L_x_1159) ;  /* 0x0000005205087947 */ /* 0x000fea000b800000 */
[----:B------:R0:W0:Y:S04]  /*cce0*/  SHFL.DOWN PT, R86, R52, 0x4, R115 ;  /* 0x0880000034567989 */ /* 0x00002800000e0073 */
[----:B------:R0:W0:Y:S02]  /*ccf0*/  SHFL.DOWN PT, R87, R53, 0x4, R115 ;  /* 0x0880000035577989 */ /* 0x00002400000e0073 */
.L_x_1382:
        /* <DEDUP_REMOVED lines=11> */
.L_x_1161:
[----:B------:R-:W-:Y:S05]  /*cdb0*/  BSYNC.RECONVERGENT B0 ;  /* 0x0000000000007941 */ /* 0x000fea0003800200 */
.L_x_1160:
[----:B------:R-:W-:-:S03]  /*cdc0*/  UMOV UR5, 0xffffffff ;  /* 0xffffffff00057882 */ /* 0x000fc60000000000 */
[----:B------:R-:W-:Y:S05]  /*cdd0*/  BRA.DIV UR5, `(.L_x_1162) ;  /* 0x00000052050c7947 */ /* 0x000fea000b800000 */
[----:B0-----:R0:W0:Y:S02]  /*cde0*/  SHFL.DOWN PT, R99, R98, 0x8, R115 ;  /* 0x0900000062637989 */ /* 0x00102400000e0073 */
.L_x_1385:
[----:B------:R-:W-:-:S03]  /*cdf0*/  UMOV UR5, 0xffffffff ;  /* 0xffffffff00057882 */ /* 0x000fc60000000000 */
[----:B------:R-:W-:Y:S05]  /*ce00*/  BRA.DIV UR5, `(.L_x_1163) ;  /* 0x0000005205287947 */ /* 0x000fea000b800000 */
.L_x_1388:
[----:B------:R-:W-:-:S03]  /*ce10*/  UMOV UR5, 0xffffffff ;  /* 0xffffffff00057882 */ /* 0x000fc60000000000 */
[----:B------:R-:W-:Y:S05]  /*ce20*/  BRA.DIV UR5, `(.L_x_1164) ;  /* 0x0000005205407947 */ /* 0x000fea000b800000 */
[----:B------:R0:W0:Y:S04]  /*ce30*/  SHFL.DOWN PT, R86, R52, 0x8, R115 ;  /* 0x0900000034567989 */ /* 0x00002800000e0073 */
[----:B------:R0:W0:Y:S02]  /*ce40*/  SHFL.DOWN PT, R87, R53, 0x8, R115 ;  /* 0x0900000035577989 */ /* 0x00002400000e0073 */
.L_x_1392:
        /* <DEDUP_REMOVED lines=11> */
.L_x_1166:
[----:B------:R-:W-:Y:S05]  /*cf00*/  BSYNC.RECONVERGENT B0 ;  /* 0x0000000000007941 */ /* 0x000fea0003800200 */
.L_x_1165:
[----:B------:R-:W-:-:S03]  /*cf10*/  UMOV UR5, 0xffffffff ;  /* 0xffffffff00057882 */ /* 0x000fc60000000000 */
[----:B------:R-:W-:Y:S05]  /*cf20*/  BRA.DIV UR5, `(.L_x_1167) ;  /* 0x0000005205447947 */ /* 0x000fea000b800000 */
[----:B0-----:R0:W0:Y:S02]  /*cf30*/  SHFL.DOWN PT, R99, R98, 0x10, R115 ;  /* 0x0a00000062637989 */ /* 0x00102400000e0073 */
.L_x_1395:
[----:B------:R-:W-:-:S03]  /*cf40*/  UMOV UR5, 0xffffffff ;  /* 0xffffffff00057882 */ /* 0x000fc60000000000 */
[----:B------:R-:W-:Y:S05]  /*cf50*/  BRA.DIV UR5, `(.L_x_1168) ;  /* 0x0000005205607947 */ /* 0x000fea000b800000 */
.L_x_1398:
[----:B------:R-:W-:-:S03]  /*cf60*/  UMOV UR5, 0xffffffff ;  /* 0xffffffff00057882 */ /* 0x000fc60000000000 */
[----:B------:R-:W-:Y:S05]  /*cf70*/  BRA.DIV UR5, `(.L_x_1169) ;  /* 0x0000005205787947 */ /* 0x000fea000b800000 */
[----:B------:R0:W0:Y:S04]  /*cf80*/  SHFL.DOWN PT, R86, R52, 0x10, R115 ;  /* 0x0a00000034567989 */ /* 0x00002800000e0073 */
[----:B------:R0:W0:Y:S02]  /*cf90*/  SHFL.DOWN PT, R87, R53, 0x10, R115 ;  /* 0x0a00000035577989 */ /* 0x00002400000e0073 */
.L_x_1402:
[----:B------:R-:W-:Y:S01]  /*cfa0*/  ISETP.GT.AND P6, PT, R95, R115, PT ;  /* 0x000000735f00720c */ /* 0x000fe20003fc4270 */
[----:B------:R0:W0:Y:S01]  /*cfb0*/  F2F.F32.F64 R101, R58 ;  /* 0x0000003a00657310 */ /* 0x0000220000301000 */
[----:B------:R-:W-:Y:S11]  /*cfc0*/  BSSY.RECONVERGENT B0, `(.L_x_1170) ;  /* 0x000000a000007945 */ /* 0x000ff60003800200 */
        /* <DEDUP_REMOVED lines=9> */
.L_x_1171:
[----:B------:R-:W-:Y:S05]  /*d060*/  BSYNC.RECONVERGENT B0 ;  /* 0x0000000000007941 */ /* 0x000fea0003800200 */
.L_x_1170:
[----:B0-2---:R-:W0:Y:S01]  /*d070*/  F2F.F32.F64 R52, R52 ;  /* 0x0000003400347310 */ /* 0x005e220000301000 */
[----:B------:R-:W-:Y:S01]  /*d080*/  ISETP.NE.AND P6, PT, R83, RZ, PT ;  /* 0x000000ff5300720c */ /* 0x000fe20003fc5270 */
[----:B------:R-:W-:Y:S01]  /*d090*/  UMOV UR5, 0xffffffff ;  /* 0xffffffff00057882 */ /* 0x000fe20000000000 */
[----:B------:R-:W-:Y:S01]  /*d0a0*/  LOP3.LUT R83, R98, R83, RZ, 0xfc, !PT ;  /* 0x0000005362537212 */ /* 0x000fe200078efcff */
[----:B------:R-:W-:Y:S02]  /*d0b0*/  VIADD R97, R97, 0xffffffe0 ;  /* 0xffffffe061617836 */ /* 0x000fe40000000000 */
[----:B0-----:R-:W-:-:S06]  /*d0c0*/  FADD R86, R52, R101 ;  /* 0x0000006534567221 */ /* 0x001fcc0000000000 */
[----:B------:R-:W0:Y:S02]  /*d0d0*/  F2F.F64.F32 R86, R86 ;  /* 0x0000005600567310 */ /* 0x000e240000201800 */
[----:B0-----:R-:W-:Y:S02]  /*d0e0*/  FSEL R58, R86, R58, !P6 ;  /* 0x0000003a563a7208 */ /* 0x001fe40007000000 */
[----:B------:R-:W-:Y:S02]  /*d0f0*/  FSEL R59, R87, R59, !P6 ;  /* 0x0000003b573b7208 */ /* 0x000fe40007000000 */
[----:B------:R-:W-:Y:S01]  /*d100*/  ISETP.NE.AND P6, PT, R54, 0x65, PT ;  /* 0x000000653600780c */ /* 0x000fe20003fc5270 */
[----:B------:R-:W-:-:S12]  /*d110*/  BRA.DIV UR5, `(.L_x_1172) ;  /* 0x0000005205547947 */ /* 0x000fd8000b800000 */
[----:B------:R-:W-:-:S13]  /*d120*/  VOTE.ALL P6, P6 ;  /* 0x0000000000ff7806 */ /* 0x000fda00030c0000 */
.L_x_1405:
[----:B------:R-:W-:Y:S05]  /*d130*/  @P6 BRA `(.L_x_1173) ;  /* 0xfffffff400846947 */ /* 0x000fea000383ffff */
.L_x_1144:
[----:B------:R-:W-:Y:S01]  /*d140*/  ISETP.NE.AND P6, PT, R2, RZ, PT ;  /* 0x000000ff0200720c */ /* 0x000fe20003fc5270 */
[----:B------:R-:W-:-:S12]  /*d150*/  BSSY.RECONVERGENT B0, `(.L_x_1174) ;  /* 0x0000013000007945 */ /* 0x000fd80003800200 */
[----:B------:R-:W-:Y:S05]  /*d160*/  @P6 BRA `(.L_x_1175) ;  /* 0x0000000000446947 */ /* 0x000fea0003800000 */
[----:B0-----:R-:W-:Y:S01]  /*d170*/  F2F.F32.F64 R53, R56 ;  /* 0x0000003800357310 */ /* 0x001fe20000301000 */
[----:B------:R-:W0:Y:S01]  /*d180*/  S2UR UR6, SR_CgaCtaId ;  /* 0x00000000000679c3 */ /* 0x000e220000008800 */
[----:B------:R-:W-:Y:S01]  /*d190*/  UMOV UR5, 0x400 ;  /* 0x0000040000057882 */ /* 0x000fe20000000000 */
[----:B------:R-:W-:Y:S01]  /*d1a0*/  ISETP.NE.AND P6, PT, R84, RZ, PT ;  /* 0x000000ff5400720c */ /* 0x000fe20003fc5270 */
[----:B------:R-:W-:Y:S01]  /*d1b0*/  IMAD.MOV.U32 R54, RZ, RZ, 0x65 ;  /* 0x00000065ff367424 */ /* 0x000fe200078e00ff */
[----:B------:R-:W-:-:S03]  /*d1c0*/  LOP3.LUT R55, R83, R84, RZ, 0xfc, !PT ;  /* 0x0000005453377212 */ /* 0x000fc600078efcff */
[----:B---3--:R-:W3:Y:S02]  /*d1d0*/  F2F.F32.F64 R52, R58 ;  /* 0x0000003a00347310 */ /* 0x008ee40000301000 */
[----:B---3--:R-:W-:Y:S01]  /*d1e0*/  FADD R52, R52, R53 ;  /* 0x0000003534347221 */ /* 0x008fe20000000000 */
[----:B0-----:R-:W-:-:S05]  /*d1f0*/  ULEA UR5, UR6, UR5, 0x18 ;  /* 0x0000000506057291 */ /* 0x001fca000f8ec0ff */
[----:B------:R-:W0:Y:S02]  /*d200*/  F2F.F64.F32 R52, R52 ;  /* 0x0000003400347310 */ /* 0x000e240000201800 */
[----:B0-----:R-:W-:Y:S02]  /*d210*/  FSEL R52, R52, R56, !P6 ;  /* 0x0000003834347208 */ /* 0x001fe40007000000 */
[----:B------:R-:W-:-:S05]  /*d220*/  FSEL R53, R53, R57, !P6 ;  /* 0x0000003935357208 */ /* 0x000fca0007000000 */
[----:B------:R0:W-:Y:S04]  /*d230*/  ST.E.128.STRONG.GPU desc[UR8][R78.64+0x200], R52 ;  /* 0x000200344e007985 */ /* 0x0001e8000c10fd08 */
[----:B------:R0:W-:Y:S04]  /*d240*/  STS.64 [UR5+0xc0], R52 ;  /* 0x0000c034ff007988 */ /* 0x0001e80008000a05 */
[----:B------:R0:W-:Y:S04]  /*d250*/  STS [UR5+0xb8], R55 ;  /* 0x0000b837ff007988 */ /* 0x0001e80008000805 */
[----:B------:R0:W-:Y:S04]  /*d260*/  STS [UR5+0xa8], R83 ;  /* 0x0000a853ff007988 */ /* 0x0001e80008000805 */
[----:B------:R0:W-:Y:S02]  /*d270*/  STS.64 [UR5+0xb0], R58 ;  /* 0x0000b03aff007988 */ /* 0x0001e40008000a05 */
.L_x_1175:
[----:B------:R-:W-:Y:S05]  /*d280*/  BSYNC.RECONVERGENT B0 ;  /* 0x0000000000007941 */ /* 0x000fea0003800200 */
.L_x_1174:
[----:B------:R-:W-:-:S13]  /*d290*/  ISETP.NE.AND P6, PT, R4, RZ, PT ;  /* 0x000000ff0400720c */ /* 0x000fda0003fc5270 */
[----:B0-----:R-:W0:Y:S01]  /*d2a0*/  @!P6 S2R R53, SR_CgaCtaId ;  /* 0x000000000035e919 */ /* 0x001e220000008800 */
[----:B------:R-:W-:Y:S01]  /*d2b0*/  @!P6 MOV R4, 0x400 ;  /* 0x000004000004e802 */ /* 0x000fe20000000f00 */
[----:B------:R-:W-:Y:S02]  /*d2c0*/  @!P6 IMAD.MOV.U32 R76, RZ, RZ, R58 ;  /* 0x000000ffff4ce224 */ /* 0x000fe400078e003a */
[----:B------:R-:W-:Y:S02]  /*d2d0*/  @!P6 IMAD.MOV.U32 R77, RZ, RZ, R59 ;  /* 0x000000ffff4de224 */ /* 0x000fe400078e003b */
[----:B------:R-:W-:Y:S01]  /*d2e0*/  @!P6 IMAD.MOV.U32 R82, RZ, RZ, R83 ;  /* 0x000000ffff52e224 */ /* 0x000fe200078e0053 */
[----:B0-----:R-:W-:-:S05]  /*d2f0*/  @!P6 LEA R4, R53, R4, 0x18 ;  /* 0x000000043504e211 */ /* 0x001fca00078ec0ff */
[----:B------:R0:W-:Y:S04]  /*d300*/  @!P6 STS [R4+0x78], R83 ;  /* 0x000078530400e388 */ /* 0x0001e80000000800 */
[----:B------:R0:W-:Y:S02]  /*d310*/  @!P6 STS.64 [R4+0x80], R58 ;  /* 0x0000803a0400e388 */ /* 0x0001e40000000a00 */
.L_x_1115:
[----:B------:R-:W-:Y:S01]  /*d320*/  ISETP.NE.AND P6, PT, R2, RZ, PT ;  /* 0x000000ff0200720c */ /* 0x000fe20003fc5270 */
[----:B------:R-:W-:Y:S05]  /*d330*/  WARPSYNC.ALL ;  /* 0x0000000000007948 */ /* 0x000fea0003800000 */
[----:B------:R-:W-:Y:S06]  /*d340*/  BAR.SYNC.DEFER_BLOCKING 0x0 ;  /* 0x0000000000007b1d */ /* 0x000fec0000010000 */
[----:B------:R-:W-:Y:S04]  /*d350*/  BSSY.RECONVERGENT B0, `(.L_x_1176) ;  /* 0x000000d000007945 */ /* 0x000fe80003800200 */
[----:B------:R-:W-:Y:S05]  /*d360*/  @!P6 BRA `(.L_x_1177) ;  /* 0x00000000002ce947 */ /* 0x000fea0003800000 */
[----:B------:R-:W5:Y:S01]  /*d370*/  S2UR UR6, SR_CgaCtaId ;  /* 0x00000000000679c3 */ /* 0x000f620000008800 */
[----:B------:R-:W-:Y:S01]  /*d380*/  UMOV UR5, 0x400 ;  /* 0x0000040000057882 */ /* 0x000fe20000000000 */
[----:B------:R-:W-:Y:S01]  /*d390*/  F2F.F32.F64 R55, R76 ;  /* 0x0000004c00377310 */ /* 0x000fe20000301000 */
[----:B------:R-:W-:Y:S01]  /*d3a0*/  ISETP.NE.AND P6, PT, R82, RZ, PT ;  /* 0x000000ff5200720c */ /* 0x000fe20003fc5270 */
[----:B-----5:R-:W-:-:S09]  /*d3b0*/  ULEA UR5, UR6, UR5, 0x18 ;  /* 0x0000000506057291 */ /* 0x020fd2000f8ec0ff */
[----:B---3--:R-:W3:Y:S02]  /*d3c0*/  LDS.64 R52, [UR5+0x80] ;  /* 0x00008005ff347984 */ /* 0x008ee40008000a00 */
[----:B---3--:R-:W3:Y:S02]  /*d3d0*/  F2F.F32.F64 R52, R52 ;  /* 0x0000003400347310 */ /* 0x008ee40000301000 */
[----:B---3--:R-:W-:-:S06]  /*d3e0*/  FADD R54, R55, R52 ;  /* 0x0000003437367221 */ /* 0x008fcc0000000000 */
[----:B------:R-:W3:Y:S02]  /*d3f0*/  F2F.F64.F32 R54, R54 ;  /* 0x0000003600367310 */ /* 0x000ee40000201800 */
[----:B---3--:R-:W-:Y:S02]  /*d400*/  FSEL R76, R54, R76, !P6 ;  /* 0x0000004c364c7208 */ /* 0x008fe40007000000 */
[----:B------:R-:W-:-:S07]  /*d410*/  FSEL R77, R55, R77, !P6 ;  /* 0x0000004d374d7208 */ /* 0x000fce0007000000 */
.L_x_1177:
[----:B------:R-:W-:Y:S05]  /*d420*/  BSYNC.RECONVERGENT B0 ;  /* 0x0000000000007941 */ /* 0x000fea0003800200 */
.L_x_1176:
[----:B------:R-:W5:Y:S01]  /*d430*/  F2F.F32.F64 R53, R76 ;  /* 0x0000004c00357310 */ /* 0x000f620000301000 */
[----:B------:R-:W-:Y:S02]  /*d440*/  P2R R55, PR, RZ, 0x8 ;  /* 0x00000008ff377803 */ /* 0x000fe40000000000 */
[C---:B------:R-:W-:Y:S02]  /*d450*/  LOP3.LUT P3, RZ, R88.reuse, 0x2, RZ, 0xc0, !PT ;  /* 0x0000000258ff7812 */ /* 0x040fe4000786c0ff */
[----:B------:R-:W-:Y:S02]  /*d460*/  P2R R57, PR, RZ, 0x4 ;  /* 0x00000004ff397803 */ /* 0x000fe40000000000 */
[C---:B------:R-:W-:Y:S01]  /*d470*/  LOP3.LUT P2, RZ, R88.reuse, 0x400, RZ, 0xc0, !PT ;  /* 0x0000040058ff7812 */ /* 0x040fe2000784c0ff */
[----:B0---4-:R-:W-:Y:S01]  /*d480*/  F2F.F32.F64 R59, R50 ;  /* 0x00000032003b7310 */ /* 0x011fe20000301000 */
[----:B------:R-:W-:Y:S02]  /*d490*/  P2R R58, PR, RZ, 0x2 ;  /* 0x00000002ff3a7803 */ /* 0x000fe40000000000 */
[----:B------:R-:W-:-:S02]  /*d4a0*/  LOP3.LUT P1, RZ, R88, 0x2000, RZ, 0xc0, !PT ;  /* 0x0000200058ff7812 */ /* 0x000fc4000782c0ff */
[C---:B------:R-:W-:Y:S01]  /*d4b0*/  LOP3.LUT P6, RZ, R88.reuse, 0x200, RZ, 0xc0, !PT ;  /* 0x0000020058ff7812 */ /* 0x040fe200078cc0ff */
[----:B-----5:R-:W-:Y:S02]  /*d4c0*/  FADD R8, R53, R8 ;  /* 0x0000000835087221 */ /* 0x020fe40000000000 */
[----:B------:R-:W-:Y:S01]  /*d4d0*/  F2F.F32.F64 R81, R44 ;  /* 0x0000002c00517310 */ /* 0x000fe20000301000 */
[----:B------:R-:W-:Y:S02]  /*d4e0*/  P2R R54, PR, RZ, 0x1 ;  /* 0x00000001ff367803 */ /* 0x000fe40000000000 */
[C---:B------:R-:W-:Y:S02]  /*d4f0*/  LOP3.LUT P0, RZ, R88.reuse, 0x1000, RZ, 0xc0, !PT ;  /* 0x0000100058ff7812 */ /* 0x040fe4000780c0ff */
[----:B------:R-:W-:Y:S02]  /*d500*/  P2R R56, PR, RZ, 0x10 ;  /* 0x00000010ff387803 */ /* 0x000fe40000000000 */
[----:B------:R-:W-:Y:S01]  /*d510*/  LOP3.LUT P4, RZ, R88, 0x8, RZ, 0xc0, !PT ;  /* 0x0000000858ff7812 */ /* 0x000fe2000788c0ff */
[----:B---3--:R-:W0:Y:S01]  /*d520*/  F2F.F64.F32 R52, R8 ;  /* 0x0000000800347310 */ /* 0x008e220000201800 */
[----:B------:R-:W-:-:S02]  /*d530*/  P2R R4, PR, RZ, 0x20 ;  /* 0x00000020ff047803 */ /* 0x000fc40000000000 */
[----:B------:R-:W-:Y:S02]  /*d540*/  LOP3.LUT P5, RZ, R88, 0x4, RZ, 0xc0, !PT ;  /* 0x0000000458ff7812 */ /* 0x000fe400078ac0ff */
[----:B0-----:R-:W-:Y:S02]  /*d550*/  FSEL R48, R48, R52, P3 ;  /* 0x0000003430307208 */ /* 0x001fe40001800000 */
[----:B------:R-:W-:Y:S02]  /*d560*/  FSEL R49, R49, R53, P3 ;  /* 0x0000003531317208 */ /* 0x000fe40001800000 */
[----:B------:R-:W-:Y:S02]  /*d570*/  LOP3.LUT P3, RZ, R88, 0x100, RZ, 0xc0, !PT ;  /* 0x0000010058ff7812 */ /* 0x000fe4000786c0ff */
[----:B------:R-:W0:Y:S02]  /*d580*/  F2F.F32.F64 R52, R48 ;  /* 0x0000003000347310 */ /* 0x000e240000301000 */
[----:B0-----:R-:W-:-:S06]  /*d590*/  FADD R59, R59, R52 ;  /* 0x000000343b3b7221 */ /* 0x001fcc0000000000 */
[----:B------:R-:W0:Y:S08]  /*d5a0*/  F2F.F64.F32 R52, R59 ;  /* 0x0000003b00347310 */ /* 0x000e300000201800 */
[----:B------:R-:W-:Y:S01]  /*d5b0*/  F2F.F32.F64 R59, R40 ;  /* 0x00000028003b7310 */ /* 0x000fe20000301000 */
[----:B0-----:R-:W-:Y:S02]  /*d5c0*/  FSEL R78, R50, R52, P2 ;  /* 0x00000034324e7208 */ /* 0x001fe40001000000 */
[----:B------:R-:W-:-:S02]  /*d5d0*/  FSEL R79, R51, R53, P2 ;  /* 0x00000035334f7208 */ /* 0x000fc40001000000 */
        /* <DEDUP_REMOVED lines=12> */
[----:B------:R-:W0:Y:S02]  /*d6a0*/  F2F.F32.F64 R8, R44 ;  /* 0x0000002c00087310 */ /* 0x000e240000301000 */
[----:B0-----:R-:W-:-:S06]  /*d6b0*/  FADD R9, R59, R8 ;  /* 0x000000083b097221 */ /* 0x001fcc0000000000 */
[----:B------:R-:W-:Y:S08]  /*d6c0*/  F2F.F32.F64 R59, R42 ;  /* 0x0000002a003b7310 */ /* 0x000ff00000301000 */
[----:B------:R-:W0:Y:S02]  /*d6d0*/  F2F.F64.F32 R8, R9 ;  /* 0x0000000900087310 */ /* 0x000e240000201800 */
[----:B0-----:R-:W-:-:S02]  /*d6e0*/  FSEL R46, R40, R8, P0 ;  /* 0x00000008282e7208 */ /* 0x001fc40000000000 */
[----:B------:R-:W-:Y:S02]  /*d6f0*/  FSEL R47, R41, R9, P0 ;  /* 0x00000009292f7208 */ /* 0x000fe40000000000 */
[C---:B------:R-:W-:Y:S02]  /*d700*/  LOP3.LUT P0, RZ, R88.reuse, 0x80, RZ, 0xc0, !PT ;  /* 0x0000008058ff7812 */ /* 0x040fe4000780c0ff */
[----:B------:R-:W0:Y:S01]  /*d710*/  F2F.F32.F64 R52, R46 ;  /* 0x0000002e00347310 */ /* 0x000e220000301000 */
[----:B------:R-:W-:Y:S02]  /*d720*/  SEL R8, RZ, 0x1, !P6 ;  /* 0x00000001ff087807 */ /* 0x000fe40007000000 */
[----:B------:R-:W-:Y:S01]  /*d730*/  LOP3.LUT P6, RZ, R88, 0x10, RZ, 0xc0, !PT ;  /* 0x0000001058ff7812 */ /* 0x000fe200078cc0ff */
[----:B0-----:R-:W-:-:S04]  /*d740*/  FADD R52, R59, R52 ;  /* 0x000000343b347221 */ /* 0x001fc80000000000 */
[----:B------:R0:W3:Y:S02]  /*d750*/  F2F.F64.F32 R40, R52 ;  /* 0x0000003400287310 */ /* 0x0000e40000201800 */
[----:B0-----:R-:W-:Y:S02]  /*d760*/  SEL R52, RZ, 0x1, !P2 ;  /* 0x00000001ff347807 */ /* 0x001fe40005000000 */
[----:B---3--:R-:W-:Y:S02]  /*d770*/  FSEL R80, R42, R40, P3 ;  /* 0x000000282a507208 */ /* 0x008fe40001800000 */
[----:B------:R-:W-:Y:S02]  /*d780*/  FSEL R81, R43, R41, P3 ;  /* 0x000000292b517208 */ /* 0x000fe40001800000 */
[----:B------:R-:W-:Y:S02]  /*d790*/  P2R R43, PR, RZ, 0x8 ;  /* 0x00000008ff2b7803 */ /* 0x000fe40000000000 */
[----:B------:R-:W0:Y:S01]  /*d7a0*/  F2F.F32.F64 R41, R80 ;  /* 0x0000005000297310 */ /* 0x000e220000301000 */
[----:B------:R-:W-:-:S04]  /*d7b0*/  LOP3.LUT P3, RZ, R88, 0x400, RZ, 0xc0, !PT ;  /* 0x0000040058ff7812 */ /* 0x000fc8000786c0ff */
[----:B------:R-:W-:Y:S02]  /*d7c0*/  P2R R42, PR, RZ, 0x8 ;  /* 0x00000008ff2a7803 */ /* 0x000fe40000000000 */
[----:B------:R-:W-:Y:S01]  /*d7d0*/  LOP3.LUT P3, RZ, R88, 0x800, RZ, 0xc0, !PT ;  /* 0x0000080058ff7812 */ /* 0x000fe2000786c0ff */
[----:B0-----:R-:W-:-:S04]  /*d7e0*/  FADD R9, R10, R41 ;  /* 0x000000290a097221 */ /* 0x001fc80000000000 */
        /* <DEDUP_REMOVED lines=8> */
[----:B------:R-:W-:Y:S02]  /*d870*/  ISETP.NE.AND P2, PT, R57, RZ, PT ;  /* 0x000000ff3900720c */ /* 0x000fe40003f45270 */
[----:B------:R-:W0:Y:S02]  /*d880*/  F2F.F32.F64 R11, R38 ;  /* 0x00000026000b7310 */ /* 0x000e240000301000 */
[----:B-1----:R-:W-:Y:S01]  /*d890*/  SEL R83, RZ, 0x1, !P2 ;  /* 0x00000001ff537807 */ /* 0x002fe20005000000 */
[----:B0-----:R-:W-:-:S05]  /*d8a0*/  FADD R60, R60, R11 ;  /* 0x0000000b3c3c7221 */ /* 0x001fca0000000000 */
        /* <DEDUP_REMOVED lines=24> */
[----:B------:R-:W-:Y:S02]  /*da30*/  SEL R11, RZ, 0x1, !P0 ;  /* 0x00000001ff0b7807 */ /* 0x000fe40004000000 */
[----:B------:R-:W-:-:S02]  /*da40*/  SEL R9, RZ, 0x1, !P3 ;  /* 0x00000001ff097807 */ /* 0x000fc40005800000 */
[----:B------:R-:W-:Y:S02]  /*da50*/  ISETP.NE.AND P3, PT, R43, RZ, PT ;  /* 0x000000ff2b00720c */ /* 0x000fe40003f65270 */
[----:B------:R-:W-:Y:S02]  /*da60*/  ISETP.NE.AND P0, PT, R54, RZ, PT ;  /* 0x000000ff3600720c */ /* 0x000fe40003f05270 */
[----:B------:R-:W-:Y:S02]  /*da70*/  SEL R10, RZ, 0x1, !P3 ;  /* 0x00000001ff0a7807 */ /* 0x000fe40005800000 */
[----:B------:R-:W-:Y:S02]  /*da80*/  ISETP.NE.AND P3, PT, R55, RZ, PT ;  /* 0x000000ff3700720c */ /* 0x000fe40003f65270 */
[----:B------:R-:W-:Y:S02]  /*da90*/  SEL R55, RZ, 0x1, !P4 ;  /* 0x00000001ff377807 */ /* 0x000fe40006000000 */
[----:B------:R-:W-:-:S02]  /*daa0*/  ISETP.NE.AND P4, PT, R56, RZ, PT ;  /* 0x000000ff3800720c */ /* 0x000fc40003f85270 */
[----:B------:R-:W-:Y:S02]  /*dab0*/  SEL R56, RZ, 0x1, !P5 ;  /* 0x00000001ff387807 */ /* 0x000fe40006800000 */
[----:B------:R-:W-:Y:S02]  /*dac0*/  ISETP.NE.AND P5, PT, R4, RZ, PT ;  /* 0x000000ff0400720c */ /* 0x000fe40003fa5270 */
[----:B------:R-:W0:Y:S01]  /*dad0*/  F2F.F32.F64 R4, R24 ;  /* 0x0000001800047310 */ /* 0x000e220000301000 */
[----:B------:R-:W-:Y:S02]  /*dae0*/  SEL R54, RZ, 0x1, !P1 ;  /* 0x00000001ff367807 */ /* 0x000fe40004800000 */
[----:B------:R-:W-:Y:S02]  /*daf0*/  ISETP.NE.AND P1, PT, R58, RZ, PT ;  /* 0x000000ff3a00720c */ /* 0x000fe40003f25270 */
[----:B------:R-:W-:Y:S02]  /*db00*/  SEL R89, RZ, 0x1, !P3 ;  /* 0x00000001ff597807 */ /* 0x000fe40005800000 */
[----:B------:R-:W-:-:S02]  /*db10*/  SEL R82, RZ, 0x1, !P1 ;  /* 0x00000001ff527807 */ /* 0x000fc40004800000 */
[----:B------:R-:W-:Y:S02]  /*db20*/  SEL R91, RZ, 0x1, !P5 ;  /* 0x00000001ff5b7807 */ /* 0x000fe40006800000 */
[----:B------:R-:W-:Y:S01]  /*db30*/  SEL R90, RZ, 0x1, !P4 ;  /* 0x00000001ff5a7807 */ /* 0x000fe20006000000 */
        /* <DEDUP_REMOVED lines=20> */
[----:B0-----:R-:W-:Y:S01]  /*dc80*/  FADD R4, R69, R4 ;  /* 0x0000000445047221 */ /* 0x001fe20000000000 */
[----:B------:R-:W-:-:S05]  /*dc90*/  SEL R69, RZ, 0x1, !P6 ;  /* 0x00000001ff457807 */ /* 0x000fca0007000000 */
        /* <DEDUP_REMOVED lines=8> */
[----:B------:R-:W-:-:S07]  /*dd20*/  FSEL R13, R13, R37, P5 ;  /* 0x000000250d0d7208 */ /* 0x000fce0002800000 */
.L_x_1113:
[----:B------:R-:W0:Y:S01]  /*dd30*/  LDCU.64 UR4, c[0x0][0x3b0] ;  /* 0x00007600ff0477ac */ /* 0x000e220008000a00 */
[----:B------:R-:W-:Y:S01]  /*dd40*/  F2F.F32.F64 R49, R48 ;  /* 0x0000003000317310 */ /* 0x000fe20000301000 */
[----:B------:R-:W-:Y:S01]  /*dd50*/  ISETP.NE.U32.AND P6, PT, R9, RZ, PT ;  /* 0x000000ff0900720c */ /* 0x000fe20003fc5070 */
[----:B------:R-:W1:Y:S01]  /*dd60*/  LDCU.64 UR6, c[0x0][0x3b0] ;  /* 0x00007600ff0677ac */ /* 0x000e620008000a00 */
[----:B------:R-:W-:Y:S02]  /*dd70*/  ISETP.NE.U32.AND P3, PT, R10, RZ, PT ;  /* 0x000000ff0a00720c */ /* 0x000fe40003f65070 */
[----:B------:R-:W-:-:S03]  /*dd80*/  ISETP.NE.U32.AND P5, PT, R15, RZ, PT ;  /* 0x000000ff0f00720c */ /* 0x000fc60003fa5070 */
[----:B------:R-:W-:Y:S01]  /*dd90*/  F2F.F32.F64 R79, R78 ;  /* 0x0000004e004f7310 */ /* 0x000fe20000301000 */
[----:B------:R-:W-:Y:S02]  /*dda0*/  ISETP.NE.U32.AND P1, PT, R11, RZ, PT ;  /* 0x000000ff0b00720c */ /* 0x000fe40003f25070 */
[----:B------:R-:W-:Y:S02]  /*ddb0*/  ISETP.NE.U32.AND P4, PT, R8, RZ, PT ;  /* 0x000000ff0800720c */ /* 0x000fe40003f85070 */
[----:B------:R-:W-:Y:S02]  /*ddc0*/  ISETP.NE.U32.AND P2, PT, R71, RZ, PT ;  /* 0x000000ff4700720c */ /* 0x000fe40003f45070 */
[----:B------:R-:W-:Y:S01]  /*ddd0*/  ISETP.NE.U32.AND P0, PT, R72, RZ, PT ;  /* 0x000000ff4800720c */ /* 0x000fe20003f05070 */
[----:B------:R-:W-:Y:S03]  /*dde0*/  F2F.F32.F64 R45, R44 ;  /* 0x0000002c002d7310 */ /* 0x000fe60000301000 */
[----:B------:R-:W-:-:S05]  /*ddf0*/  ISETP.NE.AND.EX P0, PT, R14, RZ, PT, P0 ;  /* 0x000000ff0e00720c */ /* 0x000fca0003f05300 */
[----:B0-----:R-:W-:Y:S01]  /*de00*/  F2F.F32.F64 R4, UR4 ;  /* 0x0000000400047d10 */ /* 0x001fe20008301000 */
[----:B------:R-:W-:Y:S01]  /*de10*/  UMOV UR5, URZ ;  /* 0x000000ff00057c82 */ /* 0x000fe20008000000 */
[----:B------:R-:W-:Y:S01]  /*de20*/  UMOV UR4, URZ ;  /* 0x000000ff00047c82 */ /* 0x000fe20008000000 */
[----:B------:R-:W-:Y:S02]  /*de30*/  ISETP.NE.AND.EX P6, PT, RZ, UR5, PT, P6 ;  /* 0x00000005ff007c0c */ /* 0x000fe4000bfc5360 */
[----:B------:R-:W-:Y:S02]  /*de40*/  ISETP.NE.AND.EX P2, PT, RZ, UR4, PT, P2 ;  /* 0x00000004ff007c0c */ /* 0x000fe4000bf45320 */
[----:B------:R-:W-:Y:S01]  /*de50*/  ISETP.NE.AND.EX P4, PT, RZ, UR4, PT, P4 ;  /* 0x00000004ff007c0c */ /* 0x000fe2000bf85340 */
[----:B------:R-:W0:Y:S01]  /*de60*/  F2F.F32.F64 R53, R32 ;  /* 0x0000002000357310 */ /* 0x000e220000301000 */
[----:B------:R-:W-:Y:S02]  /*de70*/  ISETP.NE.AND.EX P3, PT, RZ, UR5, PT, P3 ;  /* 0x00000005ff007c0c */ /* 0x000fe4000bf65330 */
[----:B------:R-:W-:-:S05]  /*de80*/  ISETP.NE.AND.EX P1, PT, RZ, UR5, PT, P1 ;  /* 0x00000005ff007c0c */ /* 0x000fca000bf25310 */
[----:B------:R3:W4:Y:S01]  /*de90*/  F2F.F32.F64 R59, R30 ;  /* 0x0000001e003b7310 */ /* 0x0007220000301000 */
[----:B0-----:R-:W-:-:S07]  /*dea0*/  FADD R10, R4, R53 ;  /* 0x00000035040a7221 */ /* 0x001fce0000000000 */
[----:B------:R-:W0:Y:S01]  /*deb0*/  F2F.F32.F64 R77, R76 ;  /* 0x0000004c004d7310 */ /* 0x000e220000301000 */
[C---:B---3--:R-:W-:Y:S01]  /*dec0*/  FADD R30, R4.reuse, R49 ;  /* 0x00000031041e7221 */ /* 0x048fe20000000000 */
[----:B----4-:R-:W-:-:S06]  /*ded0*/  FADD R59, R4, R59 ;  /* 0x0000003b043b7221 */ /* 0x010fcc0000000000 */
[----:B------:R-:W-:Y:S01]  /*dee0*/  F2F.F32.F64 R51, R50 ;  /* 0x0000003200337310 */ /* 0x000fe20000301000 */
[----:B0-----:R-:W-:-:S07]  /*def0*/  FADD R77, R4, R77 ;  /* 0x0000004d044d7221 */ /* 0x001fce0000000000 */
[----:B------:R0:W3:Y:S08]  /*df00*/  F2F.F32.F64 R61, R24 ;  /* 0x00000018003d7310 */ /* 0x0000f00000301000 */
[----:B------:R-:W1:Y:S01]  /*df10*/  F2F.F64.F32 R30, R30 ;  /* 0x0000001e001e7310 */ /* 0x000e620000201800 */
[C---:B0-----:R-:W-:Y:S01]  /*df20*/  FADD R24, R4.reuse, R79 ;  /* 0x0000004f04187221 */ /* 0x041fe20000000000 */
[----:B---3--:R-:W-:-:S06]  /*df30*/  FADD R61, R4, R61 ;  /* 0x0000003d043d7221 */ /* 0x008fcc0000000000 */
[----:B------:R-:W0:Y:S01]  /*df40*/  F2F.F32.F64 R39, R38 ;  /* 0x0000002600277310 */ /* 0x000e220000301000 */
[----:B-1----:R-:W-:-:S07]  /*df50*/  FSEL R48, R30, UR6, !P6 ;  /* 0x000000061e307c08 */ /* 0x002fce000f000000 */
[----:B------:R-:W-:Y:S01]  /*df60*/  F2F.F32.F64 R47, R46 ;  /* 0x0000002e002f7310 */ /* 0x000fe20000301000 */
[----:B------:R-:W-:Y:S02]  /*df70*/  FSEL R67, R31, UR7, !P6 ;  /* 0x000000071f437c08 */ /* 0x000fe4000f000000 */
[----:B------:R-:W-:Y:S02]  /*df80*/  ISETP.NE.AND.EX P6, PT, RZ, UR4, PT, P5 ;  /* 0x00000004ff007c0c */ /* 0x000fe4000bfc5350 */
[----:B------:R-:W-:Y:S01]  /*df90*/  ISETP.NE.U32.AND P5, PT, R54, RZ, PT ;  /* 0x000000ff3600720c */ /* 0x000fe20003fa5070 */
[----:B0-----:R-:W-:Y:S02]  /*dfa0*/  FADD R39, R4, R39 ;  /* 0x0000002704277221 */ /* 0x001fe40000000000 */
[----:B------:R-:W-:Y:S01]  /*dfb0*/  F2F.F32.F64 R43, R40 ;  /* 0x00000028002b7310 */ /* 0x000fe20000301000 */
[----:B------:R-:W-:-:S07]  /*dfc0*/  ISETP.NE.AND.EX P5, PT, RZ, UR5, PT, P5 ;  /* 0x00000005ff007c0c */ /* 0x000fce000bfa5350 */
[----:B------:R-:W0:Y:S08]  /*dfd0*/  F2F.F64.F32 R24, R24 ;  /* 0x0000001800187310 */ /* 0x000e300000201800 */
[----:B------:R1:W-:Y:S01]  /*dfe0*/  F2F.F32.F64 R41, R16 ;  /* 0x0000001000297310 */ /* 0x0003e20000301000 */
[----:B0-----:R-:W-:-:S07]  /*dff0*/  FSEL R46, R24, UR6, !P6 ;  /* 0x00000006182e7c08 */ /* 0x001fce000f000000 */
[----:B------:R0:W3:Y:S01]  /*e000*/  F2F.F32.F64 R63, R20 ;  /* 0x00000014003f7310 */ /* 0x0000e20000301000 */
[----:B------:R-:W-:Y:S01]  /*e010*/  FSEL R53, R25, UR7, !P6 ;  /* 0x0000000719357c08 */ /* 0x000fe2000f000000 */
[----:B-1----:R-:W-:Y:S01]  /*e020*/  FADD R16, R4, R45 ;  /* 0x0000002d04107221 */ /* 0x002fe20000000000 */
[----:B------:R-:W-:-:S04]  /*e030*/  ISETP.NE.U32.AND P6, PT, R69, RZ, PT ;  /* 0x000000ff4500720c */ /* 0x000fc80003fc5070 */
[----:B------:R-:W-:Y:S01]  /*e040*/  ISETP.NE.AND.EX P6, PT, RZ, UR5, PT, P6 ;  /* 0x00000005ff007c0c */ /* 0x000fe2000bfc5360 */
[----:B------:R-:W1:Y:S01]  /*e050*/  F2F.F64.F32 R16, R16 ;  /* 0x0000001000107310 */ /* 0x000e620000201800 */
[C---:B0-----:R-:W-:Y:S01]  /*e060*/  FADD R20, R4.reuse, R51 ;  /* 0x0000003304147221 */ /* 0x041fe20000000000 */
[----:B---3--:R-:W-:-:S06]  /*e070*/  FADD R63, R4, R63 ;  /* 0x0000003f043f7221 */ /* 0x008fcc0000000000 */
[----:B------:R-:W0:Y:S01]  /*e080*/  F2F.F32.F64 R27, R26 ;  /* 0x0000001a001b7310 */ /* 0x000e220000301000 */
[----:B-1----:R-:W-:-:S07]  /*e090*/  FSEL R42, R16, UR6, !P2 ;  /* 0x00000006102a7c08 */ /* 0x002fce000d000000 */
[----:B------:R-:W1:Y:S01]  /*e0a0*/  F2F.F64.F32 R10, R10 ;  /* 0x0000000a000a7310 */ /* 0x000e620000201800 */
[----:B------:R-:W-:Y:S02]  /*e0b0*/  FSEL R49, R17, UR7, !P2 ;  /* 0x0000000711317c08 */ /* 0x000fe4000d000000 */
[----:B------:R-:W-:Y:S01]  /*e0c0*/  ISETP.NE.U32.AND P2, PT, R56, RZ, PT ;  /* 0x000000ff3800720c */ /* 0x000fe20003f45070 */
[----:B0-----:R-:W-:-:S04]  /*e0d0*/  FADD R16, R4, R27 ;  /* 0x0000001b04107221 */ /* 0x001fc80000000000 */
[----:B------:R0:W3:Y:S01]  /*e0e0*/  F2F.F32.F64 R65, R22 ;  /* 0x0000001600417310 */ /* 0x0000e20000301000 */
[----:B------:R-:W-:Y:S02]  /*e0f0*/  ISETP.NE.AND.EX P2, PT, RZ, UR5, PT, P2 ;  /* 0x00000005ff007c0c */ /* 0x000fe4000bf45320 */
[----:B-1----:R-:W-:-:S05]  /*e100*/  FSEL R32, R10, UR6, !P6 ;  /* 0x000000060a207c08 */ /* 0x002fca000f000000 */
[----:B------:R-:W1:Y:S01]  /*e110*/  F2F.F32.F64 R57, R28 ;  /* 0x0000001c00397310 */ /* 0x000e620000301000 */
[C---:B0-----:R-:W-:Y:S01]  /*e120*/  FADD R22, R4.reuse, R43 ;  /* 0x0000002b04167221 */ /* 0x041fe20000000000 */
[----:B---3--:R-:W-:-:S06]  /*e130*/  FADD R10, R4, R65 ;  /* 0x00000041040a7221 */ /* 0x008fcc0000000000 */
[----:B------:R-:W0:Y:S01]  /*e140*/  F2F.F64.F32 R28, R77 ;  /* 0x0000004d001c7310 */ /* 0x000e220000201800 */
[----:B-1----:R-:W-:-:S07]  /*e150*/  FADD R57, R4, R57 ;  /* 0x0000003904397221 */ /* 0x002fce0000000000 */
[----:B------:R-:W1:Y:S01]  /*e160*/  F2F.F32.F64 R35, R34 ;  /* 0x0000002200237310 */ /* 0x000e620000301000 */
[----:B0-----:R-:W-:-:S07]  /*e170*/  FSEL R50, R28, UR6, !P0 ;  /* 0x000000061c327c08 */ /* 0x001fce000c000000 */
[----:B------:R0:W-:Y:S01]  /*e180*/  F2F.F32.F64 R33, R12 ;  /* 0x0000000c00217310 */ /* 0x0001e20000301000 */
[----:B------:R-:W-:Y:S02]  /*e190*/  FSEL R71, R29, UR7, !P0 ;  /* 0x000000071d477c08 */ /* 0x000fe4000c000000 */
[----:B------:R-:W-:Y:S01]  /*e1a0*/  ISETP.NE.U32.AND P0, PT, R52, RZ, PT ;  /* 0x000000ff3400720c */ /* 0x000fe20003f05070 */
[----:B-1----:R-:W-:-:S04]  /*e1b0*/  FADD R14, R4, R35 ;  /* 0x00000023040e7221 */ /* 0x002fc80000000000 */
[----:B------:R-:W1:Y:S01]  /*e1c0*/  F2F.F64.F32 R20, R20 ;  /* 0x0000001400147310 */ /* 0x000e620000201800 */
[----:B------:R-:W-:Y:S01]  /*e1d0*/  FSEL R35, R11, UR7, !P6 ;  /* 0x000000070b237c08 */ /* 0x000fe2000f000000 */
[----:B0-----:R-:W-:Y:S01]  /*e1e0*/  FADD R12, R4, R47 ;  /* 0x0000002f040c7221 */ /* 0x001fe20000000000 */
[----:B------:R-:W-:-:S05]  /*e1f0*/  ISETP.NE.AND.EX P0, PT, RZ, UR5, PT, P0 ;  /* 0x00000005ff007c0c */ /* 0x000fca000bf05300 */
[----:B------:R-:W0:Y:S01]  /*e200*/  F2F.F64.F32 R8, R39 ;  /* 0x0000002700087310 */ /* 0x000e220000201800 */
[----:B-1----:R-:W-:-:S07]  /*e210*/  FSEL R44, R20, UR6, !P4 ;  /* 0x00000006142c7c08 */ /* 0x002fce000e000000 */
[----:B------:R-:W1:Y:S01]  /*e220*/  F2F.F64.F32 R12, R12 ;  /* 0x0000000c000c7310 */ /* 0x000e620000201800 */
[----:B------:R-:W-:Y:S02]  /*e230*/  FSEL R51, R21, UR7, !P4 ;  /* 0x0000000715337c08 */ /* 0x000fe4000e000000 */
[----:B------:R-:W-:Y:S02]  /*e240*/  ISETP.NE.U32.AND P4, PT, R55, RZ, PT ;  /* 0x000000ff3700720c */ /* 0x000fe40003f85070 */
[----:B0-----:R-:W-:-:S03]  /*e250*/  FSEL R34, R8, UR6, !P5 ;  /* 0x0000000608227c08 */ /* 0x001fc6000e800000 */
[----:B------:R-:W0:Y:S01]  /*e260*/  F2F.F64.F32 R22, R22 ;  /* 0x0000001600167310 */ /* 0x000e220000201800 */
[----:B------:R-:W-:Y:S02]  /*e270*/  FSEL R39, R9, UR7, !P5 ;  /* 0x0000000709277c08 */ /* 0x000fe4000e800000 */
[----:B------:R-:W-:Y:S02]  /*e280*/  ISETP.NE.AND.EX P6, PT, RZ, UR5, PT, P4 ;  /* 0x00000005ff007c0c */ /* 0x000fe4000bfc5340 */
[----:B------:R-:W-:Y:S02]  /*e290*/  ISETP.NE.U32.AND P5, PT, R83, RZ, PT ;  /* 0x000000ff5300720c */ /* 0x000fe40003fa5070 */
[----:B-1----:R-:W-:Y:S01]  /*e2a0*/  FSEL R40, R12, UR6, !P3 ;  /* 0x000000060c287c08 */ /* 0x002fe2000d800000 */
[----:B------:R-:W-:Y:S01]  /*e2b0*/  F2F.F32.F64 R81, R80 ;  /* 0x0000005000517310 */ /* 0x000fe20000301000 */
[----:B------:R-:W-:Y:S02]  /*e2c0*/  FSEL R47, R13, UR7, !P3 ;  /* 0x000000070d2f7c08 */ /* 0x000fe4000d800000 */
[----:B------:R-:W-:-:S02]  /*e2d0*/  ISETP.NE.U32.AND P3, PT, R73, RZ, PT ;  /* 0x000000ff4900720c */ /* 0x000fc40003f65070 */
[----:B------:R-:W-:Y:S02]  /*e2e0*/  ISETP.NE.U32.AND P4, PT, R89, RZ, PT ;  /* 0x000000ff5900720c */ /* 0x000fe40003f85070 */
[----:B0-----:R-:W-:Y:S01]  /*e2f0*/  FSEL R36, R22, UR6, !P0 ;  /* 0x0000000616247c08 */ /* 0x001fe2000c000000 */
[----:B------:R-:W0:Y:S01]  /*e300*/  F2F.F64.F32 R20, R59 ;  /* 0x0000003b00147310 */ /* 0x000e220000201800 */
[----:B------:R-:W-:Y:S02]  /*e310*/  FSEL R43, R23, UR7, !P0 ;  /* 0x00000007172b7c08 */ /* 0x000fe4000c000000 */
[----:B------:R-:W-:Y:S02]  /*e320*/  ISETP.NE.U32.AND P0, PT, R82, RZ, PT ;  /* 0x000000ff5200720c */ /* 0x000fe40003f05070 */
[----:B------:R-:W-:Y:S02]  /*e330*/  ISETP.NE.AND.EX P3, PT, RZ, UR4, PT, P3 ;  /* 0x00000004ff007c0c */ /* 0x000fe4000bf65330 */
[----:B------:R-:W-:Y:S01]  /*e340*/  ISETP.NE.AND.EX P0, PT, RZ, UR5, PT, P0 ;  /* 0x00000005ff007c0c */ /* 0x000fe2000bf05300 */
[----:B------:R-:W1:Y:S01]  /*e350*/  F2F.F64.F32 R16, R16 ;  /* 0x0000001000107310 */ /* 0x000e620000201800 */
[----:B------:R-:W-:-:S02]  /*e360*/  ISETP.NE.AND.EX P5, PT, RZ, UR5, PT, P5 ;  /* 0x00000005ff007c0c */ /* 0x000fc4000bfa5350 */
[----:B------:R-:W-:Y:S02]  /*e370*/  ISETP.NE.AND.EX P4, PT, RZ, UR5, PT, P4 ;  /* 0x00000005ff007c0c */ /* 0x000fe4000bf85340 */
[----:B0-----:R-:W-:-:S03]  /*e380*/  FSEL R26, R20, UR6, !P3 ;  /* 0x00000006141a7c08 */ /* 0x001fc6000d800000 */
[----:B------:R-:W0:Y:S01]  /*e390*/  F2F.F64.F32 R8, R63 ;  /* 0x0000003f00087310 */ /* 0x000e220000201800 */
[----:B------:R-:W-:Y:S02]  /*e3a0*/  FSEL R27, R21, UR7, !P3 ;  /* 0x00000007151b7c08 */ /* 0x000fe4000d800000 */
[----:B------:R-:W-:Y:S02]  /*e3b0*/  ISETP.NE.U32.AND P3, PT, R7, RZ, PT ;  /* 0x000000ff0700720c */ /* 0x000fe40003f65070 */
[----:B-1----:R-:W-:-:S03]  /*e3c0*/  FSEL R22, R16, UR6, !P0 ;  /* 0x0000000610167c08 */ /* 0x002fc6000c000000 */
[----:B------:R-:W1:Y:S01]  /*e3d0*/  F2F.F64.F32 R10, R10 ;  /* 0x0000000a000a7310 */ /* 0x000e620000201800 */
[----:B------:R-:W-:Y:S02]  /*e3e0*/  FSEL R23, R17, UR7, !P0 ;  /* 0x0000000711177c08 */ /* 0x000fe4000c000000 */
[----:B------:R-:W-:Y:S01]  /*e3f0*/  ISETP.NE.AND.EX P3, PT, RZ, UR4, PT, P3 ;  /* 0x00000004ff007c0c */ /* 0x000fe2000bf65330 */
[----:B------:R-:W-:Y:S01]  /*e400*/  UMOV UR4, 0x400 ;  /* 0x0000040000047882 */ /* 0x000fe20000000000 */
[----:B0-----:R-:W-:-:S03]  /*e410*/  FSEL R20, R8, UR6, !P5 ;  /* 0x0000000608147c08 */ /* 0x001fc6000e800000 */
[----:B------:R0:W-:Y:S01]  /*e420*/  F2F.F32.F64 R37, R18 ;  /* 0x0000001200257310 */ /* 0x0001e20000301000 */
[----:B------:R-:W-:Y:S01]  /*e430*/  FSEL R21, R9, UR7, !P5 ;  /* 0x0000000709157c08 */ /* 0x000fe2000e800000 */
[----:B------:R-:W-:Y:S02]  /*e440*/  IMAD.MOV.U32 R8, RZ, RZ, R50 ;  /* 0x000000ffff087224 */ /* 0x000fe400078e0032 */
[----:B------:R-:W-:Y:S01]  /*e450*/  IMAD.MOV.U32 R9, RZ, RZ, R71 ;  /* 0x000000ffff097224 */ /* 0x000fe200078e0047 */
[----:B-1----:R-:W-:Y:S01]  /*e460*/  FSEL R16, R10, UR6, !P4 ;  /* 0x000000060a107c08 */ /* 0x002fe2000e000000 */
[----:B------:R-:W-:Y:S01]  /*e470*/  IMAD.MOV.U32 R10, RZ, RZ, R48 ;  /* 0x000000ffff0a7224 */ /* 0x000fe200078e0030 */
[----:B------:R-:W-:Y:S01]  /*e480*/  FSEL R17, R11, UR7, !P4 ;  /* 0x000000070b117c08 */ /* 0x000fe2000e000000 */
[----:B0-----:R-:W-:Y:S01]  /*e490*/  FADD R18, R4, R81 ;  /* 0x0000005104127221 */ /* 0x001fe20000000000 */
[----:B------:R-:W-:Y:S01]  /*e4a0*/  IMAD.MOV.U32 R11, RZ, RZ, R67 ;  /* 0x000000ffff0b7224 */ /* 0x000fe200078e0043 */
[----:B------:R-:W-:Y:S06]  /*e4b0*/  BAR.SYNC.DEFER_BLOCKING 0x0 ;  /* 0x0000000000007b1d */ /* 0x000fec0000010000 */
[----:B------:R-:W0:Y:S08]  /*e4c0*/  F2F.F64.F32 R18, R18 ;  /* 0x0000001200127310 */ /* 0x000e300000201800 */
[----:B------:R-:W1:Y:S01]  /*e4d0*/  F2F.F64.F32 R14, R14 ;  /* 0x0000000e000e7310 */ /* 0x000e620000201800 */
[----:B0-----:R-:W-:-:S07]  /*e4e0*/  FSEL R38, R18, UR6, !P1 ;  /* 0x0000000612267c08 */ /* 0x001fce000c800000 */
[----:B------:R-:W0:Y:S01]  /*e4f0*/  F2F.F64.F32 R24, R57 ;  /* 0x0000003900187310 */ /* 0x000e220000201800 */
[----:B------:R-:W-:Y:S01]  /*e500*/  FSEL R45, R19, UR7, !P1 ;  /* 0x00000007132d7c08 */ /* 0x000fe2000c800000 */
[----:B------:R3:W-:Y:S01]  /*e510*/  STS.128 [R6], R8 ;  /* 0x0000000806007388 */ /* 0x0007e20000000c00 */
[----:B------:R-:W-:Y:S01]  /*e520*/  ISETP.NE.U32.AND P1, PT, R70, RZ, PT ;  /* 0x000000ff4600720c */ /* 0x000fe20003f25070 */
[----:B------:R-:W-:Y:S01]  /*e530*/  FADD R18, R4, R37 ;  /* 0x0000002504127221 */ /* 0x000fe20000000000 */
[----:B-1----:R-:W-:-:S03]  /*e540*/  FSEL R30, R14, UR6, !P6 ;  /* 0x000000060e1e7c08 */ /* 0x002fc6000f000000 */
[----:B------:R-:W1:Y:S01]  /*e550*/  F2F.F64.F32 R12, R61 ;  /* 0x0000003d000c7310 */ /* 0x000e620000201800 */
[----:B------:R-:W-:Y:S01]  /*e560*/  FADD R14, R4, R41 ;  /* 0x00000029040e7221 */ /* 0x000fe20000000000 */
[----:B------:R-:W-:Y:S02]  /*e570*/  FSEL R31, R15, UR7, !P6 ;  /* 0x000000070f1f7c08 */ /* 0x000fe4000f000000 */
[----:B------:R-:W-:Y:S02]  /*e580*/  ISETP.NE.AND.EX P1, PT, RZ, UR5, PT, P1 ;  /* 0x00000005ff007c0c */ /* 0x000fe4000bf25310 */
[----:B------:R-:W-:Y:S02]  /*e590*/  ISETP.NE.U32.AND P6, PT, R90, RZ, PT ;  /* 0x000000ff5a00720c */ /* 0x000fe40003fc5070 */
[----:B0-----:R-:W-:Y:S01]  /*e5a0*/  FSEL R28, R24, UR6, !P2 ;  /* 0x00000006181c7c08 */ /* 0x001fe2000d000000 */
[----:B------:R-:W0:Y:S01]  /*e5b0*/  F2F.F64.F32 R14, R14 ;  /* 0x0000000e000e7310 */ /* 0x000e220000201800 */
[----:B---3--:R-:W-:Y:S01]  /*e5c0*/  IMAD.MOV.U32 R8, RZ, RZ, R46 ;  /* 0x000000ffff087224 */ /* 0x008fe200078e002e */
[----:B------:R-:W-:Y:S01]  /*e5d0*/  FSEL R29, R25, UR7, !P2 ;  /* 0x00000007191d7c08 */ /* 0x000fe2000d000000 */
[----:B------:R-:W-:Y:S01]  /*e5e0*/  IMAD.MOV.U32 R9, RZ, RZ, R53 ;  /* 0x000000ffff097224 */ /* 0x000fe200078e0035 */
[----:B------:R-:W-:Y:S01]  /*e5f0*/  ISETP.NE.U32.AND P2, PT, R91, RZ, PT ;  /* 0x000000ff5b00720c */ /* 0x000fe20003f45070 */
[----:B------:R-:W-:Y:S01]  /*e600*/  IMAD.MOV.U32 R10, RZ, RZ, R44 ;  /* 0x000000ffff0a7224 */ /* 0x000fe200078e002c */
[----:B-1----:R-:W-:Y:S01]  /*e610*/  FSEL R24, R12, UR6, !P1 ;  /* 0x000000060c187c08 */ /* 0x002fe2000c800000 */
[----:B------:R-:W-:-:S02]  /*e620*/  IMAD.MOV.U32 R11, RZ, RZ, R51 ;  /* 0x000000ffff0b7224 */ /* 0x000fc400078e0033 */
[----:B------:R-:W-:Y:S01]  /*e630*/  FADD R12, R4, R33 ;  /* 0x00000021040c7221 */ /* 0x000fe20000000000 */
[----:B------:R-:W-:Y:S01]  /*e640*/  ISETP.NE.AND.EX P6, PT, RZ, UR5, PT, P6 ;  /* 0x00000005ff007c0c */ /* 0x000fe2000bfc5360 */
[----:B------:R-:W1:Y:S01]  /*e650*/  F2F.F64.F32 R18, R18 ;  /* 0x0000001200127310 */ /* 0x000e620000201800 */
[----:B------:R-:W-:Y:S01]  /*e660*/  ISETP.NE.AND.EX P2, PT, RZ, UR5, PT, P2 ;  /* 0x00000005ff007c0c */ /* 0x000fe2000bf45320 */
[----:B------:R3:W-:Y:S01]  /*e670*/  STS.128 [R6+0x10], R8 ;  /* 0x0000100806007388 */ /* 0x0007e20000000c00 */
[----:B------:R-:W4:Y:S01]  /*e680*/  S2UR UR5, SR_CgaCtaId ;  /* 0x00000000000579c3 */ /* 0x000f220000008800 */
[----:B------:R-:W-:Y:S02]  /*e690*/  FSEL R25, R13, UR7, !P1 ;  /* 0x000000070d197c08 */ /* 0x000fe4000c800000 */
[----:B0-----:R-:W-:Y:S02]  /*e6a0*/  FSEL R7, R14, UR6, !P6 ;  /* 0x000000060e077c08 */ /* 0x001fe4000f000000 */
[----:B------:R-:W0:Y:S01]  /*e6b0*/  F2F.F64.F32 R12, R12 ;  /* 0x0000000c000c7310 */ /* 0x000e220000201800 */
[----:B------:R-:W-:-:S02]  /*e6c0*/  FSEL R14, R15, UR7, !P6 ;  /* 0x000000070f0e7c08 */ /* 0x000fc4000f000000 */
[----:B------:R-:W-:Y:S02]  /*e6d0*/  ISETP.NE.AND P1, PT, R2, RZ, PT ;  /* 0x000000ff0200720c */ /* 0x000fe40003f25270 */
[----:B-1----:R-:W-:Y:S02]  /*e6e0*/  FSEL R4, R18, UR6, !P2 ;  /* 0x0000000612047c08 */ /* 0x002fe4000d000000 */
[----:B------:R-:W-:Y:S01]  /*e6f0*/  FSEL R19, R19, UR7, !P2 ;  /* 0x0000000713137c08 */ /* 0x000fe2000d000000 */
[----:B---3--:R-:W-:Y:S02]  /*e700*/  IMAD.MOV.U32 R8, RZ, RZ, R42 ;  /* 0x000000ffff087224 */ /* 0x008fe400078e002a */
[----:B------:R-:W-:Y:S02]  /*e710*/  IMAD.MOV.U32 R9, RZ, RZ, R49 ;  /* 0x000000ffff097224 */ /* 0x000fe400078e0031 */
[----:B------:R-:W-:Y:S01]  /*e720*/  IMAD.MOV.U32 R10, RZ, RZ, R40 ;  /* 0x000000ffff0a7224 */ /* 0x000fe200078e0028 */
[----:B0-----:R-:W-:Y:S01]  /*e730*/  FSEL R2, R12, UR6, !P3 ;  /* 0x000000060c027c08 */ /* 0x001fe2000d800000 */
[----:B------:R-:W-:Y:S01]  /*e740*/  IMAD.MOV.U32 R11, RZ, RZ, R47 ;  /* 0x000000ffff0b7224 */ /* 0x000fe200078e002f */
[----:B------:R-:W-:Y:S01]  /*e750*/  FSEL R13, R13, UR7, !P3 ;  /* 0x000000070d0d7c08 */ /* 0x000fe2000d800000 */
[----:B----4-:R-:W-:-:S03]  /*e760*/  ULEA UR4, UR5, UR4, 0x18 ;  /* 0x0000000405047291 */ /* 0x010fc6000f8ec0ff */
[----:B------:R0:W-:Y:S02]  /*e770*/  STS.128 [R6+0x20], R8 ;  /* 0x0000200806007388 */ /* 0x0001e40000000c00 */
[----:B0-----:R-:W-:Y:S02]  /*e780*/  IMAD.MOV.U32 R8, RZ, RZ, R38 ;  /* 0x000000ffff087224 */ /* 0x001fe400078e0026 */
[----:B------:R-:W-:Y:S02]  /*e790*/  IMAD.MOV.U32 R9, RZ, RZ, R45 ;  /* 0x000000ffff097224 */ /* 0x000fe400078e002d */
[----:B------:R-:W-:Y:S02]  /*e7a0*/  IMAD.MOV.U32 R10, RZ, RZ, R36 ;  /* 0x000000ffff0a7224 */ /* 0x000fe400078e0024 */
[----:B------:R-:W-:-:S05]  /*e7b0*/  IMAD.MOV.U32 R11, RZ, RZ, R43 ;  /* 0x000000ffff0b7224 */ /* 0x000fca00078e002b */
        /* <DEDUP_REMOVED lines=27> */
[----:B------:R-:W-:Y:S01]  /*e970*/  IMAD.MOV.U32 R9, RZ, RZ, R19 ;  /* 0x000000ffff097224 */ /* 0x000fe200078e0013 */
[----:B------:R-:W0:Y:S01]  /*e980*/  S2R R4, SR_TID.X ;  /* 0x0000000000047919 */ /* 0x000e220000002100 */
[----:B------:R-:W-:Y:S02]  /*e990*/  IMAD.MOV.U32 R10, RZ, RZ, R2 ;  /* 0x000000ffff0a7224 */ /* 0x000fe400078e0002 */
[----:B------:R-:W-:-:S05]  /*e9a0*/  IMAD.MOV.U32 R11, RZ, RZ, R13 ;  /* 0x000000ffff0b7224 */ /* 0x000fca00078e000d */
[----:B------:R-:W-:Y:S01]  /*e9b0*/  STS.128 [R6+0x90], R8 ;  /* 0x0000900806007388 */ /* 0x000fe20000000c00 */
[----:B------:R-:W-:-:S03]  /*e9c0*/  NOP ;  /* 0x0000000000007918 */ /* 0x000fc60000000000 */
[----:B------:R-:W-:Y:S04]  /*e9d0*/  LDS.64 R20, [R5] ;  /* 0x0000000005147984 */ /* 0x000fe80000000a00 */
[----:B------:R-:W-:Y:S04]  /*e9e0*/  LDS.64 R22, [R5+0x100] ;  /* 0x0001000005167984 */ /* 0x000fe80000000a00 */
[----:B------:R-:W-:Y:S04]  /*e9f0*/  LDS.64 R24, [R5+0x200] ;  /* 0x0002000005187984 */ /* 0x000fe80000000a00 */
[----:B------:R-:W-:Y:S04]  /*ea00*/  LDS.64 R26, [R5+0x300] ;  /* 0x00030000051a7984 */ /* 0x000fe80000000a00 */
[----:B------:R-:W-:Y:S01]  /*ea10*/  LDS.64 R28, [R5+0x400] ;  /* 0x00040000051c7984 */ /* 0x000fe20000000a00 */
[----:B0-----:R-:W-:-:S02]  /*ea20*/  LOP3.LUT R46, R4, 0x1f, RZ, 0xc0, !PT ;  /* 0x0000001f042e7812 */ /* 0x001fc400078ec0ff */
[----:B------:R-:W-:Y:S01]  /*ea30*/  LOP3.LUT R47, R4, 0x3e0, RZ, 0xc0, !PT ;  /* 0x000003e0042f7812 */ /* 0x000fe200078ec0ff */
[----:B------:R-:W-:Y:S04]  /*ea40*/  LDS.64 R30, [R5+0x500] ;  /* 0x00050000051e7984 */ /* 0x000fe80000000a00 */
[----:B------:R-:W-:Y:S01]  /*ea50*/  LDS.64 R32, [R5+0x600] ;  /* 0x0006000005207984 */ /* 0x000fe20000000a00 */
[----:B------:R-:W-:-:S03]  /*ea60*/  IMAD R47, R47, 0x14, R46 ;  /* 0x000000142f2f7824 */ /* 0x000fc600078e022e */
[----:B------:R-:W-:Y:S01]  /*ea70*/  LDS.64 R34, [R5+0x700] ;  /* 0x0007000005227984 */ /* 0x000fe20000000a00 */
[----:B------:R-:W-:-:S03]  /*ea80*/  VIADD R49, R47, 0x20 ;  /* 0x000000202f317836 */ /* 0x000fc60000000000 */
[----:B------:R-:W-:Y:S04]  /*ea90*/  LDS.64 R36, [R5+0x800] ;  /* 0x0008000005247984 */ /* 0x000fe80000000a00 */
        /* <DEDUP_REMOVED lines=10> */
[----:B------:R0:W-:Y:S04]  /*eb40*/  LDS.64 R6, [R5+0x1300] ;  /* 0x0013000005067984 */ /* 0x0001e80000000a00 */
[----:B------:R1:W-:Y:S01]  /*eb50*/  @!P1 STS [UR4+0x8c00], R0 ;  /* 0x008c0000ff009988 */ /* 0x0003e20008000804 */
[----:B------:R-:W-:Y:S01]  /*eb60*/  BAR.SYNC.DEFER_BLOCKING 0x0 ;  /* 0x0000000000007b1d */ /* 0x000fe20000010000 */
[----:B0-----:R-:W-:Y:S01]  /*eb70*/  VIADD R5, R47, 0x60 ;  /* 0x000000602f057836 */ /* 0x001fe20000000000 */
[----:B-1----:R-:W-:-:S05]  /*eb80*/  IADD3 R0, P6, PT, R74, R47, RZ ;  /* 0x0000002f4a007210 */ /* 0x002fca0007fde0ff */
[----:B------:R-:W-:Y:S01]  /*eb90*/  IMAD.X R75, RZ, RZ, R75, P6 ;  /* 0x000000ffff4b7224 */ /* 0x000fe200030e064b */
[----:B------:R-:W0:Y:S01]  /*eba0*/  LDS R2, [UR4+0x8c00] ;  /* 0x008c0004ff027984 */ /* 0x000e220008000800 */
[----:B------:R-:W1:Y:S02]  /*ebb0*/  LDCU.64 UR4, c[0x0][0x398] ;  /* 0x00007300ff0477ac */ /* 0x000e640008000a00 */
[----:B-1----:R-:W-:Y:S02]  /*ebc0*/  LEA R4, P6, R0, UR4, 0x2 ;  /* 0x0000000400047c11 */ /* 0x002fe4000f8c10ff */
[-C--:B0-----:R-:W-:Y:S02]  /*ebd0*/  ISETP.GE.AND P5, PT, R47, R2.reuse, PT ;  /* 0x000000022f00720c */ /* 0x081fe40003fa6270 */
[-C--:B------:R-:W-:Y:S01]  /*ebe0*/  ISETP.GE.AND P4, PT, R49, R2.reuse, PT ;  /* 0x000000023100720c */ /* 0x080fe20003f86270 */
[----:B------:R-:W-:Y:S01]  /*ebf0*/  VIADD R49, R47, 0x40 ;  /* 0x000000402f317836 */ /* 0x000fe20000000000 */
[----:B------:R-:W-:Y:S01]  /*ec00*/  ISETP.GE.AND P2, PT, R5, R2, PT ;  /* 0x000000020500720c */ /* 0x000fe20003f46270 */
[----:B------:R-:W-:-:S03]  /*ec10*/  VIADD R5, R47, 0x80 ;  /* 0x000000802f057836 */ /* 0x000fc60000000000 */
[-C--:B------:R-:W-:Y:S01]  /*ec20*/  ISETP.GE.AND P3, PT, R49, R2.reuse, PT ;  /* 0x000000023100720c */ /* 0x080fe20003f66270 */
[----:B------:R-:W-:Y:S01]  /*ec30*/  VIADD R49, R47, 0xc0 ;  /* 0x000000c02f317836 */ /* 0x000fe20000000000 */
[-C--:B------:R-:W-:Y:S01]  /*ec40*/  ISETP.GE.AND P1, PT, R5, R2.reuse, PT ;  /* 0x000000020500720c */ /* 0x080fe20003f26270 */
[----:B------:R-:W-:Y:S02]  /*ec50*/  VIADD R5, R47, 0xa0 ;  /* 0x000000a02f057836 */ /* 0x000fe40000000000 */
[----:B------:R-:W0:Y:S03]  /*ec60*/  @!P5 F2F.F32.F64 R21, R20 ;  /* 0x000000140015d310 */ /* 0x000e260000301000 */
[----:B------:R-:W-:Y:S02]  /*ec70*/  ISETP.GE.AND P0, PT, R5, R2, PT ;  /* 0x000000020500720c */ /* 0x000fe40003f06270 */
[----:B------:R-:W-:-:S02]  /*ec80*/  LEA.HI.X R5, R0, UR5, R75, 0x2, P6 ;  /* 0x0000000500057c11 */ /* 0x000fc4000b0f144b */
[-C--:B------:R-:W-:Y:S01]  /*ec90*/  ISETP.GE.AND P6, PT, R49, R2.reuse, PT ;  /* 0x000000023100720c */ /* 0x080fe20003fc6270 */
[----:B------:R-:W1:Y:S01]  /*eca0*/  @!P4 F2F.F32.F64 R23, R22 ;  /* 0x000000160017c310 */ /* 0x000e620000301000 */
[----:B------:R-:W-:Y:S01]  /*ecb0*/  VIADD R49, R47, 0xe0 ;  /* 0x000000e02f317836 */ /* 0x000fe20000000000 */
[----:B0-----:R0:W-:Y:S06]  /*ecc0*/  @!P5 STG.E desc[UR8][R4.64], R21 ;  /* 0x000000150400d986 */ /* 0x0011ec000c101908 */
[----:B------:R-:W3:Y:S01]  /*ecd0*/  @!P3 F2F.F32.F64 R25, R24 ;  /* 0x000000180019b310 */ /* 0x000ee20000301000 */
[-C--:B------:R-:W-:Y:S01]  /*ece0*/  ISETP.GE.AND P5, PT, R49, R2.reuse, PT ;  /* 0x000000023100720c */ /* 0x080fe20003fa6270 */
[----:B------:R-:W-:Y:S01]  /*ecf0*/  VIADD R49, R47, 0x100 ;  /* 0x000001002f317836 */ /* 0x000fe20000000000 */
[----:B-1----:R1:W-:Y:S05]  /*ed00*/  @!P4 STG.E desc[UR8][R4.64+0x80], R23 ;  /* 0x000080170400c986 */ /* 0x0023ea000c101908 */
[----:B------:R-:W4:Y:S01]  /*ed10*/  @!P2 F2F.F32.F64 R27, R26 ;  /* 0x0000001a001ba310 */ /* 0x000f220000301000 */
[----:B------:R-:W-:Y:S01]  /*ed20*/  ISETP.GE.AND P4, PT, R49, R2, PT ;  /* 0x000000023100720c */ /* 0x000fe20003f86270 */
[----:B------:R-:W-:-:S02]  /*ed30*/  VIADD R49, R47, 0x120 ;  /* 0x000001202f317836 */ /* 0x000fc40000000000 */
[----:B0-----:R-:W-:Y:S01]  /*ed40*/  VIADD R21, R47, 0x160 ;  /* 0x000001602f157836 */ /* 0x001fe20000000000 */
[----:B---3--:R0:W-:Y:S03]  /*ed50*/  @!P3 STG.E desc[UR8][R4.64+0x100], R25 ;  /* 0x000100190400b986 */ /* 0x0081e6000c101908 */
[----:B------:R-:W3:Y:S01]  /*ed60*/  @!P1 F2F.F32.F64 R29, R28 ;  /* 0x0000001c001d9310 */ /* 0x000ee20000301000 */
[-C--:B------:R-:W-:Y:S01]  /*ed70*/  ISETP.GE.AND P3, PT, R49, R2.reuse, PT ;  /* 0x000000023100720c */ /* 0x080fe20003f66270 */
[C---:B------:R-:W-:Y:S02]  /*ed80*/  VIADD R49, R47.reuse, 0x140 ;  /* 0x000001402f317836 */ /* 0x040fe40000000000 */
[----:B-1----:R-:W-:Y:S01]  /*ed90*/  VIADD R23, R47, 0x1c0 ;  /* 0x000001c02f177836 */ /* 0x002fe20000000000 */
[----:B----4-:R0:W-:Y:S03]  /*eda0*/  @!P2 STG.E desc[UR8][R4.64+0x180], R27 ;  /* 0x0001801b0400a986 */ /* 0x0101e6000c101908 */
[----:B------:R-:W1:Y:S01]  /*edb0*/  @!P0 F2F.F32.F64 R31, R30 ;  /* 0x0000001e001f8310 */ /* 0x000e620000301000 */
[-C--:B------:R-:W-:Y:S01]  /*edc0*/  ISETP.GE.AND P2, PT, R49, R2.reuse, PT ;  /* 0x000000023100720c */ /* 0x080fe20003f46270 */
[----:B---3--:R0:W-:Y:S06]  /*edd0*/  @!P1 STG.E desc[UR8][R4.64+0x200], R29 ;  /* 0x0002001d04009986 */ /* 0x0081ec000c101908 */
[----:B------:R-:W3:Y:S01]  /*ede0*/  @!P6 F2F.F32.F64 R33, R32 ;  /* 0x000000200021e310 */ /* 0x000ee20000301000 */
[-C--:B------:R-:W-:Y:S01]  /*edf0*/  ISETP.GE.AND P1, PT, R21, R2.reuse, PT ;  /* 0x000000021500720c */ /* 0x080fe20003f26270 */
[----:B------:R-:W-:Y:S01]  /*ee00*/  VIADD R21, R47, 0x180 ;  /* 0x000001802f157836 */ /* 0x000fe20000000000 */
[----:B-1----:R0:W-:Y:S05]  /*ee10*/  @!P0 STG.E desc[UR8][R4.64+0x280], R31 ;  /* 0x0002801f04008986 */ /* 0x0021ea000c101908 */
[----:B------:R-:W1:Y:S01]  /*ee20*/  @!P5 F2F.F32.F64 R35, R34 ;  /* 0x000000220023d310 */ /* 0x000e620000301000 */
[-C--:B------:R-:W-:Y:S01]  /*ee30*/  ISETP.GE.AND P0, PT, R21, R2.reuse, PT ;  /* 0x000000021500720c */ /* 0x080fe20003f06270 */
[----:B------:R-:W-:Y:S01]  /*ee40*/  VIADD R21, R47, 0x1a0 ;  /* 0x000001a02f157836 */ /* 0x000fe20000000000 */
[----:B---3--:R0:W-:Y:S05]  /*ee50*/  @!P6 STG.E desc[UR8][R4.64+0x300], R33 ;  /* 0x000300210400e986 */ /* 0x0081ea000c101908 */
        /* <DEDUP_REMOVED lines=9> */
[----:B------:R-:W-:Y:S01]  /*eef0*/  ISETP.GE.AND P4, PT, R21, R2, PT ;  /* 0x000000021500720c */ /* 0x000fe20003f86270 */
[----:B------:R-:W-:-:S02]  /*ef00*/  VIADD R21, R47, 0x220 ;  /* 0x000002202f157836 */ /* 0x000fc40000000000 */
[----:B------:R-:W-:Y:S01]  /*ef10*/  VIADD R47, R47, 0x240 ;  /* 0x000002402f2f7836 */ /* 0x000fe20000000000 */
[----:B-1----:R0:W-:Y:S03]  /*ef20*/  @!P3 STG.E desc[UR8][R4.64+0x480], R39 ;  /* 0x000480270400b986 */ /* 0x0021e6000c101908 */
[----:B------:R-:W1:Y:S01]  /*ef30*/  @!P1 F2F.F32.F64 R43, R42 ;  /* 0x0000002a002b9310 */ /* 0x000e620000301000 */
[-C--:B------:R-:W-:Y:S01]  /*ef40*/  ISETP.GE.AND P3, PT, R23, R2.reuse, PT ;  /* 0x000000021700720c */ /* 0x080fe20003f66270 */
[----:B---3--:R0:W-:Y:S01]  /*ef50*/  @!P2 STG.E desc[UR8][R4.64+0x500], R41 ;  /* 0x000500290400a986 */ /* 0x0081e2000c101908 */
[----:B------:R-:W-:-:S05]  /*ef60*/  ISETP.GE.AND P2, PT, R21, R2, PT ;  /* 0x000000021500720c */ /* 0x000fca0003f46270 */
[----:B------:R-:W3:Y:S01]  /*ef70*/  @!P0 F2F.F32.F64 R45, R44 ;  /* 0x0000002c002d8310 */ /* 0x000ee20000301000 */
[----:B-1----:R0:W-:Y:S01]  /*ef80*/  @!P1 STG.E desc[UR8][R4.64+0x580], R43 ;  /* 0x0005802b04009986 */ /* 0x0021e2000c101908 */
[----:B------:R-:W-:-:S06]  /*ef90*/  ISETP.GE.AND P1, PT, R47, R2, PT ;  /* 0x000000022f00720c */ /* 0x000fcc0003f26270 */
[----:B------:R-:W1:Y:S01]  /*efa0*/  @!P6 F2F.F32.F64 R19, R18 ;  /* 0x000000120013e310 */ /* 0x000e620000301000 */
[----:B---3--:R0:W-:Y:S07]  /*efb0*/  @!P0 STG.E desc[UR8][R4.64+0x600], R45 ;  /* 0x0006002d04008986 */ /* 0x0081ee000c101908 */
[----:B------:R-:W3:Y:S01]  /*efc0*/  @!P5 F2F.F32.F64 R17, R16 ;  /* 0x000000100011d310 */ /* 0x000ee20000301000 */
[----:B------:R-:W-:Y:S01]  /*efd0*/  ISETP.GE.AND P0, PT, R3, R2, PT ;  /* 0x000000020300720c */ /* 0x000fe20003f06270 */
[----:B-1----:R0:W-:Y:S06]  /*efe0*/  @!P6 STG.E desc[UR8][R4.64+0x680], R19 ;  /* 0x000680130400e986 */ /* 0x0021ec000c101908 */
[----:B------:R-:W1:Y:S01]  /*eff0*/  @!P4 F2F.F32.F64 R15, R14 ;  /* 0x0000000e000fc310 */ /* 0x000e620000301000 */
[----:B---3--:R0:W-:Y:S07]  /*f000*/  @!P5 STG.E desc[UR8][R4.64+0x700], R17 ;  /* 0x000700110400d986 */ /* 0x0081ee000c101908 */
[----:B------:R-:W3:Y:S01]  /*f010*/  @!P3 F2F.F32.F64 R13, R12 ;  /* 0x0000000c000db310 */ /* 0x000ee20000301000 */
[----:B-1----:R0:W-:Y:S07]  /*f020*/  @!P4 STG.E desc[UR8][R4.64+0x780], R15 ;  /* 0x0007800f0400c986 */ /* 0x0021ee000c101908 */
[----:B------:R-:W1:Y:S01]  /*f030*/  @!P2 F2F.F32.F64 R11, R10 ;  /* 0x0000000a000ba310 */ /* 0x000e620000301000 */
[----:B---3--:R0:W-:Y:S07]  /*f040*/  @!P3 STG.E desc[UR8][R4.64+0x800], R13 ;  /* 0x0008000d0400b986 */ /* 0x0081ee000c101908 */
[----:B------:R-:W3:Y:S01]  /*f050*/  @!P1 F2F.F32.F64 R9, R8 ;  /* 0x0000000800099310 */ /* 0x000ee20000301000 */
[----:B-1----:R0:W-:Y:S04]  /*f060*/  @!P2 STG.E desc[UR8][R4.64+0x880], R11 ;  /* 0x0008800b0400a986 */ /* 0x0021e8000c101908 */
[----:B---3--:R0:W-:Y:S01]  /*f070*/  @!P1 STG.E desc[UR8][R4.64+0x900], R9 ;  /* 0x0009000904009986 */ /* 0x0081e2000c101908 */
[----:B------:R-:W-:Y:S05]  /*f080*/  @P0 EXIT ;  /* 0x000000000000094d */ /* 0x000fea0003800000 */
[----:B------:R-:W1:Y:S02]  /*f090*/  F2F.F32.F64 R7, R6 ;  /* 0x0000000600077310 */ /* 0x000e640000301000 */
[----:B-1----:R-:W-:Y:S01]  /*f0a0*/  STG.E desc[UR8][R4.64+0x980], R7 ;  /* 0x0009800704007986 */ /* 0x002fe2000c101908 */
[----:B------:R-:W-:Y:S05]  /*f0b0*/  EXIT ;  /* 0x000000000000794d */ /* 0x000fea0003800000 */
.L_x_1048:
[----:B------:R-:W-:Y:S01]  /*f0c0*/  BSSY B1, `(.L_x_1178) ;  /* 0x0000006000017945 */ /* 0x000fe20003800000 */
[----:B------:R-:W-:Y:S01]  /*f0d0*/  PLOP3.LUT P6, PT, P6, PT, PT, 0x8, 0x80 ;  /* 0x000000000080781c */ /* 0x000fe200037ce170 */
[----:B------:R-:W-:-:S12]  /*f0e0*/  IMAD.MOV.U32 R100, RZ, RZ, -0x1 ;  /* 0xffffffffff647424 */ /* 0x000fd800078e00ff */
[----:B------:R-:W-:Y:S05]  /*f0f0*/  WARPSYNC.COLLECTIVE R100, `(.L_x_1179) ;  /* 0x0000000064087348 */ /* 0x000fea0003c00000 */
[----:B------:R-:W-:Y:S01]  /*f100*/  VOTE.ANY P6, P6 ;  /* 0x0000000000ff7806 */ /* 0x000fe200030c0100 */
[----:B------:R-:W-:-:S12]  /*f110*/  ENDCOLLECTIVE ;  /* 0x000000000000791b */ /* 0x000fd80003800000 */
.L_x_1179:
[----:B------:R-:W-:Y:S05]  /*f120*/  BSYNC B1 ;  /* 0x0000000000017941 */ /* 0x000fea0003800000 */
.L_x_1178:
[----:B------:R-:W-:Y:S05]  /*f130*/  BRA `(.L_x_1180) ;  /* 0xffffff4c00747947 */ /* 0x000fea000383ffff */
.L_x_1050:
[----:B------:R-:W0:Y:S01]  /*f140*/  S2R R107, SR_GEMASK ;  /* 0x00000000006b7919 */ /* 0x000e220000003c00 */
[----:B------:R-:W-:Y:S01]  /*f150*/  BSSY B1, `(.L_x_1181) ;  /* 0x0000006000017945 */ /* 0x000fe20003800000 */
[----:B------:R-:W-:Y:S01]  /*f160*/  PLOP3.LUT P6, PT, P6, PT, PT, 0x8, 0x80 ;  /* 0x000000000080781c */ /* 0x000fe200037ce170 */
[----:B------:R-:W-:-:S12]  /*f170*/  IMAD.MOV.U32 R100, RZ, RZ, -0x1 ;  /* 0xffffffffff647424 */ /* 0x000fd800078e00ff */
[----:B0-----:R-:W-:Y:S05]  /*f180*/  WARPSYNC.COLLECTIVE R100, `(.L_x_1182) ;  /* 0x0000000064087348 */ /* 0x001fea0003c00000 */
[----:B------:R-:W-:Y:S01]  /*f190*/  VOTE.ANY R100, PT, P6 ;  /* 0x0000000000647806 */ /* 0x000fe200030e0100 */
[----:B0-----:R-:W-:Y:S06]  /*f1a0*/  ENDCOLLECTIVE ;  /* 0x000000000000791b */ /* 0x001fec0003800000 */
.L_x_1182:
[----:B------:R-:W-:Y:S05]  /*f1b0*/  BSYNC B1 ;  /* 0x0000000000017941 */ /* 0x000fea0003800000 */
.L_x_1181:
[----:B------:R-:W-:Y:S01]  /*f1c0*/  LOP3.LUT R100, R100, 0x80000000, R107, 0xec, !PT ;  /* 0x8000000064647812 */ /* 0x000fe200078eec6b */
[----:B------:R-:W-:Y:S02]  /*f1d0*/  IMAD.MOV.U32 R117, RZ, RZ, R105 ;  /* 0x000000ffff757224 */ /* 0x000fe400078e0069 */
[----:B------:R-:W-:Y:S02]  /*f1e0*/  IMAD.MOV.U32 R101, RZ, RZ, 0x1 ;  /* 0x00000001ff657424 */ /* 0x000fe400078e00ff */
[C---:B------:R-:W-:Y:S02]  /*f1f0*/  VIADD R19, R100.reuse, 0xffffffff ;  /* 0xffffffff64137836 */ /* 0x040fe40000000000 */
[----:B------:R-:W-:Y:S02]  /*f200*/  IMAD.MOV.U32 R96, RZ, RZ, R80 ;  /* 0x000000ffff607224 */ /* 0x000fe400078e0050 */
[----:B------:R-:W-:Y:S01]  /*f210*/  IMAD.MOV.U32 R97, RZ, RZ, R81 ;  /* 0x000000ffff617224 */ /* 0x000fe200078e0051 */
[----:B------:R-:W-:Y:S01]  /*f220*/  LOP3.LUT R19, R100, R19, RZ, 0xc, !PT ;  /* 0x0000001364137212 */ /* 0x000fe200078e0cff */
[----:B------:R-:W-:-:S03]  /*f230*/  IMAD.MOV.U32 R100, RZ, RZ, -0x1 ;  /* 0xffffffffff647424 */ /* 0x000fc600078e00ff */
[----:B------:R0:W1:Y:S04]  /*f240*/  POPC R115, R19 ;  /* 0x0000001300737309 */ /* 0x0000680000000000 */
[----:B01----:R-:W-:Y:S05]  /*f250*/  WARPSYNC.COLLECTIVE R100, `(.L_x_1183) ;  /* 0x0000000064087348 */ /* 0x003fea0003c00000 */
[----:B-1----:R1:W2:Y:S02]  /*f260*/  SHFL.DOWN P6, R100, R117, R101, R115 ;  /* 0x0800006575647389 */ /* 0x0022a400000c0073 */
[----:B012---:R-:W-:Y:S05]  /*f270*/  ENDCOLLECTIVE ;  /* 0x000000000000791b */ /* 0x007fea0003800000 */
.L_x_1183:
[----:B------:R-:W-:Y:S01]  /*f280*/  IMAD.MOV.U32 R110, RZ, RZ, R100 ;  /* 0x000000ffff6e7224 */ /* 0x000fe200078e0064 */
[----:B------:R-:W-:Y:S06]  /*f290*/  BRA `(.L_x_1184) ;  /* 0xffffff4c00587947 */ /* 0x000fec000383ffff */
.L_x_1051:
[----:B------:R-:W-:Y:S01]  /*f2a0*/  BSSY B1, `(.L_x_1185) ;  /* 0x0000006000017945 */ /* 0x000fe20003800000 */
[----:B------:R-:W-:Y:S02]  /*f2b0*/  IMAD.MOV.U32 R101, RZ, RZ, 0x1 ;  /* 0x00000001ff657424 */ /* 0x000fe400078e00ff */
[----:B------:R-:W-:-:S07]  /*f2c0*/  IMAD.MOV.U32 R100, RZ, RZ, -0x1 ;  /* 0xffffffffff647424 */ /* 0x000fce00078e00ff */
[----:B01----:R-:W-:Y:S05]  /*f2d0*/  WARPSYNC.COLLECTIVE R100, `(.L_x_1186) ;  /* 0x0000000064087348 */ /* 0x003fea0003c00000 */
[----:B------:R2:W3:Y:S02]  /*f2e0*/  SHFL.DOWN P6, R100, R117, R101, R115 ;  /* 0x0800006575647389 */ /* 0x0004e400000c0073 */
[----:B0123--:R-:W-:Y:S05]  /*f2f0*/  ENDCOLLECTIVE ;  /* 0x000000000000791b */ /* 0x00ffea0003800000 */
.L_x_1186:
[----:B------:R-:W-:Y:S05]  /*f300*/  BSYNC B1 ;  /* 0x0000000000017941 */ /* 0x000fea0003800000 */
.L_x_1185:
[----:B------:R-:W-:Y:S05]  /*f310*/  BRA `(.L_x_1187) ;  /* 0xffffff4c00407947 */ /* 0x000fea000383ffff */
.L_x_1052:
[----:B------:R-:W-:Y:S01]  /*f320*/  BSSY B1, `(.L_x_1188) ;  /* 0x0000007000017945 */ /* 0x000fe20003800000 */
[----:B------:R-:W-:Y:S02]  /*f330*/  IMAD.MOV.U32 R117, RZ, RZ, R80 ;  /* 0x000000ffff757224 */ /* 0x000fe400078e0050 */
[----:B------:R-:W-:Y:S02]  /*f340*/  IMAD.MOV.U32 R101, RZ, RZ, 0x1 ;  /* 0x00000001ff657424 */ /* 0x000fe400078e00ff */
[----:B------:R-:W-:-:S07]  /*f350*/  IMAD.MOV.U32 R100, RZ, RZ, -0x1 ;  /* 0xffffffffff647424 */ /* 0x000fce00078e00ff */
[----:B01----:R-:W-:Y:S05]  /*f360*/  WARPSYNC.COLLECTIVE R100, `(.L_x_1189) ;  /* 0x0000000064087348 */ /* 0x003fea0003c00000 */
[----:B------:R2:W3:Y:S02]  /*f370*/  SHFL.DOWN P6, R100, R117, R101, R115 ;  /* 0x0800006575647389 */ /* 0x0004e400000c0073 */
[----:B0123--:R-:W-:Y:S05]  /*f380*/  ENDCOLLECTIVE ;  /* 0x000000000000791b */ /* 0x00ffea0003800000 */
.L_x_1189:
[----:B------:R-:W-:Y:S05]  /*f390*/  BSYNC B1 ;  /* 0x0000000000017941 */ /* 0x000fea0003800000 */
.L_x_1188:
[----:B------:R-:W-:Y:S02]  /*f3a0*/  IMAD.MOV.U32 R80, RZ, RZ, R100 ;  /* 0x000000ffff507224 */ /* 0x000fe400078e0064 */
[----:B------:R-:W-:Y:S02]  /*f3b0*/  IMAD.MOV.U32 R100, RZ, RZ, -0x1 ;  /* 0xffffffffff647424 */ /* 0x000fe400078e00ff */
[----:B------:R-:W-:Y:S02]  /*f3c0*/  IMAD.MOV.U32 R117, RZ, RZ, R81 ;  /* 0x000000ffff757224 */ /* 0x000fe400078e0051 */
[----:B------:R-:W-:-:S07]  /*f3d0*/  IMAD.MOV.U32 R101, RZ, RZ, 0x1 ;  /* 0x00000001ff657424 */ /* 0x000fce00078e00ff */
[----:B------:R-:W-:Y:S05]  /*f3e0*/  WARPSYNC.COLLECTIVE R100, `(.L_x_1190) ;  /* 0x0000000064087348 */ /* 0x000fea0003c00000 */
[----:B------:R0:W1:Y:S02]  /*f3f0*/  SHFL.DOWN P6, R100, R117, R101, R115 ;  /* 0x0800006575647389 */ /* 0x00006400000c0073 */
[----:B01----:R-:W-:Y:S05]  /*f400*/  ENDCOLLECTIVE ;  /* 0x000000000000791b */ /* 0x003fea0003800000 */
.L_x_1190:
[----:B------:R-:W-:Y:S01]  /*f410*/  IMAD.MOV.U32 R81, RZ, RZ, R100 ;  /* 0x000000ffff517224 */ /* 0x000fe200078e0064 */
[----:B------:R-:W-:Y:S06]  /*f420*/  BRA `(.L_x_1191) ;  /* 0xffffff4c000c7947 */ /* 0x000fec000383ffff */
.L_x_1055:
[----:B------:R-:W-:Y:S01]  /*f430*/  BSSY B1, `(.L_x_1192) ;  /* 0x0000007000017945 */ /* 0x000fe20003800000 */
[----:B------:R-:W-:Y:S02]  /*f440*/  IMAD.MOV.U32 R117, RZ, RZ, R105 ;  /* 0x000000ffff757224 */ /* 0x000fe400078e0069 */
[----:B------:R-:W-:Y:S02]  /*f450*/  IMAD.MOV.U32 R101, RZ, RZ, 0x2 ;  /* 0x00000002ff657424 */ /* 0x000fe400078e00ff */
[----:B------:R-:W-:-:S07]  /*f460*/  IMAD.MOV.U32 R100, RZ, RZ, -0x1 ;  /* 0xffffffffff647424 */ /* 0x000fce00078e00ff */
[----:B01234-:R-:W-:Y:S05]  /*f470*/  WARPSYNC.COLLECTIVE R100, `(.L_x_1193) ;  /* 0x0000000064087348 */ /* 0x01ffea0003c00000 */
[----:B------:R0:W0:Y:S02]  /*f480*/  SHFL.DOWN P6, R100, R117, R101, R115 ;  /* 0x0800006575647389 */ /* 0x00002400000c0073 */
[----:B01234-:R-:W-:Y:S05]  /*f490*/  ENDCOLLECTIVE ;  /* 0x000000000000791b */ /* 0x01ffea0003800000 */
.L_x_1193:
[----:B------:R-:W-:Y:S05]  /*f4a0*/  BSYNC B1 ;  /* 0x0000000000017941 */ /* 0x000fea0003800000 */
.L_x_1192:
[----:B------:R-:W-:Y:S01]  /*f4b0*/  IMAD.MOV.U32 R110, RZ, RZ, R100 ;  /* 0x000000ffff6e7224 */ /* 0x000fe200078e0064 */
[----:B------:R-:W-:Y:S06]  /*f4c0*/  BRA `(.L_x_1194) ;  /* 0xffffff4c00247947 */ /* 0x000fec000383ffff */
.L_x_1056:
[----:B------:R-:W-:Y:S01]  /*f4d0*/  BSSY B1, `(.L_x_1195) ;  /* 0x0000006000017945 */ /* 0x000fe20003800000 */
[----:B------:R-:W-:Y:S02]  /*f4e0*/  IMAD.MOV.U32 R101, RZ, RZ, 0x2 ;  /* 0x00000002ff657424 */ /* 0x000fe400078e00ff */
[----:B------:R-:W-:-:S07]  /*f4f0*/  IMAD.MOV.U32 R100, RZ, RZ, -0x1 ;  /* 0xffffffffff647424 */ /* 0x000fce00078e00ff */
[----:B01234-:R-:W-:Y:S05]  /*f500*/  WARPSYNC.COLLECTIVE R100, `(.L_x_1196) ;  /* 0x0000000064087348 */ /* 0x01ffea0003c00000 */
[----:B------:R0:W0:Y:S02]  /*f510*/  SHFL.DOWN P6, R100, R117, R101, R115 ;  /* 0x0800006575647389 */ /* 0x00002400000c0073 */
[----:B01234-:R-:W-:Y:S05]  /*f520*/  ENDCOLLECTIVE ;  /* 0x000000000000791b */ /* 0x01ffea0003800000 */
.L_x_1196:
[----:B------:R-:W-:Y:S05]  /*f530*/  BSYNC B1 ;  /* 0x0000000000017941 */ /* 0x000fea0003800000 */
.L_x_1195:
[----:B------:R-:W-:Y:S05]  /*f540*/  BRA `(.L_x_1197) ;  /* 0xffffff4c000c7947 */ /* 0x000fea000383ffff */
.L_x_1057:
[----:B------:R-:W-:Y:S01]  /*f550*/  BSSY B1, `(.L_x_1198) ;  /* 0x0000007000017945 */ /* 0x000fe20003800000 */
[----:B------:R-:W-:Y:S02]  /*f560*/  IMAD.MOV.U32 R117, RZ, RZ, R96 ;  /* 0x000000ffff757224 */ /* 0x000fe400078e0060 */
[----:B------:R-:W-:Y:S02]  /*f570*/  IMAD.MOV.U32 R101, RZ, RZ, 0x2 ;  /* 0x00000002ff657424 */ /* 0x000fe400078e00ff */
[----:B------:R-:W-:-:S07]  /*f580*/  IMAD.MOV.U32 R100, RZ, RZ, -0x1 ;  /* 0xffffffffff647424 */ /* 0x000fce00078e00ff */
[----:B01234-:R-:W-:Y:S05]  /*f590*/  WARPSYNC.COLLECTIVE R100, `(.L_x_1199) ;  /* 0x0000000064087348 */ /* 0x01ffea0003c00000 */
[----:B------:R0:W0:Y:S02]  /*f5a0*/  SHFL.DOWN P6, R100, R117, R101, R115 ;  /* 0x0800006575647389 */ /* 0x00002400000c0073 */
[----:B01234-:R-:W-:Y:S05]  /*f5b0*/  ENDCOLLECTIVE ;  /* 0x000000000000791b */ /* 0x01ffea0003800000 */
.L_x_1199:
[----:B------:R-:W-:Y:S05]  /*f5c0*/  BSYNC B1 ;  /* 0x0000000000017941 */ /* 0x000fea0003800000 */
.L_x_1198:
[----:B------:R-:W-:Y:S02]  /*f5d0*/  IMAD.MOV.U32 R80, RZ, RZ, R100 ;  /* 0x000000ffff507224 */ /* 0x000fe400078e0064 */
[----:B------:R-:W-:Y:S02]  /*f5e0*/  IMAD.MOV.U32 R100, RZ, RZ, -0x1 ;  /* 0xffffffffff647424 */ /* 0x000fe400078e00ff */
[----:B------:R-:W-:Y:S02]  /*f5f0*/  IMAD.MOV.U32 R117, RZ, RZ, R97 ;  /* 0x000000ffff757224 */ /* 0x000fe400078e0061 */
[----:B------:R-:W-:-:S07]  /*f600*/  IMAD.MOV.U32 R101, RZ, RZ, 0x2 ;  /* 0x00000002ff657424 */ /* 0x000fce00078e00ff */
[----:B------:R-:W-:Y:S05]  /*f610*/  WARPSYNC.COLLECTIVE R100, `(.L_x_1200) ;  /* 0x0000000064087348 */ /* 0x000fea0003c00000 */
[----:B------:R0:W1:Y:S02]  /*f620*/  SHFL.DOWN P6, R100, R117, R101, R115 ;  /* 0x0800006575647389 */ /* 0x00006400000c0073 */
[----:B01----:R-:W-:Y:S05]  /*f630*/  ENDCOLLECTIVE ;  /* 0x000000000000791b */ /* 0x003fea0003800000 */
.L_x_1200:
[----:B------:R-:W-:Y:S01]  /*f640*/  IMAD.MOV.U32 R81, RZ, RZ, R100 ;  /* 0x000000ffff517224 */ /* 0x000fe200078e0064 */
[----:B------:R-:W-:Y:S06]  /*f650*/  BRA `(.L_x_1201) ;  /* 0xffffff4800d87947 */ /* 0x000fec000383ffff */
.L_x_1060:
[----:B------:R-:W-:Y:S01]  /*f660*/  BSSY B1, `(.L_x_1202) ;  /* 0x0000007000017945 */ /* 0x000fe20003800000 */
[----:B------:R-:W-:Y:S02]  /*f670*/  IMAD.MOV.U32 R117, RZ, RZ, R105 ;  /* 0x000000ffff757224 */ /* 0x000fe400078e0069 */
[----:B------:R-:W-:Y:S02]  /*f680*/  IMAD.MOV.U32 R101, RZ, RZ, 0x4 ;  /* 0x00000004ff657424 */ /* 0x000fe400078e00ff */
[----:B------:R-:W-:-:S07]  /*f690*/  IMAD.MOV.U32 R100, RZ, RZ, -0x1 ;  /* 0xffffffffff647424 */ /* 0x000fce00078e00ff */
[----:B01234-:R-:W-:Y:S05]  /*f6a0*/  WARPSYNC.COLLECTIVE R100, `(.L_x_1203) ;  /* 0x0000000064087348 */ /* 0x01ffea0003c00000 */
[----:B------:R0:W0:Y:S02]  /*f6b0*/  SHFL.DOWN P6, R100, R117, R101, R115 ;  /* 0x0800006575647389 */ /* 0x00002400000c0073 */
[----:B01234-:R-:W-:Y:S05]  /*f6c0*/  ENDCOLLECTIVE ;  /* 0x000000000000791b */ /* 0x01ffea0003800000 */
.L_x_1203:
[----:B------:R-:W-:Y:S05]  /*f6d0*/  BSYNC B1 ;  /* 0x0000000000017941 */ /* 0x000fea0003800000 */
.L_x_1202:
[----:B------:R-:W-:Y:S01]  /*f6e0*/  IMAD.MOV.U32 R110, RZ, RZ, R100 ;  /* 0x000000ffff6e7224 */ /* 0x000fe200078e0064 */
[----:B------:R-:W-:Y:S06]  /*f6f0*/  BRA `(.L_x_1204) ;  /* 0xffffff4800f47947 */ /* 0x000fec000383ffff */
.L_x_1061:
[----:B------:R-:W-:Y:S01]  /*f700*/  BSSY B1, `(.L_x_1205) ;  /* 0x0000006000017945 */ /* 0x000fe20003800000 */
[----:B------:R-:W-:Y:S02]  /*f710*/  IMAD.MOV.U32 R101, RZ, RZ, 0x4 ;  /* 0x00000004ff657424 */ /* 0x000fe400078e00ff */
[----:B------:R-:W-:-:S07]  /*f720*/  IMAD.MOV.U32 R100, RZ, RZ, -0x1 ;  /* 0xffffffffff647424 */ /* 0x000fce00078e00ff */
[----:B01234-:R-:W-:Y:S05]  /*f730*/  WARPSYNC.COLLECTIVE R100, `(.L_x_1206) ;  /* 0x0000000064087348 */ /* 0x01ffea0003c00000 */
[----:B------:R0:W0:Y:S02]  /*f740*/  SHFL.DOWN P6, R100, R117, R101, R115 ;  /* 0x0800006575647389 */ /* 0x00002400000c0073 */
[----:B01234-:R-:W-:Y:S05]  /*f750*/  ENDCOLLECTIVE ;  /* 0x000000000000791b */ /* 0x01ffea0003800000 */
.L_x_1206:
[----:B------:R-:W-:Y:S05]  /*f760*/  BSYNC B1 ;  /* 0x0000000000017941 */ /* 0x000fea0003800000 */
.L_x_1205:
[----:B------:R-:W-:Y:S05]  /*f770*/  BRA `(.L_x_1207) ;  /* 0xffffff4800dc7947 */ /* 0x000fea000383ffff */
.L_x_1062:
[----:B------:R-:W-:Y:S01]  /*f780*/  BSSY B1, `(.L_x_1208) ;  /* 0x0000007000017945 */ /* 0x000fe20003800000 */
[----:B------:R-:W-:Y:S02]  /*f790*/  IMAD.MOV.U32 R117, RZ, RZ, R96 ;  /* 0x000000ffff757224 */ /* 0x000fe400078e0060 */
[----:B------:R-:W-:Y:S02]  /*f7a0*/  IMAD.MOV.U32 R101, RZ, RZ, 0x4 ;  /* 0x00000004ff657424 */ /* 0x000fe400078e00ff */
[----:B------:R-:W-:-:S07]  /*f7b0*/  IMAD.MOV.U32 R100, RZ, RZ, -0x1 ;  /* 0xffffffffff647424 */ /* 0x000fce00078e00ff */
[----:B01234-:R-:W-:Y:S05]  /*f7c0*/  WARPSYNC.COLLECTIVE R100, `(.L_x_1209) ;  /* 0x0000000064087348 */ /* 0x01ffea0003c00000 */
[----:B------:R0:W0:Y:S02]  /*f7d0*/  SHFL.DOWN P6, R100, R117, R101, R115 ;  /* 0x0800006575647389 */ /* 0x00002400000c0073 */
[----:B01234-:R-:W-:Y:S05]  /*f7e0*/  ENDCOLLECTIVE ;  /* 0x000000000000791b */ /* 0x01ffea0003800000 */
.L_x_1209:
[----:B------:R-:W-:Y:S05]  /*f7f0*/  BSYNC B1 ;  /* 0x0000000000017941 */ /* 0x000fea0003800000 */
.L_x_1208:
[----:B------:R-:W-:Y:S02]  /*f800*/  IMAD.MOV.U32 R80, RZ, RZ, R100 ;  /* 0x000000ffff507224 */ /* 0x000fe400078e0064 */
[----:B------:R-:W-:Y:S02]  /*f810*/  IMAD.MOV.U32 R100, RZ, RZ, -0x1 ;  /* 0xffffffffff647424 */ /* 0x000fe400078e00ff */
[----:B------:R-:W-:Y:S02]  /*f820*/  IMAD.MOV.U32 R117, RZ, RZ, R97 ;  /* 0x000000ffff757224 */ /* 0x000fe400078e0061 */
[----:B------:R-:W-:-:S07]  /*f830*/  IMAD.MOV.U32 R101, RZ, RZ, 0x4 ;  /* 0x00000004ff657424 */ /* 0x000fce00078e00ff */
[----:B------:R-:W-:Y:S05]  /*f840*/  WARPSYNC.COLLECTIVE R100, `(.L_x_1210) ;  /* 0x0000000064087348 */ /* 0x000fea0003c00000 */
[----:B------:R0:W1:Y:S02]  /*f850*/  SHFL.DOWN P6, R100, R117, R101, R115 ;  /* 0x0800006575647389 */ /* 0x00006400000c0073 */
[----:B01----:R-:W-:Y:S05]  /*f860*/  ENDCOLLECTIVE ;  /* 0x000000000000791b */ /* 0x003fea0003800000 */
.L_x_1210:
[----:B------:R-:W-:Y:S01]  /*f870*/  IMAD.MOV.U32 R81, RZ, RZ, R100 ;  /* 0x000000ffff517224 */ /* 0x000fe200078e0064 */
[----:B------:R-:W-:Y:S06]  /*f880*/  BRA `(.L_x_1211) ;  /* 0xffffff4800a87947 */ /* 0x000fec000383ffff */
.L_x_1065:
[----:B------:R-:W-:Y:S01]  /*f890*/  BSSY B1, `(.L_x_1212) ;  /* 0x0000007000017945 */ /* 0x000fe20003800000 */
[----:B------:R-:W-:Y:S02]  /*f8a0*/  IMAD.MOV.U32 R117, RZ, RZ, R105 ;  /* 0x000000ffff757224 */ /* 0x000fe400078e0069 */
[----:B------:R-:W-:Y:S02]  /*f8b0*/  IMAD.MOV.U32 R101, RZ, RZ, 0x8 ;  /* 0x00000008ff657424 */ /* 0x000fe400078e00ff */
[----:B------:R-:W-:-:S07]  /*f8c0*/  IMAD.MOV.U32 R100, RZ, RZ, -0x1 ;  /* 0xffffffffff647424 */ /* 0x000fce00078e00ff */
[----:B01234-:R-:W-:Y:S05]  /*f8d0*/  WARPSYNC.COLLECTIVE R100, `(.L_x_1213) ;  /* 0x0000000064087348 */ /* 0x01ffea0003c00000 */
[----:B------:R0:W0:Y:S02]  /*f8e0*/  SHFL.DOWN P6, R100, R117, R101, R115 ;  /* 0x0800006575647389 */ /* 0x00002400000c0073 */
[----:B01234-:R-:W-:Y:S05]  /*f8f0*/  ENDCOLLECTIVE ;  /* 0x000000000000791b */ /* 0x01ffea0003800000 */
.L_x_1213:
[----:B------:R-:W-:Y:S05]  /*f900*/  BSYNC B1 ;  /* 0x0000000000017941 */ /* 0x000fea0003800000 */
.L_x_1212:
[----:B------:R-:W-:Y:S01]  /*f910*/  IMAD.MOV.U32 R114, RZ, RZ, R100 ;  /* 0x000000ffff727224 */ /* 0x000fe200078e0064 */
[----:B------:R-:W-:Y:S06]  /*f920*/  BRA `(.L_x_1214) ;  /* 0xffffff4800c47947 */ /* 0x000fec000383ffff */
.L_x_1066:
[----:B------:R-:W-:Y:S01]  /*f930*/  BSSY B1, `(.L_x_1215) ;  /* 0x0000006000017945 */ /* 0x000fe20003800000 */
[----:B------:R-:W-:Y:S02]  /*f940*/  IMAD.MOV.U32 R101, RZ, RZ, 0x8 ;  /* 0x00000008ff657424 */ /* 0x000fe400078e00ff */
[----:B------:R-:W-:-:S07]  /*f950*/  IMAD.MOV.U32 R100, RZ, RZ, -0x1 ;  /* 0xffffffffff647424 */ /* 0x000fce00078e00ff */
[----:B01234-:R-:W-:Y:S05]  /*f960*/  WARPSYNC.COLLECTIVE R100, `(.L_x_1216) ;  /* 0x0000000064087348 */ /* 0x01ffea0003c00000 */
[----:B------:R0:W0:Y:S02]  /*f970*/  SHFL.DOWN P6, R100, R117, R101, R115 ;  /* 0x0800006575647389 */ /* 0x00002400000c0073 */
[----:B01234-:R-:W-:Y:S05]  /*f980*/  ENDCOLLECTIVE ;  /* 0x000000000000791b */ /* 0x01ffea0003800000 */
.L_x_1216:
[----:B------:R-:W-:Y:S05]  /*f990*/  BSYNC B1 ;  /* 0x0000000000017941 */ /* 0x000fea0003800000 */
.L_x_1215:
[----:B------:R-:W-:Y:S05]  /*f9a0*/  BRA `(.L_x_1217) ;  /* 0xffffff4800ac7947 */ /* 0x000fea000383ffff */
.L_x_1067:
[----:B------:R-:W-:Y:S01]  /*f9b0*/  BSSY B1, `(.L_x_1218) ;  /* 0x0000007000017945 */ /* 0x000fe20003800000 */
[----:B------:R-:W-:Y:S02]  /*f9c0*/  IMAD.MOV.U32 R117, RZ, RZ, R96 ;  /* 0x000000ffff757224 */ /* 0x000fe400078e0060 */
[----:B------:R-:W-:Y:S02]  /*f9d0*/  IMAD.MOV.U32 R101, RZ, RZ, 0x8 ;  /* 0x00000008ff657424 */ /* 0x000fe400078e00ff */
[----:B------:R-:W-:-:S07]  /*f9e0*/  IMAD.MOV.U32 R100, RZ, RZ, -0x1 ;  /* 0xffffffffff647424 */ /* 0x000fce00078e00ff */
[----:B01234-:R-:W-:Y:S05]  /*f9f0*/  WARPSYNC.COLLECTIVE R100, `(.L_x_1219) ;  /* 0x0000000064087348 */ /* 0x01ffea0003c00000 */
[----:B------:R0:W0:Y:S02]  /*fa00*/  SHFL.DOWN P6, R100, R117, R101, R115 ;  /* 0x0800006575647389 */ /* 0x00002400000c0073 */
[----:B01234-:R-:W-:Y:S05]  /*fa10*/  ENDCOLLECTIVE ;  /* 0x000000000000791b */ /* 0x01ffea0003800000 */
.L_x_1219:
[----:B------:R-:W-:Y:S05]  /*fa20*/  BSYNC B1 ;  /* 0x0000000000017941 */ /* 0x000fea0003800000 */
.L_x_1218:
[----:B------:R-:W-:Y:S02]  /*fa30*/  IMAD.MOV.U32 R80, RZ, RZ, R100 ;  /* 0x000000ffff507224 */ /* 0x000fe400078e0064 */
[----:B------:R-:W-:Y:S02]  /*fa40*/  IMAD.MOV.U32 R100, RZ, RZ, -0x1 ;  /* 0xffffffffff647424 */ /* 0x000fe400078e00ff */
[----:B------:R-:W-:Y:S02]  /*fa50*/  IMAD.MOV.U32 R117, RZ, RZ, R97 ;  /* 0x000000ffff757224 */ /* 0x000fe400078e0061 */
[----:B------:R-:W-:-:S07]  /*fa60*/  IMAD.MOV.U32 R101, RZ, RZ, 0x8 ;  /* 0x00000008ff657424 */ /* 0x000fce00078e00ff */
[----:B------:R-:W-:Y:S05]  /*fa70*/  WARPSYNC.COLLECTIVE R100, `(.L_x_1220) ;  /* 0x0000000064087348 */ /* 0x000fea0003c00000 */
[----:B------:R0:W1:Y:S02]  /*fa80*/  SHFL.DOWN P6, R100, R117, R101, R115 ;  /* 0x0800006575647389 */ /* 0x00006400000c0073 */
[----:B01----:R-:W-:Y:S05]  /*fa90*/  ENDCOLLECTIVE ;  /* 0x000000000000791b */ /* 0x003fea0003800000 */
.L_x_1220:
[----:B------:R-:W-:Y:S01]  /*faa0*/  IMAD.MOV.U32 R81, RZ, RZ, R100 ;  /* 0x000000ffff517224 */ /* 0x000fe200078e0064 */
[----:B------:R-:W-:Y:S06]  /*fab0*/  BRA `(.L_x_1221) ;  /* 0xffffff4800787947 */ /* 0x000fec000383ffff */
.L_x_1070:
[----:B------:R-:W-:Y:S01]  /*fac0*/  BSSY B1, `(.L_x_1222) ;  /* 0x0000007000017945 */ /* 0x000fe20003800000 */
[----:B------:R-:W-:Y:S02]  /*fad0*/  IMAD.MOV.U32 R117, RZ, RZ, R105 ;  /* 0x000000ffff757224 */ /* 0x000fe400078e0069 */
[----:B------:R-:W-:Y:S02]  /*fae0*/  IMAD.MOV.U32 R101, RZ, RZ, 0x10 ;  /* 0x00000010ff657424 */ /* 0x000fe400078e00ff */
[----:B------:R-:W-:-:S07]  /*faf0*/  IMAD.MOV.U32 R100, RZ, RZ, -0x1 ;  /* 0xffffffffff647424 */ /* 0x000fce00078e00ff */
[----:B01234-:R-:W-:Y:S05]  /*fb00*/  WARPSYNC.COLLECTIVE R100, `(.L_x_1223) ;  /* 0x0000000064087348 */ /* 0x01ffea0003c00000 */
[----:B------:R0:W0:Y:S02]  /*fb10*/  SHFL.DOWN P6, R100, R117, R101, R115 ;  /* 0x0800006575647389 */ /* 0x00002400000c0073 */
[----:B01234-:R-:W-:Y:S05]  /*fb20*/  ENDCOLLECTIVE ;  /* 0x000000000000791b */ /* 0x01ffea0003800000 */
.L_x_1223:
[----:B------:R-:W-:Y:S05]  /*fb30*/  BSYNC B1 ;  /* 0x0000000000017941 */ /* 0x000fea0003800000 */
.L_x_1222:
[----:B------:R-:W-:Y:S01]  /*fb40*/  IMAD.MOV.U32 R114, RZ, RZ, R100 ;  /* 0x000000ffff727224 */ /* 0x000fe200078e0064 */
[----:B------:R-:W-:Y:S06]  /*fb50*/  BRA `(.L_x_1224) ;  /* 0xffffff4800947947 */ /* 0x000fec000383ffff */
.L_x_1071:
[----:B------:R-:W-:Y:S01]  /*fb60*/  BSSY B1, `(.L_x_1225) ;  /* 0x0000006000017945 */ /* 0x000fe20003800000 */
[----:B------:R-:W-:Y:S02]  /*fb70*/  IMAD.MOV.U32 R101, RZ, RZ, 0x10 ;  /* 0x00000010ff657424 */ /* 0x000fe400078e00ff */
[----:B------:R-:W-:-:S07]  /*fb80*/  IMAD.MOV.U32 R100, RZ, RZ, -0x1 ;  /* 0xffffffffff647424 */ /* 0x000fce00078e00ff */
[----:B01234-:R-:W-:Y:S05]  /*fb90*/  WARPSYNC.COLLECTIVE R100, `(.L_x_1226) ;  /* 0x0000000064087348 */ /* 0x01ffea0003c00000 */
[----:B------:R0:W0:Y:S02]  /*fba0*/  SHFL.DOWN P6, R100, R117, R101, R115 ;  /* 0x0800006575647389 */ /* 0x00002400000c0073 */
[----:B01234-:R-:W-:Y:S05]  /*fbb0*/  ENDCOLLECTIVE ;  /* 0x000000000000791b */ /* 0x01ffea0003800000 */
.L_x_1226:
[----:B------:R-:W-:Y:S05]  /*fbc0*/  BSYNC B1 ;  /* 0x0000000000017941 */ /* 0x000fea0003800000 */
.L_x_1225:
[----:B------:R-:W-:Y:S05]  /*fbd0*/  BRA `(.L_x_1227) ;  /* 0xffffff48007c7947 */ /* 0x000fea000383ffff */
.L_x_1072:
[----:B------:R-:W-:Y:S01]  /*fbe0*/  BSSY B1, `(.L_x_1228) ;  /* 0x0000007000017945 */ /* 0x000fe20003800000 */
[----:B------:R-:W-:Y:S02]  /*fbf0*/  IMAD.MOV.U32 R117, RZ, RZ, R96 ;  /* 0x000000ffff757224 */ /* 0x000fe400078e0060 */
[----:B------:R-:W-:Y:S02]  /*fc00*/  IMAD.MOV.U32 R101, RZ, RZ, 0x10 ;  /* 0x00000010ff657424 */ /* 0x000fe400078e00ff */
[----:B------:R-:W-:-:S07]  /*fc10*/  IMAD.MOV.U32 R100, RZ, RZ, -0x1 ;  /* 0xffffffffff647424 */ /* 0x000fce00078e00ff */
[----:B01234-:R-:W-:Y:S05]  /*fc20*/  WARPSYNC.COLLECTIVE R100, `(.L_x_1229) ;  /* 0x0000000064087348 */ /* 0x01ffea0003c00000 */
[----:B------:R0:W0:Y:S02]  /*fc30*/  SHFL.DOWN P6, R100, R117, R101, R115 ;  /* 0x0800006575647389 */ /* 0x00002400000c0073 */
[----:B01234-:R-:W-:Y:S05]  /*fc40*/  ENDCOLLECTIVE ;  /* 0x000000000000791b */ /* 0x01ffea0003800000 */
.L_x_1229:
[----:B------:R-:W-:Y:S05]  /*fc50*/  BSYNC B1 ;  /* 0x0000000000017941 */ /* 0x000fea0003800000 */
.L_x_1228:
[----:B------:R-:W-:Y:S02]  /*fc60*/  IMAD.MOV.U32 R80, RZ, RZ, R100 ;  /* 0x000000ffff507224 */ /* 0x000fe400078e0064 */
[----:B------:R-:W-:Y:S02]  /*fc70*/  IMAD.MOV.U32 R100, RZ, RZ, -0x1 ;  /* 0xffffffffff647424 */ /* 0x000fe400078e00ff */
[----:B------:R-:W-:Y:S02]  /*fc80*/  IMAD.MOV.U32 R117, RZ, RZ, R97 ;  /* 0x000000ffff757224 */ /* 0x000fe400078e0061 */
[----:B------:R-:W-:-:S07]  /*fc90*/  IMAD.MOV.U32 R101, RZ, RZ, 0x10 ;  /* 0x00000010ff657424 */ /* 0x000fce00078e00ff */
[----:B------:R-:W-:Y:S05]  /*fca0*/  WARPSYNC.COLLECTIVE R100, `(.L_x_1230) ;  /* 0x0000000064087348 */ /* 0x000fea0003c00000 */
[----:B------:R0:W1:Y:S02]  /*fcb0*/  SHFL.DOWN P6, R100, R117, R101, R115 ;  /* 0x0800006575647389 */ /* 0x00006400000c0073 */
[----:B01----:R-:W-:Y:S05]  /*fcc0*/  ENDCOLLECTIVE ;  /* 0x000000000000791b */ /* 0x003fea0003800000 */
.L_x_1230:
[----:B------:R-:W-:Y:S01]  /*fcd0*/  IMAD.MOV.U32 R81, RZ, RZ, R100 ;  /* 0x000000ffff517224 */ /* 0x000fe200078e0064 */
[----:B------:R-:W-:Y:S06]  /*fce0*/  BRA `(.L_x_1231) ;  /* 0xffffff4800487947 */ /* 0x000fec000383ffff */
.L_x_1075:
[----:B------:R-:W-:Y:S01]  /*fcf0*/  BSSY B1, `(.L_x_1232) ;  /* 0x0000005000017945 */ /* 0x000fe20003800000 */
[----:B------:R-:W-:-:S07]  /*fd00*/  IMAD.MOV.U32 R100, RZ, RZ, -0x1 ;  /* 0xffffffffff647424 */ /* 0x000fce00078e00ff */
[----:B01234-:R-:W-:Y:S05]  /*fd10*/  WARPSYNC.COLLECTIVE R100, `(.L_x_1233) ;  /* 0x0000000064087348 */ /* 0x01ffea0003c00000 */
[----:B------:R-:W-:Y:S01]  /*fd20*/  VOTE.ALL P6, P6 ;  /* 0x0000000000ff7806 */ /* 0x000fe200030c0000 */
[----:B01234-:R-:W-:-:S12]  /*fd30*/  ENDCOLLECTIVE ;  /* 0x000000000000791b */ /* 0x01ffd80003800000 */
.L_x_1233:
[----:B------:R-:W-:Y:S05]  /*fd40*/  BSYNC B1 ;  /* 0x0000000000017941 */ /* 0x000fea0003800000 */
.L_x_1232:
[----:B------:R-:W-:Y:S05]  /*fd50*/  BRA `(.L_x_1234) ;  /* 0xffffff48008c7947 */ /* 0x000fea000383ffff */
.L_x_1077:
[----:B------:R-:W-:Y:S01]  /*fd60*/  BSSY B1, `(.L_x_1235) ;  /* 0x0000006000017945 */ /* 0x000fe20003800000 */
[----:B------:R-:W-:Y:S01]  /*fd70*/  PLOP3.LUT P6, PT, P6, PT, PT, 0x8, 0x80 ;  /* 0x000000000080781c */ /* 0x000fe200037ce170 */
[----:B------:R-:W-:-:S12]  /*fd80*/  IMAD.MOV.U32 R100, RZ, RZ, -0x1 ;  /* 0xffffffffff647424 */ /* 0x000fd800078e00ff */
[----:B------:R-:W-:Y:S05]  /*fd90*/  WARPSYNC.COLLECTIVE R100, `(.L_x_1236) ;  /* 0x0000000064087348 */ /* 0x000fea0003c00000 */
[----:B------:R-:W-:Y:S01]  /*fda0*/  VOTE.ANY P6, P6 ;  /* 0x0000000000ff7806 */ /* 0x000fe200030c0100 */
[----:B------:R-:W-:-:S12]  /*fdb0*/  ENDCOLLECTIVE ;  /* 0x000000000000791b */ /* 0x000fd80003800000 */
.L_x_1236:
[----:B------:R-:W-:Y:S05]  /*fdc0*/  BSYNC B1 ;  /* 0x0000000000017941 */ /* 0x000fea0003800000 */
.L_x_1235:
[----:B------:R-:W-:Y:S05]  /*fdd0*/  BRA `(.L_x_1237) ;  /* 0xffffff4800f07947 */ /* 0x000fea000383ffff */
.L_x_1079:
[----:B------:R-:W-:Y:S01]  /*fde0*/  BSSY B1, `(.L_x_1238) ;  /* 0x0000006000017945 */ /* 0x000fe20003800000 */
[----:B------:R-:W-:Y:S01]  /*fdf0*/  PLOP3.LUT P6, PT, P6, PT, PT, 0x8, 0x80 ;  /* 0x000000000080781c */ /* 0x000fe200037ce170 */
[----:B------:R-:W-:-:S12]  /*fe00*/  IMAD.MOV.U32 R100, RZ, RZ, -0x1 ;  /* 0xffffffffff647424 */ /* 0x000fd800078e00ff */
[----:B------:R-:W-:Y:S05]  /*fe10*/  WARPSYNC.COLLECTIVE R100, `(.L_x_1239) ;  /* 0x0000000064087348 */ /* 0x000fea0003c00000 */
[----:B------:R-:W-:Y:S01]  /*fe20*/  VOTE.ANY R100, PT, P6 ;  /* 0x0000000000647806 */ /* 0x000fe200030e0100 */
[----:B------:R-:W-:Y:S06]  /*fe30*/  ENDCOLLECTIVE ;  /* 0x000000000000791b */ /* 0x000fec0003800000 */
.L_x_1239:
[----:B------:R-:W-:Y:S05]  /*fe40*/  BSYNC B1 ;  /* 0x0000000000017941 */ /* 0x000fea0003800000 */
.L_x_1238:
[----:B------:R-:W-:Y:S01]  /*fe50*/  LOP3.LUT R100, R100, 0x80000000, R107, 0xec, !PT ;  /* 0x8000000064647812 */ /* 0x000fe200078eec6b */
[----:B------:R-:W-:Y:S02]  /*fe60*/  IMAD.MOV.U32 R117, RZ, RZ, R116 ;  /* 0x000000ffff757224 */ /* 0x000fe400078e0074 */
[----:B------:R-:W-:Y:S02]  /*fe70*/  IMAD.MOV.U32 R101, RZ, RZ, 0x1 ;  /* 0x00000001ff657424 */ /* 0x000fe400078e00ff */
[----:B------:R-:W-:-:S05]  /*fe80*/  VIADD R99, R100, 0xffffffff ;  /* 0xffffffff64637836 */ /* 0x000fca0000000000 */
[----:B------:R-:W-:Y:S01]  /*fe90*/  LOP3.LUT R99, R100, R99, RZ, 0xc, !PT ;  /* 0x0000006364637212 */ /* 0x000fe200078e0cff */
[----:B------:R-:W-:-:S03]  /*fea0*/  IMAD.MOV.U32 R100, RZ, RZ, -0x1 ;  /* 0xffffffffff647424 */ /* 0x000fc600078e00ff */
[----:B------:R0:W1:Y:S04]  /*feb0*/  POPC R115, R99 ;  /* 0x0000006300737309 */ /* 0x0000680000000000 */
[----:B01----:R-:W-:Y:S05]  /*fec0*/  WARPSYNC.COLLECTIVE R100, `(.L_x_1240) ;  /* 0x0000000064087348 */ /* 0x003fea0003c00000 */
[----:B-1----:R1:W2:Y:S02]  /*fed0*/  SHFL.DOWN P6, R100, R117, R101, R115 ;  /* 0x0800006575647389 */ /* 0x0022a400000c0073 */
[----:B012---:R-:W-:Y:S05]  /*fee0*/  ENDCOLLECTIVE ;  /* 0x000000000000791b */ /* 0x007fea0003800000 */
.L_x_1240:
[----:B------:R-:W-:Y:S01]  /*fef0*/  IMAD.MOV.U32 R119, RZ, RZ, R100 ;  /* 0x000000ffff777224 */ /* 0x000fe200078e0064 */
[----:B------:R-:W-:Y:S06]  /*ff00*/  BRA `(.L_x_1241) ;  /* 0xffffff4800d47947 */ /* 0x000fec000383ffff */
.L_x_1080:
[----:B------:R-:W-:Y:S01]  /*ff10*/  BSSY B1, `(.L_x_1242) ;  /* 0x0000006000017945 */ /* 0x000fe20003800000 */
[----:B------:R-:W-:Y:S02]  /*ff20*/  IMAD.MOV.U32 R101, RZ, RZ, 0x1 ;  /* 0x00000001ff657424 */ /* 0x000fe400078e00ff */
[----:B------:R-:W-:-:S07]  /*ff30*/  IMAD.MOV.U32 R100, RZ, RZ, -0x1 ;  /* 0xffffffffff647424 */ /* 0x000fce00078e00ff */
[----:B01----:R-:W-:Y:S05]  /*ff40*/  WARPSYNC.COLLECTIVE R100, `(.L_x_1243) ;  /* 0x0000000064087348 */ /* 0x003fea0003c00000 */
[----:B------:R2:W3:Y:S02]  /*ff50*/  SHFL.DOWN P6, R100, R117, R101, R115 ;  /* 0x0800006575647389 */ /* 0x0004e400000c0073 */
[----:B0123--:R-:W-:Y:S05]  /*ff60*/  ENDCOLLECTIVE ;  /* 0x000000000000791b */ /* 0x00ffea0003800000 */
.L_x_1243:
[----:B------:R-:W-:Y:S05]  /*ff70*/  BSYNC B1 ;  /* 0x0000000000017941 */ /* 0x000fea0003800000 */
.L_x_1242:
[----:B------:R-:W-:Y:S05]  /*ff80*/  BRA `(.L_x_1244) ;  /* 0xffffff4800bc7947 */ /* 0x000fea000383ffff */
.L_x_1081:
[----:B------:R-:W-:Y:S01]  /*ff90*/  BSSY B1, `(.L_x_1245) ;  /* 0x0000007000017945 */ /* 0x000fe20003800000 */
[----:B------:R-:W-:Y:S02]  /*ffa0*/  IMAD.MOV.U32 R117, RZ, RZ, R80 ;  /* 0x000000ffff757224 */ /* 0x000fe400078e0050 */
[----:B------:R-:W-:Y:S02]  /*ffb0*/  IMAD.MOV.U32 R101, RZ, RZ, 0x1 ;  /* 0x00000001ff657424 */ /* 0x000fe400078e00ff */
[----:B------:R-:W-:-:S07]  /*ffc0*/  IMAD.MOV.U32 R100, RZ, RZ, -0x1 ;  /* 0xffffffffff647424 */ /* 0x000fce00078e00ff */
[----:B01----:R-:W-:Y:S05]  /*ffd0*/  WARPSYNC.COLLECTIVE R100, `(.L_x_1246) ;  /* 0x0000000064087348 */ /* 0x003fea0003c00000 */
[----:B------:R2:W3:Y:S02]  /*ffe0*/  SHFL.DOWN P6, R100, R117, R101, R115 ;  /* 0x0800006575647389 */ /* 0x0004e400000c0073 */
[----:B0123--:R-:W-:Y:S05]  /*fff0*/  ENDCOLLECTIVE ;  /* 0x000000000000791b */ /* 0x00ffea0003800000 */
.L_x_1246:
[----:B------:R-:W-:Y:S05]  /*10000*/  BSYNC B1 ;  /* 0x0000000000017941 */ /* 0x000fea0003800000 */
.L_x_1245:
[----:B------:R-:W-:Y:S02]  /*10010*/  IMAD.MOV.U32 R98, RZ, RZ, R100 ;  /* 0x000000ffff627224 */ /* 0x000fe400078e0064 */
[----:B------:R-:W-:Y:S02]  /*10020*/  IMAD.MOV.U32 R100, RZ, RZ, -0x1 ;  /* 0xffffffffff647424 */ /* 0x000fe400078e00ff */
[----:B------:R-:W-:Y:S02]  /*10030*/  IMAD.MOV.U32 R117, RZ, RZ, R81 ;  /* 0x000000ffff757224 */ /* 0x000fe400078e0051 */
[----:B------:R-:W-:-:S07]  /*10040*/  IMAD.MOV.U32 R101, RZ, RZ, 0x1 ;  /* 0x00000001ff657424 */ /* 0x000fce00078e00ff */
[----:B------:R-:W-:Y:S05]  /*10050*/  WARPSYNC.COLLECTIVE R100, `(.L_x_1247) ;  /* 0x0000000064087348 */ /* 0x000fea0003c00000 */
[----:B------:R0:W1:Y:S02]  /*10060*/  SHFL.DOWN P6, R100, R117, R101, R115 ;  /* 0x0800006575647389 */ /* 0x00006400000c0073 */
[----:B01----:R-:W-:Y:S05]  /*10070*/  ENDCOLLECTIVE ;  /* 0x000000000000791b */ /* 0x003fea0003800000 */
.L_x_1247:
[----:B------:R-:W-:Y:S01]  /*10080*/  IMAD.MOV.U32 R99, RZ, RZ, R100 ;  /* 0x000000ffff637224 */ /* 0x000fe200078e0064 */
[----:B------:R-:W-:Y:S06]  /*10090*/  BRA `(.L_x_1248) ;  /* 0xffffff4800887947 */ /* 0x000fec000383ffff */
.L_x_1084:
[----:B------:R-:W-:Y:S01]  /*100a0*/  BSSY B1, `(.L_x_1249) ;  /* 0x0000007000017945 */ /* 0x000fe20003800000 */
[----:B------:R-:W-:Y:S02]  /*100b0*/  IMAD.MOV.U32 R117, RZ, RZ, R116 ;  /* 0x000000ffff757224 */ /* 0x000fe400078e0074 */
[----:B------:R-:W-:Y:S02]  /*100c0*/  IMAD.MOV.U32 R101, RZ, RZ, 0x2 ;  /* 0x00000002ff657424 */ /* 0x000fe400078e00ff */
[----:B------:R-:W-:-:S07]  /*100d0*/  IMAD.MOV.U32 R100, RZ, RZ, -0x1 ;  /* 0xffffffffff647424 */ /* 0x000fce00078e00ff */
[----:B01234-:R-:W-:Y:S05]  /*100e0*/  WARPSYNC.COLLECTIVE R100, `(.L_x_1250) ;  /* 0x0000000064087348 */ /* 0x01ffea0003c00000 */
[----:B------:R0:W0:Y:S02]  /*100f0*/  SHFL.DOWN P6, R100, R117, R101, R115 ;  /* 0x0800006575647389 */ /* 0x00002400000c0073 */
[----:B01234-:R-:W-:Y:S05]  /*10100*/  ENDCOLLECTIVE ;  /* 0x000000000000791b */ /* 0x01ffea0003800000 */
.L_x_1250:
[----:B------:R-:W-:Y:S05]  /*10110*/  BSYNC B1 ;  /* 0x0000000000017941 */ /* 0x000fea0003800000 */
.L_x_1249:
[----:B------:R-:W-:Y:S01]  /*10120*/  IMAD.MOV.U32 R119, RZ, RZ, R100 ;  /* 0x000000ffff777224 */ /* 0x000fe200078e0064 */
[----:B------:R-:W-:Y:S06]  /*10130*/  BRA `(.L_x_1251) ;  /* 0xffffff4800a47947 */ /* 0x000fec000383ffff */
.L_x_1085:
[----:B------:R-:W-:Y:S01]  /*10140*/  BSSY B1, `(.L_x_1252) ;  /* 0x0000006000017945 */ /* 0x000fe20003800000 */
[----:B------:R-:W-:Y:S02]  /*10150*/  IMAD.MOV.U32 R101, RZ, RZ, 0x2 ;  /* 0x00000002ff657424 */ /* 0x000fe400078e00ff */
[----:B------:R-:W-:-:S07]  /*10160*/  IMAD.MOV.U32 R100, RZ, RZ, -0x1 ;  /* 0xffffffffff647424 */ /* 0x000fce00078e00ff */
[----:B01234-:R-:W-:Y:S05]  /*10170*/  WARPSYNC.COLLECTIVE R100, `(.L_x_1253) ;  /* 0x0000000064087348 */ /* 0x01ffea0003c00000 */
[----:B------:R0:W0:Y:S02]  /*10180*/  SHFL.DOWN P6, R100, R117, R101, R115 ;  /* 0x0800006575647389 */ /* 0x00002400000c0073 */
[----:B01234-:R-:W-:Y:S05]  /*10190*/  ENDCOLLECTIVE ;  /* 0x000000000000791b */ /* 0x01ffea0003800000 */
.L_x_1253:
[----:B------:R-:W-:Y:S05]  /*101a0*/  BSYNC B1 ;  /* 0x0000000000017941 */ /* 0x000fea0003800000 */
.L_x_1252:
[----:B------:R-:W-:Y:S05]  /*101b0*/  BRA `(.L_x_1254) ;  /* 0xffffff48008c7947 */ /* 0x000fea000383ffff */
.L_x_1086:
[----:B------:R-:W-:Y:S01]  /*101c0*/  BSSY B1, `(.L_x_1255) ;  /* 0x0000007000017945 */ /* 0x000fe20003800000 */
[----:B------:R-:W-:Y:S02]  /*101d0*/  IMAD.MOV.U32 R117, RZ, RZ, R80 ;  /* 0x000000ffff757224 */ /* 0x000fe400078e0050 */
[----:B------:R-:W-:Y:S02]  /*101e0*/  IMAD.MOV.U32 R101, RZ, RZ, 0x2 ;  /* 0x00000002ff657424 */ /* 0x000fe400078e00ff */
[----:B------:R-:W-:-:S07]  /*101f0*/  IMAD.MOV.U32 R100, RZ, RZ, -0x1 ;  /* 0xffffffffff647424 */ /* 0x000fce00078e00ff */
[----:B01234-:R-:W-:Y:S05]  /*10200*/  WARPSYNC.COLLECTIVE R100, `(.L_x_1256) ;  /* 0x0000000064087348 */ /* 0x01ffea0003c00000 */
[----:B------:R0:W0:Y:S02]  /*10210*/  SHFL.DOWN P6, R100, R117, R101, R115 ;  /* 0x0800006575647389 */ /* 0x00002400000c0073 */
[----:B01234-:R-:W-:Y:S05]  /*10220*/  ENDCOLLECTIVE ;  /* 0x000000000000791b */ /* 0x01ffea0003800000 */
.L_x_1256:
[----:B------:R-:W-:Y:S05]  /*10230*/  BSYNC B1 ;  /* 0x0000000000017941 */ /* 0x000fea0003800000 */
.L_x_1255:
[----:B------:R-:W-:Y:S02]  /*10240*/  IMAD.MOV.U32 R98, RZ, RZ, R100 ;  /* 0x000000ffff627224 */ /* 0x000fe400078e0064 */
[----:B------:R-:W-:Y:S02]  /*10250*/  IMAD.MOV.U32 R100, RZ, RZ, -0x1 ;  /* 0xffffffffff647424 */ /* 0x000fe400078e00ff */
[----:B------:R-:W-:Y:S02]  /*10260*/  IMAD.MOV.U32 R117, RZ, RZ, R81 ;  /* 0x000000ffff757224 */ /* 0x000fe400078e0051 */
[----:B------:R-:W-:-:S07]  /*10270*/  IMAD.MOV.U32 R101, RZ, RZ, 0x2 ;  /* 0x00000002ff657424 */ /* 0x000fce00078e00ff */
[----:B------:R-:W-:Y:S05]  /*10280*/  WARPSYNC.COLLECTIVE R100, `(.L_x_1257) ;  /* 0x0000000064087348 */ /* 0x000fea0003c00000 */
[----:B------:R0:W1:Y:S02]  /*10290*/  SHFL.DOWN P6, R100, R117, R101, R115 ;  /* 0x0800006575647389 */ /* 0x00006400000c0073 */
[----:B01----:R-:W-:Y:S05]  /*102a0*/  ENDCOLLECTIVE ;  /* 0x000000000000791b */ /* 0x003fea0003800000 */
.L_x_1257:
[----:B------:R-:W-:Y:S01]  /*102b0*/  IMAD.MOV.U32 R99, RZ, RZ, R100 ;  /* 0x000000ffff637224 */ /* 0x000fe200078e0064 */
[----:B------:R-:W-:Y:S06]  /*102c0*/  BRA `(.L_x_1258) ;  /* 0xffffff4800587947 */ /* 0x000fec000383ffff */
.L_x_1089:
[----:B------:R-:W-:Y:S01]  /*102d0*/  BSSY B1, `(.L_x_1259) ;  /* 0x0000007000017945 */ /* 0x000fe20003800000 */
[----:B------:R-:W-:Y:S02]  /*102e0*/  IMAD.MOV.U32 R117, RZ, RZ, R116 ;  /* 0x000000ffff757224 */ /* 0x000fe400078e0074 */
[----:B------:R-:W-:Y:S02]  /*102f0*/  IMAD.MOV.U32 R101, RZ, RZ, 0x4 ;  /* 0x00000004ff657424 */ /* 0x000fe400078e00ff */
[----:B------:R-:W-:-:S07]  /*10300*/  IMAD.MOV.U32 R100, RZ, RZ, -0x1 ;  /* 0xffffffffff647424 */ /* 0x000fce00078e00ff */
[----:B01234-:R-:W-:Y:S05]  /*10310*/  WARPSYNC.COLLECTIVE R100, `(.L_x_1260) ;  /* 0x0000000064087348 */ /* 0x01ffea0003c00000 */
[----:B------:R0:W0:Y:S02]  /*10320*/  SHFL.DOWN P6, R100, R117, R101, R115 ;  /* 0x0800006575647389 */ /* 0x00002400000c0073 */
[----:B01234-:R-:W-:Y:S05]  /*10330*/  ENDCOLLECTIVE ;  /* 0x000000000000791b */ /* 0x01ffea0003800000 */
.L_x_1260:
[----:B------:R-:W-:Y:S05]  /*10340*/  BSYNC B1 ;  /* 0x0000000000017941 */ /* 0x000fea0003800000 */
.L_x_1259:
[----:B------:R-:W-:Y:S01]  /*10350*/  IMAD.MOV.U32 R119, RZ, RZ, R100 ;  /* 0x000000ffff777224 */ /* 0x000fe200078e0064 */
[----:B------:R-:W-:Y:S06]  /*10360*/  BRA `(.L_x_1261) ;  /* 0xffffff4800747947 */ /* 0x000fec000383ffff */
.L_x_1090:
[----:B------:R-:W-:Y:S01]  /*10370*/  BSSY B1, `(.L_x_1262) ;  /* 0x0000006000017945 */ /* 0x000fe20003800000 */
[----:B------:R-:W-:Y:S02]  /*10380*/  IMAD.MOV.U32 R101, RZ, RZ, 0x4 ;  /* 0x00000004ff657424 */ /* 0x000fe400078e00ff */
[----:B------:R-:W-:-:S07]  /*10390*/  IMAD.MOV.U32 R100, RZ, RZ, -0x1 ;  /* 0xffffffffff647424 */ /* 0x000fce00078e00ff */
[----:B01234-:R-:W-:Y:S05]  /*103a0*/  WARPSYNC.COLLECTIVE R100, `(.L_x_1263) ;  /* 0x0000000064087348 */ /* 0x01ffea0003c00000 */
[----:B------:R0:W0:Y:S02]  /*103b0*/  SHFL.DOWN P6, R100, R117, R101, R115 ;  /* 0x0800006575647389 */ /* 0x00002400000c0073 */
[----:B01234-:R-:W-:Y:S05]  /*103c0*/  ENDCOLLECTIVE ;  /* 0x000000000000791b */ /* 0x01ffea0003800000 */
.L_x_1263:
[----:B------:R-:W-:Y:S05]  /*103d0*/  BSYNC B1 ;  /* 0x0000000000017941 */ /* 0x000fea0003800000 */
.L_x_1262:
[----:B------:R-:W-:Y:S05]  /*103e0*/  BRA `(.L_x_1264) ;  /* 0xffffff48005c7947 */ /* 0x000fea000383ffff */
.L_x_1091:
[----:B------:R-:W-:Y:S01]  /*103f0*/  BSSY B1, `(.L_x_1265) ;  /* 0x0000007000017945 */ /* 0x000fe20003800000 */
[----:B------:R-:W-:Y:S02]  /*10400*/  IMAD.MOV.U32 R117, RZ, RZ, R80 ;  /* 0x000000ffff757224 */ /* 0x000fe400078e0050 */
[----:B------:R-:W-:Y:S02]  /*10410*/  IMAD.MOV.U32 R101, RZ, RZ, 0x4 ;  /* 0x00000004ff657424 */ /* 0x000fe400078e00ff */
[----:B------:R-:W-:-:S07]  /*10420*/  IMAD.MOV.U32 R100, RZ, RZ, -0x1 ;  /* 0xffffffffff647424 */ /* 0x000fce00078e00ff */
[----:B01234-:R-:W-:Y:S05]  /*10430*/  WARPSYNC.COLLECTIVE R100, `(.L_x_1266) ;  /* 0x0000000064087348 */ /* 0x01ffea0003c00000 */
[----:B------:R0:W0:Y:S02]  /*10440*/  SHFL.DOWN P6, R100, R117, R101, R115 ;  /* 0x0800006575647389 */ /* 0x00002400000c0073 */
[----:B01234-:R-:W-:Y:S05]  /*10450*/  ENDCOLLECTIVE ;  /* 0x000000000000791b */ /* 0x01ffea0003800000 */
.L_x_1266:
[----:B------:R-:W-:Y:S05]  /*10460*/  BSYNC B1 ;  /* 0x0000000000017941 */ /* 0x000fea0003800000 */
.L_x_1265:
[----:B------:R-:W-:Y:S02]  /*10470*/  IMAD.MOV.U32 R98, RZ, RZ, R100 ;  /* 0x000000ffff627224 */ /* 0x000fe400078e0064 */
[----:B------:R-:W-:Y:S02]  /*10480*/  IMAD.MOV.U32 R100, RZ, RZ, -0x1 ;  /* 0xffffffffff647424 */ /* 0x000fe400078e00ff */
[----:B------:R-:W-:Y:S02]  /*10490*/  IMAD.MOV.U32 R117, RZ, RZ, R81 ;  /* 0x000000ffff757224 */ /* 0x000fe400078e0051 */
[----:B------:R-:W-:-:S07]  /*104a0*/  IMAD.MOV.U32 R101, RZ, RZ, 0x4 ;  /* 0x00000004ff657424 */ /* 0x000fce00078e00ff */
[----:B------:R-:W-:Y:S05]  /*104b0*/  WARPSYNC.COLLECTIVE R100, `(.L_x_1267) ;  /* 0x0000000064087348 */ /* 0x000fea0003c00000 */
[----:B------:R0:W1:Y:S02]  /*104c0*/  SHFL.DOWN P6, R100, R117, R101, R115 ;  /* 0x0800006575647389 */ /* 0x00006400000c0073 */
[----:B01----:R-:W-:Y:S05]  /*104d0*/  ENDCOLLECTIVE ;  /* 0x000000000000791b */ /* 0x003fea0003800000 */
.L_x_1267:
[----:B------:R-:W-:Y:S01]  /*104e0*/  IMAD.MOV.U32 R99, RZ, RZ, R100 ;  /* 0x000000ffff637224 */ /* 0x000fe200078e0064 */
[----:B------:R-:W-:Y:S06]  /*104f0*/  BRA `(.L_x_1268) ;  /* 0xffffff4800287947 */ /* 0x000fec000383ffff */
.L_x_1094:
[----:B------:R-:W-:Y:S01]  /*10500*/  BSSY B1, `(.L_x_1269) ;  /* 0x0000007000017945 */ /* 0x000fe20003800000 */
[----:B------:R-:W-:Y:S02]  /*10510*/  IMAD.MOV.U32 R117, RZ, RZ, R116 ;  /* 0x000000ffff757224 */ /* 0x000fe400078e0074 */
[----:B------:R-:W-:Y:S02]  /*10520*/  IMAD.MOV.U32 R101, RZ, RZ, 0x8 ;  /* 0x00000008ff657424 */ /* 0x000fe400078e00ff */
[----:B------:R-:W-:-:S07]  /*10530*/  IMAD.MOV.U32 R100, RZ, RZ, -0x1 ;  /* 0xffffffffff647424 */ /* 0x000fce00078e00ff */
[----:B01234-:R-:W-:Y:S05]  /*10540*/  WARPSYNC.COLLECTIVE R100, `(.L_x_1270) ;  /* 0x0000000064087348 */ /* 0x01ffea0003c00000 */
[----:B------:R0:W0:Y:S02]  /*10550*/  SHFL.DOWN P6, R100, R117, R101, R115 ;  /* 0x0800006575647389 */ /* 0x00002400000c0073 */
[----:B01234-:R-:W-:Y:S05]  /*10560*/  ENDCOLLECTIVE ;  /* 0x000000000000791b */ /* 0x01ffea0003800000 */
.L_x_1270:
[----:B------:R-:W-:Y:S05]  /*10570*/  BSYNC B1 ;  /* 0x0000000000017941 */ /* 0x000fea0003800000 */
.L_x_1269:
[----:B------:R-:W-:Y:S01]  /*10580*/  IMAD.MOV.U32 R119, RZ, RZ, R100 ;  /* 0x000000ffff777224 */ /* 0x000fe200078e0064 */
[----:B------:R-:W-:Y:S06]  /*10590*/  BRA `(.L_x_1271) ;  /* 0xffffff48003c7947 */ /* 0x000fec000383ffff */
.L_x_1095:
[----:B------:R-:W-:Y:S01]  /*105a0*/  BSSY B1, `(.L_x_1272) ;  /* 0x0000006000017945 */ /* 0x000fe20003800000 */
[----:B------:R-:W-:Y:S02]  /*105b0*/  IMAD.MOV.U32 R101, RZ, RZ, 0x8 ;  /* 0x00000008ff657424 */ /* 0x000fe400078e00ff */
[----:B------:R-:W-:-:S07]  /*105c0*/  IMAD.MOV.U32 R100, RZ, RZ, -0x1 ;  /* 0xffffffffff647424 */ /* 0x000fce00078e00ff */
[----:B01234-:R-:W-:Y:S05]  /*105d0*/  WARPSYNC.COLLECTIVE R100, `(.L_x_1273) ;  /* 0x0000000064087348 */ /* 0x01ffea0003c00000 */
[----:B------:R0:W0:Y:S02]  /*105e0*/  SHFL.DOWN P6, R100, R117, R101, R115 ;  /* 0x0800006575647389 */ /* 0x00002400000c0073 */
[----:B01234-:R-:W-:Y:S05]  /*105f0*/  ENDCOLLECTIVE ;  /* 0x000000000000791b */ /* 0x01ffea0003800000 */
.L_x_1273:
[----:B------:R-:W-:Y:S05]  /*10600*/  BSYNC B1 ;  /* 0x0000000000017941 */ /* 0x000fea0003800000 */
.L_x_1272:
[----:B------:R-:W-:Y:S05]  /*10610*/  BRA `(.L_x_1274) ;  /* 0xffffff4800247947 */ /* 0x000fea000383ffff */
.L_x_1096:
[----:B------:R-:W-:Y:S01]  /*10620*/  BSSY B1, `(.L_x_1275) ;  /* 0x0000007000017945 */ /* 0x000fe20003800000 */
[----:B------:R-:W-:Y:S02]  /*10630*/  IMAD.MOV.U32 R117, RZ, RZ, R80 ;  /* 0x000000ffff757224 */ /* 0x000fe400078e0050 */
[----:B------:R-:W-:Y:S02]  /*10640*/  IMAD.MOV.U32 R101, RZ, RZ, 0x8 ;  /* 0x00000008ff657424 */ /* 0x000fe400078e00ff */
[----:B------:R-:W-:-:S07]  /*10650*/  IMAD.MOV.U32 R100, RZ, RZ, -0x1 ;  /* 0xffffffffff647424 */ /* 0x000fce00078e00ff */
[----:B01234-:R-:W-:Y:S05]  /*10660*/  WARPSYNC.COLLECTIVE R100, `(.L_x_1276) ;  /* 0x0000000064087348 */ /* 0x01ffea0003c00000 */
[----:B------:R0:W0:Y:S02]  /*10670*/  SHFL.DOWN P6, R100, R117, R101, R115 ;  /* 0x0800006575647389 */ /* 0x00002400000c0073 */
[----:B01234-:R-:W-:Y:S05]  /*10680*/  ENDCOLLECTIVE ;  /* 0x000000000000791b */ /* 0x01ffea0003800000 */
.L_x_1276:
[----:B------:R-:W-:Y:S05]  /*10690*/  BSYNC B1 ;  /* 0x0000000000017941 */ /* 0x000fea0003800000 */
.L_x_1275:
[----:B------:R-:W-:Y:S02]  /*106a0*/  IMAD.MOV.U32 R98, RZ, RZ, R100 ;  /* 0x000000ffff627224 */ /* 0x000fe400078e0064 */
[----:B------:R-:W-:Y:S02]  /*106b0*/  IMAD.MOV.U32 R100, RZ, RZ, -0x1 ;  /* 0xffffffffff647424 */ /* 0x000fe400078e00ff */
[----:B------:R-:W-:Y:S02]  /*106c0*/  IMAD.MOV.U32 R117, RZ, RZ, R81 ;  /* 0x000000ffff757224 */ /* 0x000fe400078e0051 */
[----:B------:R-:W-:-:S07]  /*106d0*/  IMAD.MOV.U32 R101, RZ, RZ, 0x8 ;  /* 0x00000008ff657424 */ /* 0x000fce00078e00ff */
[----:B------:R-:W-:Y:S05]  /*106e0*/  WARPSYNC.COLLECTIVE R100, `(.L_x_1277) ;  /* 0x0000000064087348 */ /* 0x000fea0003c00000 */
[----:B------:R0:W1:Y:S02]  /*106f0*/  SHFL.DOWN P6, R100, R117, R101, R115 ;  /* 0x0800006575647389 */ /* 0x00006400000c0073 */
[----:B01----:R-:W-:Y:S05]  /*10700*/  ENDCOLLECTIVE ;  /* 0x000000000000791b */ /* 0x003fea0003800000 */
.L_x_1277:
[----:B------:R-:W-:Y:S01]  /*10710*/  IMAD.MOV.U32 R99, RZ, RZ, R100 ;  /* 0x000000ffff637224 */ /* 0x000fe200078e0064 */
[----:B------:R-:W-:Y:S06]  /*10720*/  BRA `(.L_x_1278) ;  /* 0xffffff4400f07947 */ /* 0x000fec000383ffff */
.L_x_1099:
[----:B------:R-:W-:Y:S01]  /*10730*/  BSSY B1, `(.L_x_1279) ;  /* 0x0000007000017945 */ /* 0x000fe20003800000 */
[----:B------:R-:W-:Y:S02]  /*10740*/  IMAD.MOV.U32 R117, RZ, RZ, R116 ;  /* 0x000000ffff757224 */ /* 0x000fe400078e0074 */
[----:B------:R-:W-:Y:S02]  /*10750*/  IMAD.MOV.U32 R101, RZ, RZ, 0x10 ;  /* 0x00000010ff657424 */ /* 0x000fe400078e00ff */
[----:B------:R-:W-:-:S07]  /*10760*/  IMAD.MOV.U32 R100, RZ, RZ, -0x1 ;  /* 0xffffffffff647424 */ /* 0x000fce00078e00ff */
[----:B01234-:R-:W-:Y:S05]  /*10770*/  WARPSYNC.COLLECTIVE R100, `(.L_x_1280) ;  /* 0x0000000064087348 */ /* 0x01ffea0003c00000 */
[----:B------:R0:W0:Y:S02]  /*10780*/  SHFL.DOWN P6, R100, R117, R101, R115 ;  /* 0x0800006575647389 */ /* 0x00002400000c0073 */
[----:B01234-:R-:W-:Y:S05]  /*10790*/  ENDCOLLECTIVE ;  /* 0x000000000000791b */ /* 0x01ffea0003800000 */
.L_x_1280:
[----:B------:R-:W-:Y:S05]  /*107a0*/  BSYNC B1 ;  /* 0x0000000000017941 */ /* 0x000fea0003800000 */
.L_x_1279:
[----:B------:R-:W-:Y:S01]  /*107b0*/  IMAD.MOV.U32 R119, RZ, RZ, R100 ;  /* 0x000000ffff777224 */ /* 0x000fe200078e0064 */
[----:B------:R-:W-:Y:S06]  /*107c0*/  BRA `(.L_x_1281) ;  /* 0xffffff4800047947 */ /* 0x000fec000383ffff */
.L_x_1100:
[----:B------:R-:W-:Y:S01]  /*107d0*/  BSSY B1, `(.L_x_1282) ;  /* 0x0000006000017945 */ /* 0x000fe20003800000 */
[----:B------:R-:W-:Y:S02]  /*107e0*/  IMAD.MOV.U32 R101, RZ, RZ, 0x10 ;  /* 0x00000010ff657424 */ /* 0x000fe400078e00ff */
[----:B------:R-:W-:-:S07]  /*107f0*/  IMAD.MOV.U32 R100, RZ, RZ, -0x1 ;  /* 0xffffffffff647424 */ /* 0x000fce00078e00ff */
[----:B01234-:R-:W-:Y:S05]  /*10800*/  WARPSYNC.COLLECTIVE R100, `(.L_x_1283) ;  /* 0x0000000064087348 */ /* 0x01ffea0003c00000 */
[----:B------:R0:W0:Y:S02]  /*10810*/  SHFL.DOWN P6, R100, R117, R101, R115 ;  /* 0x0800006575647389 */ /* 0x00002400000c0073 */
[----:B01234-:R-:W-:Y:S05]  /*10820*/  ENDCOLLECTIVE ;  /* 0x000000000000791b */ /* 0x01ffea0003800000 */
.L_x_1283:
[----:B------:R-:W-:Y:S05]  /*10830*/  BSYNC B1 ;  /* 0x0000000000017941 */ /* 0x000fea0003800000 */
.L_x_1282:
[----:B------:R-:W-:Y:S05]  /*10840*/  BRA `(.L_x_1284) ;  /* 0xffffff4400ec7947 */ /* 0x000fea000383ffff */
.L_x_1101:
[----:B------:R-:W-:Y:S01]  /*10850*/  BSSY B1, `(.L_x_1285) ;  /* 0x0000007000017945 */ /* 0x000fe20003800000 */
[----:B------:R-:W-:Y:S02]  /*10860*/  IMAD.MOV.U32 R117, RZ, RZ, R80 ;  /* 0x000000ffff757224 */ /* 0x000fe400078e0050 */
[----:B------:R-:W-:Y:S02]  /*10870*/  IMAD.MOV.U32 R101, RZ, RZ, 0x10 ;  /* 0x00000010ff657424 */ /* 0x000fe400078e00ff */
[----:B------:R-:W-:-:S07]  /*10880*/  IMAD.MOV.U32 R100, RZ, RZ, -0x1 ;  /* 0xffffffffff647424 */ /* 0x000fce00078e00ff */
[----:B01234-:R-:W-:Y:S05]  /*10890*/  WARPSYNC.COLLECTIVE R100, `(.L_x_1286) ;  /* 0x0000000064087348 */ /* 0x01ffea0003c00000 */
[----:B------:R0:W0:Y:S02]  /*108a0*/  SHFL.DOWN P6, R100, R117, R101, R115 ;  /* 0x0800006575647389 */ /* 0x00002400000c0073 */
[----:B01234-:R-:W-:Y:S05]  /*108b0*/  ENDCOLLECTIVE ;  /* 0x000000000000791b */ /* 0x01ffea0003800000 */
.L_x_1286:
[----:B------:R-:W-:Y:S05]  /*108c0*/  BSYNC B1 ;  /* 0x0000000000017941 */ /* 0x000fea0003800000 */
.L_x_1285:
[----:B------:R-:W-:Y:S02]  /*108d0*/  IMAD.MOV.U32 R98, RZ, RZ, R100 ;  /* 0x000000ffff627224 */ /* 0x000fe400078e0064 */
[----:B------:R-:W-:Y:S02]  /*108e0*/  IMAD.MOV.U32 R100, RZ, RZ, -0x1 ;  /* 0xffffffffff647424 */ /* 0x000fe400078e00ff */
[----:B------:R-:W-:Y:S02]  /*108f0*/  IMAD.MOV.U32 R117, RZ, RZ, R81 ;  /* 0x000000ffff757224 */ /* 0x000fe400078e0051 */
[----:B------:R-:W-:-:S07]  /*10900*/  IMAD.MOV.U32 R101, RZ, RZ, 0x10 ;  /* 0x00000010ff657424 */ /* 0x000fce00078e00ff */
[----:B------:R-:W-:Y:S05]  /*10910*/  WARPSYNC.COLLECTIVE R100, `(.L_x_1287) ;  /* 0x0000000064087348 */ /* 0x000fea0003c00000 */
[----:B------:R0:W1:Y:S02]  /*10920*/  SHFL.DOWN P6, R100, R117, R101, R115 ;  /* 0x0800006575647389 */ /* 0x00006400000c0073 */
[----:B01----:R-:W-:Y:S05]  /*10930*/  ENDCOLLECTIVE ;  /* 0x000000000000791b */ /* 0x003fea0003800000 */
.L_x_1287:
[----:B------:R-:W-:Y:S01]  /*10940*/  IMAD.MOV.U32 R99, RZ, RZ, R100 ;  /* 0x000000ffff637224 */ /* 0x000fe200078e0064 */
[----:B------:R-:W-:Y:S06]  /*10950*/  BRA `(.L_x_1288) ;  /* 0xffffff4400b87947 */ /* 0x000fec000383ffff */
.L_x_1104:
[----:B------:R-:W-:Y:S01]  /*10960*/  BSSY B1, `(.L_x_1289) ;  /* 0x0000005000017945 */ /* 0x000fe20003800000 */
[----:B------:R-:W-:-:S07]  /*10970*/  IMAD.MOV.U32 R100, RZ, RZ, -0x1 ;  /* 0xffffffffff647424 */ /* 0x000fce00078e00ff */
[----:B-1--4-:R-:W-:Y:S05]  /*10980*/  WARPSYNC.COLLECTIVE R100, `(.L_x_1290) ;  /* 0x0000000064087348 */ /* 0x012fea0003c00000 */
[----:B------:R-:W-:Y:S01]  /*10990*/  VOTE.ALL P6, P6 ;  /* 0x0000000000ff7806 */ /* 0x000fe200030c0000 */
[----:B-1--4-:R-:W-:-:S12]  /*109a0*/  ENDCOLLECTIVE ;  /* 0x000000000000791b */ /* 0x012fd80003800000 */
.L_x_1290:
[----:B------:R-:W-:Y:S05]  /*109b0*/  BSYNC B1 ;  /* 0x0000000000017941 */ /* 0x000fea0003800000 */
.L_x_1289:
[----:B------:R-:W-:Y:S05]  /*109c0*/  BRA `(.L_x_1291) ;  /* 0xffffff4800087947 */ /* 0x000fea000383ffff */
.L_x_1116:
[----:B------:R-:W-:Y:S01]  /*109d0*/  BSSY B0, `(.L_x_1292) ;  /* 0x0000006000007945 */ /* 0x000fe20003800000 */
[----:B------:R-:W-:Y:S01]  /*109e0*/  PLOP3.LUT P6, PT, P6, PT, PT, 0x8, 0x80 ;  /* 0x000000000080781c */ /* 0x000fe200037ce170 */
[----:B------:R-:W-:-:S12]  /*109f0*/  IMAD.MOV.U32 R100, RZ, RZ, -0x1 ;  /* 0xffffffffff647424 */ /* 0x000fd800078e00ff */
[----:B------:R-:W-:Y:S05]  /*10a00*/  WARPSYNC.COLLECTIVE R100, `(.L_x_1293) ;  /* 0x0000000064087348 */ /* 0x000fea0003c00000 */
[----:B------:R-:W-:Y:S01]  /*10a10*/  VOTE.ANY P6, P6 ;  /* 0x0000000000ff7806 */ /* 0x000fe200030c0100 */
[----:B------:R-:W-:-:S12]  /*10a20*/  ENDCOLLECTIVE ;  /* 0x000000000000791b */ /* 0x000fd80003800000 */
.L_x_1293:
[----:B------:R-:W-:Y:S05]  /*10a30*/  BSYNC B0 ;  /* 0x0000000000007941 */ /* 0x000fea0003800000 */
.L_x_1292:
[----:B------:R-:W-:Y:S05]  /*10a40*/  BRA `(.L_x_1294) ;  /* 0xffffffb400307947 */ /* 0x000fea000383ffff */
.L_x_1118:
[----:B------:R-:W-:Y:S01]  /*10a50*/  BSSY B0, `(.L_x_1295) ;  /* 0x0000006000007945 */ /* 0x000fe20003800000 */
[----:B------:R-:W-:Y:S01]  /*10a60*/  PLOP3.LUT P6, PT, P6, PT, PT, 0x8, 0x80 ;  /* 0x000000000080781c */ /* 0x000fe200037ce170 */
[----:B------:R-:W-:-:S12]  /*10a70*/  IMAD.MOV.U32 R100, RZ, RZ, -0x1 ;  /* 0xffffffffff647424 */ /* 0x000fd800078e00ff */
[----:B------:R-:W-:Y:S05]  /*10a80*/  WARPSYNC.COLLECTIVE R100, `(.L_x_1296) ;  /* 0x0000000064087348 */ /* 0x000fea0003c00000 */
[----:B------:R-:W-:Y:S01]  /*10a90*/  VOTE.ANY R100, PT, P6 ;  /* 0x0000000000647806 */ /* 0x000fe200030e0100 */
[----:B------:R-:W-:Y:S06]  /*10aa0*/  ENDCOLLECTIVE ;  /* 0x000000000000791b */ /* 0x000fec0003800000 */
.L_x_1296:
[----:B------:R-:W-:Y:S05]  /*10ab0*/  BSYNC B0 ;  /* 0x0000000000007941 */ /* 0x000fea0003800000 */
.L_x_1295:
[----:B------:R-:W0:Y:S01]  /*10ac0*/  S2R R85, SR_GEMASK ;  /* 0x0000000000557919 */ /* 0x000e220000003c00 */
[----:B------:R-:W-:Y:S02]  /*10ad0*/  IMAD.MOV.U32 R117, RZ, RZ, R83 ;  /* 0x000000ffff757224 */ /* 0x000fe400078e0053 */
[----:B------:R-:W-:Y:S02]  /*10ae0*/  IMAD.MOV.U32 R101, RZ, RZ, 0x1 ;  /* 0x00000001ff657424 */ /* 0x000fe400078e00ff */
[----:B------:R-:W-:Y:S01]  /*10af0*/  IMAD.MOV.U32 R58, RZ, RZ, R52 ;  /* 0x000000ffff3a7224 */ /* 0x000fe200078e0034 */
[----:B0-----:R-:W-:-:S05]  /*10b00*/  LOP3.LUT R100, R100, 0x80000000, R85, 0xec, !PT ;  /* 0x8000000064647812 */ /* 0x001fca00078eec55 */
[----:B------:R-:W-:-:S05]  /*10b10*/  VIADD R59, R100, 0xffffffff ;  /* 0xffffffff643b7836 */ /* 0x000fca0000000000 */
[----:B------:R-:W-:Y:S01]  /*10b20*/  LOP3.LUT R80, R100, R59, RZ, 0xc, !PT ;  /* 0x0000003b64507212 */ /* 0x000fe200078e0cff */
[----:B------:R-:W-:Y:S02]  /*10b30*/  IMAD.MOV.U32 R100, RZ, RZ, -0x1 ;  /* 0xffffffffff647424 */ /* 0x000fe400078e00ff */
[----:B------:R-:W-:Y:S01]  /*10b40*/  IMAD.MOV.U32 R59, RZ, RZ, R53 ;  /* 0x000000ffff3b7224 */ /* 0x000fe200078e0035 */
[----:B------:R0:W1:Y:S06]  /*10b50*/  POPC R115, R80 ;  /* 0x0000005000737309 */ /* 0x00006c0000000000 */
[----:B01----:R-:W-:Y:S05]  /*10b60*/  WARPSYNC.COLLECTIVE R100, `(.L_x_1297) ;  /* 0x0000000064087348 */ /* 0x003fea0003c00000 */
[----:B-1----:R1:W2:Y:S02]  /*10b70*/  SHFL.DOWN P6, R100, R117, R101, R115 ;  /* 0x0800006575647389 */ /* 0x0022a400000c0073 */
[----:B012---:R-:W-:Y:S05]  /*10b80*/  ENDCOLLECTIVE ;  /* 0x000000000000791b */ /* 0x007fea0003800000 */
.L_x_1297:
[----:B------:R-:W-:Y:S01]  /*10b90*/  IMAD.MOV.U32 R86, RZ, RZ, R100 ;  /* 0x000000ffff567224 */ /* 0x000fe200078e0064 */
[----:B------:R-:W-:Y:S06]  /*10ba0*/  BRA `(.L_x_1298) ;  /* 0xffffffb400147947 */ /* 0x000fec000383ffff */
.L_x_1119:
[----:B------:R-:W-:Y:S01]  /*10bb0*/  BSSY B0, `(.L_x_1299) ;  /* 0x0000006000007945 */ /* 0x000fe20003800000 */
[----:B------:R-:W-:Y:S02]  /*10bc0*/  IMAD.MOV.U32 R101, RZ, RZ, 0x1 ;  /* 0x00000001ff657424 */ /* 0x000fe400078e00ff */
[----:B------:R-:W-:-:S07]  /*10bd0*/  IMAD.MOV.U32 R100, RZ, RZ, -0x1 ;  /* 0xffffffffff647424 */ /* 0x000fce00078e00ff */
[----:B01----:R-:W-:Y:S05]  /*10be0*/  WARPSYNC.COLLECTIVE R100, `(.L_x_1300) ;  /* 0x0000000064087348 */ /* 0x003fea0003c00000 */
[----:B------:R2:W3:Y:S02]  /*10bf0*/  SHFL.DOWN P6, R100, R117, R101, R115 ;  /* 0x0800006575647389 */ /* 0x0004e400000c0073 */
[----:B0123--:R-:W-:Y:S05]  /*10c00*/  ENDCOLLECTIVE ;  /* 0x000000000000791b */ /* 0x00ffea0003800000 */
.L_x_1300:
[----:B------:R-:W-:Y:S05]  /*10c10*/  BSYNC B0 ;  /* 0x0000000000007941 */ /* 0x000fea0003800000 */
.L_x_1299:
[----:B------:R-:W-:Y:S05]  /*10c20*/  BRA `(.L_x_1301) ;  /* 0xffffffb000fc7947 */ /* 0x000fea000383ffff */
.L_x_1120:
[----:B------:R-:W-:Y:S01]  /*10c30*/  BSSY B0, `(.L_x_1302) ;  /* 0x0000007000007945 */ /* 0x000fe20003800000 */
[----:B------:R-:W-:Y:S02]  /*10c40*/  IMAD.MOV.U32 R117, RZ, RZ, R52 ;  /* 0x000000ffff757224 */ /* 0x000fe400078e0034 */
[----:B------:R-:W-:Y:S02]  /*10c50*/  IMAD.MOV.U32 R101, RZ, RZ, 0x1 ;  /* 0x00000001ff657424 */ /* 0x000fe400078e00ff */
[----:B------:R-:W-:-:S07]  /*10c60*/  IMAD.MOV.U32 R100, RZ, RZ, -0x1 ;  /* 0xffffffffff647424 */ /* 0x000fce00078e00ff */
[----:B01----:R-:W-:Y:S05]  /*10c70*/  WARPSYNC.COLLECTIVE R100, `(.L_x_1303) ;  /* 0x0000000064087348 */ /* 0x003fea0003c00000 */
[----:B------:R2:W3:Y:S02]  /*10c80*/  SHFL.DOWN P6, R100, R117, R101, R115 ;  /* 0x0800006575647389 */ /* 0x0004e400000c0073 */
[----:B0123--:R-:W-:Y:S05]  /*10c90*/  ENDCOLLECTIVE ;  /* 0x000000000000791b */ /* 0x00ffea0003800000 */
.L_x_1303:
[----:B------:R-:W-:Y:S05]  /*10ca0*/  BSYNC B0 ;  /* 0x0000000000007941 */ /* 0x000fea0003800000 */
.L_x_1302:
[----:B------:R-:W-:Y:S02]  /*10cb0*/  IMAD.MOV.U32 R52, RZ, RZ, R100 ;  /* 0x000000ffff347224 */ /* 0x000fe400078e0064 */
[----:B------:R-:W-:Y:S02]  /*10cc0*/  IMAD.MOV.U32 R100, RZ, RZ, -0x1 ;  /* 0xffffffffff647424 */ /* 0x000fe400078e00ff */
[----:B------:R-:W-:Y:S02]  /*10cd0*/  IMAD.MOV.U32 R117, RZ, RZ, R53 ;  /* 0x000000ffff757224 */ /* 0x000fe400078e0035 */
[----:B------:R-:W-:-:S07]  /*10ce0*/  IMAD.MOV.U32 R101, RZ, RZ, 0x1 ;  /* 0x00000001ff657424 */ /* 0x000fce00078e00ff */
[----:B------:R-:W-:Y:S05]  /*10cf0*/  WARPSYNC.COLLECTIVE R100, `(.L_x_1304) ;  /* 0x0000000064087348 */ /* 0x000fea0003c00000 */
[----:B------:R0:W1:Y:S02]  /*10d00*/  SHFL.DOWN P6, R100, R117, R101, R115 ;  /* 0x0800006575647389 */ /* 0x00006400000c0073 */
[----:B01----:R-:W-:Y:S05]  /*10d10*/  ENDCOLLECTIVE ;  /* 0x000000000000791b */ /* 0x003fea0003800000 */
.L_x_1304:
[----:B------:R-:W-:Y:S01]  /*10d20*/  IMAD.MOV.U32 R53, RZ, RZ, R100 ;  /* 0x000000ffff357224 */ /* 0x000fe200078e0064 */
[----:B------:R-:W-:Y:S06]  /*10d30*/  BRA `(.L_x_1305) ;  /* 0xffffffb000c87947 */ /* 0x000fec000383ffff */
.L_x_1123:
[----:B------:R-:W-:Y:S01]  /*10d40*/  BSSY B0, `(.L_x_1306) ;  /* 0x0000007000007945 */ /* 0x000fe20003800000 */
[----:B------:R-:W-:Y:S02]  /*10d50*/  IMAD.MOV.U32 R117, RZ, RZ, R83 ;  /* 0x000000ffff757224 */ /* 0x000fe400078e0053 */
[----:B------:R-:W-:Y:S02]  /*10d60*/  IMAD.MOV.U32 R101, RZ, RZ, 0x2 ;  /* 0x00000002ff657424 */ /* 0x000fe400078e00ff */
[----:B------:R-:W-:-:S07]  /*10d70*/  IMAD.MOV.U32 R100, RZ, RZ, -0x1 ;  /* 0xffffffffff647424 */ /* 0x000fce00078e00ff */
[----:B01234-:R-:W-:Y:S05]  /*10d80*/  WARPSYNC.COLLECTIVE R100, `(.L_x_1307) ;  /* 0x0000000064087348 */ /* 0x01ffea0003c00000 */
[----:B------:R0:W0:Y:S02]  /*10d90*/  SHFL.DOWN P6, R100, R117, R101, R115 ;  /* 0x0800006575647389 */ /* 0x00002400000c0073 */
[----:B01234-:R-:W-:Y:S05]  /*10da0*/  ENDCOLLECTIVE ;  /* 0x000000000000791b */ /* 0x01ffea0003800000 */
.L_x_1307:
[----:B------:R-:W-:Y:S05]  /*10db0*/  BSYNC B0 ;  /* 0x0000000000007941 */ /* 0x000fea0003800000 */
.L_x_1306:
[----:B------:R-:W-:Y:S01]  /*10dc0*/  IMAD.MOV.U32 R86, RZ, RZ, R100 ;  /* 0x000000ffff567224 */ /* 0x000fe200078e0064 */
[----:B------:R-:W-:Y:S06]  /*10dd0*/  BRA `(.L_x_1308) ;  /* 0xffffffb000dc7947 */ /* 0x000fec000383ffff */
.L_x_1124:
[----:B------:R-:W-:Y:S01]  /*10de0*/  BSSY B0, `(.L_x_1309) ;  /* 0x0000006000007945 */ /* 0x000fe20003800000 */
[----:B------:R-:W-:Y:S02]  /*10df0*/  IMAD.MOV.U32 R101, RZ, RZ, 0x2 ;  /* 0x00000002ff657424 */ /* 0x000fe400078e00ff */
[----:B------:R-:W-:-:S07]  /*10e00*/  IMAD.MOV.U32 R100, RZ, RZ, -0x1 ;  /* 0xffffffffff647424 */ /* 0x000fce00078e00ff */
[----:B01234-:R-:W-:Y:S05]  /*10e10*/  WARPSYNC.COLLECTIVE R100, `(.L_x_1310) ;  /* 0x0000000064087348 */ /* 0x01ffea0003c00000 */
[----:B------:R0:W0:Y:S02]  /*10e20*/  SHFL.DOWN P6, R100, R117, R101, R115 ;  /* 0x0800006575647389 */ /* 0x00002400000c0073 */
[----:B01234-:R-:W-:Y:S05]  /*10e30*/  ENDCOLLECTIVE ;  /* 0x000000000000791b */ /* 0x01ffea0003800000 */
.L_x_1310:
[----:B------:R-:W-:Y:S05]  /*10e40*/  BSYNC B0 ;  /* 0x0000000000007941 */ /* 0x000fea0003800000 */
.L_x_1309:
[----:B------:R-:W-:Y:S05]  /*10e50*/  BRA `(.L_x_1311) ;  /* 0xffffffb000c47947 */ /* 0x000fea000383ffff */
.L_x_1125:
[----:B------:R-:W-:Y:S01]  /*10e60*/  BSSY B0, `(.L_x_1312) ;  /* 0x0000007000007945 */ /* 0x000fe20003800000 */
[----:B------:R-:W-:Y:S02]  /*10e70*/  IMAD.MOV.U32 R117, RZ, RZ, R58 ;  /* 0x000000ffff757224 */ /* 0x000fe400078e003a */
[----:B------:R-:W-:Y:S02]  /*10e80*/  IMAD.MOV.U32 R101, RZ, RZ, 0x2 ;  /* 0x00000002ff657424 */ /* 0x000fe400078e00ff */
[----:B------:R-:W-:-:S07]  /*10e90*/  IMAD.MOV.U32 R100, RZ, RZ, -0x1 ;  /* 0xffffffffff647424 */ /* 0x000fce00078e00ff */
[----:B01234-:R-:W-:Y:S05]  /*10ea0*/  WARPSYNC.COLLECTIVE R100, `(.L_x_1313) ;  /* 0x0000000064087348 */ /* 0x01ffea0003c00000 */
[----:B------:R0:W0:Y:S02]  /*10eb0*/  SHFL.DOWN P6, R100, R117, R101, R115 ;  /* 0x0800006575647389 */ /* 0x00002400000c0073 */
[----:B01234-:R-:W-:Y:S05]  /*10ec0*/  ENDCOLLECTIVE ;  /* 0x000000000000791b */ /* 0x01ffea0003800000 */
.L_x_1313:
[----:B------:R-:W-:Y:S05]  /*10ed0*/  BSYNC B0 ;  /* 0x0000000000007941 */ /* 0x000fea0003800000 */
.L_x_1312:
[----:B------:R-:W-:Y:S02]  /*10ee0*/  IMAD.MOV.U32 R80, RZ, RZ, R100 ;  /* 0x000000ffff507224 */ /* 0x000fe400078e0064 */
[----:B------:R-:W-:Y:S02]  /*10ef0*/  IMAD.MOV.U32 R100, RZ, RZ, -0x1 ;  /* 0xffffffffff647424 */ /* 0x000fe400078e00ff */
[----:B------:R-:W-:Y:S02]  /*10f00*/  IMAD.MOV.U32 R117, RZ, RZ, R59 ;  /* 0x000000ffff757224 */ /* 0x000fe400078e003b */
[----:B------:R-:W-:-:S07]  /*10f10*/  IMAD.MOV.U32 R101, RZ, RZ, 0x2 ;  /* 0x00000002ff657424 */ /* 0x000fce00078e00ff */
[----:B------:R-:W-:Y:S05]  /*10f20*/  WARPSYNC.COLLECTIVE R100, `(.L_x_1314) ;  /* 0x0000000064087348 */ /* 0x000fea0003c00000 */
[----:B------:R0:W1:Y:S02]  /*10f30*/  SHFL.DOWN P6, R100, R117, R101, R115 ;  /* 0x0800006575647389 */ /* 0x00006400000c0073 */
[----:B01----:R-:W-:Y:S05]  /*10f40*/  ENDCOLLECTIVE ;  /* 0x000000000000791b */ /* 0x003fea0003800000 */
.L_x_1314:
[----:B------:R-:W-:Y:S01]  /*10f50*/  IMAD.MOV.U32 R81, RZ, RZ, R100 ;  /* 0x000000ffff517224 */ /* 0x000fe200078e0064 */
[----:B------:R-:W-:Y:S06]  /*10f60*/  BRA `(.L_x_1315) ;  /* 0xffffffb000907947 */ /* 0x000fec000383ffff */
.L_x_1128:
[----:B------:R-:W-:Y:S01]  /*10f70*/  BSSY B0, `(.L_x_1316) ;  /* 0x0000007000007945 */ /* 0x000fe20003800000 */
[----:B------:R-:W-:Y:S02]  /*10f80*/  IMAD.MOV.U32 R117, RZ, RZ, R83 ;  /* 0x000000ffff757224 */ /* 0x000fe400078e0053 */
[----:B------:R-:W-:Y:S02]  /*10f90*/  IMAD.MOV.U32 R101, RZ, RZ, 0x4 ;  /* 0x00000004ff657424 */ /* 0x000fe400078e00ff */
[----:B------:R-:W-:-:S07]  /*10fa0*/  IMAD.MOV.U32 R100, RZ, RZ, -0x1 ;  /* 0xffffffffff647424 */ /* 0x000fce00078e00ff */
[----:B01234-:R-:W-:Y:S05]  /*10fb0*/  WARPSYNC.COLLECTIVE R100, `(.L_x_1317) ;  /* 0x0000000064087348 */ /* 0x01ffea0003c00000 */
[----:B------:R0:W0:Y:S02]  /*10fc0*/  SHFL.DOWN P6, R100, R117, R101, R115 ;  /* 0x0800006575647389 */ /* 0x00002400000c0073 */
[----:B01234-:R-:W-:Y:S05]  /*10fd0*/  ENDCOLLECTIVE ;  /* 0x000000000000791b */ /* 0x01ffea0003800000 */
.L_x_1317:
[----:B------:R-:W-:Y:S05]  /*10fe0*/  BSYNC B0 ;  /* 0x0000000000007941 */ /* 0x000fea0003800000 */
.L_x_1316:
[----:B------:R-:W-:Y:S01]  /*10ff0*/  IMAD.MOV.U32 R86, RZ, RZ, R100 ;  /* 0x000000ffff567224 */ /* 0x000fe200078e0064 */
[----:B------:R-:W-:Y:S06]  /*11000*/  BRA `(.L_x_1318) ;  /* 0xffffffb000a87947 */ /* 0x000fec000383ffff */
.L_x_1129:
[----:B------:R-:W-:Y:S01]  /*11010*/  BSSY B0, `(.L_x_1319) ;  /* 0x0000006000007945 */ /* 0x000fe20003800000 */
[----:B------:R-:W-:Y:S02]  /*11020*/  IMAD.MOV.U32 R101, RZ, RZ, 0x4 ;  /* 0x00000004ff657424 */ /* 0x000fe400078e00ff */
[----:B------:R-:W-:-:S07]  /*11030*/  IMAD.MOV.U32 R100, RZ, RZ, -0x1 ;  /* 0xffffffffff647424 */ /* 0x000fce00078e00ff */
[----:B01234-:R-:W-:Y:S05]  /*11040*/  WARPSYNC.COLLECTIVE R100, `(.L_x_1320) ;  /* 0x0000000064087348 */ /* 0x01ffea0003c00000 */
[----:B------:R0:W0:Y:S02]  /*11050*/  SHFL.DOWN P6, R100, R117, R101, R115 ;  /* 0x0800006575647389 */ /* 0x00002400000c0073 */
[----:B01234-:R-:W-:Y:S05]  /*11060*/  ENDCOLLECTIVE ;  /* 0x000000000000791b */ /* 0x01ffea0003800000 */
.L_x_1320:
[----:B------:R-:W-:Y:S05]  /*11070*/  BSYNC B0 ;  /* 0x0000000000007941 */ /* 0x000fea0003800000 */
.L_x_1319:
[----:B------:R-:W-:Y:S05]  /*11080*/  BRA `(.L_x_1321) ;  /* 0xffffffb000907947 */ /* 0x000fea000383ffff */
.L_x_1130:
[----:B------:R-:W-:Y:S01]  /*11090*/  BSSY B0, `(.L_x_1322) ;  /* 0x0000007000007945 */ /* 0x000fe20003800000 */
[----:B------:R-:W-:Y:S02]  /*110a0*/  IMAD.MOV.U32 R117, RZ, RZ, R58 ;  /* 0x000000ffff757224 */ /* 0x000fe400078e003a */
[----:B------:R-:W-:Y:S02]  /*110b0*/  IMAD.MOV.U32 R101, RZ, RZ, 0x4 ;  /* 0x00000004ff657424 */ /* 0x000fe400078e00ff */
[----:B------:R-:W-:-:S07]  /*110c0*/  IMAD.MOV.U32 R100, RZ, RZ, -0x1 ;  /* 0xffffffffff647424 */ /* 0x000fce00078e00ff */
[----:B01234-:R-:W-:Y:S05]  /*110d0*/  WARPSYNC.COLLECTIVE R100, `(.L_x_1323) ;  /* 0x0000000064087348 */ /* 0x01ffea0003c00000 */
[----:B------:R0:W0:Y:S02]  /*110e0*/  SHFL.DOWN P6, R100, R117, R101, R115 ;  /* 0x0800006575647389 */ /* 0x00002400000c0073 */
[----:B01234-:R-:W-:Y:S05]  /*110f0*/  ENDCOLLECTIVE ;  /* 0x000000000000791b */ /* 0x01ffea0003800000 */
.L_x_1323:
[----:B------:R-:W-:Y:S05]  /*11100*/  BSYNC B0 ;  /* 0x0000000000007941 */ /* 0x000fea0003800000 */
.L_x_1322:
[----:B------:R-:W-:Y:S02]  /*11110*/  IMAD.MOV.U32 R80, RZ, RZ, R100 ;  /* 0x000000ffff507224 */ /* 0x000fe400078e0064 */
[----:B------:R-:W-:Y:S02]  /*11120*/  IMAD.MOV.U32 R100, RZ, RZ, -0x1 ;  /* 0xffffffffff647424 */ /* 0x000fe400078e00ff */
[----:B------:R-:W-:Y:S02]  /*11130*/  IMAD.MOV.U32 R117, RZ, RZ, R59 ;  /* 0x000000ffff757224 */ /* 0x000fe400078e003b */
[----:B------:R-:W-:-:S07]  /*11140*/  IMAD.MOV.U32 R101, RZ, RZ, 0x4 ;  /* 0x00000004ff657424 */ /* 0x000fce00078e00ff */
[----:B------:R-:W-:Y:S05]  /*11150*/  WARPSYNC.COLLECTIVE R100, `(.L_x_1324) ;  /* 0x0000000064087348 */ /* 0x000fea0003c00000 */
[----:B------:R0:W1:Y:S02]  /*11160*/  SHFL.DOWN P6, R100, R117, R101, R115 ;  /* 0x0800006575647389 */ /* 0x00006400000c0073 */
[----:B01----:R-:W-:Y:S05]  /*11170*/  ENDCOLLECTIVE ;  /* 0x000000000000791b */ /* 0x003fea0003800000 */
.L_x_1324:
[----:B------:R-:W-:Y:S01]  /*11180*/  IMAD.MOV.U32 R81, RZ, RZ, R100 ;  /* 0x000000ffff517224 */ /* 0x000fe200078e0064 */
[----:B------:R-:W-:Y:S06]  /*11190*/  BRA `(.L_x_1325) ;  /* 0xffffffb0005c7947 */ /* 0x000fec000383ffff */
.L_x_1133:
[----:B------:R-:W-:Y:S01]  /*111a0*/  BSSY B0, `(.L_x_1326) ;  /* 0x0000007000007945 */ /* 0x000fe20003800000 */
[----:B------:R-:W-:Y:S02]  /*111b0*/  IMAD.MOV.U32 R117, RZ, RZ, R83 ;  /* 0x000000ffff757224 */ /* 0x000fe400078e0053 */
[----:B------:R-:W-:Y:S02]  /*111c0*/  IMAD.MOV.U32 R101, RZ, RZ, 0x8 ;  /* 0x00000008ff657424 */ /* 0x000fe400078e00ff */
[----:B------:R-:W-:-:S07]  /*111d0*/  IMAD.MOV.U32 R100, RZ, RZ, -0x1 ;  /* 0xffffffffff647424 */ /* 0x000fce00078e00ff */
[----:B01234-:R-:W-:Y:S05]  /*111e0*/  WARPSYNC.COLLECTIVE R100, `(.L_x_1327) ;  /* 0x0000000064087348 */ /* 0x01ffea0003c00000 */
[----:B------:R0:W0:Y:S02]  /*111f0*/  SHFL.DOWN P6, R100, R117, R101, R115 ;  /* 0x0800006575647389 */ /* 0x00002400000c0073 */
[----:B01234-:R-:W-:Y:S05]  /*11200*/  ENDCOLLECTIVE ;  /* 0x000000000000791b */ /* 0x01ffea0003800000 */
.L_x_1327:
[----:B------:R-:W-:Y:S05]  /*11210*/  BSYNC B0 ;  /* 0x0000000000007941 */ /* 0x000fea0003800000 */
.L_x_1326:
[----:B------:R-:W-:Y:S01]  /*11220*/  IMAD.MOV.U32 R86, RZ, RZ, R100 ;  /* 0x000000ffff567224 */ /* 0x000fe200078e0064 */
[----:B------:R-:W-:Y:S06]  /*11230*/  BRA `(.L_x_1328) ;  /* 0xffffffb000747947 */ /* 0x000fec000383ffff */
.L_x_1134:
[----:B------:R-:W-:Y:S01]  /*11240*/  BSSY B0, `(.L_x_1329) ;  /* 0x0000006000007945 */ /* 0x000fe20003800000 */
[----:B------:R-:W-:Y:S02]  /*11250*/  IMAD.MOV.U32 R101, RZ, RZ, 0x8 ;  /* 0x00000008ff657424 */ /* 0x000fe400078e00ff */
[----:B------:R-:W-:-:S07]  /*11260*/  IMAD.MOV.U32 R100, RZ, RZ, -0x1 ;  /* 0xffffffffff647424 */ /* 0x000fce00078e00ff */
[----:B01234-:R-:W-:Y:S05]  /*11270*/  WARPSYNC.COLLECTIVE R100, `(.L_x_1330) ;  /* 0x0000000064087348 */ /* 0x01ffea0003c00000 */
[----:B------:R0:W0:Y:S02]  /*11280*/  SHFL.DOWN P6, R100, R117, R101, R115 ;  /* 0x0800006575647389 */ /* 0x00002400000c0073 */
[----:B01234-:R-:W-:Y:S05]  /*11290*/  ENDCOLLECTIVE ;  /* 0x000000000000791b */ /* 0x01ffea0003800000 */
.L_x_1330:
[----:B------:R-:W-:Y:S05]  /*112a0*/  BSYNC B0 ;  /* 0x0000000000007941 */ /* 0x000fea0003800000 */
.L_x_1329:
[----:B------:R-:W-:Y:S05]  /*112b0*/  BRA `(.L_x_1331) ;  /* 0xffffffb0005c7947 */ /* 0x000fea000383ffff */
.L_x_1135:
[----:B------:R-:W-:Y:S01]  /*112c0*/  BSSY B0, `(.L_x_1332) ;  /* 0x0000007000007945 */ /* 0x000fe20003800000 */
[----:B------:R-:W-:Y:S02]  /*112d0*/  IMAD.MOV.U32 R117, RZ, RZ, R58 ;  /* 0x000000ffff757224 */ /* 0x000fe400078e003a */
[----:B------:R-:W-:Y:S02]  /*112e0*/  IMAD.MOV.U32 R101, RZ, RZ, 0x8 ;  /* 0x00000008ff657424 */ /* 0x000fe400078e00ff */
[----:B------:R-:W-:-:S07]  /*112f0*/  IMAD.MOV.U32 R100, RZ, RZ, -0x1 ;  /* 0xffffffffff647424 */ /* 0x000fce00078e00ff */
[----:B01234-:R-:W-:Y:S05]  /*11300*/  WARPSYNC.COLLECTIVE R100, `(.L_x_1333) ;  /* 0x0000000064087348 */ /* 0x01ffea0003c00000 */
[----:B------:R0:W0:Y:S02]  /*11310*/  SHFL.DOWN P6, R100, R117, R101, R115 ;  /* 0x0800006575647389 */ /* 0x00002400000c0073 */
[----:B01234-:R-:W-:Y:S05]  /*11320*/  ENDCOLLECTIVE ;  /* 0x000000000000791b */ /* 0x01ffea0003800000 */
.L_x_1333:
[----:B------:R-:W-:Y:S05]  /*11330*/  BSYNC B0 ;  /* 0x0000000000007941 */ /* 0x000fea0003800000 */
.L_x_1332:
[----:B------:R-:W-:Y:S02]  /*11340*/  IMAD.MOV.U32 R80, RZ, RZ, R100 ;  /* 0x000000ffff507224 */ /* 0x000fe400078e0064 */
[----:B------:R-:W-:Y:S02]  /*11350*/  IMAD.MOV.U32 R100, RZ, RZ, -0x1 ;  /* 0xffffffffff647424 */ /* 0x000fe400078e00ff */
[----:B------:R-:W-:Y:S02]  /*11360*/  IMAD.MOV.U32 R117, RZ, RZ, R59 ;  /* 0x000000ffff757224 */ /* 0x000fe400078e003b */
[----:B------:R-:W-:-:S07]  /*11370*/  IMAD.MOV.U32 R101, RZ, RZ, 0x8 ;  /* 0x00000008ff657424 */ /* 0x000fce00078e00ff */
[----:B------:R-:W-:Y:S05]  /*11380*/  WARPSYNC.COLLECTIVE R100, `(.L_x_1334) ;  /* 0x0000000064087348 */ /* 0x000fea0003c00000 */
[----:B------:R0:W1:Y:S02]  /*11390*/  SHFL.DOWN P6, R100, R117, R101, R115 ;  /* 0x0800006575647389 */ /* 0x00006400000c0073 */
[----:B01----:R-:W-:Y:S05]  /*113a0*/  ENDCOLLECTIVE ;  /* 0x000000000000791b */ /* 0x003fea0003800000 */
.L_x_1334:
[----:B------:R-:W-:Y:S01]  /*113b0*/  IMAD.MOV.U32 R81, RZ, RZ, R100 ;  /* 0x000000ffff517224 */ /* 0x000fe200078e0064 */
[----:B------:R-:W-:Y:S06]  /*113c0*/  BRA `(.L_x_1335) ;  /* 0xffffffb000287947 */ /* 0x000fec000383ffff */
.L_x_1138:
[----:B------:R-:W-:Y:S01]  /*113d0*/  BSSY B0, `(.L_x_1336) ;  /* 0x0000007000007945 */ /* 0x000fe20003800000 */
[----:B------:R-:W-:Y:S02]  /*113e0*/  IMAD.MOV.U32 R117, RZ, RZ, R83 ;  /* 0x000000ffff757224 */ /* 0x000fe400078e0053 */
[----:B------:R-:W-:Y:S02]  /*113f0*/  IMAD.MOV.U32 R101, RZ, RZ, 0x10 ;  /* 0x00000010ff657424 */ /* 0x000fe400078e00ff */
[----:B------:R-:W-:-:S07]  /*11400*/  IMAD.MOV.U32 R100, RZ, RZ, -0x1 ;  /* 0xffffffffff647424 */ /* 0x000fce00078e00ff */
[----:B01234-:R-:W-:Y:S05]  /*11410*/  WARPSYNC.COLLECTIVE R100, `(.L_x_1337) ;  /* 0x0000000064087348 */ /* 0x01ffea0003c00000 */
[----:B------:R0:W0:Y:S02]  /*11420*/  SHFL.DOWN P6, R100, R117, R101, R115 ;  /* 0x0800006575647389 */ /* 0x00002400000c0073 */
[----:B01234-:R-:W-:Y:S05]  /*11430*/  ENDCOLLECTIVE ;  /* 0x000000000000791b */ /* 0x01ffea0003800000 */
.L_x_1337:
[----:B------:R-:W-:Y:S05]  /*11440*/  BSYNC B0 ;  /* 0x0000000000007941 */ /* 0x000fea0003800000 */
.L_x_1336:
[----:B------:R-:W-:Y:S01]  /*11450*/  IMAD.MOV.U32 R90, RZ, RZ, R100 ;  /* 0x000000ffff5a7224 */ /* 0x000fe200078e0064 */
[----:B------:R-:W-:Y:S06]  /*11460*/  BRA `(.L_x_1338) ;  /* 0xffffffb000407947 */ /* 0x000fec000383ffff */
.L_x_1139:
[----:B------:R-:W-:Y:S01]  /*11470*/  BSSY B0, `(.L_x_1339) ;  /* 0x0000006000007945 */ /* 0x000fe20003800000 */
[----:B------:R-:W-:Y:S02]  /*11480*/  IMAD.MOV.U32 R101, RZ, RZ, 0x10 ;  /* 0x00000010ff657424 */ /* 0x000fe400078e00ff */
[----:B------:R-:W-:-:S07]  /*11490*/  IMAD.MOV.U32 R100, RZ, RZ, -0x1 ;  /* 0xffffffffff647424 */ /* 0x000fce00078e00ff */
[----:B01234-:R-:W-:Y:S05]  /*114a0*/  WARPSYNC.COLLECTIVE R100, `(.L_x_1340) ;  /* 0x0000000064087348 */ /* 0x01ffea0003c00000 */
[----:B------:R0:W0:Y:S02]  /*114b0*/  SHFL.DOWN P6, R100, R117, R101, R115 ;  /* 0x0800006575647389 */ /* 0x00002400000c0073 */
[----:B01234-:R-:W-:Y:S05]  /*114c0*/  ENDCOLLECTIVE ;  /* 0x000000000000791b */ /* 0x01ffea0003800000 */
.L_x_1340:
[----:B------:R-:W-:Y:S05]  /*114d0*/  BSYNC B0 ;  /* 0x0000000000007941 */ /* 0x000fea0003800000 */
.L_x_1339:
[----:B------:R-:W-:Y:S05]  /*114e0*/  BRA `(.L_x_1341) ;  /* 0xffffffb000287947 */ /* 0x000fea000383ffff */
.L_x_1140:
[----:B------:R-:W-:Y:S01]  /*114f0*/  BSSY B0, `(.L_x_1342) ;  /* 0x0000007000007945 */ /* 0x000fe20003800000 */
[----:B------:R-:W-:Y:S02]  /*11500*/  IMAD.MOV.U32 R117, RZ, RZ, R58 ;  /* 0x000000ffff757224 */ /* 0x000fe400078e003a */
[----:B------:R-:W-:Y:S02]  /*11510*/  IMAD.MOV.U32 R101, RZ, RZ, 0x10 ;  /* 0x00000010ff657424 */ /* 0x000fe400078e00ff */
[----:B------:R-:W-:-:S07]  /*11520*/  IMAD.MOV.U32 R100, RZ, RZ, -0x1 ;  /* 0xffffffffff647424 */ /* 0x000fce00078e00ff */
[----:B01234-:R-:W-:Y:S05]  /*11530*/  WARPSYNC.COLLECTIVE R100, `(.L_x_1343) ;  /* 0x0000000064087348 */ /* 0x01ffea0003c00000 */
[----:B------:R0:W0:Y:S02]  /*11540*/  SHFL.DOWN P6, R100, R117, R101, R115 ;  /* 0x0800006575647389 */ /* 0x00002400000c0073 */
[----:B01234-:R-:W-:Y:S05]  /*11550*/  ENDCOLLECTIVE ;  /* 0x000000000000791b */ /* 0x01ffea0003800000 */
.L_x_1343:
[----:B------:R-:W-:Y:S05]  /*11560*/  BSYNC B0 ;  /* 0x0000000000007941 */ /* 0x000fea0003800000 */
.L_x_1342:
[----:B------:R-:W-:Y:S02]  /*11570*/  IMAD.MOV.U32 R86, RZ, RZ, R100 ;  /* 0x000000ffff567224 */ /* 0x000fe400078e0064 */
[----:B------:R-:W-:Y:S02]  /*11580*/  IMAD.MOV.U32 R100, RZ, RZ, -0x1 ;  /* 0xffffffffff647424 */ /* 0x000fe400078e00ff */
[----:B------:R-:W-:Y:S02]  /*11590*/  IMAD.MOV.U32 R117, RZ, RZ, R59 ;  /* 0x000000ffff757224 */ /* 0x000fe400078e003b */
[----:B------:R-:W-:-:S07]  /*115a0*/  IMAD.MOV.U32 R101, RZ, RZ, 0x10 ;  /* 0x00000010ff657424 */ /* 0x000fce00078e00ff */
[----:B------:R-:W-:Y:S05]  /*115b0*/  WARPSYNC.COLLECTIVE R100, `(.L_x_1344) ;  /* 0x0000000064087348 */ /* 0x000fea0003c00000 */
[----:B------:R0:W1:Y:S02]  /*115c0*/  SHFL.DOWN P6, R100, R117, R101, R115 ;  /* 0x0800006575647389 */ /* 0x00006400000c0073 */
[----:B01----:R-:W-:Y:S05]  /*115d0*/  ENDCOLLECTIVE ;  /* 0x000000000000791b */ /* 0x003fea0003800000 */
.L_x_1344:
[----:B------:R-:W-:Y:S01]  /*115e0*/  IMAD.MOV.U32 R53, RZ, RZ, R100 ;  /* 0x000000ffff357224 */ /* 0x000fe200078e0064 */
[----:B------:R-:W-:Y:S06]  /*115f0*/  BRA `(.L_x_1345) ;  /* 0xffffffac00f47947 */ /* 0x000fec000383ffff */
.L_x_1143:
[----:B------:R-:W-:Y:S01]  /*11600*/  BSSY B0, `(.L_x_1346) ;  /* 0x0000005000007945 */ /* 0x000fe20003800000 */
[----:B------:R-:W-:-:S07]  /*11610*/  IMAD.MOV.U32 R100, RZ, RZ, -0x1 ;  /* 0xffffffffff647424 */ /* 0x000fce00078e00ff */
[----:B01234-:R-:W-:Y:S05]  /*11620*/  WARPSYNC.COLLECTIVE R100, `(.L_x_1347) ;  /* 0x0000000064087348 */ /* 0x01ffea0003c00000 */
[----:B------:R-:W-:Y:S01]  /*11630*/  VOTE.ALL P6, P6 ;  /* 0x0000000000ff7806 */ /* 0x000fe200030c0000 */
[----:B01234-:R-:W-:-:S12]  /*11640*/  ENDCOLLECTIVE ;  /* 0x000000000000791b */ /* 0x01ffd80003800000 */
.L_x_1347:
[----:B------:R-:W-:Y:S05]  /*11650*/  BSYNC B0 ;  /* 0x0000000000007941 */ /* 0x000fea0003800000 */
.L_x_1346:
[----:B------:R-:W-:Y:S05]  /*11660*/  BRA `(.L_x_1348) ;  /* 0xffffffb000307947 */ /* 0x000fea000383ffff */
.L_x_1145:
[----:B------:R-:W-:Y:S01]  /*11670*/  BSSY B0, `(.L_x_1349) ;  /* 0x0000006000007945 */ /* 0x000fe20003800000 */
[----:B------:R-:W-:Y:S01]  /*11680*/  PLOP3.LUT P6, PT, P6, PT, PT, 0x8, 0x80 ;  /* 0x000000000080781c */ /* 0x000fe200037ce170 */
[----:B------:R-:W-:-:S12]  /*11690*/  IMAD.MOV.U32 R100, RZ, RZ, -0x1 ;  /* 0xffffffffff647424 */ /* 0x000fd800078e00ff */
[----:B-12-4-:R-:W-:Y:S05]  /*116a0*/  WARPSYNC.COLLECTIVE R100, `(.L_x_1350) ;  /* 0x0000000064087348 */ /* 0x016fea0003c00000 */
[----:B------:R-:W-:Y:S01]  /*116b0*/  VOTE.ANY P6, P6 ;  /* 0x0000000000ff7806 */ /* 0x000fe200030c0100 */
[----:B-12-4-:R-:W-:-:S12]  /*116c0*/  ENDCOLLECTIVE ;  /* 0x000000000000791b */ /* 0x016fd80003800000 */
.L_x_1350:
[----:B------:R-:W-:Y:S05]  /*116d0*/  BSYNC B0 ;  /* 0x0000000000007941 */ /* 0x000fea0003800000 */
.L_x_1349:
[----:B------:R-:W-:Y:S05]  /*116e0*/  BRA `(.L_x_1351) ;  /* 0xffffffb000947947 */ /* 0x000fea000383ffff */
.L_x_1147:
[----:B------:R-:W-:Y:S01]  /*116f0*/  BSSY B0, `(.L_x_1352) ;  /* 0x0000006000007945 */ /* 0x000fe20003800000 */
[----:B------:R-:W-:Y:S01]  /*11700*/  PLOP3.LUT P6, PT, P6, PT, PT, 0x8, 0x80 ;  /* 0x000000000080781c */ /* 0x000fe200037ce170 */
[----:B------:R-:W-:-:S12]  /*11710*/  IMAD.MOV.U32 R100, RZ, RZ, -0x1 ;  /* 0xffffffffff647424 */ /* 0x000fd800078e00ff */
[----:B-12-4-:R-:W-:Y:S05]  /*11720*/  WARPSYNC.COLLECTIVE R100, `(.L_x_1353) ;  /* 0x0000000064087348 */ /* 0x016fea0003c00000 */
[----:B------:R-:W-:Y:S01]  /*11730*/  VOTE.ANY R100, PT, P6 ;  /* 0x0000000000647806 */ /* 0x000fe200030e0100 */
[----:B-12-4-:R-:W-:Y:S06]  /*11740*/  ENDCOLLECTIVE ;  /* 0x000000000000791b */ /* 0x016fec0003800000 */
.L_x_1353:
[----:B------:R-:W-:Y:S05]  /*11750*/  BSYNC B0 ;  /* 0x0000000000007941 */ /* 0x000fea0003800000 */
.L_x_1352:
        /* <DEDUP_REMOVED lines=10> */
.L_x_1354:
[----:B------:R-:W-:Y:S01]  /*11800*/  IMAD.MOV.U32 R99, RZ, RZ, R100 ;  /* 0x000000ffff637224 */ /* 0x000fe200078e0064 */
[----:B------:R-:W-:Y:S06]  /*11810*/  BRA `(.L_x_1355) ;  /* 0xffffffb000787947 */ /* 0x000fec000383ffff */
.L_x_1148:
[----:B------:R-:W-:Y:S01]  /*11820*/  BSSY B0, `(.L_x_1356) ;  /* 0x0000006000007945 */ /* 0x000fe20003800000 */
[----:B------:R-:W-:Y:S02]  /*11830*/  IMAD.MOV.U32 R101, RZ, RZ, 0x1 ;  /* 0x00000001ff657424 */ /* 0x000fe400078e00ff */
[----:B------:R-:W-:-:S07]  /*11840*/  IMAD.MOV.U32 R100, RZ, RZ, -0x1 ;  /* 0xffffffffff647424 */ /* 0x000fce00078e00ff */
[----:B01----:R-:W-:Y:S05]  /*11850*/  WARPSYNC.COLLECTIVE R100, `(.L_x_1357) ;  /* 0x0000000064087348 */ /* 0x003fea0003c00000 */
[----:B------:R2:W3:Y:S02]  /*11860*/  SHFL.DOWN P6, R100, R117, R101, R115 ;  /* 0x0800006575647389 */ /* 0x0004e400000c0073 */
[----:B0123--:R-:W-:Y:S05]  /*11870*/  ENDCOLLECTIVE ;  /* 0x000000000000791b */ /* 0x00ffea0003800000 */
.L_x_1357:
[----:B------:R-:W-:Y:S05]  /*11880*/  BSYNC B0 ;  /* 0x0000000000007941 */ /* 0x000fea0003800000 */
.L_x_1356:
[----:B------:R-:W-:Y:S05]  /*11890*/  BRA `(.L_x_1358) ;  /* 0xffffffb000607947 */ /* 0x000fea000383ffff */
.L_x_1149:
[----:B------:R-:W-:Y:S01]  /*118a0*/  BSSY B0, `(.L_x_1359) ;  /* 0x0000007000007945 */ /* 0x000fe20003800000 */
[----:B------:R-:W-:Y:S02]  /*118b0*/  IMAD.MOV.U32 R117, RZ, RZ, R52 ;  /* 0x000000ffff757224 */ /* 0x000fe400078e0034 */
[----:B------:R-:W-:Y:S02]  /*118c0*/  IMAD.MOV.U32 R101, RZ, RZ, 0x1 ;  /* 0x00000001ff657424 */ /* 0x000fe400078e00ff */
[----:B------:R-:W-:-:S07]  /*118d0*/  IMAD.MOV.U32 R100, RZ, RZ, -0x1 ;  /* 0xffffffffff647424 */ /* 0x000fce00078e00ff */
[----:B01----:R-:W-:Y:S05]  /*118e0*/  WARPSYNC.COLLECTIVE R100, `(.L_x_1360) ;  /* 0x0000000064087348 */ /* 0x003fea0003c00000 */
[----:B------:R2:W3:Y:S02]  /*118f0*/  SHFL.DOWN P6, R100, R117, R101, R115 ;  /* 0x0800006575647389 */ /* 0x0004e400000c0073 */
[----:B0123--:R-:W-:Y:S05]  /*11900*/  ENDCOLLECTIVE ;  /* 0x000000000000791b */ /* 0x00ffea0003800000 */
.L_x_1360:
[----:B------:R-:W-:Y:S05]  /*11910*/  BSYNC B0 ;  /* 0x0000000000007941 */ /* 0x000fea0003800000 */
.L_x_1359:
[----:B------:R-:W-:Y:S02]  /*11920*/  IMAD.MOV.U32 R90, RZ, RZ, R100 ;  /* 0x000000ffff5a7224 */ /* 0x000fe400078e0064 */
[----:B------:R-:W-:Y:S02]  /*11930*/  IMAD.MOV.U32 R100, RZ, RZ, -0x1 ;  /* 0xffffffffff647424 */ /* 0x000fe400078e00ff */
[----:B------:R-:W-:Y:S02]  /*11940*/  IMAD.MOV.U32 R117, RZ, RZ, R53 ;  /* 0x000000ffff757224 */ /* 0x000fe400078e0035 */
[----:B------:R-:W-:-:S07]  /*11950*/  IMAD.MOV.U32 R101, RZ, RZ, 0x1 ;  /* 0x00000001ff657424 */ /* 0x000fce00078e00ff */
[----:B------:R-:W-:Y:S05]  /*11960*/  WARPSYNC.COLLECTIVE R100, `(.L_x_1361) ;  /* 0x0000000064087348 */ /* 0x000fea0003c00000 */
[----:B------:R0:W1:Y:S02]  /*11970*/  SHFL.DOWN P6, R100, R117, R101, R115 ;  /* 0x0800006575647389 */ /* 0x00006400000c0073 */
[----:B01----:R-:W-:Y:S05]  /*11980*/  ENDCOLLECTIVE ;  /* 0x000000000000791b */ /* 0x003fea0003800000 */
.L_x_1361:
[----:B------:R-:W-:Y:S01]  /*11990*/  IMAD.MOV.U32 R91, RZ, RZ, R100 ;  /* 0x000000ffff5b7224 */ /* 0x000fe200078e0064 */
[----:B------:R-:W-:Y:S06]  /*119a0*/  BRA `(.L_x_1362) ;  /* 0xffffffb0002c7947 */ /* 0x000fec000383ffff */
.L_x_1152:
[----:B------:R-:W-:Y:S01]  /*119b0*/  BSSY B0, `(.L_x_1363) ;  /* 0x0000007000007945 */ /* 0x000fe20003800000 */
[----:B------:R-:W-:Y:S02]  /*119c0*/  IMAD.MOV.U32 R117, RZ, RZ, R98 ;  /* 0x000000ffff757224 */ /* 0x000fe400078e0062 */
[----:B------:R-:W-:Y:S02]  /*119d0*/  IMAD.MOV.U32 R101, RZ, RZ, 0x2 ;  /* 0x00000002ff657424 */ /* 0x000fe400078e00ff */
[----:B------:R-:W-:-:S07]  /*119e0*/  IMAD.MOV.U32 R100, RZ, RZ, -0x1 ;  /* 0xffffffffff647424 */ /* 0x000fce00078e00ff */
[----:B01234-:R-:W-:Y:S05]  /*119f0*/  WARPSYNC.COLLECTIVE R100, `(.L_x_1364) ;  /* 0x0000000064087348 */ /* 0x01ffea0003c00000 */
[----:B------:R0:W0:Y:S02]  /*11a00*/  SHFL.DOWN P6, R100, R117, R101, R115 ;  /* 0x0800006575647389 */ /* 0x00002400000c0073 */
[----:B01234-:R-:W-:Y:S05]  /*11a10*/  ENDCOLLECTIVE ;  /* 0x000000000000791b */ /* 0x01ffea0003800000 */
.L_x_1364:
[----:B------:R-:W-:Y:S05]  /*11a20*/  BSYNC B0 ;  /* 0x0000000000007941 */ /* 0x000fea0003800000 */
.L_x_1363:
[----:B------:R-:W-:Y:S01]  /*11a30*/  IMAD.MOV.U32 R99, RZ, RZ, R100 ;  /* 0x000000ffff637224 */ /* 0x000fe200078e0064 */
[----:B------:R-:W-:Y:S06]  /*11a40*/  BRA `(.L_x_1365) ;  /* 0xffffffb000407947 */ /* 0x000fec000383ffff */
.L_x_1153:
[----:B------:R-:W-:Y:S01]  /*11a50*/  BSSY B0, `(.L_x_1366) ;  /* 0x0000006000007945 */ /* 0x000fe20003800000 */
[----:B------:R-:W-:Y:S02]  /*11a60*/  IMAD.MOV.U32 R101, RZ, RZ, 0x2 ;  /* 0x00000002ff657424 */ /* 0x000fe400078e00ff */
[----:B------:R-:W-:-:S07]  /*11a70*/  IMAD.MOV.U32 R100, RZ, RZ, -0x1 ;  /* 0xffffffffff647424 */ /* 0x000fce00078e00ff */
[----:B01234-:R-:W-:Y:S05]  /*11a80*/  WARPSYNC.COLLECTIVE R100, `(.L_x_1367) ;  /* 0x0000000064087348 */ /* 0x01ffea0003c00000 */
[----:B------:R0:W0:Y:S02]  /*11a90*/  SHFL.DOWN P6, R100, R117, R101, R115 ;  /* 0x0800006575647389 */ /* 0x00002400000c0073 */
[----:B01234-:R-:W-:Y:S05]  /*11aa0*/  ENDCOLLECTIVE ;  /* 0x000000000000791b */ /* 0x01ffea0003800000 */
.L_x_1367:
[----:B------:R-:W-:Y:S05]  /*11ab0*/  BSYNC B0 ;  /* 0x0000000000007941 */ /* 0x000fea0003800000 */
.L_x_1366:
[----:B------:R-:W-:Y:S05]  /*11ac0*/  BRA `(.L_x_1368) ;  /* 0xffffffb000287947 */ /* 0x000fea000383ffff */
.L_x_1154:
[----:B------:R-:W-:Y:S01]  /*11ad0*/  BSSY B0, `(.L_x_1369) ;  /* 0x0000007000007945 */ /* 0x000fe20003800000 */
[----:B------:R-:W-:Y:S02]  /*11ae0*/  IMAD.MOV.U32 R117, RZ, RZ, R52 ;  /* 0x000000ffff757224 */ /* 0x000fe400078e0034 */
[----:B------:R-:W-:Y:S02]  /*11af0*/  IMAD.MOV.U32 R101, RZ, RZ, 0x2 ;  /* 0x00000002ff657424 */ /* 0x000fe400078e00ff */
[----:B------:R-:W-:-:S07]  /*11b00*/  IMAD.MOV.U32 R100, RZ, RZ, -0x1 ;  /* 0xffffffffff647424 */ /* 0x000fce00078e00ff */
[----:B01234-:R-:W-:Y:S05]  /*11b10*/  WARPSYNC.COLLECTIVE R100, `(.L_x_1370) ;  /* 0x0000000064087348 */ /* 0x01ffea0003c00000 */
[----:B------:R0:W0:Y:S02]  /*11b20*/  SHFL.DOWN P6, R100, R117, R101, R115 ;  /* 0x0800006575647389 */ /* 0x00002400000c0073 */
[----:B01234-:R-:W-:Y:S05]  /*11b30*/  ENDCOLLECTIVE ;  /* 0x000000000000791b */ /* 0x01ffea0003800000 */
.L_x_1370:
[----:B------:R-:W-:Y:S05]  /*11b40*/  BSYNC B0 ;  /* 0x0000000000007941 */ /* 0x000fea0003800000 */
.L_x_1369:
[----:B------:R-:W-:Y:S02]  /*11b50*/  IMAD.MOV.U32 R86, RZ, RZ, R100 ;  /* 0x000000ffff567224 */ /* 0x000fe400078e0064 */
[----:B------:R-:W-:Y:S02]  /*11b60*/  IMAD.MOV.U32 R100, RZ, RZ, -0x1 ;  /* 0xffffffffff647424 */ /* 0x000fe400078e00ff */
[----:B------:R-:W-:Y:S02]  /*11b70*/  IMAD.MOV.U32 R117, RZ, RZ, R53 ;  /* 0x000000ffff757224 */ /* 0x000fe400078e0035 */
[----:B------:R-:W-:-:S07]  /*11b80*/  IMAD.MOV.U32 R101, RZ, RZ, 0x2 ;  /* 0x00000002ff657424 */ /* 0x000fce00078e00ff */
[----:B------:R-:W-:Y:S05]  /*11b90*/  WARPSYNC.COLLECTIVE R100, `(.L_x_1371) ;  /* 0x0000000064087348 */ /* 0x000fea0003c00000 */
[----:B------:R0:W1:Y:S02]  /*11ba0*/  SHFL.DOWN P6, R100, R117, R101, R115 ;  /* 0x0800006575647389 */ /* 0x00006400000c0073 */
[----:B01----:R-:W-:Y:S05]  /*11bb0*/  ENDCOLLECTIVE ;  /* 0x000000000000791b */ /* 0x003fea0003800000 */
.L_x_1371:
[----:B------:R-:W-:Y:S01]  /*11bc0*/  IMAD.MOV.U32 R87, RZ, RZ, R100 ;  /* 0x000000ffff577224 */ /* 0x000fe200078e0064 */
[----:B------:R-:W-:Y:S06]  /*11bd0*/  BRA `(.L_x_1372) ;  /* 0xffffffac00f47947 */ /* 0x000fec000383ffff */
.L_x_1157:
[----:B------:R-:W-:Y:S01]  /*11be0*/  BSSY B0, `(.L_x_1373) ;  /* 0x0000007000007945 */ /* 0x000fe20003800000 */
[----:B------:R-:W-:Y:S02]  /*11bf0*/  IMAD.MOV.U32 R117, RZ, RZ, R98 ;  /* 0x000000ffff757224 */ /* 0x000fe400078e0062 */
[----:B------:R-:W-:Y:S02]  /*11c00*/  IMAD.MOV.U32 R101, RZ, RZ, 0x4 ;  /* 0x00000004ff657424 */ /* 0x000fe400078e00ff */
[----:B------:R-:W-:-:S07]  /*11c10*/  IMAD.MOV.U32 R100, RZ, RZ, -0x1 ;  /* 0xffffffffff647424 */ /* 0x000fce00078e00ff */
[----:B01234-:R-:W-:Y:S05]  /*11c20*/  WARPSYNC.COLLECTIVE R100, `(.L_x_1374) ;  /* 0x0000000064087348 */ /* 0x01ffea0003c00000 */
[----:B------:R0:W0:Y:S02]  /*11c30*/  SHFL.DOWN P6, R100, R117, R101, R115 ;  /* 0x0800006575647389 */ /* 0x00002400000c0073 */
[----:B01234-:R-:W-:Y:S05]  /*11c40*/  ENDCOLLECTIVE ;  /* 0x000000000000791b */ /* 0x01ffea0003800000 */
.L_x_1374:
[----:B------:R-:W-:Y:S05]  /*11c50*/  BSYNC B0 ;  /* 0x0000000000007941 */ /* 0x000fea0003800000 */
.L_x_1373:
[----:B------:R-:W-:Y:S01]  /*11c60*/  IMAD.MOV.U32 R99, RZ, RZ, R100 ;  /* 0x000000ffff637224 */ /* 0x000fe200078e0064 */
[----:B------:R-:W-:Y:S06]  /*11c70*/  BRA `(.L_x_1375) ;  /* 0xffffffb000087947 */ /* 0x000fec000383ffff */
.L_x_1158:
[----:B------:R-:W-:Y:S01]  /*11c80*/  BSSY B0, `(.L_x_1376) ;  /* 0x0000006000007945 */ /* 0x000fe20003800000 */
[----:B------:R-:W-:Y:S02]  /*11c90*/  IMAD.MOV.U32 R101, RZ, RZ, 0x4 ;  /* 0x00000004ff657424 */ /* 0x000fe400078e00ff */
[----:B------:R-:W-:-:S07]  /*11ca0*/  IMAD.MOV.U32 R100, RZ, RZ, -0x1 ;  /* 0xffffffffff647424 */ /* 0x000fce00078e00ff */
[----:B01234-:R-:W-:Y:S05]  /*11cb0*/  WARPSYNC.COLLECTIVE R100, `(.L_x_1377) ;  /* 0x0000000064087348 */ /* 0x01ffea0003c00000 */
[----:B------:R0:W0:Y:S02]  /*11cc0*/  SHFL.DOWN P6, R100, R117, R101, R115 ;  /* 0x0800006575647389 */ /* 0x00002400000c0073 */
[----:B01234-:R-:W-:Y:S05]  /*11cd0*/  ENDCOLLECTIVE ;  /* 0x000000000000791b */ /* 0x01ffea0003800000 */
.L_x_1377:
[----:B------:R-:W-:Y:S05]  /*11ce0*/  BSYNC B0 ;  /* 0x0000000000007941 */ /* 0x000fea0003800000 */
.L_x_1376:
[----:B------:R-:W-:Y:S05]  /*11cf0*/  BRA `(.L_x_1378) ;  /* 0xffffffac00f07947 */ /* 0x000fea000383ffff */
.L_x_1159:
[----:B------:R-:W-:Y:S01]  /*11d00*/  BSSY B0, `(.L_x_1379) ;  /* 0x0000007000007945 */ /* 0x000fe20003800000 */
[----:B------:R-:W-:Y:S02]  /*11d10*/  IMAD.MOV.U32 R117, RZ, RZ, R52 ;  /* 0x000000ffff757224 */ /* 0x000fe400078e0034 */
[----:B------:R-:W-:Y:S02]  /*11d20*/  IMAD.MOV.U32 R101, RZ, RZ, 0x4 ;  /* 0x00000004ff657424 */ /* 0x000fe400078e00ff */
[----:B------:R-:W-:-:S07]  /*11d30*/  IMAD.MOV.U32 R100, RZ, RZ, -0x1 ;  /* 0xffffffffff647424 */ /* 0x000fce00078e00ff */
[----:B01234-:R-:W-:Y:S05]  /*11d40*/  WARPSYNC.COLLECTIVE R100, `(.L_x_1380) ;  /* 0x0000000064087348 */ /* 0x01ffea0003c00000 */
[----:B------:R0:W0:Y:S02]  /*11d50*/  SHFL.DOWN P6, R100, R117, R101, R115 ;  /* 0x0800006575647389 */ /* 0x00002400000c0073 */
[----:B01234-:R-:W-:Y:S05]  /*11d60*/  ENDCOLLECTIVE ;  /* 0x000000000000791b */ /* 0x01ffea0003800000 */
.L_x_1380:
[----:B------:R-:W-:Y:S05]  /*11d70*/  BSYNC B0 ;  /* 0x0000000000007941 */ /* 0x000fea0003800000 */
.L_x_1379:
[----:B------:R-:W-:Y:S02]  /*11d80*/  IMAD.MOV.U32 R86, RZ, RZ, R100 ;  /* 0x000000ffff567224 */ /* 0x000fe400078e0064 */
[----:B------:R-:W-:Y:S02]  /*11d90*/  IMAD.MOV.U32 R100, RZ, RZ, -0x1 ;  /* 0xffffffffff647424 */ /* 0x000fe400078e00ff */
[----:B------:R-:W-:Y:S02]  /*11da0*/  IMAD.MOV.U32 R117, RZ, RZ, R53 ;  /* 0x000000ffff757224 */ /* 0x000fe400078e0035 */
[----:B------:R-:W-:-:S07]  /*11db0*/  IMAD.MOV.U32 R101, RZ, RZ, 0x4 ;  /* 0x00000004ff657424 */ /* 0x000fce00078e00ff */
[----:B------:R-:W-:Y:S05]  /*11dc0*/  WARPSYNC.COLLECTIVE R100, `(.L_x_1381) ;  /* 0x0000000064087348 */ /* 0x000fea0003c00000 */
[----:B------:R0:W1:Y:S02]  /*11dd0*/  SHFL.DOWN P6, R100, R117, R101, R115 ;  /* 0x0800006575647389 */ /* 0x00006400000c0073 */
[----:B01----:R-:W-:Y:S05]  /*11de0*/  ENDCOLLECTIVE ;  /* 0x000000000000791b */ /* 0x003fea0003800000 */
.L_x_1381:
[----:B------:R-:W-:Y:S01]  /*11df0*/  IMAD.MOV.U32 R87, RZ, RZ, R100 ;  /* 0x000000ffff577224 */ /* 0x000fe200078e0064 */
[----:B------:R-:W-:Y:S06]  /*11e00*/  BRA `(.L_x_1382) ;  /* 0xffffffac00bc7947 */ /* 0x000fec000383ffff */
.L_x_1162:
[----:B------:R-:W-:Y:S01]  /*11e10*/  BSSY B0, `(.L_x_1383) ;  /* 0x0000007000007945 */ /* 0x000fe20003800000 */
[----:B------:R-:W-:Y:S02]  /*11e20*/  IMAD.MOV.U32 R117, RZ, RZ, R98 ;  /* 0x000000ffff757224 */ /* 0x000fe400078e0062 */
[----:B------:R-:W-:Y:S02]  /*11e30*/  IMAD.MOV.U32 R101, RZ, RZ, 0x8 ;  /* 0x00000008ff657424 */ /* 0x000fe400078e00ff */
[----:B------:R-:W-:-:S07]  /*11e40*/  IMAD.MOV.U32 R100, RZ, RZ, -0x1 ;  /* 0xffffffffff647424 */ /* 0x000fce00078e00ff */
[----:B01234-:R-:W-:Y:S05]  /*11e50*/  WARPSYNC.COLLECTIVE R100, `(.L_x_1384) ;  /* 0x0000000064087348 */ /* 0x01ffea0003c00000 */
[----:B------:R0:W0:Y:S02]  /*11e60*/  SHFL.DOWN P6, R100, R117, R101, R115 ;  /* 0x0800006575647389 */ /* 0x00002400000c0073 */
[----:B01234-:R-:W-:Y:S05]  /*11e70*/  ENDCOLLECTIVE ;  /* 0x000000000000791b */ /* 0x01ffea0003800000 */
.L_x_1384:
[----:B------:R-:W-:Y:S05]  /*11e80*/  BSYNC B0 ;  /* 0x0000000000007941 */ /* 0x000fea0003800000 */
.L_x_1383:
[----:B------:R-:W-:Y:S01]  /*11e90*/  IMAD.MOV.U32 R99, RZ, RZ, R100 ;  /* 0x000000ffff637224 */ /* 0x000fe200078e0064 */
[----:B------:R-:W-:Y:S06]  /*11ea0*/  BRA `(.L_x_1385) ;  /* 0xffffffac00d07947 */ /* 0x000fec000383ffff */
.L_x_1163:
[----:B------:R-:W-:Y:S01]  /*11eb0*/  BSSY B0, `(.L_x_1386) ;  /* 0x0000006000007945 */ /* 0x000fe20003800000 */
[----:B------:R-:W-:Y:S02]  /*11ec0*/  IMAD.MOV.U32 R101, RZ, RZ, 0x8 ;  /* 0x00000008ff657424 */ /* 0x000fe400078e00ff */
[----:B------:R-:W-:-:S07]  /*11ed0*/  IMAD.MOV.U32 R100, RZ, RZ, -0x1 ;  /* 0xffffffffff647424 */ /* 0x000fce00078e00ff */
[----:B01234-:R-:W-:Y:S05]  /*11ee0*/  WARPSYNC.COLLECTIVE R100, `(.L_x_1387) ;  /* 0x0000000064087348 */ /* 0x01ffea0003c00000 */
[----:B------:R0:W0:Y:S02]  /*11ef0*/  SHFL.DOWN P6, R100, R117, R101, R115 ;  /* 0x0800006575647389 */ /* 0x00002400000c0073 */
[----:B01234-:R-:W-:Y:S05]  /*11f00*/  ENDCOLLECTIVE ;  /* 0x000000000000791b */ /* 0x01ffea0003800000 */
.L_x_1387:
[----:B------:R-:W-:Y:S05]  /*11f10*/  BSYNC B0 ;  /* 0x0000000000007941 */ /* 0x000fea0003800000 */
.L_x_1386:
[----:B------:R-:W-:Y:S05]  /*11f20*/  BRA `(.L_x_1388) ;  /* 0xffffffac00b87947 */ /* 0x000fea000383ffff */
.L_x_1164:
[----:B------:R-:W-:Y:S01]  /*11f30*/  BSSY B0, `(.L_x_1389) ;  /* 0x0000007000007945 */ /* 0x000fe20003800000 */
[----:B------:R-:W-:Y:S02]  /*11f40*/  IMAD.MOV.U32 R117, RZ, RZ, R52 ;  /* 0x000000ffff757224 */ /* 0x000fe400078e0034 */
[----:B------:R-:W-:Y:S02]  /*11f50*/  IMAD.MOV.U32 R101, RZ, RZ, 0x8 ;  /* 0x00000008ff657424 */ /* 0x000fe400078e00ff */
[----:B------:R-:W-:-:S07]  /*11f60*/  IMAD.MOV.U32 R100, RZ, RZ, -0x1 ;  /* 0xffffffffff647424 */ /* 0x000fce00078e00ff */
[----:B01234-:R-:W-:Y:S05]  /*11f70*/  WARPSYNC.COLLECTIVE R100, `(.L_x_1390) ;  /* 0x0000000064087348 */ /* 0x01ffea0003c00000 */
[----:B------:R0:W0:Y:S02]  /*11f80*/  SHFL.DOWN P6, R100, R117, R101, R115 ;  /* 0x0800006575647389 */ /* 0x00002400000c0073 */
[----:B01234-:R-:W-:Y:S05]  /*11f90*/  ENDCOLLECTIVE ;  /* 0x000000000000791b */ /* 0x01ffea0003800000 */
.L_x_1390:
[----:B------:R-:W-:Y:S05]  /*11fa0*/  BSYNC B0 ;  /* 0x0000000000007941 */ /* 0x000fea0003800000 */
.L_x_1389:
[----:B------:R-:W-:Y:S02]  /*11fb0*/  IMAD.MOV.U32 R86, RZ, RZ, R100 ;  /* 0x000000ffff567224 */ /* 0x000fe400078e0064 */
[----:B------:R-:W-:Y:S02]  /*11fc0*/  IMAD.MOV.U32 R100, RZ, RZ, -0x1 ;  /* 0xffffffffff647424 */ /* 0x000fe400078e00ff */
[----:B------:R-:W-:Y:S02]  /*11fd0*/  IMAD.MOV.U32 R117, RZ, RZ, R53 ;  /* 0x000000ffff757224 */ /* 0x000fe400078e0035 */
[----:B------:R-:W-:-:S07]  /*11fe0*/  IMAD.MOV.U32 R101, RZ, RZ, 0x8 ;  /* 0x00000008ff657424 */ /* 0x000fce00078e00ff */
[----:B------:R-:W-:Y:S05]  /*11ff0*/  WARPSYNC.COLLECTIVE R100, `(.L_x_1391) ;  /* 0x0000000064087348 */ /* 0x000fea0003c00000 */
[----:B------:R0:W1:Y:S02]  /*12000*/  SHFL.DOWN P6, R100, R117, R101, R115 ;  /* 0x0800006575647389 */ /* 0x00006400000c0073 */
[----:B01----:R-:W-:Y:S05]  /*12010*/  ENDCOLLECTIVE ;  /* 0x000000000000791b */ /* 0x003fea0003800000 */
.L_x_1391:
[----:B------:R-:W-:Y:S01]  /*12020*/  IMAD.MOV.U32 R87, RZ, RZ, R100 ;  /* 0x000000ffff577224 */ /* 0x000fe200078e0064 */
[----:B------:R-:W-:Y:S06]  /*12030*/  BRA `(.L_x_1392) ;  /* 0xffffffac00847947 */ /* 0x000fec000383ffff */
.L_x_1167:
[----:B------:R-:W-:Y:S01]  /*12040*/  BSSY B0, `(.L_x_1393) ;  /* 0x0000007000007945 */ /* 0x000fe20003800000 */
[----:B------:R-:W-:Y:S02]  /*12050*/  IMAD.MOV.U32 R117, RZ, RZ, R98 ;  /* 0x000000ffff757224 */ /* 0x000fe400078e0062 */
[----:B------:R-:W-:Y:S02]  /*12060*/  IMAD.MOV.U32 R101, RZ, RZ, 0x10 ;  /* 0x00000010ff657424 */ /* 0x000fe400078e00ff */
[----:B------:R-:W-:-:S07]  /*12070*/  IMAD.MOV.U32 R100, RZ, RZ, -0x1 ;  /* 0xffffffffff647424 */ /* 0x000fce00078e00ff */
[----:B01234-:R-:W-:Y:S05]  /*12080*/  WARPSYNC.COLLECTIVE R100, `(.L_x_1394) ;  /* 0x0000000064087348 */ /* 0x01ffea0003c00000 */
[----:B------:R0:W0:Y:S02]  /*12090*/  SHFL.DOWN P6, R100, R117, R101, R115 ;  /* 0x0800006575647389 */ /* 0x00002400000c0073 */
[----:B01234-:R-:W-:Y:S05]  /*120a0*/  ENDCOLLECTIVE ;  /* 0x000000000000791b */ /* 0x01ffea0003800000 */
.L_x_1394:
[----:B------:R-:W-:Y:S05]  /*120b0*/  BSYNC B0 ;  /* 0x0000000000007941 */ /* 0x000fea0003800000 */
.L_x_1393:
[----:B------:R-:W-:Y:S01]  /*120c0*/  IMAD.MOV.U32 R99, RZ, RZ, R100 ;  /* 0x000000ffff637224 */ /* 0x000fe200078e0064 */
[----:B------:R-:W-:Y:S06]  /*120d0*/  BRA `(.L_x_1395) ;  /* 0xffffffac00987947 */ /* 0x000fec000383ffff */
.L_x_1168:
[----:B------:R-:W-:Y:S01]  /*120e0*/  BSSY B0, `(.L_x_1396) ;  /* 0x0000006000007945 */ /* 0x000fe20003800000 */
[----:B------:R-:W-:Y:S02]  /*120f0*/  IMAD.MOV.U32 R101, RZ, RZ, 0x10 ;  /* 0x00000010ff657424 */ /* 0x000fe400078e00ff */
[----:B------:R-:W-:-:S07]  /*12100*/  IMAD.MOV.U32 R100, RZ, RZ, -0x1 ;  /* 0xffffffffff647424 */ /* 0x000fce00078e00ff */
[----:B01234-:R-:W-:Y:S05]  /*12110*/  WARPSYNC.COLLECTIVE R100, `(.L_x_1397) ;  /* 0x0000000064087348 */ /* 0x01ffea0003c00000 */
[----:B------:R0:W0:Y:S02]  /*12120*/  SHFL.DOWN P6, R100, R117, R101, R115 ;  /* 0x0800006575647389 */ /* 0x00002400000c0073 */
[----:B01234-:R-:W-:Y:S05]  /*12130*/  ENDCOLLECTIVE ;  /* 0x000000000000791b */ /* 0x01ffea0003800000 */
.L_x_1397:
[----:B------:R-:W-:Y:S05]  /*12140*/  BSYNC B0 ;  /* 0x0000000000007941 */ /* 0x000fea0003800000 */
.L_x_1396:
[----:B------:R-:W-:Y:S05]  /*12150*/  BRA `(.L_x_1398) ;  /* 0xffffffac00807947 */ /* 0x000fea000383ffff */
.L_x_1169:
[----:B------:R-:W-:Y:S01]  /*12160*/  BSSY B0, `(.L_x_1399) ;  /* 0x0000007000007945 */ /* 0x000fe20003800000 */
[----:B------:R-:W-:Y:S02]  /*12170*/  IMAD.MOV.U32 R117, RZ, RZ, R52 ;  /* 0x000000ffff757224 */ /* 0x000fe400078e0034 */
[----:B------:R-:W-:Y:S02]  /*12180*/  IMAD.MOV.U32 R101, RZ, RZ, 0x10 ;  /* 0x00000010ff657424 */ /* 0x000fe400078e00ff */
[----:B------:R-:W-:-:S07]  /*12190*/  IMAD.MOV.U32 R100, RZ, RZ, -0x1 ;  /* 0xffffffffff647424 */ /* 0x000fce00078e00ff */
[----:B01234-:R-:W-:Y:S05]  /*121a0*/  WARPSYNC.COLLECTIVE R100, `(.L_x_1400) ;  /* 0x0000000064087348 */ /* 0x01ffea0003c00000 */
[----:B------:R0:W0:Y:S02]  /*121b0*/  SHFL.DOWN P6, R100, R117, R101, R115 ;  /* 0x0800006575647389 */ /* 0x00002400000c0073 */
[----:B01234-:R-:W-:Y:S05]  /*121c0*/  ENDCOLLECTIVE ;  /* 0x000000000000791b */ /* 0x01ffea0003800000 */
.L_x_1400:
[----:B------:R-:W-:Y:S05]  /*121d0*/  BSYNC B0 ;  /* 0x0000000000007941 */ /* 0x000fea0003800000 */
.L_x_1399:
[----:B------:R-:W-:Y:S02]  /*121e0*/  IMAD.MOV.U32 R86, RZ, RZ, R100 ;  /* 0x000000ffff567224 */ /* 0x000fe400078e0064 */
[----:B------:R-:W-:Y:S02]  /*121f0*/  IMAD.MOV.U32 R100, RZ, RZ, -0x1 ;  /* 0xffffffffff647424 */ /* 0x000fe400078e00ff */
[----:B------:R-:W-:Y:S02]  /*12200*/  IMAD.MOV.U32 R117, RZ, RZ, R53 ;  /* 0x000000ffff757224 */ /* 0x000fe400078e0035 */
[----:B------:R-:W-:-:S07]  /*12210*/  IMAD.MOV.U32 R101, RZ, RZ, 0x10 ;  /* 0x00000010ff657424 */ /* 0x000fce00078e00ff */
[----:B------:R-:W-:Y:S05]  /*12220*/  WARPSYNC.COLLECTIVE R100, `(.L_x_1401) ;  /* 0x0000000064087348 */ /* 0x000fea0003c00000 */
[----:B------:R0:W1:Y:S02]  /*12230*/  SHFL.DOWN P6, R100, R117, R101, R115 ;  /* 0x0800006575647389 */ /* 0x00006400000c0073 */
[----:B01----:R-:W-:Y:S05]  /*12240*/  ENDCOLLECTIVE ;  /* 0x000000000000791b */ /* 0x003fea0003800000 */
.L_x_1401:
[----:B------:R-:W-:Y:S01]  /*12250*/  IMAD.MOV.U32 R87, RZ, RZ, R100 ;  /* 0x000000ffff577224 */ /* 0x000fe200078e0064 */
[----:B------:R-:W-:Y:S06]  /*12260*/  BRA `(.L_x_1402) ;  /* 0xffffffac004c7947 */ /* 0x000fec000383ffff */
.L_x_1172:
[----:B------:R-:W-:Y:S01]  /*12270*/  BSSY B0, `(.L_x_1403) ;  /* 0x0000005000007945 */ /* 0x000fe20003800000 */
[----:B------:R-:W-:-:S07]  /*12280*/  IMAD.MOV.U32 R100, RZ, RZ, -0x1 ;  /* 0xffffffffff647424 */ /* 0x000fce00078e00ff */
[----:B-1-34-:R-:W-:Y:S05]  /*12290*/  WARPSYNC.COLLECTIVE R100, `(.L_x_1404) ;  /* 0x0000000064087348 */ /* 0x01afea0003c00000 */
[----:B------:R-:W-:Y:S01]  /*122a0*/  VOTE.ALL P6, P6 ;  /* 0x0000000000ff7806 */ /* 0x000fe200030c0000 */
[----:B-1-34-:R-:W-:-:S12]  /*122b0*/  ENDCOLLECTIVE ;  /* 0x000000000000791b */ /* 0x01afd80003800000 */
.L_x_1404:
[----:B------:R-:W-:Y:S05]  /*122c0*/  BSYNC B0 ;  /* 0x0000000000007941 */ /* 0x000fea0003800000 */
.L_x_1403:
[----:B------:R-:W-:Y:S05]  /*122d0*/  BRA `(.L_x_1405) ;  /* 0xffffffac00947947 */ /* 0x000fea000383ffff */
.L_x_1406:
        /* <DEDUP_REMOVED lines=10> */
.L_x_4160:


//--------------------- .text._ZN3cub18CUB_300001_SM_10006detail11scan_by_key25DeviceScanByKeyInitKernelINS0_24ReduceByKeyScanTileStateIdiLb1EEEPimEEvT_T0_PN4cuda3std3__415iterator_traitsIS8_vE10value_typeET1_i --------------------------
	.section	.text._ZN3cub18CUB_300001_SM_10006detail11scan_by_key25DeviceScanByKeyInitKernelINS0_24ReduceByKeyScanTileStateIdiLb1EEEPimEEvT_T0_PN4cuda3std3__415iterator_traitsIS8_vE10value_typeET1_i,"ax",@progbits
	.align	128
        .global         _ZN3cub18CUB_300001_SM_10006detail11scan_by_key25DeviceScanByKeyInitKernelINS0_24ReduceByKeyScanTileStateIdiLb1EEEPimEEvT_T0_PN4cuda3std3__415iterator_traitsIS8_vE10value_typeET1_i
        .type           _ZN3cub18CUB_300001_SM_10006detail11scan_by_key25DeviceScanByKeyInitKernelINS0_24ReduceByKeyScanTileStateIdiLb1EEEPimEEvT_T0_PN4cuda3std3__415iterator_traitsIS8_vE10value_typeET1_i,@function
        .size           _ZN3cub18CUB_300001_SM_10006detail11scan_by_key25DeviceScanByKeyInitKernelINS0_24ReduceByKeyScanTileStateIdiLb1EEEPimEEvT_T0_PN4cuda3std3__415iterator_traitsIS8_vE10value_typeET1_i,(.L_x_4161 - _ZN3cub18CUB_300001_SM_10006detail11scan_by_key25DeviceScanByKeyInitKernelINS0_24ReduceByKeyScanTileStateIdiLb1EEEPimEEvT_T0_PN4cuda3std3__415iterator_traitsIS8_vE10value_typeET1_i)
        .other          _ZN3cub18CUB_300001_SM_10006detail11scan_by_key25DeviceScanByKeyInitKernelINS0_24ReduceByKeyScanTileStateIdiLb1EEEPimEEvT_T0_PN4cuda3std3__415iterator_traitsIS8_vE10value_typeET1_i,@"STO_CUDA_ENTRY STV_DEFAULT"
_ZN3cub18CUB_300001_SM_10006detail11scan_by_key25DeviceScanByKeyInitKernelINS0_24ReduceByKeyScanTileStateIdiLb1EEEPimEEvT_T0_PN4cuda3std3__415iterator_traitsIS8_vE10value_typeET1_i:
.text._ZN3cub18CUB_300001_SM_10006detail11scan_by_key25DeviceScanByKeyInitKernelINS0_24ReduceByKeyScanTileStateIdiLb1EEEPimEEvT_T0_PN4cuda3std3__415iterator_traitsIS8_vE10value_typeET1_i:
        /* <DEDUP_REMOVED lines=33> */
.L_x_1407:
        /* <DEDUP_REMOVED lines=15> */
.L_x_4161:


//--------------------- .text._ZN3cub18CUB_300001_SM_10006detail11scan_by_key21DeviceScanByKeyKernelINS2_10policy_hubIPidfN4cuda3std3__44plusIfEEE10Policy1000ES5_PfSD_NS0_24ReduceByKeyScanTileStateIdiLb1EEENS8_8equal_toIiEESA_djdiEEvT0_PT9_T1_T2_T3_iT4_T5_T6_T7_ --------------------------
	.section	.text._ZN3cub18CUB_300001_SM_10006detail11scan_by_key21DeviceScanByKeyKernelINS2_10policy_hubIPidfN4cuda3std3__44plusIfEEE10Policy1000ES5_PfSD_NS0_24ReduceByKeyScanTileStateIdiLb1EEENS8_8equal_toIiEESA_djdiEEvT0_PT9_T1_T2_T3_iT4_T5_T6_T7_,"ax",@progbits
	.align	128
        .global         _ZN3cub18CUB_300001_SM_10006detail11scan_by_key21DeviceScanByKeyKernelINS2_10policy_hubIPidfN4cuda3std3__44plusIfEEE10Policy1000ES5_PfSD_NS0_24ReduceByKeyScanTileStateIdiLb1EEENS8_8equal_toIiEESA_djdiEEvT0_PT9_T1_T2_T3_iT4_T5_T6_T7_
        .type           _ZN3cub18CUB_300001_SM_10006detail11scan_by_key21DeviceScanByKeyKernelINS2_10policy_hubIPidfN4cuda3std3__44plusIfEEE10Policy1000ES5_PfSD_NS0_24ReduceByKeyScanTileStateIdiLb1EEENS8_8equal_toIiEESA_djdiEEvT0_PT9_T1_T2_T3_iT4_T5_T6_T7_,@function
        .size           _ZN3cub18CUB_300001_SM_10006detail11scan_by_key21DeviceScanByKeyKernelINS2_10policy_hubIPidfN4cuda3std3__44plusIfEEE10Policy1000ES5_PfSD_NS0_24ReduceByKeyScanTileStateIdiLb1EEENS8_8equal_toIiEESA_djdiEEvT0_PT9_T1_T2_T3_iT4_T5_T6_T7_,(.L_x_4162 - _ZN3cub18CUB_300001_SM_10006detail11scan_by_key21DeviceScanByKeyKernelINS2_10policy_hubIPidfN4cuda3std3__44plusIfEEE10Policy1000ES5_PfSD_NS0_24ReduceByKeyScanTileStateIdiLb1EEENS8_8equal_toIiEESA_djdiEEvT0_PT9_T1_T2_T3_iT4_T5_T6_T7_)
        .other          _ZN3cub18CUB_300001_SM_10006detail11scan_by_key21DeviceScanByKeyKernelINS2_10policy_hubIPidfN4cuda3std3__44plusIfEEE10Policy1000ES5_PfSD_NS0_24ReduceByKeyScanTileStateIdiLb1EEENS8_8equal_toIiEESA_djdiEEvT0_PT9_T1_T2_T3_iT4_T5_T6_T7_,@"STO_CUDA_ENTRY STV_DEFAULT"
_ZN3cub18CUB_300001_SM_10006detail11scan_by_key21DeviceScanByKeyKernelINS2_10policy_hubIPidfN4cuda3std3__44plusIfEEE10Policy1000ES5_PfSD_NS0_24ReduceByKeyScanTileStateIdiLb1EEENS8_8equal_toIiEESA_djdiEEvT0_PT9_T1_T2_T3_iT4_T5_T6_T7_:
.text._ZN3cub18CUB_300001_SM_10006detail11scan_by_key21DeviceScanByKeyKernelINS2_10policy_hubIPidfN4cuda3std3__44plusIfEEE10Policy1000ES5_PfSD_NS0_24ReduceByKeyScanTileStateIdiLb1EEENS8_8equal_toIiEESA_djdiEEvT0_PT9_T1_T2_T3_iT4_T5_T6_T7_:
[----:B------:R-:W-:Y:S01]  /*0000*/  LDC R1, c[0x0][0x37c] ;  /* 0x0000df00ff017b82 */ /* 0x000fe20000000800 */
[----:B------:R-:W0:Y:S07]  /*0010*/  S2R R7, SR_CTAID.X ;  /* 0x0000000000077919 */ /* 0x000e2e0000002500 */
[----:B------:R-:W1:Y:S01]  /*0020*/  LDC R8, c[0x0][0x3b8] ;  /* 0x0000ee00ff087b82 */ /* 0x000e620000000800 */
[----:B------:R-:W2:Y:S01]  /*0030*/  LDCU.64 UR8, c[0x0][0x358] ;  /* 0x00006b00ff0877ac */ /* 0x000ea20008000a00 */
[----:B0-----:R-:W-:-:S04]  /*0040*/  IMAD R3, R7, 0x1180, RZ ;  /* 0x0000118007037824 */ /* 0x001fc800078e02ff */
[----:B-1----:R-:W-:-:S05]  /*0050*/  IMAD.IADD R6, R8, 0x1, -R3 ;  /* 0x0000000108067824 */ /* 0x002fca00078e0a03 */
        /* <DEDUP_REMOVED lines=44> */
[----:B-----5:R-:W-:Y:S04]  /*0320*/  STS [R35+0x80], R4 ;  /* 0x0000800423007388 */ /* 0x020fe80000000800 */
[----:B------:R-:W-:Y:S01]  /*0330*/  STS [R35+0x100], R5 ;  /* 0x0001000523007388 */ /* 0x000fe20000000800 */
[----:B0-----:R-:W-:-:S03]  /*0340*/  IMAD R0, R69, 0x4c, R35 ;  /* 0x0000004c45007824 */ /* 0x001fc600078e0223 */
        /* <DEDUP_REMOVED lines=46> */
[----:B------:R-:W-:Y:S01]  /*0630*/  BSSY B0, `(.L_x_1409) ;  /* 0x0000543000007945 */ /* 0x000fe20003800000 */
[----:B------:R-:W-:-:S02]  /*0640*/  IMAD R6, R34, 0x4, R35 ;  /* 0x0000000422067824 */ /* 0x000fc400078e0223 */
        /* <DEDUP_REMOVED lines=54> */
[----:B01----:R-:W-:Y:S01]  /*09b0*/  F2F.F32.F64 R80, R38 ;  /* 0x0000002600507310 */ /* 0x003fe20000301000 */
[----:B------:R-:W-:Y:S01]  /*09c0*/  ISETP.NE.AND P0, PT, R64, R65, PT ;  /* 0x000000414000720c */ /* 0x000fe20003f05270 */
[----:B------:R-:W-:Y:S01]  /*09d0*/  BSSY.RECONVERGENT B1, `(.L_x_1411) ;  /* 0x000014a000017945 */ /* 0x000fe20003800200 */
[----:B------:R-:W-:Y:S02]  /*09e0*/  LOP3.LUT R0, R0, 0xfffff7ff, RZ, 0xc0, !PT ;  /* 0xfffff7ff00007812 */ /* 0x000fe400078ec0ff */
[----:B------:R-:W-:Y:S02]  /*09f0*/  ISETP.NE.AND P2, PT, R52, R53, PT ;  /* 0x000000353400720c */ /* 0x000fe40003f45270 */
[----:B------:R-:W-:Y:S01]  /*0a00*/  ISETP.NE.AND P1, PT, R53, R54, PT ;  /* 0x000000363500720c */ /* 0x000fe20003f25270 */
[----:B------:R-:W0:Y:S01]  /*0a10*/  F2F.F32.F64 R81, R36 ;  /* 0x0000002400517310 */ /* 0x000e220000301000 */
[----:B------:R-:W-:Y:S02]  /*0a20*/  ISETP.NE.AND P3, PT, R47, R40, PT ;  /* 0x000000282f00720c */ /* 0x000fe40003f65270 */
[----:B------:R-:W-:-:S02]  /*0a30*/  ISETP.NE.AND P4, PT, R40, R41, PT ;  /* 0x000000292800720c */ /* 0x000fc40003f85270 */
[----:B------:R-:W-:Y:S02]  /*0a40*/  ISETP.NE.AND P5, PT, R41, R42, PT ;  /* 0x0000002a2900720c */ /* 0x000fe40003fa5270 */
[----:B------:R-:W-:Y:S01]  /*0a50*/  @P0 LOP3.LUT R0, R0, 0x800, RZ, 0xfc, !PT ;  /* 0x0000080000000812 */ /* 0x000fe200078efcff */
[----:B--2---:R-:W1:Y:S01]  /*0a60*/  F2F.F32.F64 R78, R60 ;  /* 0x0000003c004e7310 */ /* 0x004e620000301000 */
[----:B------:R-:W-:Y:S02]  /*0a70*/  ISETP.NE.AND P6, PT, R42, R43, PT ;  /* 0x0000002b2a00720c */ /* 0x000fe40003fc5270 */
[----:B------:R-:W-:Y:S02]  /*0a80*/  LOP3.LUT R0, R0, 0xfffffbff, RZ, 0xc0, !PT ;  /* 0xfffffbff00007812 */ /* 0x000fe400078ec0ff */
[----:B------:R-:W-:Y:S01]  /*0a90*/  SEL R42, RZ, 0x1, !P3 ;  /* 0x00000001ff2a7807 */ /* 0x000fe20005800000 */
[C---:B0-----:R-:W-:Y:S02]  /*0aa0*/  FADD R3, R80.reuse, R81 ;  /* 0x0000005150037221 */ /* 0x041fe40000000000 */
[----:B------:R-:W0:Y:S03]  /*0ab0*/  F2F.F32.F64 R77, R62 ;  /* 0x0000003e004d7310 */ /* 0x000e260000301000 */
[----:B------:R-:W-:-:S02]  /*0ac0*/  FSEL R3, R80, R3, P0 ;  /* 0x0000000350037208 */ /* 0x000fc40000000000 */
[----:B------:R-:W-:-:S03]  /*0ad0*/  ISETP.NE.AND P0, PT, R65, R66, PT ;  /* 0x000000424100720c */ /* 0x000fc60003f05270 */
[----:B---3--:R-:W2:Y:S01]  /*0ae0*/  F2F.F32.F64 R73, R56 ;  /* 0x0000003800497310 */ /* 0x008ea20000301000 */
[----:B-1----:R-:W-:-:S05]  /*0af0*/  FADD R3, R3, R78 ;  /* 0x0000004e03037221 */ /* 0x002fca0000000000 */
[----:B------:R-:W-:Y:S02]  /*0b00*/  FSEL R2, R78, R3, P0 ;  /* 0x000000034e027208 */ /* 0x000fe40000000000 */
[----:B------:R-:W1:Y:S02]  /*0b10*/  F2F.F32.F64 R75, R58 ;  /* 0x0000003a004b7310 */ /* 0x000e640000301000 */
[----:B------:R-:W-:Y:S01]  /*0b20*/  @P0 LOP3.LUT R0, R0, 0x400, RZ, 0xfc, !PT ;  /* 0x0000040000000812 */ /* 0x000fe200078efcff */
[----:B0-----:R-:W-:Y:S01]  /*0b30*/  FADD R2, R2, R77 ;  /* 0x0000004d02027221 */ /* 0x001fe20000000000 */
[----:B------:R-:W-:Y:S02]  /*0b40*/  ISETP.NE.AND P0, PT, R66, R67, PT ;  /* 0x000000434200720c */ /* 0x000fe40003f05270 */
[----:B------:R-:W-:Y:S02]  /*0b50*/  LOP3.LUT R0, R0, 0xfffffdff, RZ, 0xc0, !PT ;  /* 0xfffffdff00007812 */ /* 0x000fe400078ec0ff */
[----:B----4-:R-:W0:Y:S01]  /*0b60*/  F2F.F32.F64 R3, R32 ;  /* 0x0000002000037310 */ /* 0x010e220000301000 */
[----:B------:R-:W-:-:S05]  /*0b70*/  FSEL R2, R77, R2, P0 ;  /* 0x000000024d027208 */ /* 0x000fca0000000000 */
[----:B--2---:R-:W-:Y:S02]  /*0b80*/  FADD R2, R2, R73 ;  /* 0x0000004902027221 */ /* 0x004fe40000000000 */
[----:B------:R-:W2:Y:S01]  /*0b90*/  F2F.F32.F64 R4, R34 ;  /* 0x0000002200047310 */ /* 0x000ea20000301000 */
[----:B------:R-:W-:Y:S02]  /*0ba0*/  @P0 LOP3.LUT R0, R0, 0x200, RZ, 0xfc, !PT ;  /* 0x0000020000000812 */ /* 0x000fe400078efcff */
[----:B------:R-:W-:Y:S02]  /*0bb0*/  ISETP.NE.AND P0, PT, R67, R52, PT ;  /* 0x000000344300720c */ /* 0x000fe40003f05270 */
[----:B------:R-:W-:Y:S02]  /*0bc0*/  LOP3.LUT R0, R0, 0xfffffeff, RZ, 0xc0, !PT ;  /* 0xfffffeff00007812 */ /* 0x000fe400078ec0ff */
[----:B------:R-:W-:Y:S01]  /*0bd0*/  FSEL R2, R73, R2, P0 ;  /* 0x0000000249027208 */ /* 0x000fe20000000000 */
[----:B------:R-:W3:Y:S04]  /*0be0*/  F2F.F32.F64 R7, R28 ;  /* 0x0000001c00077310 */ /* 0x000ee80000301000 */
[----:B-1----:R-:W-:-:S04]  /*0bf0*/  FADD R2, R2, R75 ;  /* 0x0000004b02027221 */ /* 0x002fc80000000000 */
[----:B------:R-:W-:Y:S01]  /*0c00*/  @P0 LOP3.LUT R0, R0, 0x100, RZ, 0xfc, !PT ;  /* 0x0000010000000812 */ /* 0x000fe200078efcff */
[----:B------:R-:W1:Y:S01]  /*0c10*/  F2F.F32.F64 R52, R30 ;  /* 0x0000001e00347310 */ /* 0x000e620000301000 */
[----:B------:R-:W-:Y:S02]  /*0c20*/  ISETP.NE.AND P0, PT, R54, R55, PT ;  /* 0x000000373600720c */ /* 0x000fe40003f05270 */
[----:B------:R-:W-:Y:S02]  /*0c30*/  LOP3.LUT R0, R0, 0xffffffbf, RZ, 0xc0, !PT ;  /* 0xffffffbf00007812 */ /* 0x000fe400078ec0ff */
[----:B------:R-:W-:Y:S02]  /*0c40*/  FSEL R2, R75, R2, P2 ;  /* 0x000000024b027208 */ /* 0x000fe40001000000 */
[----:B------:R-:W-:-:S03]  /*0c50*/  LOP3.LUT R0, R0, 0xffffff7f, RZ, 0xc0, !PT ;  /* 0xffffff7f00007812 */ /* 0x000fc600078ec0ff */
[----:B0-----:R-:W-:Y:S01]  /*0c60*/  @!P1 FADD R3, R2, R3 ;  /* 0x0000000302039221 */ /* 0x001fe20000000000 */
[----:B------:R-:W-:Y:S01]  /*0c70*/  @P2 LOP3.LUT R0, R0, 0x80, RZ, 0xfc, !PT ;  /* 0x0000008000002812 */ /* 0x000fe200078efcff */
[----:B------:R-:W-:Y:S01]  /*0c80*/  F2F.F32.F64 R2, R26 ;  /* 0x0000001a00027310 */ /* 0x000fe20000301000 */
[----:B------:R-:W-:Y:S01]  /*0c90*/  ISETP.NE.AND P2, PT, R46, R47, PT ;  /* 0x0000002f2e00720c */ /* 0x000fe20003f45270 */
[----:B--2---:R-:W-:Y:S01]  /*0ca0*/  @!P0 FADD R4, R3, R4 ;  /* 0x0000000403048221 */ /* 0x004fe20000000000 */
[----:B------:R-:W-:Y:S02]  /*0cb0*/  @P1 LOP3.LUT R0, R0, 0x40, RZ, 0xfc, !PT ;  /* 0x0000004000001812 */ /* 0x000fe400078efcff */
[----:B------:R-:W-:Y:S02]  /*0cc0*/  ISETP.NE.AND P1, PT, R45, R46, PT ;  /* 0x0000002e2d00720c */ /* 0x000fe40003f25270 */
[----:B------:R-:W-:Y:S01]  /*0cd0*/  LOP3.LUT R0, R0, 0xffffffdf, RZ, 0xc0, !PT ;  /* 0xffffffdf00007812 */ /* 0x000fe200078ec0ff */
[----:B------:R-:W0:Y:S03]  /*0ce0*/  F2F.F32.F64 R3, R24 ;  /* 0x0000001800037310 */ /* 0x000e260000301000 */
[----:B------:R-:W-:-:S02]  /*0cf0*/  @P0 LOP3.LUT R0, R0, 0x20, RZ, 0xfc, !PT ;  /* 0x0000002000000812 */ /* 0x000fc400078efcff */
[----:B------:R-:W-:Y:S02]  /*0d00*/  ISETP.NE.AND P0, PT, R55, R48, PT ;  /* 0x000000303700720c */ /* 0x000fe40003f05270 */
[----:B------:R-:W-:-:S11]  /*0d10*/  LOP3.LUT R0, R0, 0xffffffef, RZ, 0xc0, !PT ;  /* 0xffffffef00007812 */ /* 0x000fd600078ec0ff */
[----:B------:R-:W-:Y:S01]  /*0d20*/  @P0 LOP3.LUT R0, R0, 0x10, RZ, 0xfc, !PT ;  /* 0x0000001000000812 */ /* 0x000fe200078efcff */
[----:B---3--:R-:W-:Y:S01]  /*0d30*/  @!P0 FADD R7, R4, R7 ;  /* 0x0000000704078221 */ /* 0x008fe20000000000 */
[----:B------:R-:W-:Y:S01]  /*0d40*/  ISETP.NE.AND P0, PT, R48, R49, PT ;  /* 0x000000313000720c */ /* 0x000fe20003f05270 */
[----:B------:R-:W-:Y:S01]  /*0d50*/  F2F.F32.F64 R4, R22 ;  /* 0x0000001600047310 */ /* 0x000fe20000301000 */
[----:B------:R-:W-:-:S11]  /*0d60*/  LOP3.LUT R0, R0, 0xfffffff7, RZ, 0xc0, !PT ;  /* 0xfffffff700007812 */ /* 0x000fd600078ec0ff */
[----:B------:R-:W-:Y:S01]  /*0d70*/  @P0 LOP3.LUT R0, R0, 0x8, RZ, 0xfc, !PT ;  /* 0x0000000800000812 */ /* 0x000fe200078efcff */
[----:B-1----:R-:W-:Y:S01]  /*0d80*/  @!P0 FADD R52, R7, R52 ;  /* 0x0000003407348221 */ /* 0x002fe20000000000 */
[----:B------:R-:W-:Y:S01]  /*0d90*/  ISETP.NE.AND P0, PT, R49, R50, PT ;  /* 0x000000323100720c */ /* 0x000fe20003f05270 */
[----:B------:R-:W1:Y:S01]  /*0da0*/  F2F.F32.F64 R7, R20 ;  /* 0x0000001400077310 */ /* 0x000e620000301000 */
[----:B------:R-:W-:-:S11]  /*0db0*/  LOP3.LUT R0, R0, 0xfffffffb, RZ, 0xc0, !PT ;  /* 0xfffffffb00007812 */ /* 0x000fd600078ec0ff */
[----:B------:R-:W-:Y:S01]  /*0dc0*/  @P0 LOP3.LUT R0, R0, 0x4, RZ, 0xfc, !PT ;  /* 0x0000000400000812 */ /* 0x000fe200078efcff */
[----:B0-----:R-:W-:Y:S01]  /*0dd0*/  @!P0 FADD R3, R52, R3 ;  /* 0x0000000334038221 */ /* 0x001fe20000000000 */
[----:B------:R-:W-:Y:S02]  /*0de0*/  ISETP.NE.AND P0, PT, R50, R51, PT ;  /* 0x000000333200720c */ /* 0x000fe40003f05270 */
[----:B------:R-:W-:-:S11]  /*0df0*/  LOP3.LUT R0, R0, 0xfffffffd, RZ, 0xc0, !PT ;  /* 0xfffffffd00007812 */ /* 0x000fd600078ec0ff */
[----:B------:R-:W-:Y:S01]  /*0e00*/  @P0 LOP3.LUT R0, R0, 0x2, RZ, 0xfc, !PT ;  /* 0x0000000200000812 */ /* 0x000fe200078efcff */
[----:B------:R-:W-:Y:S01]  /*0e10*/  @!P0 FADD R2, R3, R2 ;  /* 0x0000000203028221 */ /* 0x000fe20000000000 */
[----:B------:R-:W-:Y:S01]  /*0e20*/  ISETP.NE.AND P0, PT, R51, R44, PT ;  /* 0x0000002c3300720c */ /* 0x000fe20003f05270 */
[----:B------:R-:W0:Y:S01]  /*0e30*/  F2F.F32.F64 R3, R16 ;  /* 0x0000001000037310 */ /* 0x000e220000301000 */
[----:B------:R-:W-:-:S11]  /*0e40*/  LOP3.LUT R0, R0, 0xfffffffe, RZ, 0xc0, !PT ;  /* 0xfffffffe00007812 */ /* 0x000fd600078ec0ff */
[----:B------:R-:W-:Y:S01]  /*0e50*/  @P0 LOP3.LUT R0, R0, 0x1, RZ, 0xfc, !PT ;  /* 0x0000000100000812 */ /* 0x000fe200078efcff */
[----:B-1----:R-:W-:Y:S01]  /*0e60*/  @!P0 FADD R7, R2, R7 ;  /* 0x0000000702078221 */ /* 0x002fe20000000000 */
[----:B------:R-:W-:Y:S01]  /*0e70*/  ISETP.NE.AND P0, PT, R44, R45, PT ;  /* 0x0000002d2c00720c */ /* 0x000fe20003f05270 */
[----:B------:R-:W1:Y:S01]  /*0e80*/  F2F.F32.F64 R2, R18 ;  /* 0x0000001200027310 */ /* 0x000e620000301000 */
[----:B------:R-:W-:Y:S02]  /*0e90*/  SEL R45, RZ, 0x1, !P2 ;  /* 0x00000001ff2d7807 */ /* 0x000fe40005000000 */
[----:B------:R-:W-:-:S09]  /*0ea0*/  P2R R76, PR, RZ, 0x1 ;  /* 0x00000001ff4c7803 */ /* 0x000fd20000000000 */
[----:B------:R-:W-:Y:S01]  /*0eb0*/  @!P0 FADD R4, R7, R4 ;  /* 0x0000000407048221 */ /* 0x000fe20000000000 */
[----:B------:R-:W-:Y:S01]  /*0ec0*/  LOP3.LUT P0, RZ, R0, 0x2, RZ, 0xc0, !PT ;  /* 0x0000000200ff7812 */ /* 0x000fe2000780c0ff */
[----:B------:R-:W2:Y:S02]  /*0ed0*/  F2F.F32.F64 R7, R12 ;  /* 0x0000000c00077310 */ /* 0x000ea40000301000 */
[----:B0-----:R-:W-:Y:S01]  /*0ee0*/  @!P1 FADD R3, R4, R3 ;  /* 0x0000000304039221 */ /* 0x001fe20000000000 */
[----:B------:R-:W-:Y:S02]  /*0ef0*/  P2R R74, PR, RZ, 0x1 ;  /* 0x00000001ff4a7803 */ /* 0x000fe40000000000 */
[----:B------:R-:W-:Y:S01]  /*0f00*/  LOP3.LUT P0, RZ, R0, 0x4, RZ, 0xc0, !PT ;  /* 0x0000000400ff7812 */ /* 0x000fe2000780c0ff */
[----:B-1----:R-:W-:Y:S02]  /*0f10*/  @!P2 FADD R2, R3, R2 ;  /* 0x000000020302a221 */ /* 0x002fe40000000000 */
[----:B------:R-:W0:Y:S01]  /*0f20*/  F2F.F32.F64 R4, R14 ;  /* 0x0000000e00047310 */ /* 0x000e220000301000 */
[----:B------:R-:W-:-:S02]  /*0f30*/  P2R R72, PR, RZ, 0x1 ;  /* 0x00000001ff487803 */ /* 0x000fc40000000000 */
[----:B------:R-:W-:Y:S01]  /*0f40*/  LOP3.LUT P0, RZ, R0, 0x8, RZ, 0xc0, !PT ;  /* 0x0000000800ff7812 */ /* 0x000fe2000780c0ff */
[----:B--2---:R-:W-:-:S04]  /*0f50*/  @!P3 FADD R7, R2, R7 ;  /* 0x000000070207b221 */ /* 0x004fc80000000000 */
[----:B------:R-:W1:Y:S01]  /*0f60*/  F2F.F32.F64 R3, R8 ;  /* 0x0000000800037310 */ /* 0x000e620000301000 */
[----:B------:R-:W-:Y:S02]  /*0f70*/  P2R R71, PR, RZ, 0x1 ;  /* 0x00000001ff477803 */ /* 0x000fe40000000000 */
[----:B------:R-:W-:Y:S01]  /*0f80*/  LOP3.LUT P0, RZ, R0, 0x10, RZ, 0xc0, !PT ;  /* 0x0000001000ff7812 */ /* 0x000fe2000780c0ff */
[----:B0-----:R-:W-:-:S04]  /*0f90*/  @!P4 FADD R4, R7, R4 ;  /* 0x000000040704c221 */ /* 0x001fc80000000000 */
[----:B------:R-:W0:Y:S01]  /*0fa0*/  F2F.F32.F64 R2, R10 ;  /* 0x0000000a00027310 */ /* 0x000e220000301000 */
[----:B------:R-:W-:Y:S01]  /*0fb0*/  P2R R67, PR, RZ, 0x1 ;  /* 0x00000001ff437803 */ /* 0x000fe20000000000 */
[----:B------:R-:W-:Y:S01]  /*0fc0*/  IMAD.MOV.U32 R7, RZ, RZ, 0x1 ;  /* 0x00000001ff077424 */ /* 0x000fe200078e00ff */
[----:B------:R-:W-:Y:S01]  /*0fd0*/  LOP3.LUT P0, RZ, R0, 0x20, RZ, 0xc0, !PT ;  /* 0x0000002000ff7812 */ /* 0x000fe2000780c0ff */
[----:B-1----:R-:W-:-:S03]  /*0fe0*/  @!P5 FADD R3, R4, R3 ;  /* 0x000000030403d221 */ /* 0x002fc60000000000 */
[----:B------:R-:W-:Y:S02]  /*0ff0*/  P2R R65, PR, RZ, 0x1 ;  /* 0x00000001ff417803 */ /* 0x000fe40000000000 */
[C---:B------:R-:W-:Y:S02]  /*1000*/  LOP3.LUT P0, RZ, R0.reuse, 0x40, RZ, 0xc0, !PT ;  /* 0x0000004000ff7812 */ /* 0x040fe4000780c0ff */
[----:B------:R-:W-:Y:S02]  /*1010*/  SEL R4, RZ, 0x1, !P6 ;  /* 0x00000001ff047807 */ /* 0x000fe40007000000 */
[----:B------:R-:W-:Y:S01]  /*1020*/  P2R R55, PR, RZ, 0x1 ;  /* 0x00000001ff377803 */ /* 0x000fe20000000000 */
[----:B0-----:R-:W-:Y:S01]  /*1030*/  FADD R2, R3, R2 ;  /* 0x0000000203027221 */ /* 0x001fe20000000000 */
[----:B------:R-:W-:-:S04]  /*1040*/  LOP3.LUT P0, RZ, R0, 0x80, RZ, 0xc0, !PT ;  /* 0x0000008000ff7812 */ /* 0x000fc8000780c0ff */
[----:B------:R-:W-:Y:S01]  /*1050*/  P2R R53, PR, RZ, 0x1 ;  /* 0x00000001ff357803 */ /* 0x000fe20000000000 */
[----:B------:R-:W0:Y:S01]  /*1060*/  F2F.F64.F32 R2, R2 ;  /* 0x0000000200027310 */ /* 0x000e220000201800 */
[----:B------:R-:W-:-:S04]  /*1070*/  LOP3.LUT P0, RZ, R0, 0x100, RZ, 0xc0, !PT ;  /* 0x0000010000ff7812 */ /* 0x000fc8000780c0ff */
[----:B------:R-:W-:Y:S02]  /*1080*/  P2R R52, PR, RZ, 0x1 ;  /* 0x00000001ff347803 */ /* 0x000fe40000000000 */
[----:B------:R-:W-:-:S04]  /*1090*/  LOP3.LUT P0, RZ, R0, 0x200, RZ, 0xc0, !PT ;  /* 0x0000020000ff7812 */ /* 0x000fc8000780c0ff */
[----:B------:R-:W-:Y:S02]  /*10a0*/  P2R R49, PR, RZ, 0x1 ;  /* 0x00000001ff317803 */ /* 0x000fe40000000000 */
[----:B------:R-:W-:Y:S02]  /*10b0*/  LOP3.LUT P0, RZ, R0, 0x400, RZ, 0xc0, !PT ;  /* 0x0000040000ff7812 */ /* 0x000fe4000780c0ff */
[----:B0-----:R-:W-:Y:S02]  /*10c0*/  FSEL R88, R10, R2, P6 ;  /* 0x000000020a587208 */ /* 0x001fe40003000000 */
[----:B------:R-:W-:Y:S02]  /*10d0*/  LEA R10, R68, UR4, 0x2 ;  /* 0x00000004440a7c11 */ /* 0x000fe4000f8e10ff */
[----:B------:R-:W-:Y:S01]  /*10e0*/  P2R R48, PR, RZ, 0x1 ;  /* 0x00000001ff307803 */ /* 0x000fe20000000000 */
[----:B------:R-:W-:Y:S01]  /*10f0*/  SHFL.UP PT, R2, R88, 0x1, RZ ;  /* 0x0420000058027989 */ /* 0x000fe200000e00ff */
[----:B------:R-:W-:-:S02]  /*1100*/  LOP3.LUT P0, RZ, R0, 0x800, RZ, 0xc0, !PT ;  /* 0x0000080000ff7812 */ /* 0x000fc4000780c0ff */
[----:B------:R-:W-:Y:S01]  /*1110*/  FSEL R89, R11, R3, P6 ;  /* 0x000000030b597208 */ /* 0x000fe20003000000 */
[----:B------:R-:W-:Y:S01]  /*1120*/  STS [R10+0x458], R43 ;  /* 0x0004582b0a007388 */ /* 0x000fe20000000800 */
[----:B------:R-:W-:Y:S01]  /*1130*/  P2R R44, PR, RZ, 0x1 ;  /* 0x00000001ff2c7803 */ /* 0x000fe20000000000 */
[----:B------:R-:W-:Y:S01]  /*1140*/  BAR.SYNC.DEFER_BLOCKING 0x0 ;  /* 0x0000000000007b1d */ /* 0x000fe20000010000 */
[----:B------:R-:W-:Y:S02]  /*1150*/  ISETP.NE.AND P0, PT, R68, RZ, PT ;  /* 0x000000ff4400720c */ /* 0x000fe40003f05270 */
[----:B------:R-:W-:-:S03]  /*1160*/  LOP3.LUT R0, R0, 0xffffdfff, RZ, 0xc0, !PT ;  /* 0xffffdfff00007812 */ /* 0x000fc600078ec0ff */
[----:B------:R-:W-:Y:S08]  /*1170*/  F2F.F32.F64 R41, R88 ;  /* 0x0000005800297310 */ /* 0x000ff00000301000 */
[----:B------:R-:W-:Y:S01]  /*1180*/  @P0 LOP3.LUT R0, R0, 0x2000, RZ, 0xfc, !PT ;  /* 0x0000200000000812 */ /* 0x000fe200078efcff */
[----:B------:R-:W0:Y:S02]  /*1190*/  @P0 LDS R3, [R10+0x454] ;  /* 0x000454000a030984 */ /* 0x000e240000000800 */
[----:B0-----:R-:W-:-:S02]  /*11a0*/  @P0 ISETP.NE.AND P6, PT, R3, R64, PT ;  /* 0x000000400300020c */ /* 0x001fc40003fc5270 */
[----:B------:R-:W0:Y:S02]  /*11b0*/  SHFL.UP PT, R3, R89, 0x1, RZ ;  /* 0x0420000059037989 */ /* 0x000e2400000e00ff */
[----:B------:R-:W-:Y:S02]  /*11c0*/  @P0 SEL R7, RZ, 0x1, !P6 ;  /* 0x00000001ff070807 */ /* 0x000fe40007000000 */
[----:B------:R-:W-:Y:S02]  /*11d0*/  ISETP.NE.AND P0, PT, R44, RZ, PT ;  /* 0x000000ff2c00720c */ /* 0x000fe40003f05270 */
[----:B------:R-:W-:Y:S02]  /*11e0*/  LOP3.LUT P6, RZ, R0, 0x1, RZ, 0xc0, !PT ;  /* 0x0000000100ff7812 */ /* 0x000fe400078cc0ff */
[----:B------:R-:W-:Y:S02]  /*11f0*/  SEL R50, RZ, 0x1, !P0 ;  /* 0x00000001ff327807 */ /* 0x000fe40004000000 */
[----:B------:R-:W-:-:S02]  /*1200*/  ISETP.NE.AND P0, PT, R48, RZ, PT ;  /* 0x000000ff3000720c */ /* 0x000fc40003f05270 */
[----:B------:R-:W-:Y:S02]  /*1210*/  SEL R44, RZ, 0x1, !P1 ;  /* 0x00000001ff2c7807 */ /* 0x000fe40004800000 */
[----:B------:R-:W-:Y:S02]  /*1220*/  SEL R54, RZ, 0x1, !P0 ;  /* 0x00000001ff367807 */ /* 0x000fe40004000000 */
[----:B------:R-:W-:Y:S02]  /*1230*/  ISETP.NE.AND P0, PT, R49, RZ, PT ;  /* 0x000000ff3100720c */ /* 0x000fe40003f05270 */
[----:B------:R-:W-:Y:S02]  /*1240*/  LOP3.LUT R11, R54, R7, R50, 0xfe, !PT ;  /* 0x00000007360b7212 */ /* 0x000fe400078efe32 */
[----:B------:R-:W-:Y:S02]  /*1250*/  SEL R51, RZ, 0x1, !P0 ;  /* 0x00000001ff337807 */ /* 0x000fe40004000000 */
[----:B------:R-:W-:Y:S01]  /*1260*/  ISETP.NE.AND P0, PT, R52, RZ, PT ;  /* 0x000000ff3400720c */ /* 0x000fe20003f05270 */
[----:B0-----:R-:W0:Y:S03]  /*1270*/  F2F.F32.F64 R2, R2 ;  /* 0x0000000200027310 */ /* 0x001e260000301000 */
[----:B------:R-:W-:-:S02]  /*1280*/  SEL R64, RZ, 0x1, !P0 ;  /* 0x00000001ff407807 */ /* 0x000fc40004000000 */
[----:B------:R-:W-:Y:S02]  /*1290*/  ISETP.NE.AND P0, PT, R53, RZ, PT ;  /* 0x000000ff3500720c */ /* 0x000fe40003f05270 */
[----:B------:R-:W-:Y:S02]  /*12a0*/  LOP3.LUT R11, R64, R11, R51, 0xfe, !PT ;  /* 0x0000000b400b7212 */ /* 0x000fe400078efe33 */
[----:B------:R-:W-:Y:S02]  /*12b0*/  SEL R43, RZ, 0x1, !P0 ;  /* 0x00000001ff2b7807 */ /* 0x000fe40004000000 */
[----:B------:R-:W-:-:S04]  /*12c0*/  ISETP.NE.AND P0, PT, R55, RZ, PT ;  /* 0x000000ff3700720c */ /* 0x000fc80003f05270 */
[----:B------:R-:W-:Y:S01]  /*12d0*/  SEL R66, RZ, 0x1, !P0 ;  /* 0x00000001ff427807 */ /* 0x000fe20004000000 */
[----:B0-----:R-:W-:Y:S01]  /*12e0*/  FADD R10, R2, R41 ;  /* 0x00000029020a7221 */ /* 0x001fe20000000000 */
[----:B------:R-:W-:Y:S02]  /*12f0*/  ISETP.NE.AND P0, PT, R65, RZ, PT ;  /* 0x000000ff4100720c */ /* 0x000fe40003f05270 */
[----:B------:R-:W-:Y:S01]  /*1300*/  LOP3.LUT R11, R66, R11, R43, 0xfe, !PT ;  /* 0x0000000b420b7212 */ /* 0x000fe200078efe2b */
[----:B------:R-:W0:Y:S01]  /*1310*/  F2F.F64.F32 R2, R10 ;  /* 0x0000000a00027310 */ /* 0x000e220000201800 */
[----:B------:R-:W-:Y:S02]  /*1320*/  SEL R55, RZ, 0x1, !P0 ;  /* 0x00000001ff377807 */ /* 0x000fe40004000000 */
[----:B------:R-:W-:Y:S02]  /*1330*/  ISETP.NE.AND P0, PT, R67, RZ, PT ;  /* 0x000000ff4300720c */ /* 0x000fe40003f05270 */
[----:B------:R-:W-:-:S02]  /*1340*/  SEL R67, RZ, 0x1, !P6 ;  /* 0x00000001ff437807 */ /* 0x000fc40007000000 */
[----:B------:R-:W-:Y:S02]  /*1350*/  SEL R70, RZ, 0x1, !P0 ;  /* 0x00000001ff467807 */ /* 0x000fe40004000000 */
[----:B------:R-:W-:Y:S02]  /*1360*/  ISETP.NE.AND P0, PT, R71, RZ, PT ;  /* 0x000000ff4700720c */ /* 0x000fe40003f05270 */
[----:B------:R-:W-:Y:S02]  /*1370*/  LOP3.LUT R11, R70, R11, R55, 0xfe, !PT ;  /* 0x0000000b460b7212 */ /* 0x000fe400078efe37 */
        /* <DEDUP_REMOVED lines=8> */
[----:B------:R-:W-:-:S02]  /*1400*/  LOP3.LUT R11, R67, R11, R40, 0xfe, !PT ;  /* 0x0000000b430b7212 */ /* 0x000fc400078efe28 */
[----:B------:R-:W-:Y:S02]  /*1410*/  SEL R47, RZ, 0x1, !P0 ;  /* 0x00000001ff2f7807 */ /* 0x000fe40004000000 */
[----:B------:R-:W-:Y:S02]  /*1420*/  P2R R76, PR, RZ, 0x1 ;  /* 0x00000001ff4c7803 */ /* 0x000fe40000000000 */
[----:B------:R-:W-:Y:S02]  /*1430*/  LOP3.LUT R11, R44, R11, R47, 0xfe, !PT ;  /* 0x0000000b2c0b7212 */ /* 0x000fe400078efe2f */
[----:B------:R-:W-:Y:S02]  /*1440*/  ISETP.GE.AND P0, PT, R69, 0x1, PT ;  /* 0x000000014500780c */ /* 0x000fe40003f06270 */
[----:B------:R-:W-:Y:S02]  /*1450*/  SEL R74, RZ, 0x1, !P4 ;  /* 0x00000001ff4a7807 */ /* 0x000fe40006000000 */
[----:B------:R-:W-:-:S04]  /*1460*/  LOP3.LUT R11, R42, R11, R45, 0xfe, !PT ;  /* 0x0000000b2a0b7212 */ /* 0x000fc800078efe2d */
[----:B------:R-:W-:-:S04]  /*1470*/  LOP3.LUT R11, R41, R11, R74, 0xfe, !PT ;  /* 0x0000000b290b7212 */ /* 0x000fc800078efe4a */
[----:B------:R-:W-:-:S04]  /*1480*/  LOP3.LUT P6, R46, R11, RZ, R4, 0xfa, !PT ;  /* 0x000000ff0b2e7212 */ /* 0x000fc800078cfa04 */
[----:B0-----:R-:W-:Y:S02]  /*1490*/  @P0 FSEL R88, R2, R88, !P6 ;  /* 0x0000005802580208 */ /* 0x001fe40007000000 */
[----:B------:R-:W0:Y:S01]  /*14a0*/  SHFL.UP PT, R2, R46, 0x1, RZ ;  /* 0x042000002e027989 */ /* 0x000e2200000e00ff */
[----:B------:R-:W-:Y:S02]  /*14b0*/  @P0 FSEL R89, R3, R89, !P6 ;  /* 0x0000005903590208 */ /* 0x000fe40007000000 */
[----:B------:R-:W-:-:S03]  /*14c0*/  IMAD.MOV.U32 R48, RZ, RZ, R88 ;  /* 0x000000ffff307224 */ /* 0x000fc600078e0058 */
[----:B------:R-:W-:Y:S01]  /*14d0*/  SHFL.UP PT, R3, R89, 0x2, RZ ;  /* 0x0440000059037989 */ /* 0x000fe200000e00ff */
[----:B------:R-:W-:-:S04]  /*14e0*/  IMAD.MOV.U32 R49, RZ, RZ, R89 ;  /* 0x000000ffff317224 */ /* 0x000fc800078e0059 */
        /* <DEDUP_REMOVED lines=39> */
[----:B------:R-:W-:Y:S02]  /*1760*/  ISETP.GE.AND P6, PT, R69, 0x8, PT ;  /* 0x000000084500780c */ /* 0x000fe40003fc6270 */
[----:B------:R-:W-:Y:S01]  /*1770*/  F2F.F32.F64 R3, R88 ;  /* 0x0000005800037310 */ /* 0x000fe20000301000 */
[----:B------:R-:W-:Y:S01]  /*1780*/  SHFL.UP PT, R11, R89, 0x10, RZ ;  /* 0x06000000590b7989 */ /* 0x000fe200000e00ff */
[----:B------:R-:W-:-:S02]  /*1790*/  ISETP.NE.AND P0, PT, R76, RZ, PT ;  /* 0x000000ff4c00720c */ /* 0x000fc40003f05270 */
[----:B0-----:R-:W-:Y:S02]  /*17a0*/  SEL R46, R10, RZ, P6 ;  /* 0x000000ff0a2e7207 */ /* 0x001fe40003000000 */
[----:B------:R-:W0:Y:S02]  /*17b0*/  SHFL.UP PT, R10, R88, 0x10, RZ ;  /* 0x06000000580a7989 */ /* 0x000e2400000e00ff */
[----:B------:R-:W-:Y:S01]  /*17c0*/  LOP3.LUT P6, R46, R46, RZ, R71, 0xfa, !PT ;  /* 0x000000ff2e2e7212 */ /* 0x000fe200078cfa47 */
[----:B0-----:R-:W0:Y:S02]  /*17d0*/  F2F.F32.F64 R10, R10 ;  /* 0x0000000a000a7310 */ /* 0x001e240000301000 */
[----:B0-----:R-:W-:-:S06]  /*17e0*/  FADD R3, R10, R3 ;  /* 0x000000030a037221 */ /* 0x001fcc0000000000 */
[----:B------:R-:W0:Y:S02]  /*17f0*/  F2F.F64.F32 R2, R3 ;  /* 0x0000000300027310 */ /* 0x000e240000201800 */
[----:B0-----:R-:W-:Y:S02]  /*1800*/  FSEL R52, R2, R88, !P6 ;  /* 0x0000005802347208 */ /* 0x001fe40007000000 */
[----:B------:R-:W0:Y:S01]  /*1810*/  SHFL.UP PT, R2, R46, 0x10, RZ ;  /* 0x060000002e027989 */ /* 0x000e2200000e00ff */
[----:B------:R-:W-:Y:S02]  /*1820*/  FSEL R53, R3, R89, !P6 ;  /* 0x0000005903357208 */ /* 0x000fe40007000000 */
[----:B------:R-:W-:-:S04]  /*1830*/  ISETP.GE.AND P6, PT, R69, 0x10, PT ;  /* 0x000000104500780c */ /* 0x000fc80003fc6270 */
[----:B0-----:R-:W-:Y:S02]  /*1840*/  SEL R49, R2, RZ, P6 ;  /* 0x000000ff02317207 */ /* 0x001fe40003000000 */
        /* <DEDUP_REMOVED lines=15> */
[----:B------:R0:W1:Y:S02]  /*1940*/  F2F.F64.F32 R10, R46 ;  /* 0x0000002e000a7310 */ /* 0x0000640000201800 */
[----:B0-----:R-:W-:Y:S01]  /*1950*/  LDS R46, [UR4+0x30] ;  /* 0x00003004ff2e7984 */ /* 0x001fe20008000800 */
[----:B-1----:R-:W-:Y:S02]  /*1960*/  FSEL R84, R10, R2, !P6 ;  /* 0x000000020a547208 */ /* 0x002fe40007000000 */
[----:B------:R-:W-:Y:S02]  /*1970*/  FSEL R85, R11, R3, !P6 ;  /* 0x000000030b557208 */ /* 0x000fe40007000000 */
[----:B------:R-:W0:Y:S01]  /*1980*/  LDS.64 R10, [UR4+0x28] ;  /* 0x00002804ff0a7984 */ /* 0x000e220008000a00 */
[----:B---3--:R-:W-:Y:S01]  /*1990*/  ISETP.NE.AND P6, PT, R76, RZ, PT ;  /* 0x000000ff4c00720c */ /* 0x008fe20003fc5270 */
[----:B------:R-:W-:Y:S08]  /*19a0*/  F2F.F32.F64 R79, R84 ;  /* 0x00000054004f7310 */ /* 0x000ff00000301000 */
[----:B0-----:R-:W0:Y:S02]  /*19b0*/  F2F.F32.F64 R86, R10 ;  /* 0x0000000a00567310 */ /* 0x001e240000301000 */
[----:B0-----:R-:W-:-:S02]  /*19c0*/  FADD R79, R79, R86 ;  /* 0x000000564f4f7221 */ /* 0x001fc40000000000 */
[----:B------:R-:W0:Y:S04]  /*19d0*/  LDS.64 R86, [UR4+0x38] ;  /* 0x00003804ff567984 */ /* 0x000e280008000a00 */
[----:B------:R1:W2:Y:S02]  /*19e0*/  F2F.F64.F32 R2, R79 ;  /* 0x0000004f00027310 */ /* 0x0002a40000201800 */
[----:B-1----:R-:W1:Y:S01]  /*19f0*/  LDS R79, [UR4+0x40] ;  /* 0x00004004ff4f7984 */ /* 0x002e620008000800 */
[----:B--2---:R-:W-:Y:S02]  /*1a00*/  FSEL R2, R2, R10, !P6 ;  /* 0x0000000a02027208 */ /* 0x004fe40007000000 */
[----:B------:R-:W-:Y:S02]  /*1a10*/  FSEL R3, R3, R11, !P6 ;  /* 0x0000000b03037208 */ /* 0x000fe40007000000 */
[----:B------:R-:W-:-:S02]  /*1a20*/  ISETP.NE.AND P6, PT, R46, RZ, PT ;  /* 0x000000ff2e00720c */ /* 0x000fc40003fc5270 */
[----:B------:R-:W-:Y:S08]  /*1a30*/  F2F.F32.F64 R83, R2 ;  /* 0x0000000200537310 */ /* 0x000ff00000301000 */
[----:B0-----:R-:W0:Y:S02]  /*1a40*/  F2F.F32.F64 R92, R86 ;  /* 0x00000056005c7310 */ /* 0x001e240000301000 */
[----:B0-----:R-:W-:-:S06]  /*1a50*/  FADD R83, R83, R92 ;  /* 0x0000005c53537221 */ /* 0x001fcc0000000000 */
[----:B------:R0:W2:Y:S02]  /*1a60*/  F2F.F64.F32 R10, R83 ;  /* 0x00000053000a7310 */ /* 0x0000a40000201800 */
[----:B0-----:R-:W-:Y:S01]  /*1a70*/  LDS R83, [UR4+0x50] ;  /* 0x00005004ff537984 */ /* 0x001fe20008000800 */
[----:B--2---:R-:W-:Y:S02]  /*1a80*/  FSEL R10, R10, R86, !P6 ;  /* 0x000000560a0a7208 */ /* 0x004fe40007000000 */
[----:B------:R-:W-:Y:S02]  /*1a90*/  FSEL R11, R11, R87, !P6 ;  /* 0x000000570b0b7208 */ /* 0x000fe40007000000 */
[----:B------:R-:W-:Y:S01]  /*1aa0*/  ISETP.NE.AND P6, PT, R82, 0x2, PT ;  /* 0x000000025200780c */ /* 0x000fe20003fc5270 */
[----:B------:R-:W-:Y:S03]  /*1ab0*/  LDS.64 R86, [UR4+0x58] ;  /* 0x00005804ff567984 */ /* 0x000fe60008000a00 */
[----:B------:R-:W-:-:S02]  /*1ac0*/  FSEL R93, R84, R48, !P6 ;  /* 0x00000030545d7208 */ /* 0x000fc40007000000 */
[----:B------:R-:W-:Y:S01]  /*1ad0*/  FSEL R95, R85, R49, !P6 ;  /* 0x00000031555f7208 */ /* 0x000fe20007000000 */
[----:B------:R-:W-:Y:S01]  /*1ae0*/  F2F.F32.F64 R48, R10 ;  /* 0x0000000a00307310 */ /* 0x000fe20000301000 */
[----:B------:R-:W0:Y:S01]  /*1af0*/  LDS.64 R84, [UR4+0x48] ;  /* 0x00004804ff547984 */ /* 0x000e220008000a00 */
[----:B-1----:R-:W-:-:S06]  /*1b00*/  ISETP.NE.AND P6, PT, R79, RZ, PT ;  /* 0x000000ff4f00720c */ /* 0x002fcc0003fc5270 */
[----:B0-----:R-:W0:Y:S02]  /*1b10*/  F2F.F32.F64 R49, R84 ;  /* 0x0000005400317310 */ /* 0x001e240000301000 */
[----:B0-----:R-:W-:-:S06]  /*1b20*/  FADD R91, R48, R49 ;  /* 0x00000031305b7221 */ /* 0x001fcc0000000000 */
[----:B------:R-:W0:Y:S02]  /*1b30*/  F2F.F64.F32 R48, R91 ;  /* 0x0000005b00307310 */ /* 0x000e240000201800 */
[----:B0-----:R-:W-:Y:S02]  /*1b40*/  FSEL R48, R48, R84, !P6 ;  /* 0x0000005430307208 */ /* 0x001fe40007000000 */
[----:B------:R-:W-:Y:S02]  /*1b50*/  FSEL R49, R49, R85, !P6 ;  /* 0x0000005531317208 */ /* 0x000fe40007000000 */
[----:B------:R-:W-:-:S04]  /*1b60*/  ISETP.GE.AND P6, PT, R69, 0x10, PT ;  /* 0x000000104500780c */ /* 0x000fc80003fc6270 */
[----:B------:R-:W-:Y:S02]  /*1b70*/  FSEL R88, R88, R52, !P6 ;  /* 0x0000003458587208 */ /* 0x000fe40007000000 */
[----:B------:R-:W-:Y:S01]  /*1b80*/  FSEL R92, R89, R53, !P6 ;  /* 0x00000035595c7208 */ /* 0x000fe20007000000 */
[----:B------:R-:W-:Y:S01]  /*1b90*/  F2F.F32.F64 R52, R48 ;  /* 0x0000003000347310 */ /* 0x000fe20000301000 */
[----:B------:R-:W-:-:S07]  /*1ba0*/  ISETP.NE.AND P6, PT, R83, RZ, PT ;  /* 0x000000ff5300720c */ /* 0x000fce0003fc5270 */
[----:B------:R-:W0:Y:S02]  /*1bb0*/  F2F.F32.F64 R53, R86 ;  /* 0x0000005600357310 */ /* 0x000e240000301000 */
[----:B0-----:R-:W-:-:S06]  /*1bc0*/  FADD R84, R52, R53 ;  /* 0x0000003534547221 */ /* 0x001fcc0000000000 */
[----:B------:R-:W0:Y:S02]  /*1bd0*/  F2F.F64.F32 R52, R84 ;  /* 0x0000005400347310 */ /* 0x000e240000201800 */
[----:B0-----:R-:W-:Y:S02]  /*1be0*/  FSEL R52, R52, R86, !P6 ;  /* 0x0000005634347208 */ /* 0x001fe40007000000 */
[----:B------:R-:W-:Y:S01]  /*1bf0*/  FSEL R53, R53, R87, !P6 ;  /* 0x0000005735357208 */ /* 0x000fe20007000000 */
[----:B------:R-:W0:Y:S01]  /*1c00*/  LDS R86, [UR4+0x60] ;  /* 0x00006004ff567984 */ /* 0x000e220008000800 */
[----:B------:R-:W-:-:S04]  /*1c10*/  ISETP.NE.AND P6, PT, R82, 0x3, PT ;  /* 0x000000035200780c */ /* 0x000fc80003fc5270 */
[----:B------:R-:W-:Y:S02]  /*1c20*/  FSEL R89, R2, R93, !P6 ;  /* 0x0000005d02597208 */ /* 0x000fe40007000000 */
[----:B------:R-:W-:Y:S02]  /*1c30*/  FSEL R3, R3, R95, !P6 ;  /* 0x0000005f03037208 */ /* 0x000fe40007000000 */
[----:B------:R-:W-:-:S04]  /*1c40*/  ISETP.NE.AND P6, PT, R82, 0x4, PT ;  /* 0x000000045200780c */ /* 0x000fc80003fc5270 */
[----:B------:R-:W-:Y:S02]  /*1c50*/  FSEL R87, R11, R3, !P6 ;  /* 0x000000030b577208 */ /* 0x000fe40007000000 */
[----:B------:R-:W1:Y:S01]  /*1c60*/  LDS.64 R2, [UR4+0x68] ;  /* 0x00006804ff027984 */ /* 0x000e620008000a00 */
[----:B------:R-:W-:Y:S02]  /*1c70*/  FSEL R89, R10, R89, !P6 ;  /* 0x000000590a597208 */ /* 0x000fe40007000000 */
[----:B------:R-:W-:Y:S01]  /*1c80*/  F2F.F32.F64 R10, R52 ;  /* 0x00000034000a7310 */ /* 0x000fe20000301000 */
[----:B0-----:R-:W-:-:S07]  /*1c90*/  ISETP.NE.AND P6, PT, R86, RZ, PT ;  /* 0x000000ff5600720c */ /* 0x001fce0003fc5270 */
[----:B-1----:R-:W0:Y:S02]  /*1ca0*/  F2F.F32.F64 R11, R2 ;  /* 0x00000002000b7310 */ /* 0x002e240000301000 */
[----:B0-----:R-:W-:-:S06]  /*1cb0*/  FADD R10, R10, R11 ;  /* 0x0000000b0a0a7221 */ /* 0x001fcc0000000000 */
[----:B------:R-:W0:Y:S02]  /*1cc0*/  F2F.F64.F32 R10, R10 ;  /* 0x0000000a000a7310 */ /* 0x000e240000201800 */
[----:B0-----:R-:W-:Y:S02]  /*1cd0*/  FSEL R84, R10, R2, !P6 ;  /* 0x000000020a547208 */ /* 0x001fe40007000000 */
[----:B------:R-:W-:Y:S01]  /*1ce0*/  FSEL R85, R11, R3, !P6 ;  /* 0x000000030b557208 */ /* 0x000fe20007000000 */
[----:B------:R0:W1:Y:S01]  /*1cf0*/  SHFL.UP PT, R2, R88, 0x1, RZ ;  /* 0x0420000058027989 */ /* 0x00006200000e00ff */
[----:B------:R-:W-:-:S03]  /*1d00*/  ISETP.NE.AND P6, PT, R82, 0x5, PT ;  /* 0x000000055200780c */ /* 0x000fc60003fc5270 */
[----:B------:R0:W2:Y:S01]  /*1d10*/  SHFL.UP PT, R3, R92, 0x1, RZ ;  /* 0x042000005c037989 */ /* 0x0000a200000e00ff */
[----:B------:R-:W-:Y:S02]  /*1d20*/  FSEL R11, R48, R89, !P6 ;  /* 0x00000059300b7208 */ /* 0x000fe40007000000 */
[----:B------:R-:W-:Y:S01]  /*1d30*/  FSEL R49, R49, R87, !P6 ;  /* 0x0000005731317208 */ /* 0x000fe20007000000 */
[----:B------:R-:W3:Y:S01]  /*1d40*/  LDS R48, [UR4] ;  /* 0x00000004ff307984 */ /* 0x000ee20008000800 */
[----:B------:R-:W-:-:S04]  /*1d50*/  ISETP.NE.AND P6, PT, R82, 0x6, PT ;  /* 0x000000065200780c */ /* 0x000fc80003fc5270 */
[----:B------:R-:W-:Y:S02]  /*1d60*/  FSEL R82, R52, R11, !P6 ;  /* 0x0000000b34527208 */ /* 0x000fe40007000000 */
[----:B------:R-:W-:Y:S02]  /*1d70*/  FSEL R11, R53, R49, !P6 ;  /* 0x00000031350b7208 */ /* 0x000fe40007000000 */
[----:B------:R-:W-:-:S13]  /*1d80*/  ISETP.GE.U32.AND P6, PT, R68, 0x20, PT ;  /* 0x000000204400780c */ /* 0x000fda0003fc6070 */
[----:B012---:R-:W-:Y:S05]  /*1d90*/  @!P6 BRA `(.L_x_1412) ;  /* 0x000000000034e947 */ /* 0x007fea0003800000 */
[----:B------:R-:W-:Y:S01]  /*1da0*/  IMAD.MOV.U32 R10, RZ, RZ, R82 ;  /* 0x000000ffff0a7224 */ /* 0x000fe200078e0052 */
[----:B------:R-:W-:Y:S01]  /*1db0*/  F2F.F32.F64 R49, R2 ;  /* 0x0000000200317310 */ /* 0x000fe20000301000 */
[----:B------:R-:W-:Y:S02]  /*1dc0*/  P2R R87, PR, RZ, 0x1 ;  /* 0x00000001ff577803 */ /* 0x000fe40000000000 */
[----:B------:R-:W-:Y:S02]  /*1dd0*/  ISETP.NE.AND P0, PT, R69, RZ, PT ;  /* 0x000000ff4500720c */ /* 0x000fe40003f05270 */
[----:B------:R-:W-:-:S03]  /*1de0*/  ISETP.NE.AND P6, PT, R90, RZ, PT ;  /* 0x000000ff5a00720c */ /* 0x000fc60003fc5270 */
        /* <DEDUP_REMOVED lines=8> */
.L_x_1412:
[----:B------:R-:W-:Y:S05]  /*1e70*/  BSYNC.RECONVERGENT B1 ;  /* 0x0000000000017941 */ /* 0x000fea0003800200 */
.L_x_1411:
[----:B------:R-:W-:Y:S02]  /*1e80*/  P2R R52, PR, RZ, 0x1 ;  /* 0x00000001ff347803 */ /* 0x000fe40000000000 */
[----:B------:R-:W-:Y:S02]  /*1e90*/  ISETP.NE.AND P0, PT, R68, RZ, PT ;  /* 0x000000ff4400720c */ /* 0x000fe40003f05270 */
[----:B------:R-:W-:Y:S02]  /*1ea0*/  P2R R49, PR, RZ, 0x20 ;  /* 0x00000020ff317803 */ /* 0x000fe40000000000 */
[C---:B------:R-:W-:Y:S02]  /*1eb0*/  LOP3.LUT P5, RZ, R0.reuse, 0x800, RZ, 0xc0, !PT ;  /* 0x0000080000ff7812 */ /* 0x040fe400078ac0ff */
[----:B------:R-:W-:Y:S02]  /*1ec0*/  P2R R88, PR, RZ, 0x2 ;  /* 0x00000002ff587803 */ /* 0x000fe40000000000 */
[----:B------:R-:W-:-:S02]  /*1ed0*/  LOP3.LUT P1, RZ, R0, 0x400, RZ, 0xc0, !PT ;  /* 0x0000040000ff7812 */ /* 0x000fc4000782c0ff */
[----:B------:R-:W-:Y:S02]  /*1ee0*/  P2R R87, PR, RZ, 0x4 ;  /* 0x00000004ff577803 */ /* 0x000fe40000000000 */
[C---:B------:R-:W-:Y:S01]  /*1ef0*/  LOP3.LUT P2, RZ, R0.reuse, 0x200, RZ, 0xc0, !PT ;  /* 0x0000020000ff7812 */ /* 0x040fe2000784c0ff */
[----:B------:R-:W0:Y:S01]  /*1f00*/  @P0 F2F.F32.F64 R10, R2 ;  /* 0x00000002000a0310 */ /* 0x000e220000301000 */
[----:B------:R-:W-:Y:S02]  /*1f10*/  @P0 ISETP.NE.AND P6, PT, R7, RZ, PT ;  /* 0x000000ff0700020c */ /* 0x000fe40003fc5270 */
[----:B------:R-:W-:Y:S02]  /*1f20*/  P2R R82, PR, RZ, 0x8 ;  /* 0x00000008ff527803 */ /* 0x000fe40000000000 */
[----:B------:R-:W-:Y:S02]  /*1f30*/  LOP3.LUT P3, RZ, R0, 0x100, RZ, 0xc0, !PT ;  /* 0x0000010000ff7812 */ /* 0x000fe4000786c0ff */
[----:B------:R-:W-:-:S02]  /*1f40*/  P2R R69, PR, RZ, 0x10 ;  /* 0x00000010ff457803 */ /* 0x000fc40000000000 */
[----:B------:R-:W-:Y:S02]  /*1f50*/  LOP3.LUT P4, RZ, R0, 0x80, RZ, 0xc0, !PT ;  /* 0x0000008000ff7812 */ /* 0x000fe4000788c0ff */
[----:B---3--:R-:W-:Y:S01]  /*1f60*/  LOP3.LUT R48, R76, R71, R48, 0xfe, !PT ;  /* 0x000000474c307212 */ /* 0x008fe200078efe30 */
[----:B0-----:R-:W-:-:S03]  /*1f70*/  @P0 FADD R81, R81, R10 ;  /* 0x0000000a51510221 */ /* 0x001fc60000000000 */
[----:B------:R-:W-:Y:S01]  /*1f80*/  LOP3.LUT R48, R79, R48, R46, 0xfe, !PT ;  /* 0x000000304f307212 */ /* 0x000fe200078efe2e */
        /* <DEDUP_REMOVED lines=41> */
[----:B------:R-:W-:Y:S08]  /*2220*/  F2F.F32.F64 R59, R34 ;  /* 0x00000022003b7310 */ /* 0x000ff00000301000 */
        /* <DEDUP_REMOVED lines=12> */
[----:B------:R-:W-:-:S07]  /*22f0*/  ISETP.NE.AND P1, PT, R88, RZ, PT ;  /* 0x000000ff5800720c */ /* 0x000fce0003f25270 */
        /* <DEDUP_REMOVED lines=18> */
[----:B------:R-:W-:Y:S02]  /*2420*/  FSEL R29, R25, R29, P4 ;  /* 0x0000001d191d7208 */ /* 0x000fe40002000000 */
[----:B------:R-:W-:Y:S02]  /*2430*/  ISETP.NE.AND P4, PT, R69, RZ, PT ;  /* 0x000000ff4500720c */ /* 0x000fe40003f85270 */
[----:B------:R-:W0:Y:S08]  /*2440*/  F2F.F32.F64 R30, R28 ;  /* 0x0000001c001e7310 */ /* 0x000e300000301000 */
[----:B------:R-:W-:Y:S01]  /*2450*/  F2F.F32.F64 R69, R22 ;  /* 0x0000001600457310 */ /* 0x000fe20000301000 */
[----:B0-----:R-:W-:-:S07]  /*2460*/  FADD R0, R31, R30 ;  /* 0x0000001e1f007221 */ /* 0x001fce0000000000 */
[----:B------:R-:W0:Y:S02]  /*2470*/  F2F.F64.F32 R30, R0 ;  /* 0x00000000001e7310 */ /* 0x000e240000201800 */
[----:B0-----:R-:W-:Y:S02]  /*2480*/  FSEL R30, R26, R30, P5 ;  /* 0x0000001e1a1e7208 */ /* 0x001fe40002800000 */
[----:B------:R-:W-:Y:S02]  /*2490*/  FSEL R31, R27, R31, P5 ;  /* 0x0000001f1b1f7208 */ /* 0x000fe40002800000 */
[----:B------:R-:W-:Y:S02]  /*24a0*/  ISETP.NE.AND P5, PT, R49, RZ, PT ;  /* 0x000000ff3100720c */ /* 0x000fe40003fa5270 */
[----:B------:R-:W-:Y:S08]  /*24b0*/  F2F.F32.F64 R49, R20 ;  /* 0x0000001400317310 */ /* 0x000ff00000301000 */
[----:B------:R-:W0:Y:S02]  /*24c0*/  F2F.F32.F64 R24, R30 ;  /* 0x0000001e00187310 */ /* 0x000e240000301000 */
[----:B0-----:R-:W-:-:S06]  /*24d0*/  FADD R49, R49, R24 ;  /* 0x0000001831317221 */ /* 0x001fcc0000000000 */
[----:B------:R-:W0:Y:S08]  /*24e0*/  F2F.F64.F32 R24, R49 ;  /* 0x0000003100187310 */ /* 0x000e300000201800 */
[----:B------:R-:W-:Y:S01]  /*24f0*/  F2F.F32.F64 R49, R12 ;  /* 0x0000000c00317310 */ /* 0x000fe20000301000 */
[----:B0-----:R-:W-:Y:S02]  /*2500*/  FSEL R24, R20, R24, P6 ;  /* 0x0000001814187208 */ /* 0x001fe40003000000 */
[----:B------:R-:W-:-:S05]  /*2510*/  FSEL R25, R21, R25, P6 ;  /* 0x0000001915197208 */ /* 0x000fca0003000000 */
[----:B------:R-:W0:Y:S02]  /*2520*/  F2F.F32.F64 R26, R24 ;  /* 0x00000018001a7310 */ /* 0x000e240000301000 */
[----:B0-----:R-:W-:-:S06]  /*2530*/  FADD R26, R69, R26 ;  /* 0x0000001a451a7221 */ /* 0x001fcc0000000000 */
[----:B------:R-:W-:Y:S08]  /*2540*/  F2F.F32.F64 R69, R16 ;  /* 0x0000001000457310 */ /* 0x000ff00000301000 */
[----:B------:R-:W0:Y:S02]  /*2550*/  F2F.F64.F32 R26, R26 ;  /* 0x0000001a001a7310 */ /* 0x000e240000201800 */
[----:B0-----:R-:W-:-:S02]  /*2560*/  FSEL R20, R22, R26, P0 ;  /* 0x0000001a16147208 */ /* 0x001fc40000000000 */
[----:B------:R-:W-:Y:S02]  /*2570*/  FSEL R21, R23, R27, P0 ;  /* 0x0000001b17157208 */ /* 0x000fe40000000000 */
[----:B------:R-:W-:Y:S02]  /*2580*/  ISETP.NE.AND P0, PT, R68, RZ, PT ;  /* 0x000000ff4400720c */ /* 0x000fe40003f05270 */
[----:B------:R-:W0:Y:S02]  /*2590*/  F2F.F32.F64 R0, R20 ;  /* 0x0000001400007310 */ /* 0x000e240000301000 */
[----:B0-----:R-:W-:-:S06]  /*25a0*/  FADD R0, R69, R0 ;  /* 0x0000000045007221 */ /* 0x001fcc0000000000 */
[----:B------:R-:W-:Y:S08]  /*25b0*/  F2F.F32.F64 R69, R8 ;  /* 0x0000000800457310 */ /* 0x000ff00000301000 */
[----:B------:R-:W0:Y:S02]  /*25c0*/  F2F.F64.F32 R22, R0 ;  /* 0x0000000000167310 */ /* 0x000e240000201800 */
[----:B0-----:R-:W-:-:S02]  /*25d0*/  FSEL R22, R16, R22, P1 ;  /* 0x0000001610167208 */ /* 0x001fc40000800000 */
        /* <DEDUP_REMOVED lines=9> */
[----:B------:R0:W1:Y:S02]  /*2670*/  F2F.F64.F32 R18, R0 ;  /* 0x0000000000127310 */ /* 0x0000640000201800 */
[----:B0-----:R-:W-:Y:S01]  /*2680*/  IMAD.MOV.U32 R0, RZ, RZ, R50 ;  /* 0x000000ffff007224 */ /* 0x001fe200078e0032 */
[----:B-1----:R-:W-:-:S02]  /*2690*/  FSEL R18, R12, R18, P3 ;  /* 0x000000120c127208 */ /* 0x002fc40001800000 */
[----:B------:R-:W-:-:S04]  /*26a0*/  FSEL R19, R13, R19, P3 ;  /* 0x000000130d137208 */ /* 0x000fc80001800000 */
[----:B------:R-:W0:Y:S02]  /*26b0*/  F2F.F32.F64 R26, R18 ;  /* 0x00000012001a7310 */ /* 0x000e240000301000 */
[----:B0-----:R-:W-:-:S06]  /*26c0*/  FADD R49, R49, R26 ;  /* 0x0000001a31317221 */ /* 0x001fcc0000000000 */
[----:B------:R-:W0:Y:S02]  /*26d0*/  F2F.F64.F32 R12, R49 ;  /* 0x00000031000c7310 */ /* 0x000e240000201800 */
[----:B0-----:R-:W-:Y:S02]  /*26e0*/  FSEL R26, R14, R12, P4 ;  /* 0x0000000c0e1a7208 */ /* 0x001fe40002000000 */
[----:B------:R-:W-:Y:S02]  /*26f0*/  FSEL R27, R15, R13, P4 ;  /* 0x0000000d0f1b7208 */ /* 0x000fe40002000000 */
[----:B------:R-:W-:Y:S01]  /*2700*/  LOP3.LUT R15, R86, R48, R83, 0xfe, !PT ;  /* 0x00000030560f7212 */ /* 0x000fe200078efe53 */
[----:B------:R-:W-:Y:S01]  /*2710*/  IMAD.MOV.U32 R48, RZ, RZ, R51 ;  /* 0x000000ffff307224 */ /* 0x000fe200078e0033 */
[----:B------:R-:W0:Y:S02]  /*2720*/  F2F.F32.F64 R12, R26 ;  /* 0x0000001a000c7310 */ /* 0x000e240000301000 */
[----:B0-----:R-:W-:-:S06]  /*2730*/  FADD R12, R69, R12 ;  /* 0x0000000c450c7221 */ /* 0x001fcc0000000000 */
[----:B------:R-:W0:Y:S02]  /*2740*/  F2F.F64.F32 R12, R12 ;  /* 0x0000000c000c7310 */ /* 0x000e240000201800 */
[----:B0-----:R-:W-:Y:S02]  /*2750*/  FSEL R76, R8, R12, P5 ;  /* 0x0000000c084c7208 */ /* 0x001fe40002800000 */
[----:B------:R-:W-:Y:S01]  /*2760*/  FSEL R77, R9, R13, P5 ;  /* 0x0000000d094d7208 */ /* 0x000fe20002800000 */
[----:B------:R-:W-:Y:S06]  /*2770*/  @P0 BRA `(.L_x_1413) ;  /* 0x0000003000b80947 */ /* 0x000fec0003800000 */
[----:B------:R-:W0:Y:S01]  /*2780*/  LDC.64 R8, c[0x0][0x3a0] ;  /* 0x0000e800ff087b82 */ /* 0x000e220000000a00 */
[----:B------:R-:W-:Y:S02]  /*2790*/  IMAD.MOV.U32 R12, RZ, RZ, R84 ;  /* 0x000000ffff0c7224 */ /* 0x000fe400078e0054 */
[----:B------:R-:W-:Y:S02]  /*27a0*/  IMAD.MOV.U32 R13, RZ, RZ, R85 ;  /* 0x000000ffff0d7224 */ /* 0x000fe400078e0055 */
[----:B------:R-:W-:-:S05]  /*27b0*/  IMAD.MOV.U32 R14, RZ, RZ, 0x65 ;  /* 0x00000065ff0e7424 */ /* 0x000fca00078e00ff */
[----:B0-----:R0:W-:Y:S01]  /*27c0*/  ST.E.128.STRONG.GPU desc[UR8][R8.64+0x200], R12 ;  /* 0x0002000c08007985 */ /* 0x0011e2000c10fd08 */
[----:B------:R-:W-:Y:S05]  /*27d0*/  BRA `(.L_x_1413) ;  /* 0x0000003000a07947 */ /* 0x000fea0003800000 */
.L_x_1410:
[----:B------:R-:W-:Y:S01]  /*27e0*/  ISETP.NE.AND P1, PT, R68, RZ, PT ;  /* 0x000000ff4400720c */ /* 0x000fe20003f25270 */
[----:B------:R-:W-:-:S12]  /*27f0*/  IMAD.MOV.U32 R83, RZ, RZ, RZ ;  /* 0x000000ffff537224 */ /* 0x000fd800078e00ff */
[----:B-1----:R-:W1:Y:S02]  /*2800*/  @!P1 LDC.64 R2, c[0x0][0x388] ;  /* 0x0000e200ff029b82 */ /* 0x002e640000000a00 */
[----:B-1----:R-:W-:-:S05]  /*2810*/  @!P1 IMAD.WIDE.U32 R2, R7, 0x4, R2 ;  /* 0x0000000407029825 */ /* 0x002fca00078e0002 */
[----:B------:R1:W5:Y:S01]  /*2820*/  @!P1 LDG.E R83, desc[UR8][R2.64] ;  /* 0x0000000802539981 */ /* 0x000362000c1e1900 */
[----:B0-----:R-:W-:Y:S01]  /*2830*/  F2F.F32.F64 R0, R38 ;  /* 0x0000002600007310 */ /* 0x001fe20000301000 */
[----:B------:R-:W-:Y:S02]  /*2840*/  ISETP.NE.AND P0, PT, R64, R65, PT ;  /* 0x000000414000720c */ /* 0x000fe40003f05270 */
[----:B------:R-:W-:Y:S02]  /*2850*/  ISETP.NE.AND P3, PT, R65, R66, PT ;  /* 0x000000424100720c */ /* 0x000fe40003f65270 */
[----:B------:R-:W-:Y:S02]  /*2860*/  ISETP.NE.AND P4, PT, R66, R67, PT ;  /* 0x000000434200720c */ /* 0x000fe40003f85270 */
[----:B------:R-:W-:Y:S01]  /*2870*/  ISETP.NE.AND P5, PT, R67, R52, PT ;  /* 0x000000344300720c */ /* 0x000fe20003fa5270 */
[----:B------:R-:W0:Y:S01]  /*2880*/  F2F.F32.F64 R71, R36 ;  /* 0x0000002400477310 */ /* 0x000e220000301000 */
[----:B------:R-:W-:-:S07]  /*2890*/  ISETP.NE.AND P2, PT, R52, R53, PT ;  /* 0x000000353400720c */ /* 0x000fce0003f45270 */
[----:B--2---:R-:W2:Y:S01]  /*28a0*/  F2F.F32.F64 R73, R60 ;  /* 0x0000003c00497310 */ /* 0x004ea20000301000 */
[----:B0-----:R-:W-:-:S07]  /*28b0*/  @!P0 FADD R0, R0, R71 ;  /* 0x0000004700008221 */ /* 0x001fce0000000000 */
[----:B------:R-:W0:Y:S01]  /*28c0*/  F2F.F32.F64 R4, R62 ;  /* 0x0000003e00047310 */ /* 0x000e220000301000 */
[----:B--2---:R-:W-:-:S07]  /*28d0*/  @!P3 FADD R73, R0, R73 ;  /* 0x000000490049b221 */ /* 0x004fce0000000000 */
[----:B---3--:R-:W2:Y:S01]  /*28e0*/  F2F.F32.F64 R75, R56 ;  /* 0x00000038004b7310 */ /* 0x008ea20000301000 */
[----:B------:R-:W-:Y:S02]  /*28f0*/  ISETP.NE.AND P3, PT, R53, R54, PT ;  /* 0x000000363500720c */ /* 0x000fe40003f65270 */
[----:B------:R-:W-:Y:S01]  /*2900*/  LEA R0, R68, UR4, 0x2 ;  /* 0x0000000444007c11 */ /* 0x000fe2000f8e10ff */
[----:B0-----:R-:W-:-:S04]  /*2910*/  @!P4 FADD R4, R73, R4 ;  /* 0x000000044904c221 */ /* 0x001fc80000000000 */
[----:B------:R-:W0:Y:S01]  /*2920*/  F2F.F32.F64 R70, R58 ;  /* 0x0000003a00467310 */ /* 0x000e220000301000 */
[----:B------:R-:W-:Y:S01]  /*2930*/  STS [R0+0x458], R43 ;  /* 0x0004582b00007388 */ /* 0x000fe20000000800 */
[----:B------:R-:W-:Y:S01]  /*2940*/  ISETP.NE.AND P4, PT, R48, R49, PT ;  /* 0x000000313000720c */ /* 0x000fe20003f85270 */
[----:B--2---:R-:W-:-:S05]  /*2950*/  @!P5 FADD R75, R4, R75 ;  /* 0x0000004b044bd221 */ /* 0x004fca0000000000 */
[----:B----4-:R-:W2:Y:S01]  /*2960*/  F2F.F32.F64 R77, R32 ;  /* 0x00000020004d7310 */ /* 0x010ea20000301000 */
[----:B------:R-:W-:Y:S01]  /*2970*/  ISETP.NE.AND P5, PT, R54, R55, PT ;  /* 0x000000373600720c */ /* 0x000fe20003fa5270 */
[----:B0-----:R-:W-:-:S06]  /*2980*/  @!P2 FADD R70, R75, R70 ;  /* 0x000000464b46a221 */ /* 0x001fcc0000000000 */
[----:B------:R-:W0:Y:S01]  /*2990*/  F2F.F32.F64 R72, R34 ;  /* 0x0000002200487310 */ /* 0x000e220000301000 */
[----:B------:R-:W-:Y:S01]  /*29a0*/  ISETP.NE.AND P2, PT, R55, R48, PT ;  /* 0x000000303700720c */ /* 0x000fe20003f45270 */
[----:B--2---:R-:W-:-:S06]  /*29b0*/  @!P3 FADD R77, R70, R77 ;  /* 0x0000004d464db221 */ /* 0x004fcc0000000000 */
[----:B------:R-:W2:Y:S01]  /*29c0*/  F2F.F32.F64 R79, R28 ;  /* 0x0000001c004f7310 */ /* 0x000ea20000301000 */
[----:B------:R-:W-:Y:S01]  /*29d0*/  ISETP.NE.AND P3, PT, R68, RZ, PT ;  /* 0x000000ff4400720c */ /* 0x000fe20003f65270 */
[----:B------:R-:W-:Y:S01]  /*29e0*/  BAR.SYNC.DEFER_BLOCKING 0x0 ;  /* 0x0000000000007b1d */ /* 0x000fe20000010000 */
[----:B0-----:R-:W-:-:S05]  /*29f0*/  @!P5 FADD R72, R77, R72 ;  /* 0x000000484d48d221 */ /* 0x001fca0000000000 */
[----:B-1----:R-:W0:Y:S01]  /*2a00*/  F2F.F32.F64 R2, R30 ;  /* 0x0000001e00027310 */ /* 0x002e220000301000 */
[----:B------:R-:W-:Y:S01]  /*2a10*/  ISETP.NE.AND P5, PT, R49, R50, PT ;  /* 0x000000323100720c */ /* 0x000fe20003fa5270 */
[----:B--2---:R-:W-:-:S06]  /*2a20*/  @!P2 FADD R79, R72, R79 ;  /* 0x0000004f484fa221 */ /* 0x004fcc0000000000 */
[----:B------:R-:W1:Y:S01]  /*2a30*/  F2F.F32.F64 R3, R24 ;  /* 0x0000001800037310 */ /* 0x000e620000301000 */
[----:B------:R-:W-:Y:S01]  /*2a40*/  ISETP.NE.AND P2, PT, R50, R51, PT ;  /* 0x000000333200720c */ /* 0x000fe20003f45270 */
[----:B0-----:R-:W-:-:S06]  /*2a50*/  @!P4 FADD R2, R79, R2 ;  /* 0x000000024f02c221 */ /* 0x001fcc0000000000 */
[----:B------:R-:W0:Y:S01]  /*2a60*/  F2F.F32.F64 R74, R26 ;  /* 0x0000001a004a7310 */ /* 0x000e220000301000 */
[----:B------:R-:W-:Y:S01]  /*2a70*/  ISETP.NE.AND P4, PT, R51, R44, PT ;  /* 0x0000002c3300720c */ /* 0x000fe20003f85270 */
[----:B-1----:R-:W-:-:S06]  /*2a80*/  @!P5 FADD R3, R2, R3 ;  /* 0x000000030203d221 */ /* 0x002fcc0000000000 */
        /* <DEDUP_REMOVED lines=10> */
[----:B------:R-:W-:-:S07]  /*2b30*/  ISETP.NE.AND P5, PT, R40, R41, PT ;  /* 0x000000292800720c */ /* 0x000fce0003fa5270 */
[----:B------:R-:W2:Y:S08]  /*2b40*/  F2F.F32.F64 R75, R12 ;  /* 0x0000000c004b7310 */ /* 0x000eb00000301000 */
[----:B------:R-:W3:Y:S08]  /*2b50*/  F2F.F32.F64 R2, R14 ;  /* 0x0000000e00027310 */ /* 0x000ef00000301000 */
[----:B------:R-:W4:Y:S01]  /*2b60*/  F2F.F32.F64 R3, R8 ;  /* 0x0000000800037310 */ /* 0x000f220000301000 */
[----:B-----5:R5:W4:Y:S01]  /*2b70*/  @P3 LDS R83, [R0+0x454] ;  /* 0x0004540000533984 */ /* 0x020b220000000800 */
[----:B------:R-:W-:-:S06]  /*2b80*/  ISETP.NE.AND P3, PT, R45, R46, PT ;  /* 0x0000002e2d00720c */ /* 0x000fcc0003f65270 */
[----:B-----5:R-:W5:Y:S07]  /*2b90*/  F2F.F32.F64 R0, R10 ;  /* 0x0000000a00007310 */ /* 0x020f6e0000301000 */
[----:B-1----:R-:W-:Y:S01]  /*2ba0*/  @!P3 FADD R73, R4, R73 ;  /* 0x000000490449b221 */ /* 0x002fe20000000000 */
[----:B------:R-:W-:-:S03]  /*2bb0*/  ISETP.NE.AND P3, PT, R41, R42, PT ;  /* 0x0000002a2900720c */ /* 0x000fc60003f65270 */
[----:B0-----:R-:W-:Y:S01]  /*2bc0*/  @!P2 FADD R70, R73, R70 ;  /* 0x000000464946a221 */ /* 0x001fe20000000000 */
[----:B------:R-:W-:-:S03]  /*2bd0*/  ISETP.NE.AND P2, PT, R42, R43, PT ;  /* 0x0000002b2a00720c */ /* 0x000fc60003f45270 */
[----:B--2---:R-:W-:Y:S01]  /*2be0*/  @!P4 FADD R75, R70, R75 ;  /* 0x0000004b464bc221 */ /* 0x004fe20000000000 */
[----:B------:R-:W-:-:S03]  /*2bf0*/  ISETP.GE.AND P4, PT, R69, 0x2, PT ;  /* 0x000000024500780c */ /* 0x000fc60003f86270 */
[----:B---3--:R-:W-:Y:S01]  /*2c00*/  @!P5 FADD R2, R75, R2 ;  /* 0x000000024b02d221 */ /* 0x008fe20000000000 */
[----:B------:R-:W-:-:S03]  /*2c10*/  ISETP.NE.AND P5, PT, R82, 0x5, PT ;  /* 0x000000055200780c */ /* 0x000fc60003fa5270 */
[----:B----4-:R-:W-:Y:S01]  /*2c20*/  @!P3 FADD R3, R2, R3 ;  /* 0x000000030203b221 */ /* 0x010fe20000000000 */
[----:B------:R-:W-:-:S03]  /*2c30*/  ISETP.GE.AND P3, PT, R69, 0x1, PT ;  /* 0x000000014500780c */ /* 0x000fc60003f66270 */
[----:B-----5:R-:W-:-:S04]  /*2c40*/  FADD R4, R3, R0 ;  /* 0x0000000003047221 */ /* 0x020fc80000000000 */
[----:B------:R-:W0:Y:S01]  /*2c50*/  F2F.F64.F32 R2, R4 ;  /* 0x0000000400027310 */ /* 0x000e220000201800 */
[----:B------:R-:W-:-:S04]  /*2c60*/  ISETP.NE.OR P0, PT, R83, R64, P0 ;  /* 0x000000405300720c */ /* 0x000fc80000705670 */
[----:B------:R-:W-:-:S04]  /*2c70*/  ISETP.NE.OR P0, PT, R65, R66, P0 ;  /* 0x000000424100720c */ /* 0x000fc80000705670 */
[----:B------:R-:W-:-:S04]  /*2c80*/  ISETP.NE.OR P0, PT, R66, R67, P0 ;  /* 0x000000434200720c */ /* 0x000fc80000705670 */
[----:B------:R-:W-:Y:S02]  /*2c90*/  ISETP.NE.OR P0, PT, R67, R52, P0 ;  /* 0x000000344300720c */ /* 0x000fe40000705670 */
[----:B0-----:R-:W-:Y:S02]  /*2ca0*/  FSEL R0, R10, R2, P2 ;  /* 0x000000020a007208 */ /* 0x001fe40001000000 */
[----:B------:R-:W-:Y:S02]  /*2cb0*/  FSEL R11, R11, R3, P2 ;  /* 0x000000030b0b7208 */ /* 0x000fe40001000000 */
[----:B------:R-:W-:Y:S01]  /*2cc0*/  ISETP.NE.OR P0, PT, R52, R53, P0 ;  /* 0x000000353400720c */ /* 0x000fe20000705670 */
[----:B------:R-:W-:Y:S01]  /*2cd0*/  SHFL.UP PT, R2, R0, 0x1, RZ ;  /* 0x0420000000027989 */ /* 0x000fe200000e00ff */
[----:B------:R-:W-:Y:S02]  /*2ce0*/  IMAD.MOV.U32 R10, RZ, RZ, R0 ;  /* 0x000000ffff0a7224 */ /* 0x000fe400078e0000 */
[----:B------:R-:W-:Y:S01]  /*2cf0*/  ISETP.NE.OR P0, PT, R53, R54, P0 ;  /* 0x000000363500720c */ /* 0x000fe20000705670 */
[----:B------:R-:W0:Y:S01]  /*2d00*/  SHFL.UP PT, R3, R11, 0x1, RZ ;  /* 0x042000000b037989 */ /* 0x000e2200000e00ff */
[----:B------:R-:W-:Y:S02]  /*2d10*/  F2F.F32.F64 R71, R10 ;  /* 0x0000000a00477310 */ /* 0x000fe40000301000 */
        /* <DEDUP_REMOVED lines=16> */
[----:B------:R-:W-:Y:S02]  /*2e20*/  SEL R4, RZ, 0x1, !P0 ;  /* 0x00000001ff047807 */ /* 0x000fe40004000000 */
[----:B0-----:R-:W-:-:S03]  /*2e30*/  @P3 FSEL R0, R0, R70, P0 ;  /* 0x0000004600003208 */ /* 0x001fc60000000000 */
[----:B------:R-:W0:Y:S01]  /*2e40*/  SHFL.UP PT, R43, R4, 0x1, RZ ;  /* 0x04200000042b7989 */ /* 0x000e2200000e00ff */
[----:B------:R-:W-:-:S03]  /*2e50*/  @P3 FSEL R11, R11, R71, P0 ;  /* 0x000000470b0b3208 */ /* 0x000fc60000000000 */
[----:B------:R-:W-:Y:S01]  /*2e60*/  SHFL.UP PT, R2, R0, 0x2, RZ ;  /* 0x0440000000027989 */ /* 0x000fe200000e00ff */
[----:B------:R-:W-:-:S03]  /*2e70*/  IMAD.MOV.U32 R10, RZ, RZ, R0 ;  /* 0x000000ffff0a7224 */ /* 0x000fc600078e0000 */
[----:B------:R-:W1:Y:S01]  /*2e80*/  SHFL.UP PT, R3, R11, 0x2, RZ ;  /* 0x044000000b037989 */ /* 0x000e6200000e00ff */
[----:B------:R-:W-:Y:S01]  /*2e90*/  F2F.F32.F64 R71, R10 ;  /* 0x0000000a00477310 */ /* 0x000fe20000301000 */
[----:B0-----:R-:W-:Y:S02]  /*2ea0*/  SEL R43, R43, RZ, P3 ;  /* 0x000000ff2b2b7207 */ /* 0x001fe40001800000 */
[----:B------:R-:W-:Y:S02]  /*2eb0*/  ISETP.GE.AND P3, PT, R69, 0x4, PT ;  /* 0x000000044500780c */ /* 0x000fe40003f66270 */
[----:B------:R-:W-:-:S03]  /*2ec0*/  LOP3.LUT P0, R43, R43, RZ, R4, 0xfa, !PT ;  /* 0x000000ff2b2b7212 */ /* 0x000fc6000780fa04 */
[----:B-1----:R-:W0:Y:S02]  /*2ed0*/  F2F.F32.F64 R2, R2 ;  /* 0x0000000200027310 */ /* 0x002e240000301000 */
[----:B------:R-:W1:Y:S01]  /*2ee0*/  SHFL.UP PT, R4, R43, 0x2, RZ ;  /* 0x044000002b047989 */ /* 0x000e6200000e00ff */
[----:B0-----:R-:W-:-:S05]  /*2ef0*/  FADD R72, R2, R71 ;  /* 0x0000004702487221 */ /* 0x001fca0000000000 */
[----:B------:R-:W0:Y:S01]  /*2f00*/  F2F.F64.F32 R70, R72 ;  /* 0x0000004800467310 */ /* 0x000e220000201800 */
[----:B-1----:R-:W-:Y:S02]  /*2f10*/  SEL R4, R4, RZ, P4 ;  /* 0x000000ff04047207 */ /* 0x002fe40002000000 */
[----:B0-----:R-:W-:Y:S02]  /*2f20*/  @P4 FSEL R0, R70, R0, !P0 ;  /* 0x0000000046004208 */ /* 0x001fe40004000000 */
[----:B------:R-:W-:Y:S02]  /*2f30*/  @P4 FSEL R11, R71, R11, !P0 ;  /* 0x0000000b470b4208 */ /* 0x000fe40004000000 */
[----:B------:R-:W-:Y:S01]  /*2f40*/  LOP3.LUT P0, R4, R4, RZ, R43, 0xfa, !PT ;  /* 0x000000ff04047212 */ /* 0x000fe2000780fa2b */
[----:B------:R-:W-:Y:S01]  /*2f50*/  SHFL.UP PT, R70, R0, 0x4, RZ ;  /* 0x0480000000467989 */ /* 0x000fe200000e00ff */
[----:B------:R-:W-:Y:S01]  /*2f60*/  IMAD.MOV.U32 R10, RZ, RZ, R0 ;  /* 0x000000ffff0a7224 */ /* 0x000fe200078e0000 */
[----:B------:R-:W-:-:S02]  /*2f70*/  ISETP.GE.AND P4, PT, R69, 0x8, PT ;  /* 0x000000084500780c */ /* 0x000fc40003f86270 */
[----:B------:R-:W0:Y:S01]  /*2f80*/  SHFL.UP PT, R71, R11, 0x4, RZ ;  /* 0x048000000b477989 */ /* 0x000e2200000e00ff */
[----:B------:R-:W-:Y:S03]  /*2f90*/  F2F.F32.F64 R3, R10 ;  /* 0x0000000a00037310 */ /* 0x000fe60000301000 */
[----:B------:R-:W1:Y:S05]  /*2fa0*/  SHFL.UP PT, R43, R4, 0x4, RZ ;  /* 0x04800000042b7989 */ /* 0x000e6a00000e00ff */
        /* <DEDUP_REMOVED lines=8> */
[----:B------:R-:W-:-:S03]  /*3030*/  IMAD.MOV.U32 R10, RZ, RZ, R0 ;  /* 0x000000ffff0a7224 */ /* 0x000fc600078e0000 */
[----:B------:R-:W0:Y:S01]  /*3040*/  SHFL.UP PT, R3, R11, 0x8, RZ ;  /* 0x050000000b037989 */ /* 0x000e2200000e00ff */
[----:B------:R-:W-:Y:S03]  /*3050*/  F2F.F32.F64 R71, R10 ;  /* 0x0000000a00477310 */ /* 0x000fe60000301000 */
[----:B------:R-:W1:Y:S05]  /*3060*/  SHFL.UP PT, R72, R43, 0x8, RZ ;  /* 0x050000002b487989 */ /* 0x000e6a00000e00ff */
[----:B0-----:R-:W0:Y:S01]  /*3070*/  F2F.F32.F64 R2, R2 ;  /* 0x0000000200027310 */ /* 0x001e220000301000 */
[----:B-1----:R-:W-:-:S04]  /*3080*/  SEL R72, R72, RZ, P4 ;  /* 0x000000ff48487207 */ /* 0x002fc80002000000 */
[----:B------:R-:W-:-:S05]  /*3090*/  LOP3.LUT P3, R72, R72, RZ, R43, 0xfa, !PT ;  /* 0x000000ff48487212 */ /* 0x000fca000786fa2b */
[----:B------:R-:W1:Y:S01]  /*30a0*/  SHFL.UP PT, R4, R72, 0x10, RZ ;  /* 0x0600000048047989 */ /* 0x000e6200000e00ff */
[----:B0-----:R-:W-:-:S04]  /*30b0*/  FADD R73, R2, R71 ;  /* 0x0000004702497221 */ /* 0x001fc80000000000 */
[----:B------:R-:W0:Y:S02]  /*30c0*/  F2F.F64.F32 R70, R73 ;  /* 0x0000004900467310 */ /* 0x000e240000201800 */
[----:B0-----:R-:W-:Y:S02]  /*30d0*/  @P4 FSEL R0, R70, R0, !P0 ;  /* 0x0000000046004208 */ /* 0x001fe40004000000 */
[----:B------:R-:W-:Y:S02]  /*30e0*/  @P4 FSEL R11, R71, R11, !P0 ;  /* 0x0000000b470b4208 */ /* 0x000fe40004000000 */
[C---:B------:R-:W-:Y:S01]  /*30f0*/  ISETP.NE.AND P4, PT, R69.reuse, 0x1f, PT ;  /* 0x0000001f4500780c */ /* 0x040fe20003f85270 */
[----:B------:R-:W-:Y:S01]  /*3100*/  SHFL.UP PT, R70, R0, 0x10, RZ ;  /* 0x0600000000467989 */ /* 0x000fe200000e00ff */
[----:B------:R-:W-:Y:S01]  /*3110*/  IMAD.MOV.U32 R10, RZ, RZ, R0 ;  /* 0x000000ffff0a7224 */ /* 0x000fe200078e0000 */
[----:B------:R-:W-:Y:S02]  /*3120*/  ISETP.GE.AND P0, PT, R69, 0x10, PT ;  /* 0x000000104500780c */ /* 0x000fe40003f06270 */
[----:B------:R-:W0:Y:S01]  /*3130*/  SHFL.UP PT, R71, R11, 0x10, RZ ;  /* 0x060000000b477989 */ /* 0x000e2200000e00ff */
[----:B------:R-:W-:Y:S01]  /*3140*/  F2F.F32.F64 R3, R10 ;  /* 0x0000000a00037310 */ /* 0x000fe20000301000 */
[----:B-1----:R-:W-:-:S04]  /*3150*/  SEL R73, R4, RZ, P0 ;  /* 0x000000ff04497207 */ /* 0x002fc80000000000 */
[----:B------:R-:W-:Y:S02]  /*3160*/  LOP3.LUT R4, R73, R72, RZ, 0xfc, !PT ;  /* 0x0000004849047212 */ /* 0x000fe400078efcff */
[----:B------:R-:W-:-:S05]  /*3170*/  @!P4 LEA R79, R82, UR4, 0x4 ;  /* 0x00000004524fcc11 */ /* 0x000fca000f8e20ff */
[----:B------:R-:W-:Y:S01]  /*3180*/  @!P4 STS [R79], R4 ;  /* 0x000000044f00c388 */ /* 0x000fe20000000800 */
[----:B0-----:R-:W0:Y:S02]  /*3190*/  F2F.F32.F64 R70, R70 ;  /* 0x0000004600467310 */ /* 0x001e240000301000 */
[----:B0-----:R-:W-:-:S06]  /*31a0*/  FADD R43, R70, R3 ;  /* 0x00000003462b7221 */ /* 0x001fcc0000000000 */
[----:B------:R-:W0:Y:S02]  /*31b0*/  F2F.F64.F32 R2, R43 ;  /* 0x0000002b00027310 */ /* 0x000e240000201800 */
[----:B0-----:R-:W-:Y:S02]  /*31c0*/  FSEL R2, R2, R0, !P3 ;  /* 0x0000000002027208 */ /* 0x001fe40005800000 */
[----:B------:R-:W-:-:S04]  /*31d0*/  FSEL R3, R3, R11, !P3 ;  /* 0x0000000b03037208 */ /* 0x000fc80005800000 */
[----:B------:R-:W-:Y:S01]  /*31e0*/  FSEL R11, R11, R3, !P0 ;  /* 0x000000030b0b7208 */ /* 0x000fe20004000000 */
[----:B------:R-:W-:Y:S01]  /*31f0*/  @!P4 STS.64 [R79+0x8], R2 ;  /* 0x000008024f00c388 */ /* 0x000fe20000000a00 */
[----:B------:R-:W-:Y:S01]  /*3200*/  BAR.SYNC.DEFER_BLOCKING 0x0 ;  /* 0x0000000000007b1d */ /* 0x000fe20000010000 */
[----:B------:R-:W-:-:S05]  /*3210*/  ISETP.NE.AND P4, PT, R82, 0x4, PT ;  /* 0x000000045200780c */ /* 0x000fca0003f85270 */
[----:B------:R-:W-:Y:S04]  /*3220*/  SHFL.UP PT, R11, R11, 0x1, RZ ;  /* 0x042000000b0b7989 */ /* 0x000fe800000e00ff */
[----:B------:R-:W0:Y:S04]  /*3230*/  LDS.64 R70, [UR4+0x8] ;  /* 0x00000804ff467984 */ /* 0x000e280008000a00 */
[----:B------:R-:W1:Y:S04]  /*3240*/  LDS.64 R72, [UR4+0x18] ;  /* 0x00001804ff487984 */ /* 0x000e680008000a00 */
[----:B------:R-:W2:Y:S04]  /*3250*/  LDS R10, [UR4+0x10] ;  /* 0x00001004ff0a7984 */ /* 0x000ea80008000800 */
[----:B------:R-:W3:Y:S04]  /*3260*/  LDS.64 R76, [UR4+0x28] ;  /* 0x00002804ff4c7984 */ /* 0x000ee80008000a00 */
[----:B------:R-:W4:Y:S04]  /*3270*/  LDS R85, [UR4+0x20] ;  /* 0x00002004ff557984 */ /* 0x000f280008000800 */
[----:B------:R-:W-:Y:S04]  /*3280*/  LDS.64 R86, [UR4+0x48] ;  /* 0x00004804ff567984 */ /* 0x000fe80008000a00 */
[----:B------:R-:W-:Y:S01]  /*3290*/  LDS R91, [UR4+0x40] ;  /* 0x00004004ff5b7984 */ /* 0x000fe20008000800 */
[----:B0-----:R-:W-:Y:S08]  /*32a0*/  F2F.F32.F64 R43, R70 ;  /* 0x00000046002b7310 */ /* 0x001ff00000301000 */
[----:B-1----:R-:W0:Y:S01]  /*32b0*/  F2F.F32.F64 R74, R72 ;  /* 0x00000048004a7310 */ /* 0x002e220000301000 */
[----:B--2---:R-:W-:-:S07]  /*32c0*/  ISETP.NE.AND P3, PT, R10, RZ, PT ;  /* 0x000000ff0a00720c */ /* 0x004fce0003f65270 */
[----:B---3--:R-:W-:Y:S01]  /*32d0*/  F2F.F32.F64 R81, R76 ;  /* 0x0000004c00517310 */ /* 0x008fe20000301000 */
[----:B0-----:R-:W-:-:S07]  /*32e0*/  FADD R43, R43, R74 ;  /* 0x0000004a2b2b7221 */ /* 0x001fce0000000000 */
[----:B------:R0:W1:Y:S02]  /*32f0*/  F2F.F64.F32 R74, R43 ;  /* 0x0000002b004a7310 */ /* 0x0000640000201800 */
[----:B0-----:R-:W-:Y:S01]  /*3300*/  LDS R43, [UR4+0x30] ;  /* 0x00003004ff2b7984 */ /* 0x001fe20008000800 */
[----:B-1----:R-:W-:Y:S02]  /*3310*/  FSEL R78, R74, R72, !P3 ;  /* 0x000000484a4e7208 */ /* 0x002fe40005800000 */
[----:B------:R-:W-:Y:S02]  /*3320*/  FSEL R79, R75, R73, !P3 ;  /* 0x000000494b4f7208 */ /* 0x000fe40005800000 */
[----:B------:R-:W0:Y:S01]  /*3330*/  LDS.64 R74, [UR4+0x38] ;  /* 0x00003804ff4a7984 */ /* 0x000e220008000a00 */
[----:B----4-:R-:W-:Y:S01]  /*3340*/  ISETP.NE.AND P3, PT, R85, RZ, PT ;  /* 0x000000ff5500720c */ /* 0x010fe20003f65270 */
[----:B------:R-:W1:Y:S02]  /*3350*/  F2F.F32.F64 R80, R78 ;  /* 0x0000004e00507310 */ /* 0x000e640000301000 */
[----:B-1----:R-:W-:-:S06]  /*3360*/  FADD R84, R80, R81 ;  /* 0x0000005150547221 */ /* 0x002fcc0000000000 */
[----:B------:R1:W2:Y:S02]  /*3370*/  F2F.F64.F32 R72, R84 ;  /* 0x0000005400487310 */ /* 0x0002a40000201800 */
[----:B-1----:R-:W-:Y:S01]  /*3380*/  LDS R84, [UR4+0x50] ;  /* 0x00005004ff547984 */ /* 0x002fe20008000800 */
[----:B--2---:R-:W-:Y:S02]  /*3390*/  FSEL R80, R72, R76, !P3 ;  /* 0x0000004c48507208 */ /* 0x004fe40005800000 */
[----:B------:R-:W-:-:S03]  /*33a0*/  FSEL R81, R73, R77, !P3 ;  /* 0x0000004d49517208 */ /* 0x000fc60005800000 */
[----:B0-----:R-:W-:Y:S01]  /*33b0*/  F2F.F32.F64 R89, R74 ;  /* 0x0000004a00597310 */ /* 0x001fe20000301000 */
[----:B------:R-:W-:-:S07]  /*33c0*/  ISETP.NE.AND P3, PT, R43, RZ, PT ;  /* 0x000000ff2b00720c */ /* 0x000fce0003f65270 */
[----:B------:R-:W0:Y:S02]  /*33d0*/  F2F.F32.F64 R72, R80 ;  /* 0x0000005000487310 */ /* 0x000e240000301000 */
[----:B0-----:R-:W-:Y:S02]  /*33e0*/  FADD R90, R72, R89 ;  /* 0x00000059485a7221 */ /* 0x001fe40000000000 */
[----:B------:R-:W0:Y:S04]  /*33f0*/  LDS.64 R88, [UR4+0x58] ;  /* 0x00005804ff587984 */ /* 0x000e280008000a00 */
[----:B------:R-:W1:Y:S02]  /*3400*/  F2F.F64.F32 R72, R90 ;  /* 0x0000005a00487310 */ /* 0x000e640000201800 */
[----:B-1----:R-:W-:-:S02]  /*3410*/  FSEL R72, R72, R74, !P3 ;  /* 0x0000004a48487208 */ /* 0x002fc40005800000 */
[----:B------:R-:W-:-:S04]  /*3420*/  FSEL R73, R73, R75, !P3 ;  /* 0x0000004b49497208 */ /* 0x000fc80005800000 */
[----:B------:R-:W-:Y:S01]  /*3430*/  F2F.F32.F64 R75, R86 ;  /* 0x00000056004b7310 */ /* 0x000fe20000301000 */
[----:B------:R-:W-:-:S07]  /*3440*/  ISETP.NE.AND P3, PT, R91, RZ, PT ;  /* 0x000000ff5b00720c */ /* 0x000fce0003f65270 */
[----:B------:R-:W1:Y:S08]  /*3450*/  F2F.F32.F64 R76, R72 ;  /* 0x00000048004c7310 */ /* 0x000e700000301000 */
[----:B0-----:R-:W-:Y:S01]  /*3460*/  F2F.F32.F64 R77, R88 ;  /* 0x00000058004d7310 */ /* 0x001fe20000301000 */
[----:B-1----:R-:W-:-:S07]  /*3470*/  FADD R92, R76, R75 ;  /* 0x0000004b4c5c7221 */ /* 0x002fce0000000000 */
[----:B------:R-:W0:Y:S02]  /*3480*/  F2F.F64.F32 R74, R92 ;  /* 0x0000005c004a7310 */ /* 0x000e240000201800 */
[----:B0-----:R-:W-:Y:S02]  /*3490*/  FSEL R74, R74, R86, !P3 ;  /* 0x000000564a4a7208 */ /* 0x001fe40005800000 */
[----:B------:R-:W-:Y:S01]  /*34a0*/  FSEL R75, R75, R87, !P3 ;  /* 0x000000574b4b7208 */ /* 0x000fe20005800000 */
[----:B------:R-:W-:Y:S01]  /*34b0*/  LDS R86, [UR4+0x60] ;  /* 0x00006004ff567984 */ /* 0x000fe20008000800 */
[----:B------:R-:W-:Y:S02]  /*34c0*/  ISETP.NE.AND P3, PT, R84, RZ, PT ;  /* 0x000000ff5400720c */ /* 0x000fe40003f65270 */
[----:B------:R-:W0:Y:S02]  /*34d0*/  F2F.F32.F64 R76, R74 ;  /* 0x0000004a004c7310 */ /* 0x000e240000301000 */
[----:B0-----:R-:W-:-:S06]  /*34e0*/  FADD R90, R76, R77 ;  /* 0x0000004d4c5a7221 */ /* 0x001fcc0000000000 */
[----:B------:R-:W0:Y:S02]  /*34f0*/  F2F.F64.F32 R76, R90 ;  /* 0x0000005a004c7310 */ /* 0x000e240000201800 */
[----:B0-----:R-:W-:Y:S02]  /*3500*/  FSEL R76, R76, R88, !P3 ;  /* 0x000000584c4c7208 */ /* 0x001fe40005800000 */
[----:B------:R-:W-:Y:S02]  /*3510*/  FSEL R77, R77, R89, !P3 ;  /* 0x000000594d4d7208 */ /* 0x000fe40005800000 */
[----:B------:R-:W-:Y:S02]  /*3520*/  ISETP.NE.AND P3, PT, R82, 0x2, PT ;  /* 0x000000025200780c */ /* 0x000fe40003f65270 */
[----:B------:R-:W-:Y:S02]  /*3530*/  FSEL R88, R0, R2, !P0 ;  /* 0x0000000200587208 */ /* 0x000fe40004000000 */
[----:B------:R-:W-:-:S02]  /*3540*/  FSEL R87, R78, R70, !P3 ;  /* 0x000000464e577208 */ /* 0x000fc40005800000 */
[----:B------:R-:W-:Y:S01]  /*3550*/  FSEL R93, R79, R71, !P3 ;  /* 0x000000474f5d7208 */ /* 0x000fe20005800000 */
[----:B------:R-:W-:Y:S01]  /*3560*/  F2F.F32.F64 R78, R76 ;  /* 0x0000004c004e7310 */ /* 0x000fe20000301000 */
[----:B------:R-:W0:Y:S01]  /*3570*/  LDS.64 R70, [UR4+0x68] ;  /* 0x00006804ff467984 */ /* 0x000e220008000a00 */
[----:B------:R-:W-:-:S03]  /*3580*/  ISETP.NE.AND P0, PT, R82, 0x6, PT ;  /* 0x000000065200780c */ /* 0x000fc60003f05270 */
[----:B------:R-:W1:Y:S03]  /*3590*/  LDS R79, [UR4] ;  /* 0x00000004ff4f7984 */ /* 0x000e660008000800 */
[----:B0-----:R-:W0:Y:S01]  /*35a0*/  F2F.F32.F64 R3, R70 ;  /* 0x0000004600037310 */ /* 0x001e220000301000 */
[-C--:B-1----:R-:W-:Y:S02]  /*35b0*/  LOP3.LUT R0, R10, R79.reuse, RZ, 0xfc, !PT ;  /* 0x0000004f0a007212 */ /* 0x082fe400078efcff */
[----:B------:R-:W-:Y:S02]  /*35c0*/  LOP3.LUT R2, R85, R10, R79, 0xfe, !PT ;  /* 0x0000000a55027212 */ /* 0x000fe400078efe4f */
[----:B------:R-:W-:Y:S01]  /*35d0*/  SEL R0, R0, R79, !P3 ;  /* 0x0000004f00007207 */ /* 0x000fe20005800000 */
[----:B------:R-:W1:Y:S01]  /*35e0*/  SHFL.UP PT, R10, R88, 0x1, RZ ;  /* 0x04200000580a7989 */ /* 0x000e6200000e00ff */
[----:B------:R-:W-:-:S02]  /*35f0*/  ISETP.NE.AND P3, PT, R82, 0x3, PT ;  /* 0x000000035200780c */ /* 0x000fc40003f65270 */
[----:B------:R-:W-:Y:S02]  /*3600*/  LOP3.LUT R91, R91, R2, R43, 0xfe, !PT ;  /* 0x000000025b5b7212 */ /* 0x000fe400078efe2b */
[----:B------:R-:W-:Y:S01]  /*3610*/  FSEL R79, R80, R87, !P3 ;  /* 0x00000057504f7208 */ /* 0x000fe20005800000 */
[----:B0-----:R-:W-:Y:S01]  /*3620*/  FADD R3, R78, R3 ;  /* 0x000000034e037221 */ /* 0x001fe20000000000 */
[----:B------:R-:W-:Y:S02]  /*3630*/  FSEL R81, R81, R93, !P3 ;  /* 0x0000005d51517208 */ /* 0x000fe40005800000 */
[C---:B------:R-:W-:Y:S02]  /*3640*/  SEL R78, R2.reuse, R0, !P3 ;  /* 0x00000000024e7207 */ /* 0x040fe40005800000 */
[----:B------:R-:W-:Y:S01]  /*3650*/  LOP3.LUT R43, R2, R43, RZ, 0xfc, !PT ;  /* 0x0000002b022b7212 */ /* 0x000fe200078efcff */
[----:B------:R0:W2:Y:S01]  /*3660*/  SHFL.UP PT, R0, R4, 0x1, RZ ;  /* 0x0420000004007989 */ /* 0x0000a200000e00ff */
[----:B------:R-:W3:Y:S01]  /*3670*/  F2F.F64.F32 R2, R3 ;  /* 0x0000000300027310 */ /* 0x000ee20000201800 */
[----:B------:R-:W-:-:S02]  /*3680*/  FSEL R79, R72, R79, !P4 ;  /* 0x0000004f484f7208 */ /* 0x000fc40006000000 */
[----:B------:R-:W-:Y:S02]  /*3690*/  SEL R43, R43, R78, !P4 ;  /* 0x0000004e2b2b7207 */ /* 0x000fe40006000000 */
[----:B------:R-:W-:Y:S02]  /*36a0*/  FSEL R81, R73, R81, !P4 ;  /* 0x0000005149517208 */ /* 0x000fe40006000000 */
[----:B------:R-:W-:Y:S02]  /*36b0*/  ISETP.GE.U32.AND P4, PT, R68, 0x20, PT ;  /* 0x000000204400780c */ /* 0x000fe40003f86070 */
[C---:B------:R-:W-:Y:S02]  /*36c0*/  LOP3.LUT R72, R91.reuse, R84, RZ, 0xfc, !PT ;  /* 0x000000545b487212 */ /* 0x040fe400078efcff */
[----:B------:R-:W-:Y:S02]  /*36d0*/  SEL R43, R91, R43, !P5 ;  /* 0x0000002b5b2b7207 */ /* 0x000fe40006800000 */
[----:B------:R-:W-:-:S02]  /*36e0*/  FSEL R73, R74, R79, !P5 ;  /* 0x0000004f4a497208 */ /* 0x000fc40006800000 */
[----:B------:R-:W-:Y:S02]  /*36f0*/  ISETP.NE.AND P3, PT, R86, RZ, PT ;  /* 0x000000ff5600720c */ /* 0x000fe40003f65270 */
[----:B------:R-:W-:Y:S02]  /*3700*/  FSEL R79, R75, R81, !P5 ;  /* 0x000000514b4f7208 */ /* 0x000fe40006800000 */
[----:B------:R-:W-:Y:S02]  /*3710*/  SEL R74, R72, R43, !P0 ;  /* 0x0000002b484a7207 */ /* 0x000fe40004000000 */
[----:B------:R-:W-:Y:S02]  /*3720*/  FSEL R75, R76, R73, !P0 ;  /* 0x000000494c4b7208 */ /* 0x000fe40004000000 */
[----:B---3--:R-:W-:Y:S01]  /*3730*/  FSEL R72, R2, R70, !P3 ;  /* 0x0000004602487208 */ /* 0x008fe20005800000 */
[----:B-1----:R-:W-:Y:S01]  /*3740*/  IMAD.MOV.U32 R2, RZ, RZ, R10 ;  /* 0x000000ffff027224 */ /* 0x002fe200078e000a */
[----:B------:R-:W-:Y:S01]  /*3750*/  FSEL R73, R3, R71, !P3 ;  /* 0x0000004703497208 */ /* 0x000fe20005800000 */
[----:B------:R-:W-:Y:S01]  /*3760*/  IMAD.MOV.U32 R3, RZ, RZ, R11 ;  /* 0x000000ffff037224 */ /* 0x000fe200078e000b */
[----:B------:R-:W-:-:S02]  /*3770*/  FSEL R76, R77, R79, !P0 ;  /* 0x0000004f4d4c7208 */ /* 0x000fc40004000000 */
[----:B------:R-:W-:Y:S02]  /*3780*/  LOP3.LUT R43, R86, R91, R84, 0xfe, !PT ;  /* 0x0000005b562b7212 */ /* 0x000fe400078efe54 */
[----:B0-----:R-:W-:Y:S01]  /*3790*/  SEL R4, RZ, 0x1, !P2 ;  /* 0x00000001ff047807 */ /* 0x001fe20005000000 */
[----:B--2---:R-:W-:Y:S06]  /*37a0*/  @!P4 BRA `(.L_x_1414) ;  /* 0x00000000003cc947 */ /* 0x004fec0003800000 */
[----:B------:R-:W-:Y:S01]  /*37b0*/  IMAD.MOV.U32 R70, RZ, RZ, R75 ;  /* 0x000000ffff467224 */ /* 0x000fe200078e004b */
[----:B------:R-:W-:Y:S01]  /*37c0*/  F2F.F32.F64 R10, R2 ;  /* 0x00000002000a7310 */ /* 0x000fe20000301000 */
[----:B------:R-:W-:Y:S01]  /*37d0*/  IMAD.MOV.U32 R71, RZ, RZ, R76 ;  /* 0x000000ffff477224 */ /* 0x000fe200078e004c */
[----:B------:R-:W-:Y:S02]  /*37e0*/  ISETP.NE.AND P1, PT, R69, RZ, PT ;  /* 0x000000ff4500720c */ /* 0x000fe40003f25270 */
[C---:B------:R-:W-:Y:S02]  /*37f0*/  ISETP.NE.AND P0, PT, R0.reuse, RZ, PT ;  /* 0x000000ff0000720c */ /* 0x040fe40003f05270 */
[----:B------:R-:W-:Y:S02]  /*3800*/  SEL R43, R0, RZ, P1 ;  /* 0x000000ff002b7207 */ /* 0x000fe40000800000 */
[----:B------:R-:W0:Y:S02]  /*3810*/  F2F.F32.F64 R7, R70 ;  /* 0x0000004600077310 */ /* 0x000e240000301000 */
[----:B------:R-:W-:Y:S01]  /*3820*/  LOP3.LUT R0, R74, R43, RZ, 0xfc, !PT ;  /* 0x0000002b4a007212 */ /* 0x000fe200078efcff */
[----:B0-----:R-:W-:-:S05]  /*3830*/  FADD R7, R10, R7 ;  /* 0x000000070a077221 */ /* 0x001fca0000000000 */
[----:B------:R-:W0:Y:S02]  /*3840*/  F2F.F64.F32 R10, R7 ;  /* 0x00000007000a7310 */ /* 0x000e240000201800 */
[----:B0-----:R-:W-:Y:S02]  /*3850*/  @P1 FSEL R75, R10, R2, !P0 ;  /* 0x000000020a4b1208 */ /* 0x001fe40004000000 */
[----:B------:R-:W-:-:S03]  /*3860*/  @P1 FSEL R76, R11, R3, !P0 ;  /* 0x000000030b4c1208 */ /* 0x000fc60004000000 */
[----:B------:R-:W-:Y:S02]  /*3870*/  IMAD.MOV.U32 R2, RZ, RZ, R75 ;  /* 0x000000ffff027224 */ /* 0x000fe400078e004b */
[----:B------:R-:W-:Y:S01]  /*3880*/  IMAD.MOV.U32 R3, RZ, RZ, R76 ;  /* 0x000000ffff037224 */ /* 0x000fe200078e004c */
[----:B------:R-:W-:Y:S06]  /*3890*/  BRA `(.L_x_1415) ;  /* 0x0000001400cc7947 */ /* 0x000fec0003800000 */
.L_x_1414:
[----:B------:R-:W0:Y:S01]  /*38a0*/  LDC.64 R80, c[0x0][0x3a0] ;  /* 0x0000e800ff507b82 */ /* 0x000e220000000a00 */
[----:B------:R-:W-:Y:S01]  /*38b0*/  @!P1 IMAD.MOV.U32 R74, RZ, RZ, 0x64 ;  /* 0x00000064ff4a9424 */ /* 0x000fe200078e00ff */
[----:B------:R-:W-:Y:S01]  /*38c0*/  LOP3.LUT R85, RZ, R68, RZ, 0x33, !PT ;  /* 0x00000044ff557212 */ /* 0x000fe200078e33ff */
[----:B------:R-:W-:Y:S01]  /*38d0*/  @!P1 IMAD.MOV.U32 R75, RZ, RZ, R43 ;  /* 0x000000ffff4b9224 */ /* 0x000fe200078e002b */
[----:B------:R1:W-:Y:S01]  /*38e0*/  @!P1 STS [UR4+0xc8], R43 ;  /* 0x0000c82bff009988 */ /* 0x0003e20008000804 */
[----:B------:R-:W-:Y:S02]  /*38f0*/  IMAD.MOV.U32 R68, RZ, RZ, 0x3a0 ;  /* 0x000003a0ff447424 */ /* 0x000fe400078e00ff */
[----:B------:R-:W-:Y:S01]  /*3900*/  IMAD.MOV.U32 R70, RZ, RZ, R7 ;  /* 0x000000ffff467224 */ /* 0x000fe200078e0007 */
[----:B------:R1:W-:Y:S01]  /*3910*/  @!P1 STS.64 [UR4+0xd0], R72 ;  /* 0x0000d048ff009988 */ /* 0x0003e20008000a04 */
[----:B0-----:R-:W-:-:S05]  /*3920*/  IMAD.WIDE.U32 R80, R7, 0x10, R80 ;  /* 0x0000001007507825 */ /* 0x001fca00078e0050 */
[----:B------:R1:W-:Y:S01]  /*3930*/  @!P1 ST.E.128.STRONG.GPU desc[UR8][R80.64+0x200], R72 ;  /* 0x0002004850009985 */ /* 0x0003e2000c10fd08 */
[----:B------:R-:W-:Y:S05]  /*3940*/  NANOSLEEP 0x118 ;  /* 0x000001180000795d */ /* 0x000fea0003800000 */
[----:B------:R-:W-:-:S07]  /*3950*/  IMAD.WIDE R10, R85, 0x10, R80 ;  /* 0x00000010550a7825 */ /* 0x000fce00078e0250 */
.L_x_1417:
[----:B-1----:R-:W-:-:S04]  /*3960*/  SHF.R.U32.HI R75, RZ, 0x1, R68 ;  /* 0x00000001ff4b7819 */ /* 0x002fc80000011644 */
[----:B------:R-:W-:Y:S01]  /*3970*/  IADD3 R77, PT, PT, R68, 0x1, -R75 ;  /* 0x00000001444d7810 */ /* 0x000fe20007ffe84b */
[----:B------:R-:W-:Y:S02]  /*3980*/  IMAD R68, R70, 0x41a7, RZ ;  /* 0x000041a746447824 */ /* 0x000fe400078e02ff */
[----:B------:R-:W-:Y:S01]  /*3990*/  IMAD.MOV.U32 R70, RZ, RZ, RZ ;  /* 0x000000ffff467224 */ /* 0x000fe200078e00ff */
[----:B------:R-:W0:Y:S01]  /*39a0*/  I2F.U32.RP R74, R77 ;  /* 0x0000004d004a7306 */ /* 0x000e220000209000 */
[----:B------:R-:W-:Y:S01]  /*39b0*/  IMAD.MOV R79, RZ, RZ, -R77 ;  /* 0x000000ffff4f7224 */ /* 0x000fe200078e0a4d */
[----:B------:R-:W-:-:S06]  /*39c0*/  ISETP.NE.U32.AND P1, PT, R77, RZ, PT ;  /* 0x000000ff4d00720c */ /* 0x000fcc0003f25070 */
[----:B0-----:R-:W0:Y:S02]  /*39d0*/  MUFU.RCP R74, R74 ;  /* 0x0000004a004a7308 */ /* 0x001e240000001000 */
[----:B0-----:R-:W-:-:S06]  /*39e0*/  VIADD R71, R74, 0xffffffe ;  /* 0x0ffffffe4a477836 */ /* 0x001fcc0000000000 */
[----:B------:R-:W0:Y:S02]  /*39f0*/  F2I.FTZ.U32.TRUNC.NTZ R71, R71 ;  /* 0x0000004700477305 */ /* 0x000e24000021f000 */
[----:B0-----:R-:W-:-:S04]  /*3a00*/  IMAD R79, R79, R71, RZ ;  /* 0x000000474f4f7224 */ /* 0x001fc800078e02ff */
        /* <DEDUP_REMOVED lines=17> */
.L_x_1548:
        /* <DEDUP_REMOVED lines=12> */
[----:B------:R-:W-:-:S06]  /*3be0*/  LOP3.LUT R10, R71, R10, RZ, 0xc, !PT ;  /* 0x0000000a470a7212 */ /* 0x000fcc00078e0cff */
[----:B------:R-:W0:Y:S02]  /*3bf0*/  POPC R10, R10 ;  /* 0x0000000a000a7309 */ /* 0x000e240000000000 */
[----:B0-----:R0:W1:Y:S02]  /*3c00*/  SHFL.DOWN PT, R87, R82, 0x1, R10 ;  /* 0x0820000052577989 */ /* 0x00106400000e000a */
.L_x_1552:
[----:B------:R-:W-:-:S03]  /*3c10*/  UMOV UR5, 0xffffffff ;  /* 0xffffffff00057882 */ /* 0x000fc60000000000 */
[----:B------:R-:W-:Y:S05]  /*3c20*/  BRA.DIV UR5, `(.L_x_1419) ;  /* 0x000000ae057c7947 */ /* 0x000fea000b800000 */
.L_x_1555:
[----:B------:R-:W-:-:S03]  /*3c30*/  UMOV UR5, 0xffffffff ;  /* 0xffffffff00057882 */ /* 0x000fc60000000000 */
[----:B------:R-:W-:Y:S05]  /*3c40*/  BRA.DIV UR5, `(.L_x_1420) ;  /* 0x000000ae05947947 */ /* 0x000fea000b800000 */
[----:B------:R2:W3:Y:S04]  /*3c50*/  SHFL.DOWN PT, R76, R76, 0x1, R10 ;  /* 0x082000004c4c7989 */ /* 0x0004e800000e000a */
[----:B------:R2:W4:Y:S02]  /*3c60*/  SHFL.DOWN PT, R77, R77, 0x1, R10 ;  /* 0x082000004d4d7989 */ /* 0x00052400000e000a */
.L_x_1559:
[----:B------:R-:W-:Y:S01]  /*3c70*/  ISETP.GE.AND P0, PT, R69, R10, PT ;  /* 0x0000000a4500720c */ /* 0x000fe20003f06270 */
[----:B------:R-:W-:-:S12]  /*3c80*/  BSSY.RECONVERGENT B1, `(.L_x_1421) ;  /* 0x000000a000017945 */ /* 0x000fd80003800200 */
[----:B------:R-:W-:Y:S05]  /*3c90*/  @P0 BRA `(.L_x_1422) ;  /* 0x0000000000200947 */ /* 0x000fea0003800000 */
[----:B---34-:R-:W-:Y:S01]  /*3ca0*/  F2F.F32.F64 R76, R76 ;  /* 0x0000004c004c7310 */ /* 0x018fe20000301000 */
[----:B------:R-:W-:Y:S02]  /*3cb0*/  ISETP.NE.AND P0, PT, R82, RZ, PT ;  /* 0x000000ff5200720c */ /* 0x000fe40003f05270 */
[----:B01----:R-:W-:-:S05]  /*3cc0*/  LOP3.LUT R82, R87, R82, RZ, 0xfc, !PT ;  /* 0x0000005257527212 */ /* 0x003fca00078efcff */
[----:B------:R-:W0:Y:S02]  /*3cd0*/  F2F.F32.F64 R11, R74 ;  /* 0x0000004a000b7310 */ /* 0x000e240000301000 */
[----:B0-----:R-:W-:-:S06]  /*3ce0*/  FADD R11, R76, R11 ;  /* 0x0000000b4c0b7221 */ /* 0x001fcc0000000000 */
[----:B------:R-:W0:Y:S02]  /*3cf0*/  F2F.F64.F32 R88, R11 ;  /* 0x0000000b00587310 */ /* 0x000e240000201800 */
[----:B0-----:R-:W-:Y:S02]  /*3d00*/  FSEL R74, R88, R74, !P0 ;  /* 0x0000004a584a7208 */ /* 0x001fe40004000000 */
[----:B------:R-:W-:-:S07]  /*3d10*/  FSEL R75, R89, R75, !P0 ;  /* 0x0000004b594b7208 */ /* 0x000fce0004000000 */
.L_x_1422:
[----:B------:R-:W-:Y:S05]  /*3d20*/  BSYNC.RECONVERGENT B1 ;  /* 0x0000000000017941 */ /* 0x000fea0003800200 */
.L_x_1421:
[----:B------:R-:W-:-:S03]  /*3d30*/  UMOV UR5, 0xffffffff ;  /* 0xffffffff00057882 */ /* 0x000fc60000000000 */
[----:B------:R-:W-:Y:S05]  /*3d40*/  BRA.DIV UR5, `(.L_x_1423) ;  /* 0x000000ae05987947 */ /* 0x000fea000b800000 */
[----:B-1----:R1:W0:Y:S02]  /*3d50*/  SHFL.DOWN PT, R87, R82, 0x2, R10 ;  /* 0x0840000052577989 */ /* 0x00222400000e000a */
.L_x_1562:
[----:B------:R-:W-:-:S03]  /*3d60*/  UMOV UR5, 0xffffffff ;  /* 0xffffffff00057882 */ /* 0x000fc60000000000 */
[----:B------:R-:W-:Y:S05]  /*3d70*/  BRA.DIV UR5, `(.L_x_1424) ;  /* 0x000000ae05b47947 */ /* 0x000fea000b800000 */
.L_x_1565:
[----:B------:R-:W-:-:S03]  /*3d80*/  UMOV UR5, 0xffffffff ;  /* 0xffffffff00057882 */ /* 0x000fc60000000000 */
[----:B------:R-:W-:Y:S05]  /*3d90*/  BRA.DIV UR5, `(.L_x_1425) ;  /* 0x000000ae05cc7947 */ /* 0x000fea000b800000 */
[----:B---3--:R3:W0:Y:S04]  /*3da0*/  SHFL.DOWN PT, R76, R74, 0x2, R10 ;  /* 0x084000004a4c7989 */ /* 0x00862800000e000a */
[----:B----4-:R3:W4:Y:S02]  /*3db0*/  SHFL.DOWN PT, R77, R75, 0x2, R10 ;  /* 0x084000004b4d7989 */ /* 0x01072400000e000a */
.L_x_1569:
[----:B------:R-:W-:Y:S01]  /*3dc0*/  VIADD R11, R69, 0x2 ;  /* 0x00000002450b7836 */ /* 0x000fe20000000000 */
[----:B------:R-:W-:Y:S04]  /*3dd0*/  BSSY.RECONVERGENT B1, `(.L_x_1426) ;  /* 0x000000b000017945 */ /* 0x000fe80003800200 */
[----:B------:R-:W-:-:S13]  /*3de0*/  ISETP.GT.AND P0, PT, R11, R10, PT ;  /* 0x0000000a0b00720c */ /* 0x000fda0003f04270 */
[----:B------:R-:W-:Y:S05]  /*3df0*/  @P0 BRA `(.L_x_1427) ;  /* 0x0000000000200947 */ /* 0x000fea0003800000 */
[----:B0---4-:R-:W-:Y:S01]  /*3e00*/  F2F.F32.F64 R76, R76 ;  /* 0x0000004c004c7310 */ /* 0x011fe20000301000 */
[----:B------:R-:W-:Y:S02]  /*3e10*/  ISETP.NE.AND P0, PT, R82, RZ, PT ;  /* 0x000000ff5200720c */ /* 0x000fe40003f05270 */
[----:B-1----:R-:W-:-:S05]  /*3e20*/  LOP3.LUT R82, R87, R82, RZ, 0xfc, !PT ;  /* 0x0000005257527212 */ /* 0x002fca00078efcff */
[----:B------:R-:W0:Y:S02]  /*3e30*/  F2F.F32.F64 R11, R74 ;  /* 0x0000004a000b7310 */ /* 0x000e240000301000 */
[----:B0-----:R-:W-:-:S06]  /*3e40*/  FADD R88, R11, R76 ;  /* 0x0000004c0b587221 */ /* 0x001fcc0000000000 */
[----:B------:R-:W3:Y:S02]  /*3e50*/  F2F.F64.F32 R88, R88 ;  /* 0x0000005800587310 */ /* 0x000ee40000201800 */
[----:B---3--:R-:W-:Y:S02]  /*3e60*/  FSEL R74, R88, R74, !P0 ;  /* 0x0000004a584a7208 */ /* 0x008fe40004000000 */
[----:B------:R-:W-:-:S07]  /*3e70*/  FSEL R75, R89, R75, !P0 ;  /* 0x0000004b594b7208 */ /* 0x000fce0004000000 */
.L_x_1427:
[----:B------:R-:W-:Y:S05]  /*3e80*/  BSYNC.RECONVERGENT B1 ;  /* 0x0000000000017941 */ /* 0x000fea0003800200 */
.L_x_1426:
[----:B------:R-:W-:-:S03]  /*3e90*/  UMOV UR5, 0xffffffff ;  /* 0xffffffff00057882 */ /* 0x000fc60000000000 */
[----:B------:R-:W-:Y:S05]  /*3ea0*/  BRA.DIV UR5, `(.L_x_1428) ;  /* 0x000000ae05cc7947 */ /* 0x000fea000b800000 */
[----:B0-----:R0:W0:Y:S02]  /*3eb0*/  SHFL.DOWN PT, R87, R82, 0x4, R10 ;  /* 0x0880000052577989 */ /* 0x00102400000e000a */
.L_x_1572:
[----:B------:R-:W-:-:S03]  /*3ec0*/  UMOV UR5, 0xffffffff ;  /* 0xffffffff00057882 */ /* 0x000fc60000000000 */
[----:B------:R-:W-:Y:S05]  /*3ed0*/  BRA.DIV UR5, `(.L_x_1429) ;  /* 0x000000ae05e87947 */ /* 0x000fea000b800000 */
.L_x_1575:
[----:B------:R-:W-:-:S03]  /*3ee0*/  UMOV UR5, 0xffffffff ;  /* 0xffffffff00057882 */ /* 0x000fc60000000000 */
[----:B------:R-:W-:Y:S05]  /*3ef0*/  BRA.DIV UR5, `(.L_x_1430) ;  /* 0x000000b205007947 */ /* 0x000fea000b800000 */
[----:B------:R0:W0:Y:S04]  /*3f00*/  SHFL.DOWN PT, R76, R74, 0x4, R10 ;  /* 0x088000004a4c7989 */ /* 0x00002800000e000a */
[----:B----4-:R4:W0:Y:S02]  /*3f10*/  SHFL.DOWN PT, R77, R75, 0x4, R10 ;  /* 0x088000004b4d7989 */ /* 0x01082400000e000a */
.L_x_1579:
[----:B------:R-:W-:Y:S01]  /*3f20*/  VIADD R11, R69, 0x4 ;  /* 0x00000004450b7836 */ /* 0x000fe20000000000 */
[----:B------:R-:W-:Y:S04]  /*3f30*/  BSSY.RECONVERGENT B1, `(.L_x_1431) ;  /* 0x000000b000017945 */ /* 0x000fe80003800200 */
[----:B------:R-:W-:-:S13]  /*3f40*/  ISETP.GT.AND P0, PT, R11, R10, PT ;  /* 0x0000000a0b00720c */ /* 0x000fda0003f04270 */
[----:B------:R-:W-:Y:S05]  /*3f50*/  @P0 BRA `(.L_x_1432) ;  /* 0x0000000000200947 */ /* 0x000fea0003800000 */
[----:B0-----:R-:W-:Y:S01]  /*3f60*/  F2F.F32.F64 R76, R76 ;  /* 0x0000004c004c7310 */ /* 0x001fe20000301000 */
[----:B------:R-:W-:Y:S02]  /*3f70*/  ISETP.NE.AND P0, PT, R82, RZ, PT ;  /* 0x000000ff5200720c */ /* 0x000fe40003f05270 */
[----:B-1----:R-:W-:-:S05]  /*3f80*/  LOP3.LUT R82, R87, R82, RZ, 0xfc, !PT ;  /* 0x0000005257527212 */ /* 0x002fca00078efcff */
[----:B------:R-:W0:Y:S02]  /*3f90*/  F2F.F32.F64 R11, R74 ;  /* 0x0000004a000b7310 */ /* 0x000e240000301000 */
[----:B0-----:R-:W-:-:S06]  /*3fa0*/  FADD R88, R11, R76 ;  /* 0x0000004c0b587221 */ /* 0x001fcc0000000000 */
[----:B------:R-:W3:Y:S02]  /*3fb0*/  F2F.F64.F32 R88, R88 ;  /* 0x0000005800587310 */ /* 0x000ee40000201800 */
[----:B---3--:R-:W-:Y:S02]  /*3fc0*/  FSEL R74, R88, R74, !P0 ;  /* 0x0000004a584a7208 */ /* 0x008fe40004000000 */
[----:B----4-:R-:W-:-:S07]  /*3fd0*/  FSEL R75, R89, R75, !P0 ;  /* 0x0000004b594b7208 */ /* 0x010fce0004000000 */
.L_x_1432:
[----:B------:R-:W-:Y:S05]  /*3fe0*/  BSYNC.RECONVERGENT B1 ;  /* 0x0000000000017941 */ /* 0x000fea0003800200 */
.L_x_1431:
[----:B------:R-:W-:-:S03]  /*3ff0*/  UMOV UR5, 0xffffffff ;  /* 0xffffffff00057882 */ /* 0x000fc60000000000 */
[----:B------:R-:W-:Y:S05]  /*4000*/  BRA.DIV UR5, `(.L_x_1433) ;  /* 0x000000b205007947 */ /* 0x000fea000b800000 */
[----:B0-----:R0:W0:Y:S02]  /*4010*/  SHFL.DOWN PT, R87, R82, 0x8, R10 ;  /* 0x0900000052577989 */ /* 0x00102400000e000a */
.L_x_1582:
[----:B------:R-:W-:-:S03]  /*4020*/  UMOV UR5, 0xffffffff ;  /* 0xffffffff00057882 */ /* 0x000fc60000000000 */
[----:B------:R-:W-:Y:S05]  /*4030*/  BRA.DIV UR5, `(.L_x_1434) ;  /* 0x000000b2051c7947 */ /* 0x000fea000b800000 */
.L_x_1585:
[----:B------:R-:W-:-:S03]  /*4040*/  UMOV UR5, 0xffffffff ;  /* 0xffffffff00057882 */ /* 0x000fc60000000000 */
[----:B------:R-:W-:Y:S05]  /*4050*/  BRA.DIV UR5, `(.L_x_1435) ;  /* 0x000000b205347947 */ /* 0x000fea000b800000 */
[----:B------:R0:W0:Y:S04]  /*4060*/  SHFL.DOWN PT, R76, R74, 0x8, R10 ;  /* 0x090000004a4c7989 */ /* 0x00002800000e000a */
[----:B------:R0:W0:Y:S02]  /*4070*/  SHFL.DOWN PT, R77, R75, 0x8, R10 ;  /* 0x090000004b4d7989 */ /* 0x00002400000e000a */
.L_x_1589:
        /* <DEDUP_REMOVED lines=12> */
.L_x_1437:
[----:B------:R-:W-:Y:S05]  /*4140*/  BSYNC.RECONVERGENT B1 ;  /* 0x0000000000017941 */ /* 0x000fea0003800200 */
.L_x_1436:
[----:B------:R-:W-:-:S03]  /*4150*/  UMOV UR5, 0xffffffff ;  /* 0xffffffff00057882 */ /* 0x000fc60000000000 */
[----:B------:R-:W-:Y:S05]  /*4160*/  BRA.DIV UR5, `(.L_x_1438) ;  /* 0x000000b205347947 */ /* 0x000fea000b800000 */
[----:B0-----:R0:W0:Y:S02]  /*4170*/  SHFL.DOWN PT, R87, R82, 0x10, R10 ;  /* 0x0a00000052577989 */ /* 0x00102400000e000a */
.L_x_1592:
[----:B------:R-:W-:-:S03]  /*4180*/  UMOV UR5, 0xffffffff ;  /* 0xffffffff00057882 */ /* 0x000fc60000000000 */
[----:B------:R-:W-:Y:S05]  /*4190*/  BRA.DIV UR5, `(.L_x_1439) ;  /* 0x000000b205507947 */ /* 0x000fea000b800000 */
.L_x_1595:
[----:B------:R-:W-:-:S03]  /*41a0*/  UMOV UR5, 0xffffffff ;  /* 0xffffffff00057882 */ /* 0x000fc60000000000 */
[----:B------:R-:W-:Y:S05]  /*41b0*/  BRA.DIV UR5, `(.L_x_1440) ;  /* 0x000000b205687947 */ /* 0x000fea000b800000 */
[----:B------:R0:W0:Y:S04]  /*41c0*/  SHFL.DOWN PT, R88, R74, 0x10, R10 ;  /* 0x0a0000004a587989 */ /* 0x00002800000e000a */
[----:B------:R0:W0:Y:S02]  /*41d0*/  SHFL.DOWN PT, R11, R75, 0x10, R10 ;  /* 0x0a0000004b0b7989 */ /* 0x00002400000e000a */
.L_x_1599:
[----:B------:R-:W5:Y:S01]  /*41e0*/  LDC.64 R76, c[0x0][0x3a0] ;  /* 0x0000e800ff4c7b82 */ /* 0x000f620000000a00 */
[----:B------:R-:W-:Y:S01]  /*41f0*/  VIADD R71, R69, 0x10 ;  /* 0x0000001045477836 */ /* 0x000fe20000000000 */
[----:B------:R-:W-:Y:S01]  /*4200*/  BSSY.RECONVERGENT B1, `(.L_x_1441) ;  /* 0x000000e000017945 */ /* 0x000fe20003800200 */
[----:B------:R-:W-:-:S03]  /*4210*/  ISETP.NE.AND P6, PT, R78, 0x65, PT ;  /* 0x000000654e00780c */ /* 0x000fc60003fc5270 */
[----:B------:R-:W-:Y:S02]  /*4220*/  ISETP.GT.AND P0, PT, R71, R10, PT ;  /* 0x0000000a4700720c */ /* 0x000fe40003f04270 */
[----:B-----5:R-:W-:-:S11]  /*4230*/  IADD3 R84, P1, PT, R76, 0x200, RZ ;  /* 0x000002004c547810 */ /* 0x020fd60007f3e0ff */
[----:B------:R-:W-:Y:S05]  /*4240*/  @P0 BRA `(.L_x_1442) ;  /* 0x0000000000240947 */ /* 0x000fea0003800000 */
[----:B01234-:R-:W-:Y:S01]  /*4250*/  IMAD.MOV.U32 R10, RZ, RZ, R88 ;  /* 0x000000ffff0a7224 */ /* 0x01ffe200078e0058 */
[----:B------:R-:W-:Y:S01]  /*4260*/  F2F.F32.F64 R71, R74 ;  /* 0x0000004a00477310 */ /* 0x000fe20000301000 */
[----:B------:R-:W-:Y:S02]  /*4270*/  ISETP.NE.AND P0, PT, R82, RZ, PT ;  /* 0x000000ff5200720c */ /* 0x000fe40003f05270 */
[----:B------:R-:W-:-:S05]  /*4280*/  LOP3.LUT R82, R87, R82, RZ, 0xfc, !PT ;  /* 0x0000005257527212 */ /* 0x000fca00078efcff */
[----:B------:R-:W0:Y:S02]  /*4290*/  F2F.F32.F64 R10, R10 ;  /* 0x0000000a000a7310 */ /* 0x000e240000301000 */
[----:B0-----:R-:W-:-:S06]  /*42a0*/  FADD R78, R71, R10 ;  /* 0x0000000a474e7221 */ /* 0x001fcc0000000000 */
[----:B------:R-:W0:Y:S02]  /*42b0*/  F2F.F64.F32 R78, R78 ;  /* 0x0000004e004e7310 */ /* 0x000e240000201800 */
[----:B0-----:R-:W-:Y:S02]  /*42c0*/  FSEL R74, R78, R74, !P0 ;  /* 0x0000004a4e4a7208 */ /* 0x001fe40004000000 */
[----:B------:R-:W-:-:S07]  /*42d0*/  FSEL R75, R79, R75, !P0 ;  /* 0x0000004b4f4b7208 */ /* 0x000fce0004000000 */
.L_x_1442:
[----:B------:R-:W-:Y:S05]  /*42e0*/  BSYNC.RECONVERGENT B1 ;  /* 0x0000000000017941 */ /* 0x000fea0003800200 */
.L_x_1441:
[----:B------:R-:W-:Y:S01]  /*42f0*/  UMOV UR5, 0xffffffff ;  /* 0xffffffff00057882 */ /* 0x000fe20000000000 */
[----:B------:R-:W-:Y:S02]  /*4300*/  IMAD.IADD R7, R85, 0x1, R7 ;  /* 0x0000000155077824 */ /* 0x000fe400078e0207 */
[----:B------:R-:W-:Y:S01]  /*4310*/  IMAD.X R85, RZ, RZ, R77, P1 ;  /* 0x000000ffff557224 */ /* 0x000fe200008e064d */
[----:B------:R-:W-:Y:S06]  /*4320*/  BRA.DIV UR5, `(.L_x_1443) ;  /* 0x000000b2054c7947 */ /* 0x000fec000b800000 */
[----:B------:R-:W-:-:S13]  /*4330*/  VOTE.ALL P6, P6 ;  /* 0x0000000000ff7806 */ /* 0x000fda00030c0000 */
.L_x_1602:
[----:B------:R-:W-:Y:S05]  /*4340*/  @!P6 BRA `(.L_x_1444) ;  /* 0x0000000800a4e947 */ /* 0x000fea0003800000 */
[----:B0-----:R-:W-:-:S07]  /*4350*/  IMAD.MOV.U32 R87, RZ, RZ, 0x3a0 ;  /* 0x000003a0ff577424 */ /* 0x001fce00078e00ff */
.L_x_1473:
[----:B------:R-:W-:Y:S01]  /*4360*/  SHF.R.U32.HI R87, RZ, 0x1, R87 ;  /* 0x00000001ff577819 */ /* 0x000fe20000011657 */
[----:B------:R-:W-:-:S04]  /*4370*/  IMAD.WIDE R90, R7, 0x10, R84 ;  /* 0x00000010075a7825 */ /* 0x000fc800078e0254 */
[----:B-1234-:R-:W-:-:S07]  /*4380*/  IMAD.MOV.U32 R10, RZ, RZ, R87 ;  /* 0x000000ffff0a7224 */ /* 0x01efce00078e0057 */
.L_x_1446:
        /* <DEDUP_REMOVED lines=28> */
.L_x_1605:
        /* <DEDUP_REMOVED lines=9> */
[----:B------:R-:W-:-:S06]  /*45e0*/  LOP3.LUT R10, R71, R10, RZ, 0xc, !PT ;  /* 0x0000000a470a7212 */ /* 0x000fcc00078e0cff */
[----:B------:R-:W0:Y:S02]  /*45f0*/  POPC R10, R10 ;  /* 0x0000000a000a7309 */ /* 0x000e240000000000 */
[----:B0-----:R0:W1:Y:S02]  /*4600*/  SHFL.DOWN PT, R88, R89, 0x1, R10 ;  /* 0x0820000059587989 */ /* 0x00106400000e000a */
.L_x_1609:
[----:B------:R-:W-:-:S03]  /*4610*/  UMOV UR5, 0xffffffff ;  /* 0xffffffff00057882 */ /* 0x000fc60000000000 */
[----:B------:R-:W-:Y:S05]  /*4620*/  BRA.DIV UR5, `(.L_x_1448) ;  /* 0x000000b205147947 */ /* 0x000fea000b800000 */
.L_x_1612:
[----:B------:R-:W-:-:S03]  /*4630*/  UMOV UR5, 0xffffffff ;  /* 0xffffffff00057882 */ /* 0x000fc60000000000 */
[----:B------:R-:W-:Y:S05]  /*4640*/  BRA.DIV UR5, `(.L_x_1449) ;  /* 0x000000b2052c7947 */ /* 0x000fea000b800000 */
[----:B------:R2:W3:Y:S04]  /*4650*/  SHFL.DOWN PT, R90, R76, 0x1, R10 ;  /* 0x082000004c5a7989 */ /* 0x0004e800000e000a */
[----:B------:R2:W4:Y:S02]  /*4660*/  SHFL.DOWN PT, R91, R77, 0x1, R10 ;  /* 0x082000004d5b7989 */ /* 0x00052400000e000a */
.L_x_1616:
[----:B------:R-:W-:Y:S01]  /*4670*/  ISETP.GE.AND P0, PT, R69, R10, PT ;  /* 0x0000000a4500720c */ /* 0x000fe20003f06270 */
[----:B------:R-:W-:-:S12]  /*4680*/  BSSY.RECONVERGENT B1, `(.L_x_1450) ;  /* 0x000000b000017945 */ /* 0x000fd80003800200 */
[----:B------:R-:W-:Y:S05]  /*4690*/  @P0 BRA `(.L_x_1451) ;  /* 0x0000000000240947 */ /* 0x000fea0003800000 */
[----:B---34-:R-:W-:Y:S01]  /*46a0*/  F2F.F32.F64 R90, R90 ;  /* 0x0000005a005a7310 */ /* 0x018fe20000301000 */
[----:B-1----:R-:W-:Y:S02]  /*46b0*/  LOP3.LUT R11, R88, R89, RZ, 0xfc, !PT ;  /* 0x00000059580b7212 */ /* 0x002fe400078efcff */
[----:B------:R-:W-:-:S05]  /*46c0*/  ISETP.NE.AND P0, PT, R89, RZ, PT ;  /* 0x000000ff5900720c */ /* 0x000fca0003f05270 */
[----:B------:R-:W1:Y:S02]  /*46d0*/  F2F.F32.F64 R71, R76 ;  /* 0x0000004c00477310 */ /* 0x000e640000301000 */
[----:B-1----:R-:W-:-:S06]  /*46e0*/  FADD R71, R90, R71 ;  /* 0x000000475a477221 */ /* 0x002fcc0000000000 */
[----:B0-----:R-:W2:Y:S02]  /*46f0*/  F2F.F64.F32 R88, R71 ;  /* 0x0000004700587310 */ /* 0x001ea40000201800 */
[----:B--2---:R-:W-:Y:S01]  /*4700*/  FSEL R77, R89, R77, !P0 ;  /* 0x0000004d594d7208 */ /* 0x004fe20004000000 */
[----:B------:R-:W-:Y:S01]  /*4710*/  IMAD.MOV.U32 R89, RZ, RZ, R11 ;  /* 0x000000ffff597224 */ /* 0x000fe200078e000b */
[----:B------:R-:W-:-:S07]  /*4720*/  FSEL R76, R88, R76, !P0 ;  /* 0x0000004c584c7208 */ /* 0x000fce0004000000 */
.L_x_1451:
[----:B------:R-:W-:Y:S05]  /*4730*/  BSYNC.RECONVERGENT B1 ;  /* 0x0000000000017941 */ /* 0x000fea0003800200 */
.L_x_1450:
[----:B------:R-:W-:-:S03]  /*4740*/  UMOV UR5, 0xffffffff ;  /* 0xffffffff00057882 */ /* 0x000fc60000000000 */
[----:B------:R-:W-:Y:S05]  /*4750*/  BRA.DIV UR5, `(.L_x_1452) ;  /* 0x000000b2052c7947 */ /* 0x000fea000b800000 */
[----:B-1----:R1:W0:Y:S02]  /*4760*/  SHFL.DOWN PT, R88, R89, 0x2, R10 ;  /* 0x0840000059587989 */ /* 0x00222400000e000a */
.L_x_1619:
[----:B------:R-:W-:-:S03]  /*4770*/  UMOV UR5, 0xffffffff ;  /* 0xffffffff00057882 */ /* 0x000fc60000000000 */
[----:B------:R-:W-:Y:S05]  /*4780*/  BRA.DIV UR5, `(.L_x_1453) ;  /* 0x000000b205487947 */ /* 0x000fea000b800000 */
.L_x_1622:
[----:B------:R-:W-:-:S03]  /*4790*/  UMOV UR5, 0xffffffff ;  /* 0xffffffff00057882 */ /* 0x000fc60000000000 */
[----:B------:R-:W-:Y:S05]  /*47a0*/  BRA.DIV UR5, `(.L_x_1454) ;  /* 0x000000b205607947 */ /* 0x000fea000b800000 */
[----:B---3--:R3:W0:Y:S04]  /*47b0*/  SHFL.DOWN PT, R90, R76, 0x2, R10 ;  /* 0x084000004c5a7989 */ /* 0x00862800000e000a */
[----:B----4-:R3:W4:Y:S02]  /*47c0*/  SHFL.DOWN PT, R91, R77, 0x2, R10 ;  /* 0x084000004d5b7989 */ /* 0x01072400000e000a */
.L_x_1626:
[----:B------:R-:W-:Y:S01]  /*47d0*/  VIADD R11, R69, 0x2 ;  /* 0x00000002450b7836 */ /* 0x000fe20000000000 */
[----:B------:R-:W-:Y:S04]  /*47e0*/  BSSY.RECONVERGENT B1, `(.L_x_1455) ;  /* 0x000000c000017945 */ /* 0x000fe80003800200 */
[----:B------:R-:W-:-:S13]  /*47f0*/  ISETP.GT.AND P0, PT, R11, R10, PT ;  /* 0x0000000a0b00720c */ /* 0x000fda0003f04270 */
[----:B------:R-:W-:Y:S05]  /*4800*/  @P0 BRA `(.L_x_1456) ;  /* 0x0000000000240947 */ /* 0x000fea0003800000 */
[----:B0---4-:R-:W-:Y:S01]  /*4810*/  F2F.F32.F64 R90, R90 ;  /* 0x0000005a005a7310 */ /* 0x011fe20000301000 */
[----:B------:R-:W-:Y:S02]  /*4820*/  LOP3.LUT R11, R88, R89, RZ, 0xfc, !PT ;  /* 0x00000059580b7212 */ /* 0x000fe400078efcff */
[----:B------:R-:W-:-:S05]  /*4830*/  ISETP.NE.AND P0, PT, R89, RZ, PT ;  /* 0x000000ff5900720c */ /* 0x000fca0003f05270 */
[----:B------:R-:W0:Y:S02]  /*4840*/  F2F.F32.F64 R71, R76 ;  /* 0x0000004c00477310 */ /* 0x000e240000301000 */
[----:B0-----:R-:W-:-:S06]  /*4850*/  FADD R88, R71, R90 ;  /* 0x0000005a47587221 */ /* 0x001fcc0000000000 */
[----:B-1----:R-:W2:Y:S02]  /*4860*/  F2F.F64.F32 R88, R88 ;  /* 0x0000005800587310 */ /* 0x002ea40000201800 */
[----:B--23--:R-:W-:Y:S01]  /*4870*/  FSEL R77, R89, R77, !P0 ;  /* 0x0000004d594d7208 */ /* 0x00cfe20004000000 */
[----:B------:R-:W-:Y:S01]  /*4880*/  IMAD.MOV.U32 R89, RZ, RZ, R11 ;  /* 0x000000ffff597224 */ /* 0x000fe200078e000b */
[----:B------:R-:W-:-:S07]  /*4890*/  FSEL R76, R88, R76, !P0 ;  /* 0x0000004c584c7208 */ /* 0x000fce0004000000 */
.L_x_1456:
[----:B------:R-:W-:Y:S05]  /*48a0*/  BSYNC.RECONVERGENT B1 ;  /* 0x0000000000017941 */ /* 0x000fea0003800200 */
.L_x_1455:
[----:B------:R-:W-:-:S03]  /*48b0*/  UMOV UR5, 0xffffffff ;  /* 0xffffffff00057882 */ /* 0x000fc60000000000 */
[----:B------:R-:W-:Y:S05]  /*48c0*/  BRA.DIV UR5, `(.L_x_1457) ;  /* 0x000000b2055c7947 */ /* 0x000fea000b800000 */
[----:B0-----:R0:W0:Y:S02]  /*48d0*/  SHFL.DOWN PT, R88, R89, 0x4, R10 ;  /* 0x0880000059587989 */ /* 0x00102400000e000a */
.L_x_1629:
[----:B------:R-:W-:-:S03]  /*48e0*/  UMOV UR5, 0xffffffff ;  /* 0xffffffff00057882 */ /* 0x000fc60000000000 */
[----:B------:R-:W-:Y:S05]  /*48f0*/  BRA.DIV UR5, `(.L_x_1458) ;  /* 0x000000b205787947 */ /* 0x000fea000b800000 */
.L_x_1632:
[----:B------:R-:W-:-:S03]  /*4900*/  UMOV UR5, 0xffffffff ;  /* 0xffffffff00057882 */ /* 0x000fc60000000000 */
[----:B------:R-:W-:Y:S05]  /*4910*/  BRA.DIV UR5, `(.L_x_1459) ;  /* 0x000000b205907947 */ /* 0x000fea000b800000 */
[----:B------:R0:W0:Y:S04]  /*4920*/  SHFL.DOWN PT, R90, R76, 0x4, R10 ;  /* 0x088000004c5a7989 */ /* 0x00002800000e000a */
[----:B----4-:R4:W0:Y:S02]  /*4930*/  SHFL.DOWN PT, R91, R77, 0x4, R10 ;  /* 0x088000004d5b7989 */ /* 0x01082400000e000a */
.L_x_1636:
[----:B------:R-:W-:Y:S01]  /*4940*/  VIADD R11, R69, 0x4 ;  /* 0x00000004450b7836 */ /* 0x000fe20000000000 */
[----:B------:R-:W-:Y:S04]  /*4950*/  BSSY.RECONVERGENT B1, `(.L_x_1460) ;  /* 0x000000c000017945 */ /* 0x000fe80003800200 */
[----:B------:R-:W-:-:S13]  /*4960*/  ISETP.GT.AND P0, PT, R11, R10, PT ;  /* 0x0000000a0b00720c */ /* 0x000fda0003f04270 */
[----:B------:R-:W-:Y:S05]  /*4970*/  @P0 BRA `(.L_x_1461) ;  /* 0x0000000000240947 */ /* 0x000fea0003800000 */
[----:B0-----:R-:W-:Y:S01]  /*4980*/  F2F.F32.F64 R90, R90 ;  /* 0x0000005a005a7310 */ /* 0x001fe20000301000 */
[----:B------:R-:W-:Y:S02]  /*4990*/  LOP3.LUT R11, R88, R89, RZ, 0xfc, !PT ;  /* 0x00000059580b7212 */ /* 0x000fe400078efcff */
[----:B------:R-:W-:-:S05]  /*49a0*/  ISETP.NE.AND P0, PT, R89, RZ, PT ;  /* 0x000000ff5900720c */ /* 0x000fca0003f05270 */
[----:B------:R-:W0:Y:S02]  /*49b0*/  F2F.F32.F64 R71, R76 ;  /* 0x0000004c00477310 */ /* 0x000e240000301000 */
[----:B0-----:R-:W-:-:S06]  /*49c0*/  FADD R88, R71, R90 ;  /* 0x0000005a47587221 */ /* 0x001fcc0000000000 */
[----:B-1----:R-:W2:Y:S02]  /*49d0*/  F2F.F64.F32 R88, R88 ;  /* 0x0000005800587310 */ /* 0x002ea40000201800 */
[----:B--234-:R-:W-:Y:S01]  /*49e0*/  FSEL R77, R89, R77, !P0 ;  /* 0x0000004d594d7208 */ /* 0x01cfe20004000000 */
[----:B------:R-:W-:Y:S01]  /*49f0*/  IMAD.MOV.U32 R89, RZ, RZ, R11 ;  /* 0x000000ffff597224 */ /* 0x000fe200078e000b */
[----:B------:R-:W-:-:S07]  /*4a00*/  FSEL R76, R88, R76, !P0 ;  /* 0x0000004c584c7208 */ /* 0x000fce0004000000 */
.L_x_1461:
[----:B------:R-:W-:Y:S05]  /*4a10*/  BSYNC.RECONVERGENT B1 ;  /* 0x0000000000017941 */ /* 0x000fea0003800200 */
.L_x_1460:
[----:B------:R-:W-:-:S03]  /*4a20*/  UMOV UR5, 0xffffffff ;  /* 0xffffffff00057882 */ /* 0x000fc60000000000 */
[----:B------:R-:W-:Y:S05]  /*4a30*/  BRA.DIV UR5, `(.L_x_1462) ;  /* 0x000000b2058c7947 */ /* 0x000fea000b800000 */
[----:B0-----:R0:W0:Y:S02]  /*4a40*/  SHFL.DOWN PT, R88, R89, 0x8, R10 ;  /* 0x0900000059587989 */ /* 0x00102400000e000a */
.L_x_1639:
[----:B------:R-:W-:-:S03]  /*4a50*/  UMOV UR5, 0xffffffff ;  /* 0xffffffff00057882 */ /* 0x000fc60000000000 */
[----:B------:R-:W-:Y:S05]  /*4a60*/  BRA.DIV UR5, `(.L_x_1463) ;  /* 0x000000b205a87947 */ /* 0x000fea000b800000 */
.L_x_1642:
[----:B------:R-:W-:-:S03]  /*4a70*/  UMOV UR5, 0xffffffff ;  /* 0xffffffff00057882 */ /* 0x000fc60000000000 */
[----:B------:R-:W-:Y:S05]  /*4a80*/  BRA.DIV UR5, `(.L_x_1464) ;  /* 0x000000b205c07947 */ /* 0x000fea000b800000 */
[----:B------:R0:W0:Y:S04]  /*4a90*/  SHFL.DOWN PT, R90, R76, 0x8, R10 ;  /* 0x090000004c5a7989 */ /* 0x00002800000e000a */
[----:B------:R0:W0:Y:S02]  /*4aa0*/  SHFL.DOWN PT, R91, R77, 0x8, R10 ;  /* 0x090000004d5b7989 */ /* 0x00002400000e000a */
.L_x_1646:
        /* <DEDUP_REMOVED lines=13> */
.L_x_1466:
[----:B------:R-:W-:Y:S05]  /*4b80*/  BSYNC.RECONVERGENT B1 ;  /* 0x0000000000017941 */ /* 0x000fea0003800200 */
.L_x_1465:
[----:B------:R-:W-:-:S03]  /*4b90*/  UMOV UR5, 0xffffffff ;  /* 0xffffffff00057882 */ /* 0x000fc60000000000 */
[----:B------:R-:W-:Y:S05]  /*4ba0*/  BRA.DIV UR5, `(.L_x_1467) ;  /* 0x000000b205bc7947 */ /* 0x000fea000b800000 */
[----:B0-----:R0:W0:Y:S02]  /*4bb0*/  SHFL.DOWN PT, R88, R89, 0x10, R10 ;  /* 0x0a00000059587989 */ /* 0x00102400000e000a */
.L_x_1649:
[----:B------:R-:W-:-:S03]  /*4bc0*/  UMOV UR5, 0xffffffff ;  /* 0xffffffff00057882 */ /* 0x000fc60000000000 */
[----:B------:R-:W-:Y:S05]  /*4bd0*/  BRA.DIV UR5, `(.L_x_1468) ;  /* 0x000000b205d87947 */ /* 0x000fea000b800000 */
.L_x_1652:
[----:B------:R-:W-:-:S03]  /*4be0*/  UMOV UR5, 0xffffffff ;  /* 0xffffffff00057882 */ /* 0x000fc60000000000 */
[----:B------:R-:W-:Y:S05]  /*4bf0*/  BRA.DIV UR5, `(.L_x_1469) ;  /* 0x000000b205f07947 */ /* 0x000fea000b800000 */
[----:B------:R0:W0:Y:S04]  /*4c00*/  SHFL.DOWN PT, R90, R76, 0x10, R10 ;  /* 0x0a0000004c5a7989 */ /* 0x00002800000e000a */
[----:B------:R0:W0:Y:S02]  /*4c10*/  SHFL.DOWN PT, R11, R77, 0x10, R10 ;  /* 0x0a0000004d0b7989 */ /* 0x00002400000e000a */
.L_x_1656:
[----:B------:R-:W-:Y:S01]  /*4c20*/  VIADD R71, R69, 0x10 ;  /* 0x0000001045477836 */ /* 0x000fe20000000000 */
[----:B------:R-:W-:Y:S04]  /*4c30*/  BSSY.RECONVERGENT B1, `(.L_x_1470) ;  /* 0x000000c000017945 */ /* 0x000fe80003800200 */
[----:B------:R-:W-:-:S13]  /*4c40*/  ISETP.GT.AND P0, PT, R71, R10, PT ;  /* 0x0000000a4700720c */ /* 0x000fda0003f04270 */
        /* <DEDUP_REMOVED lines=10> */
.L_x_1471:
[----:B------:R-:W-:Y:S05]  /*4cf0*/  BSYNC.RECONVERGENT B1 ;  /* 0x0000000000017941 */ /* 0x000fea0003800200 */
.L_x_1470:
[----:B0-23--:R-:W-:Y:S01]  /*4d00*/  F2F.F32.F64 R76, R76 ;  /* 0x0000004c004c7310 */ /* 0x00dfe20000301000 */
[----:B------:R-:W-:Y:S01]  /*4d10*/  UMOV UR5, 0xffffffff ;  /* 0xffffffff00057882 */ /* 0x000fe20000000000 */
[----:B------:R-:W-:Y:S01]  /*4d20*/  ISETP.NE.AND P0, PT, R82, RZ, PT ;  /* 0x000000ff5200720c */ /* 0x000fe20003f05270 */
[----:B------:R-:W-:Y:S01]  /*4d30*/  VIADD R7, R7, 0xffffffe0 ;  /* 0xffffffe007077836 */ /* 0x000fe20000000000 */
[----:B------:R-:W-:Y:S02]  /*4d40*/  ISETP.NE.AND P6, PT, R78, 0x65, PT ;  /* 0x000000654e00780c */ /* 0x000fe40003fc5270 */
[----:B------:R-:W-:Y:S02]  /*4d50*/  LOP3.LUT R82, R89, R82, RZ, 0xfc, !PT ;  /* 0x0000005259527212 */ /* 0x000fe400078efcff */
[----:B------:R-:W0:Y:S02]  /*4d60*/  F2F.F32.F64 R11, R74 ;  /* 0x0000004a000b7310 */ /* 0x000e240000301000 */
[----:B0-----:R-:W-:-:S06]  /*4d70*/  FADD R11, R76, R11 ;  /* 0x0000000b4c0b7221 */ /* 0x001fcc0000000000 */
[----:B-1--4-:R-:W0:Y:S02]  /*4d80*/  F2F.F64.F32 R10, R11 ;  /* 0x0000000b000a7310 */ /* 0x012e240000201800 */
[----:B0-----:R-:W-:Y:S02]  /*4d90*/  FSEL R74, R10, R74, !P0 ;  /* 0x0000004a0a4a7208 */ /* 0x001fe40004000000 */
[----:B------:R-:W-:Y:S01]  /*4da0*/  FSEL R75, R11, R75, !P0 ;  /* 0x0000004b0b4b7208 */ /* 0x000fe20004000000 */
[----:B------:R-:W-:Y:S06]  /*4db0*/  BRA.DIV UR5, `(.L_x_1472) ;  /* 0x000000b205c07947 */ /* 0x000fec000b800000 */
[----:B------:R-:W-:-:S13]  /*4dc0*/  VOTE.ALL P6, P6 ;  /* 0x0000000000ff7806 */ /* 0x000fda00030c0000 */
.L_x_1659:
[----:B------:R-:W-:Y:S05]  /*4dd0*/  @P6 BRA `(.L_x_1473) ;  /* 0xfffffff400606947 */ /* 0x000fea000383ffff */
.L_x_1444:
[----:B------:R-:W5:Y:S01]  /*4de0*/  S2R R68, SR_TID.X ;  /* 0x0000000000447919 */ /* 0x000f620000002100 */
[----:B------:R-:W-:Y:S01]  /*4df0*/  ISETP.NE.AND P1, PT, R69, RZ, PT ;  /* 0x000000ff4500720c */ /* 0x000fe20003f25270 */
[----:B------:R-:W-:-:S12]  /*4e00*/  BSSY.RECONVERGENT B1, `(.L_x_1474) ;  /* 0x0000017000017945 */ /* 0x000fd80003800200 */
[----:B01234-:R-:W0:Y:S01]  /*4e10*/  @!P1 S2R R10, SR_CgaCtaId ;  /* 0x00000000000a9919 */ /* 0x01fe220000008800 */
[----:B------:R-:W-:Y:S02]  /*4e20*/  @!P1 MOV R7, 0x400 ;  /* 0x0000040000079802 */ /* 0x000fe40000000f00 */
[----:B-----5:R-:W-:Y:S02]  /*4e30*/  ISETP.NE.AND P0, PT, R68, RZ, PT ;  /* 0x000000ff4400720c */ /* 0x020fe40003f05270 */
[----:B0-----:R-:W-:-:S11]  /*4e40*/  @!P1 LEA R69, R10, R7, 0x18 ;  /* 0x000000070a459211 */ /* 0x001fd600078ec0ff */
[----:B------:R-:W-:Y:S05]  /*4e50*/  @P0 BRA `(.L_x_1475) ;  /* 0x0000000000440947 */ /* 0x000fea0003800000 */
[----:B------:R-:W-:Y:S01]  /*4e60*/  F2F.F32.F64 R10, R72 ;  /* 0x00000048000a7310 */ /* 0x000fe20000301000 */
[----:B------:R-:W0:Y:S01]  /*4e70*/  S2UR UR6, SR_CgaCtaId ;  /* 0x00000000000679c3 */ /* 0x000e220000008800 */
[----:B------:R-:W-:Y:S01]  /*4e80*/  UMOV UR5, 0x400 ;  /* 0x0000040000057882 */ /* 0x000fe20000000000 */
[----:B------:R-:W-:Y:S01]  /*4e90*/  ISETP.NE.AND P0, PT, R43, RZ, PT ;  /* 0x000000ff2b00720c */ /* 0x000fe20003f05270 */
[----:B------:R-:W-:Y:S01]  /*4ea0*/  IMAD.MOV.U32 R78, RZ, RZ, 0x65 ;  /* 0x00000065ff4e7424 */ /* 0x000fe200078e00ff */
[----:B------:R-:W-:-:S03]  /*4eb0*/  LOP3.LUT R79, R82, R43, RZ, 0xfc, !PT ;  /* 0x0000002b524f7212 */ /* 0x000fc600078efcff */
[----:B------:R-:W1:Y:S02]  /*4ec0*/  F2F.F32.F64 R7, R74 ;  /* 0x0000004a00077310 */ /* 0x000e640000301000 */
[----:B-1----:R-:W-:Y:S01]  /*4ed0*/  FADD R10, R7, R10 ;  /* 0x0000000a070a7221 */ /* 0x002fe20000000000 */
        /* <DEDUP_REMOVED lines=9> */
.L_x_1475:
[----:B------:R-:W-:Y:S05]  /*4f70*/  BSYNC.RECONVERGENT B1 ;  /* 0x0000000000017941 */ /* 0x000fea0003800200 */
.L_x_1474:
[----:B------:R1:W-:Y:S01]  /*4f80*/  @!P1 STS [R69+0x78], R82 ;  /* 0x0000785245009388 */ /* 0x0003e20000000800 */
[----:B------:R-:W-:Y:S02]  /*4f90*/  @!P1 IMAD.MOV.U32 R2, RZ, RZ, R74 ;  /* 0x000000ffff029224 */ /* 0x000fe400078e004a */
[----:B------:R-:W-:Y:S01]  /*4fa0*/  @!P1 IMAD.MOV.U32 R3, RZ, RZ, R75 ;  /* 0x000000ffff039224 */ /* 0x000fe200078e004b */
[----:B------:R1:W-:Y:S01]  /*4fb0*/  @!P1 STS.64 [R69+0x80], R74 ;  /* 0x0000804a45009388 */ /* 0x0003e20000000a00 */
[----:B------:R-:W-:-:S07]  /*4fc0*/  @!P1 IMAD.MOV.U32 R0, RZ, RZ, R82 ;  /* 0x000000ffff009224 */ /* 0x000fce00078e0052 */
.L_x_1415:
[----:B------:R-:W-:Y:S01]  /*4fd0*/  ISETP.NE.AND P0, PT, R68, RZ, PT ;  /* 0x000000ff4400720c */ /* 0x000fe20003f05270 */
[----:B------:R2:W3:Y:S01]  /*4fe0*/  F2F.F32.F64 R43, R36 ;  /* 0x00000024002b7310 */ /* 0x0004e20000301000 */
[----:B------:R-:W-:Y:S05]  /*4ff0*/  WARPSYNC.ALL ;  /* 0x0000000000007948 */ /* 0x000fea0003800000 */
[----:B------:R-:W-:Y:S06]  /*5000*/  BAR.SYNC.DEFER_BLOCKING 0x0 ;  /* 0x0000000000007b1d */ /* 0x000fec0000010000 */
[----:B------:R-:W-:Y:S04]  /*5010*/  BSSY.RECONVERGENT B1, `(.L_x_1476) ;  /* 0x000000d000017945 */ /* 0x000fe80003800200 */
[----:B--23--:R-:W-:Y:S05]  /*5020*/  @!P0 BRA `(.L_x_1477) ;  /* 0x00000000002c8947 */ /* 0x00cfea0003800000 */
[----:B------:R-:W2:Y:S01]  /*5030*/  S2UR UR6, SR_CgaCtaId ;  /* 0x00000000000679c3 */ /* 0x000ea20000008800 */
[----:B------:R-:W-:Y:S01]  /*5040*/  UMOV UR5, 0x400 ;  /* 0x0000040000057882 */ /* 0x000fe20000000000 */
[----:B------:R-:W-:Y:S01]  /*5050*/  F2F.F32.F64 R7, R2 ;  /* 0x0000000200077310 */ /* 0x000fe20000301000 */
[----:B------:R-:W-:Y:S01]  /*5060*/  ISETP.NE.AND P0, PT, R0, RZ, PT ;  /* 0x000000ff0000720c */ /* 0x000fe20003f05270 */
[----:B--2---:R-:W-:-:S09]  /*5070*/  ULEA UR5, UR6, UR5, 0x18 ;  /* 0x0000000506057291 */ /* 0x004fd2000f8ec0ff */
[----:B------:R-:W2:Y:S02]  /*5080*/  LDS.64 R10, [UR5+0x80] ;  /* 0x00008005ff0a7984 */ /* 0x000ea40008000a00 */
[----:B--2---:R-:W2:Y:S02]  /*5090*/  F2F.F32.F64 R10, R10 ;  /* 0x0000000a000a7310 */ /* 0x004ea40000301000 */
[----:B--2---:R-:W-:-:S06]  /*50a0*/  FADD R70, R7, R10 ;  /* 0x0000000a07467221 */ /* 0x004fcc0000000000 */
[----:B------:R-:W2:Y:S02]  /*50b0*/  F2F.F64.F32 R70, R70 ;  /* 0x0000004600467310 */ /* 0x000ea40000201800 */
[----:B--2---:R-:W-:Y:S02]  /*50c0*/  FSEL R2, R70, R2, !P0 ;  /* 0x0000000246027208 */ /* 0x004fe40004000000 */
[----:B------:R-:W-:-:S07]  /*50d0*/  FSEL R3, R71, R3, !P0 ;  /* 0x0000000347037208 */ /* 0x000fce0004000000 */
.L_x_1477:
[----:B------:R-:W-:Y:S05]  /*50e0*/  BSYNC.RECONVERGENT B1 ;  /* 0x0000000000017941 */ /* 0x000fea0003800200 */
.L_x_1476:
[----:B------:R-:W2:Y:S01]  /*50f0*/  F2F.F32.F64 R0, R2 ;  /* 0x0000000200007310 */ /* 0x000ea20000301000 */
[----:B------:R-:W-:Y:S02]  /*5100*/  ISETP.NE.AND P1, PT, R83, R64, PT ;  /* 0x000000405300720c */ /* 0x000fe40003f25270 */
[----:B------:R-:W-:Y:S02]  /*5110*/  ISETP.NE.AND P2, PT, R64, R65, PT ;  /* 0x000000414000720c */ /* 0x000fe40003f45270 */
[----:B------:R-:W-:Y:S02]  /*5120*/  ISETP.NE.AND P3, PT, R65, R66, PT ;  /* 0x000000424100720c */ /* 0x000fe40003f65270 */
[----:B------:R-:W-:Y:S01]  /*5130*/  ISETP.NE.AND P4, PT, R66, R67, PT ;  /* 0x000000434200720c */ /* 0x000fe20003f85270 */
[----:B------:R-:W-:Y:S01]  /*5140*/  F2F.F32.F64 R7, R38 ;  /* 0x0000002600077310 */ /* 0x000fe20000301000 */
[----:B------:R-:W-:Y:S02]  /*5150*/  ISETP.NE.AND P5, PT, R67, R52, PT ;  /* 0x000000344300720c */ /* 0x000fe40003fa5270 */
[----:B------:R-:W-:-:S02]  /*5160*/  ISETP.NE.AND P6, PT, R52, R53, PT ;  /* 0x000000353400720c */ /* 0x000fc40003fc5270 */
[----:B------:R-:W-:Y:S01]  /*5170*/  ISETP.NE.AND P0, PT, R53, R54, PT ;  /* 0x000000363500720c */ /* 0x000fe20003f05270 */
[----:B--2---:R-:W-:Y:S02]  /*5180*/  FADD R43, R43, R0 ;  /* 0x000000002b2b7221 */ /* 0x004fe40000000000 */
[----:B------:R-:W-:Y:S01]  /*5190*/  F2F.F32.F64 R64, R60 ;  /* 0x0000003c00407310 */ /* 0x000fe20000301000 */
[----:B------:R-:W-:-:S07]  /*51a0*/  SEL R66, RZ, 0x1, !P0 ;  /* 0x00000001ff427807 */ /* 0x000fce0004000000 */
[----:B------:R-:W2:Y:S08]  /*51b0*/  F2F.F64.F32 R10, R43 ;  /* 0x0000002b000a7310 */ /* 0x000eb00000201800 */
[----:B------:R-:W-:Y:S01]  /*51c0*/  F2F.F32.F64 R43, R62 ;  /* 0x0000003e002b7310 */ /* 0x000fe20000301000 */
[----:B--2---:R-:W-:-:S07]  /*51d0*/  FSEL R36, R36, R10, P1 ;  /* 0x0000000a24247208 */ /* 0x004fce0000800000 */
[----:B------:R-:W-:Y:S01]  /*51e0*/  F2F.F32.F64 R52, R32 ;  /* 0x0000002000347310 */ /* 0x000fe20000301000 */
[----:B------:R-:W-:-:S07]  /*51f0*/  FSEL R37, R37, R11, P1 ;  /* 0x0000000b25257208 */ /* 0x000fce0000800000 */
[----:B------:R-:W2:Y:S08]  /*5200*/  F2F.F32.F64 R0, R36 ;  /* 0x0000002400007310 */ /* 0x000eb00000301000 */
[----:B------:R-:W-:Y:S01]  /*5210*/  F2F.F32.F64 R65, R28 ;  /* 0x0000001c00417310 */ /* 0x000fe20000301000 */
[----:B--2---:R-:W-:-:S07]  /*5220*/  FADD R0, R7, R0 ;  /* 0x0000000007007221 */ /* 0x004fce0000000000 */
[----:B------:R-:W2:Y:S02]  /*5230*/  F2F.F64.F32 R10, R0 ;  /* 0x00000000000a7310 */ /* 0x000ea40000201800 */
[----:B--2---:R-:W-:Y:S02]  /*5240*/  FSEL R10, R38, R10, P2 ;  /* 0x0000000a260a7208 */ /* 0x004fe40001000000 */
[----:B------:R-:W-:-:S04]  /*5250*/  FSEL R11, R39, R11, P2 ;  /* 0x0000000b270b7208 */ /* 0x000fc80001000000 */
[----:B------:R-:W2:Y:S02]  /*5260*/  F2F.F32.F64 R7, R10 ;  /* 0x0000000a00077310 */ /* 0x000ea40000301000 */
[----:B--2---:R-:W-:-:S06]  /*5270*/  FADD R7, R64, R7 ;  /* 0x0000000740077221 */ /* 0x004fcc0000000000 */
[----:B------:R-:W-:Y:S08]  /*5280*/  F2F.F32.F64 R64, R56 ;  /* 0x0000003800407310 */ /* 0x000ff00000301000 */
[----:B------:R-:W2:Y:S02]  /*5290*/  F2F.F64.F32 R38, R7 ;  /* 0x0000000700267310 */ /* 0x000ea40000201800 */
[----:B--2---:R-:W-:-:S02]  /*52a0*/  FSEL R38, R60, R38, P3 ;  /* 0x000000263c267208 */ /* 0x004fc40001800000 */
        /* <DEDUP_REMOVED lines=8> */
[----:B--2---:R-:W-:Y:S01]  /*5330*/  FADD R7, R64, R7 ;  /* 0x0000000740077221 */ /* 0x004fe20000000000 */
[----:B------:R-:W-:-:S05]  /*5340*/  SEL R64, RZ, 0x1, !P5 ;  /* 0x00000001ff407807 */ /* 0x000fca0006800000 */
[----:B------:R-:W2:Y:S02]  /*5350*/  F2F.F64.F32 R62, R7 ;  /* 0x00000007003e7310 */ /* 0x000ea40000201800 */
[----:B--2---:R-:W-:Y:S02]  /*5360*/  FSEL R62, R56, R62, P5 ;  /* 0x0000003e383e7208 */ /* 0x004fe40002800000 */
[----:B------:R-:W-:Y:S02]  /*5370*/  FSEL R63, R57, R63, P5 ;  /* 0x0000003f393f7208 */ /* 0x000fe40002800000 */
[----:B------:R-:W-:Y:S02]  /*5380*/  ISETP.NE.AND P5, PT, R50, R51, PT ;  /* 0x000000333200720c */ /* 0x000fe40003fa5270 */
        /* <DEDUP_REMOVED lines=8> */
[----:B------:R-:W-:Y:S02]  /*5410*/  SEL R7, RZ, 0x1, !P1 ;  /* 0x00000001ff077807 */ /* 0x000fe40004800000 */
[----:B------:R-:W-:Y:S02]  /*5420*/  ISETP.NE.AND P1, PT, R54, R55, PT ;  /* 0x000000373600720c */ /* 0x000fe40003f25270 */
[----:B------:R-:W-:Y:S01]  /*5430*/  SEL R54, RZ, 0x1, !P3 ;  /* 0x00000001ff367807 */ /* 0x000fe20005800000 */
[----:B------:R-:W2:Y:S01]  /*5440*/  F2F.F64.F32 R58, R58 ;  /* 0x0000003a003a7310 */ /* 0x000ea20000201800 */
[----:B------:R-:W-:Y:S02]  /*5450*/  ISETP.NE.AND P3, PT, R48, R49, PT ;  /* 0x000000313000720c */ /* 0x000fe40003f65270 */
[----:B--2---:R-:W-:-:S02]  /*5460*/  FSEL R52, R32, R58, P0 ;  /* 0x0000003a20347208 */ /* 0x004fc40000000000 */
[----:B------:R-:W-:Y:S02]  /*5470*/  FSEL R53, R33, R59, P0 ;  /* 0x0000003b21357208 */ /* 0x000fe40000000000 */
[----:B------:R-:W-:Y:S02]  /*5480*/  ISETP.NE.AND P0, PT, R44, R45, PT ;  /* 0x0000002d2c00720c */ /* 0x000fe40003f05270 */
[----:B------:R-:W2:Y:S02]  /*5490*/  F2F.F32.F64 R0, R52 ;  /* 0x0000003400007310 */ /* 0x000ea40000301000 */
[----:B--2---:R-:W-:-:S06]  /*54a0*/  FADD R43, R43, R0 ;  /* 0x000000002b2b7221 */ /* 0x004fcc0000000000 */
[----:B------:R-:W2:Y:S08]  /*54b0*/  F2F.F64.F32 R32, R43 ;  /* 0x0000002b00207310 */ /* 0x000eb00000201800 */
[----:B------:R-:W-:Y:S01]  /*54c0*/  F2F.F32.F64 R43, R30 ;  /* 0x0000001e002b7310 */ /* 0x000fe20000301000 */
[----:B--2---:R-:W-:Y:S02]  /*54d0*/  FSEL R58, R34, R32, P1 ;  /* 0x00000020223a7208 */ /* 0x004fe40000800000 */
[----:B------:R-:W-:-:S05]  /*54e0*/  FSEL R59, R35, R33, P1 ;  /* 0x00000021233b7208 */ /* 0x000fca0000800000 */
[----:B------:R-:W2:Y:S02]  /*54f0*/  F2F.F32.F64 R0, R58 ;  /* 0x0000003a00007310 */ /* 0x000ea40000301000 */
[----:B--2---:R-:W-:Y:S01]  /*5500*/  FADD R34, R65, R0 ;  /* 0x0000000041227221 */ /* 0x004fe20000000000 */
[----:B------:R-:W-:Y:S02]  /*5510*/  SEL R0, RZ, 0x1, !P2 ;  /* 0x00000001ff007807 */ /* 0x000fe40005000000 */
[----:B------:R-:W-:-:S03]  /*5520*/  ISETP.NE.AND P2, PT, R55, R48, PT ;  /* 0x000000303700720c */ /* 0x000fc60003f45270 */
[----:B------:R-:W2:Y:S01]  /*5530*/  F2F.F64.F32 R32, R34 ;  /* 0x0000002200207310 */ /* 0x000ea20000201800 */
[----:B------:R-:W-:Y:S02]  /*5540*/  SEL R48, RZ, 0x1, !P4 ;  /* 0x00000001ff307807 */ /* 0x000fe40006000000 */
[----:B------:R-:W-:Y:S02]  /*5550*/  ISETP.NE.AND P4, PT, R49, R50, PT ;  /* 0x000000323100720c */ /* 0x000fe40003f85270 */
[----:B------:R-:W-:Y:S02]  /*5560*/  SEL R70, RZ, 0x1, !P2 ;  /* 0x00000001ff467807 */ /* 0x000fe40005000000 */
[----:B------:R-:W-:Y:S01]  /*5570*/  SEL R65, RZ, 0x1, !P3 ;  /* 0x00000001ff417807 */ /* 0x000fe20005800000 */
[----:B------:R-:W-:Y:S01]  /*5580*/  F2F.F32.F64 R55, R24 ;  /* 0x0000001800377310 */ /* 0x000fe20000301000 */
[----:B------:R-:W-:Y:S02]  /*5590*/  SEL R72, RZ, 0x1, !P4 ;  /* 0x00000001ff487807 */ /* 0x000fe40006000000 */
[----:B--2---:R-:W-:-:S05]  /*55a0*/  FSEL R32, R28, R32, P2 ;  /* 0x000000201c207208 */ /* 0x004fca0001000000 */
[----:B------:R-:W-:Y:S01]  /*55b0*/  F2F.F32.F64 R49, R26 ;  /* 0x0000001a00317310 */ /* 0x000fe20000301000 */
[----:B------:R-:W-:Y:S02]  /*55c0*/  FSEL R33, R29, R33, P2 ;  /* 0x000000211d217208 */ /* 0x000fe40001000000 */
[----:B------:R-:W-:-:S05]  /*55d0*/  ISETP.NE.AND P2, PT, R46, R47, PT ;  /* 0x0000002f2e00720c */ /* 0x000fca0003f45270 */
[----:B------:R-:W2:Y:S02]  /*55e0*/  F2F.F32.F64 R28, R32 ;  /* 0x00000020001c7310 */ /* 0x000ea40000301000 */
[----:B--2---:R-:W-:-:S06]  /*55f0*/  FADD R43, R43, R28 ;  /* 0x0000001c2b2b7221 */ /* 0x004fcc0000000000 */
[----:B------:R-:W2:Y:S08]  /*5600*/  F2F.F64.F32 R28, R43 ;  /* 0x0000002b001c7310 */ /* 0x000eb00000201800 */
[----:B------:R-:W-:Y:S01]  /*5610*/  F2F.F32.F64 R43, R20 ;  /* 0x00000014002b7310 */ /* 0x000fe20000301000 */
[----:B--2---:R-:W-:Y:S02]  /*5620*/  FSEL R34, R30, R28, P3 ;  /* 0x0000001c1e227208 */ /* 0x004fe40001800000 */
[----:B------:R-:W-:-:S02]  /*5630*/  FSEL R35, R31, R29, P3 ;  /* 0x0000001d1f237208 */ /* 0x000fc40001800000 */
[----:B------:R-:W-:-:S03]  /*5640*/  ISETP.NE.AND P3, PT, R47, R40, PT ;  /* 0x000000282f00720c */ /* 0x000fc60003f65270 */
[----:B------:R-:W2:Y:S01]  /*5650*/  F2F.F32.F64 R28, R34 ;  /* 0x00000022001c7310 */ /* 0x000ea20000301000 */
[----:B------:R-:W-:Y:S01]  /*5660*/  SEL R47, RZ, 0x1, !P0 ;  /* 0x00000001ff2f7807 */ /* 0x000fe20004000000 */
[----:B--2---:R-:W-:Y:S01]  /*5670*/  FADD R30, R55, R28 ;  /* 0x0000001c371e7221 */ /* 0x004fe20000000000 */
[----:B------:R-:W-:Y:S02]  /*5680*/  SEL R55, RZ, 0x1, !P1 ;  /* 0x00000001ff377807 */ /* 0x000fe40004800000 */
[----:B------:R-:W-:-:S03]  /*5690*/  ISETP.NE.AND P1, PT, R45, R46, PT ;  /* 0x0000002e2d00720c */ /* 0x000fc60003f25270 */
[----:B------:R-:W2:Y:S08]  /*56a0*/  F2F.F64.F32 R28, R30 ;  /* 0x0000001e001c7310 */ /* 0x000eb00000201800 */
[----:B------:R-:W-:Y:S01]  /*56b0*/  F2F.F32.F64 R45, R12 ;  /* 0x0000000c002d7310 */ /* 0x000fe20000301000 */
[----:B--2---:R-:W-:Y:S02]  /*56c0*/  FSEL R28, R24, R28, P4 ;  /* 0x0000001c181c7208 */ /* 0x004fe40002000000 */
[----:B------:R-:W-:-:S02]  /*56d0*/  FSEL R29, R25, R29, P4 ;  /* 0x0000001d191d7208 */ /* 0x000fc40002000000 */
[----:B------:R-:W-:-:S03]  /*56e0*/  ISETP.NE.AND P4, PT, R40, R41, PT ;  /* 0x000000292800720c */ /* 0x000fc60003f85270 */
[----:B------:R-:W2:Y:S01]  /*56f0*/  F2F.F32.F64 R24, R28 ;  /* 0x0000001c00187310 */ /* 0x000ea20000301000 */
[----:B------:R-:W-:Y:S02]  /*5700*/  SEL R40, RZ, 0x1, !P5 ;  /* 0x00000001ff287807 */ /* 0x000fe40006800000 */
[----:B01----:R-:W-:Y:S01]  /*5710*/  SEL R74, RZ, 0x1, !P4 ;  /* 0x00000001ff4a7807 */ /* 0x003fe20006000000 */
[----:B--2---:R-:W-:-:S04]  /*5720*/  FADD R49, R49, R24 ;  /* 0x0000001831317221 */ /* 0x004fc80000000000 */
[----:B------:R-:W0:Y:S08]  /*5730*/  F2F.F64.F32 R24, R49 ;  /* 0x0000003100187310 */ /* 0x000e300000201800 */
[----:B------:R-:W-:Y:S01]  /*5740*/  F2F.F32.F64 R49, R16 ;  /* 0x0000001000317310 */ /* 0x000fe20000301000 */
[----:B0-----:R-:W-:Y:S02]  /*5750*/  FSEL R30, R26, R24, P5 ;  /* 0x000000181a1e7208 */ /* 0x001fe40002800000 */
[----:B------:R-:W-:-:S05]  /*5760*/  FSEL R31, R27, R25, P5 ;  /* 0x000000191b1f7208 */ /* 0x000fca0002800000 */
[----:B------:R-:W-:Y:S01]  /*5770*/  F2F.F32.F64 R27, R22 ;  /* 0x00000016001b7310 */ /* 0x000fe20000301000 */
[----:B------:R-:W-:Y:S02]  /*5780*/  ISETP.NE.AND P5, PT, R41, R42, PT ;  /* 0x0000002a2900720c */ /* 0x000fe40003fa5270 */
[----:B------:R-:W-:Y:S02]  /*5790*/  SEL R42, RZ, 0x1, !P3 ;  /* 0x00000001ff2a7807 */ /* 0x000fe40005800000 */
[----:B------:R-:W-:-:S03]  /*57a0*/  SEL R41, RZ, 0x1, !P5 ;  /* 0x00000001ff297807 */ /* 0x000fc60006800000 */
[----:B------:R-:W0:Y:S02]  /*57b0*/  F2F.F32.F64 R24, R30 ;  /* 0x0000001e00187310 */ /* 0x000e240000301000 */
[----:B0-----:R-:W-:Y:S01]  /*57c0*/  FADD R26, R43, R24 ;  /* 0x000000182b1a7221 */ /* 0x001fe20000000000 */
[----:B------:R-:W-:Y:S02]  /*57d0*/  SEL R43, RZ, 0x1, !P6 ;  /* 0x00000001ff2b7807 */ /* 0x000fe40007000000 */
[----:B------:R-:W-:-:S03]  /*57e0*/  ISETP.NE.AND P6, PT, R51, R44, PT ;  /* 0x0000002c3300720c */ /* 0x000fc60003fc5270 */
[----:B------:R-:W0:Y:S01]  /*57f0*/  F2F.F64.F32 R24, R26 ;  /* 0x0000001a00187310 */ /* 0x000e220000201800 */
[----:B------:R-:W-:Y:S02]  /*5800*/  SEL R67, RZ, 0x1, !P6 ;  /* 0x00000001ff437807 */ /* 0x000fe40007000000 */
[----:B0-----:R-:W-:Y:S02]  /*5810*/  FSEL R24, R20, R24, P6 ;  /* 0x0000001814187208 */ /* 0x001fe40003000000 */
[----:B------:R-:W-:-:S04]  /*5820*/  FSEL R25, R21, R25, P6 ;  /* 0x0000001915197208 */ /* 0x000fc80003000000 */
        /* <DEDUP_REMOVED lines=8> */
[----:B------:R-:W0:Y:S02]  /*58b0*/  F2F.F64.F32 R22, R26 ;  /* 0x0000001a00167310 */ /* 0x000e240000201800 */
        /* <DEDUP_REMOVED lines=16> */
[----:B------:R0:W1:Y:S02]  /*59c0*/  F2F.F64.F32 R12, R44 ;  /* 0x0000002c000c7310 */ /* 0x0000640000201800 */
[----:B0-----:R-:W-:Y:S02]  /*59d0*/  SEL R44, RZ, 0x1, !P1 ;  /* 0x00000001ff2c7807 */ /* 0x001fe40004800000 */
[----:B-1----:R-:W-:Y:S02]  /*59e0*/  FSEL R26, R14, R12, P4 ;  /* 0x0000000c0e1a7208 */ /* 0x002fe40002000000 */
[----:B------:R-:W-:-:S04]  /*59f0*/  FSEL R27, R15, R13, P4 ;  /* 0x0000000d0f1b7208 */ /* 0x000fc80002000000 */
[----:B------:R-:W0:Y:S02]  /*5a00*/  F2F.F32.F64 R12, R26 ;  /* 0x0000001a000c7310 */ /* 0x000e240000301000 */
[----:B0-----:R-:W-:Y:S01]  /*5a10*/  FADD R12, R45, R12 ;  /* 0x0000000c2d0c7221 */ /* 0x001fe20000000000 */
[----:B------:R-:W-:-:S05]  /*5a20*/  SEL R45, RZ, 0x1, !P2 ;  /* 0x00000001ff2d7807 */ /* 0x000fca0005000000 */
[----:B------:R-:W0:Y:S02]  /*5a30*/  F2F.F64.F32 R12, R12 ;  /* 0x0000000c000c7310 */ /* 0x000e240000201800 */
[----:B0-----:R-:W-:Y:S02]  /*5a40*/  FSEL R76, R8, R12, P5 ;  /* 0x0000000c084c7208 */ /* 0x001fe40002800000 */
[----:B------:R-:W-:-:S07]  /*5a50*/  FSEL R77, R9, R13, P5 ;  /* 0x0000000d094d7208 */ /* 0x000fce0002800000 */
.L_x_1413:
[----:B------:R-:W-:Y:S05]  /*5a60*/  BSYNC B0 ;  /* 0x0000000000007941 */ /* 0x000fea0003800000 */
.L_x_1409:
[----:B------:R-:W1:Y:S01]  /*5a70*/  LDCU.64 UR4, c[0x0][0x3b0] ;  /* 0x00007600ff0477ac */ /* 0x000e620008000a00 */
[----:B------:R-:W-:Y:S01]  /*5a80*/  F2F.F32.F64 R37, R36 ;  /* 0x0000002400257310 */ /* 0x000fe20000301000 */
[----:B------:R-:W-:Y:S02]  /*5a90*/  ISETP.NE.AND P5, PT, R7, RZ, PT ;  /* 0x000000ff0700720c */ /* 0x000fe40003fa5270 */
[----:B------:R-:W-:Y:S02]  /*5aa0*/  ISETP.NE.AND P4, PT, R0, RZ, PT ;  /* 0x000000ff0000720c */ /* 0x000fe40003f85270 */
[----:B------:R-:W-:Y:S02]  /*5ab0*/  ISETP.NE.AND P3, PT, R54, RZ, PT ;  /* 0x000000ff3600720c */ /* 0x000fe40003f65270 */
[----:B------:R-:W-:Y:S01]  /*5ac0*/  ISETP.NE.AND P2, PT, R48, RZ, PT ;  /* 0x000000ff3000720c */ /* 0x000fe20003f45270 */
[----:B------:R-:W-:Y:S01]  /*5ad0*/  F2F.F32.F64 R3, R2 ;  /* 0x0000000200037310 */ /* 0x000fe20000301000 */
[----:B------:R-:W-:-:S02]  /*5ae0*/  ISETP.NE.AND P1, PT, R64, RZ, PT ;  /* 0x000000ff4000720c */ /* 0x000fc40003f25270 */
[----:B------:R-:W-:Y:S02]  /*5af0*/  ISETP.NE.AND P0, PT, R43, RZ, PT ;  /* 0x000000ff2b00720c */ /* 0x000fe40003f05270 */
[----:B------:R-:W-:-:S03]  /*5b00*/  ISETP.NE.AND P6, PT, R66, RZ, PT ;  /* 0x000000ff4200720c */ /* 0x000fc60003fc5270 */
[----:B------:R-:W-:Y:S08]  /*5b10*/  F2F.F32.F64 R11, R10 ;  /* 0x0000000a000b7310 */ /* 0x000ff00000301000 */
[----:B-1----:R-:W1:Y:S01]  /*5b20*/  F2F.F32.F64 R36, UR4 ;  /* 0x0000000400247d10 */ /* 0x002e620008301000 */
[----:B------:R-:W2:Y:S07]  /*5b30*/  LDCU.64 UR4, c[0x0][0x3b0] ;  /* 0x00007600ff0477ac */ /* 0x000eae0008000a00 */
[----:B------:R-:W3:Y:S01]  /*5b40*/  F2F.F32.F64 R39, R38 ;  /* 0x0000002600277310 */ /* 0x000ee20000301000 */
[----:B-1----:R-:W-:-:S07]  /*5b50*/  FADD R3, R36, R3 ;  /* 0x0000000324037221 */ /* 0x002fce0000000000 */
[----:B------:R-:W1:Y:S01]  /*5b60*/  F2F.F32.F64 R61, R60 ;  /* 0x0000003c003d7310 */ /* 0x000e620000301000 */
[C---:B0-----:R-:W-:Y:S01]  /*5b70*/  FADD R8, R36.reuse, R37 ;  /* 0x0000002524087221 */ /* 0x041fe20000000000 */
[C---:B------:R-:W-:Y:S01]  /*5b80*/  FADD R11, R36.reuse, R11 ;  /* 0x0000000b240b7221 */ /* 0x040fe20000000000 */
[----:B---3--:R-:W-:-:S05]  /*5b90*/  FADD R12, R36, R39 ;  /* 0x00000027240c7221 */ /* 0x008fca0000000000 */
[----:B------:R-:W-:Y:S01]  /*5ba0*/  F2F.F32.F64 R63, R62 ;  /* 0x0000003e003f7310 */ /* 0x000fe20000301000 */
[----:B-1----:R-:W-:-:S07]  /*5bb0*/  FADD R14, R36, R61 ;  /* 0x0000003d240e7221 */ /* 0x002fce0000000000 */
[----:B------:R-:W-:Y:S08]  /*5bc0*/  F2F.F32.F64 R53, R52 ;  /* 0x0000003400357310 */ /* 0x000ff00000301000 */
[----:B------:R-:W0:Y:S08]  /*5bd0*/  F2F.F32.F64 R59, R58 ;  /* 0x0000003a003b7310 */ /* 0x000e300000301000 */
[----:B------:R-:W1:Y:S08]  /*5be0*/  F2F.F32.F64 R33, R32 ;  /* 0x0000002000217310 */ /* 0x000e700000301000 */
[----:B------:R-:W-:Y:S08]  /*5bf0*/  F2F.F32.F64 R35, R34 ;  /* 0x0000002200237310 */ /* 0x000ff00000301000 */
[----:B------:R0:W-:Y:S08]  /*5c00*/  F2F.F32.F64 R51, R30 ;  /* 0x0000001e00337310 */ /* 0x0001f00000301000 */
[----:B------:R1:W-:Y:S01]  /*5c10*/  F2F.F32.F64 R49, R28 ;  /* 0x0000001c00317310 */ /* 0x0003e20000301000 */
[----:B0-----:R-:W-:-:S07]  /*5c20*/  FADD R30, R36, R59 ;  /* 0x0000003b241e7221 */ /* 0x001fce0000000000 */
[----:B------:R-:W2:Y:S01]  /*5c30*/  F2F.F64.F32 R2, R3 ;  /* 0x0000000300027310 */ /* 0x000ea20000201800 */
[----:B-1----:R-:W-:-:S07]  /*5c40*/  FADD R28, R36, R33 ;  /* 0x00000021241c7221 */ /* 0x002fce0000000000 */
[----:B------:R0:W1:Y:S01]  /*5c50*/  F2F.F32.F64 R71, R20 ;  /* 0x0000001400477310 */ /* 0x0000620000301000 */
[----:B--2---:R-:W-:-:S07]  /*5c60*/  FSEL R58, R2, UR4, !P5 ;  /* 0x00000004023a7c08 */ /* 0x004fce000e800000 */
[----:B------:R-:W-:Y:S01]  /*5c70*/  F2F.F64.F32 R8, R8 ;  /* 0x0000000800087310 */ /* 0x000fe20000201800 */
[----:B------:R-:W-:Y:S01]  /*5c80*/  FSEL R59, R3, UR5, !P5 ;  /* 0x00000005033b7c08 */ /* 0x000fe2000e800000 */
[C---:B0-----:R-:W-:Y:S01]  /*5c90*/  FADD R20, R36.reuse, R53 ;  /* 0x0000003524147221 */ /* 0x041fe20000000000 */
[----:B------:R-:W-:Y:S01]  /*5ca0*/  ISETP.NE.AND P5, PT, R55, RZ, PT ;  /* 0x000000ff3700720c */ /* 0x000fe20003fa5270 */
[----:B-1----:R-:W-:-:S04]  /*5cb0*/  FADD R2, R36, R71 ;  /* 0x0000004724027221 */ /* 0x002fc80000000000 */
[----:B------:R-:W0:Y:S08]  /*5cc0*/  F2F.F64.F32 R10, R11 ;  /* 0x0000000b000a7310 */ /* 0x000e300000201800 */
[----:B------:R1:W-:Y:S01]  /*5cd0*/  F2F.F32.F64 R73, R22 ;  /* 0x0000001600497310 */ /* 0x0003e20000301000 */
[----:B0-----:R-:W-:-:S07]  /*5ce0*/  FSEL R54, R10, UR4, !P3 ;  /* 0x000000040a367c08 */ /* 0x001fce000d800000 */
[----:B------:R0:W2:Y:S01]  /*5cf0*/  F2F.F32.F64 R75, R16 ;  /* 0x00000010004b7310 */ /* 0x0000a20000301000 */
[----:B------:R-:W-:Y:S01]  /*5d00*/  FSEL R55, R11, UR5, !P3 ;  /* 0x000000050b377c08 */ /* 0x000fe2000d800000 */
[----:B-1----:R-:W-:Y:S01]  /*5d10*/  FADD R22, R36, R51 ;  /* 0x0000003324167221 */ /* 0x002fe20000000000 */
[----:B------:R-:W-:-:S05]  /*5d20*/  ISETP.NE.AND P3, PT, R65, RZ, PT ;  /* 0x000000ff4100720c */ /* 0x000fca0003f65270 */
[----:B------:R1:W-:Y:S01]  /*5d30*/  F2F.F32.F64 R57, R56 ;  /* 0x0000003800397310 */ /* 0x0003e20000301000 */
[C---:B0-----:R-:W-:Y:S01]  /*5d40*/  FADD R16, R36.reuse, R63 ;  /* 0x0000003f24107221 */ /* 0x041fe20000000000 */
[----:B--2---:R-:W-:-:S06]  /*5d50*/  FADD R10, R36, R75 ;  /* 0x0000004b240a7221 */ /* 0x004fcc0000000000 */
[----:B------:R0:W-:Y:S01]  /*5d60*/  F2F.F32.F64 R81, R26 ;  /* 0x0000001a00517310 */ /* 0x0001e20000301000 */
[----:B-1----:R-:W-:Y:S01]  /*5d70*/  FSEL R56, R8, UR4, !P4 ;  /* 0x0000000408387c08 */ /* 0x002fe2000e000000 */
[----:B------:R-:W-:-:S06]  /*5d80*/  FADD R8, R36, R73 ;  /* 0x0000004924087221 */ /* 0x000fcc0000000000 */
[----:B------:R1:W2:Y:S01]  /*5d90*/  F2F.F32.F64 R69, R24 ;  /* 0x0000001800457310 */ /* 0x0002a20000301000 */
[----:B0-----:R-:W-:-:S07]  /*5da0*/  FADD R26, R36, R35 ;  /* 0x00000023241a7221 */ /* 0x001fce0000000000 */
[----:B------:R-:W0:Y:S01]  /*5db0*/  F2F.F64.F32 R12, R12 ;  /* 0x0000000c000c7310 */ /* 0x000e220000201800 */
[C---:B-1----:R-:W-:Y:S01]  /*5dc0*/  FADD R24, R36.reuse, R49 ;  /* 0x0000003124187221 */ /* 0x042fe20000000000 */
[----:B--2---:R-:W-:-:S06]  /*5dd0*/  FADD R32, R36, R69 ;  /* 0x0000004524207221 */ /* 0x004fcc0000000000 */
[----:B------:R-:W1:Y:S01]  /*5de0*/  F2F.F64.F32 R14, R14 ;  /* 0x0000000e000e7310 */ /* 0x000e620000201800 */
[----:B0-----:R-:W-:-:S07]  /*5df0*/  FSEL R52, R12, UR4, !P2 ;  /* 0x000000040c347c08 */ /* 0x001fce000d000000 */
[----:B------:R-:W0:Y:S01]  /*5e00*/  F2F.F64.F32 R16, R16 ;  /* 0x0000001000107310 */ /* 0x000e220000201800 */
[----:B------:R-:W-:Y:S02]  /*5e10*/  FSEL R53, R13, UR5, !P2 ;  /* 0x000000050d357c08 */ /* 0x000fe4000d000000 */
[----:B------:R-:W-:Y:S02]  /*5e20*/  ISETP.NE.AND P2, PT, R72, RZ, PT ;  /* 0x000000ff4800720c */ /* 0x000fe40003f45270 */
[----:B-1----:R-:W-:-:S03]  /*5e30*/  FSEL R50, R14, UR4, !P1 ;  /* 0x000000040e327c08 */ /* 0x002fc6000c800000 */
[----:B------:R-:W1:Y:S01]  /*5e40*/  F2F.F64.F32 R20, R20 ;  /* 0x0000001400147310 */ /* 0x000e620000201800 */
[----:B------:R-:W-:Y:S01]  /*5e50*/  FSEL R51, R15, UR5, !P1 ;  /* 0x000000050f337c08 */ /* 0x000fe2000c800000 */
[----:B------:R-:W-:Y:S01]  /*5e60*/  FADD R14, R36, R81 ;  /* 0x00000051240e7221 */ /* 0x000fe20000000000 */
[----:B------:R-:W-:Y:S02]  /*5e70*/  ISETP.NE.AND P1, PT, R40, RZ, PT ;  /* 0x000000ff2800720c */ /* 0x000fe40003f25270 */
[----:B0-----:R-:W-:-:S03]  /*5e80*/  FSEL R48, R16, UR4, !P0 ;  /* 0x0000000410307c08 */ /* 0x001fc6000c000000 */
[----:B------:R-:W-:Y:S01]  /*5e90*/  F2F.F64.F32 R30, R30 ;  /* 0x0000001e001e7310 */ /* 0x000fe20000201800 */
[----:B------:R-:W-:Y:S02]  /*5ea0*/  FSEL R49, R17, UR5, !P0 ;  /* 0x0000000511317c08 */ /* 0x000fe4000c000000 */
[----:B------:R-:W-:Y:S02]  /*5eb0*/  ISETP.NE.AND P0, PT, R67, RZ, PT ;  /* 0x000000ff4300720c */ /* 0x000fe40003f05270 */
[----:B-1----:R-:W-:-:S03]  /*5ec0*/  FSEL R39, R20, UR4, !P5 ;  /* 0x0000000414277c08 */ /* 0x002fc6000e800000 */
[----:B------:R-:W0:Y:S01]  /*5ed0*/  F2F.F64.F32 R28, R28 ;  /* 0x0000001c001c7310 */ /* 0x000e220000201800 */
[----:B------:R-:W-:Y:S02]  /*5ee0*/  FSEL R40, R21, UR5, !P5 ;  /* 0x0000000515287c08 */ /* 0x000fe4000e800000 */
[----:B------:R-:W-:-:S05]  /*5ef0*/  ISETP.NE.AND P5, PT, R44, RZ, PT ;  /* 0x000000ff2c00720c */ /* 0x000fca0003fa5270 */
[----:B------:R-:W-:Y:S01]  /*5f00*/  F2F.F64.F32 R26, R26 ;  /* 0x0000001a001a7310 */ /* 0x000fe20000201800 */
[----:B0-----:R-:W-:-:S07]  /*5f10*/  FSEL R34, R28, UR4, !P3 ;  /* 0x000000041c227c08 */ /* 0x001fce000d800000 */
[----:B------:R0:W1:Y:S01]  /*5f20*/  F2F.F32.F64 R79, R18 ;  /* 0x00000012004f7310 */ /* 0x0000620000301000 */
[----:B------:R-:W-:Y:S02]  /*5f30*/  FSEL R35, R29, UR5, !P3 ;  /* 0x000000051d237c08 */ /* 0x000fe4000d800000 */
[----:B------:R-:W-:-:S05]  /*5f40*/  ISETP.NE.AND P3, PT, R42, RZ, PT ;  /* 0x000000ff2a00720c */ /* 0x000fca0003f65270 */
[----:B------:R-:W2:Y:S01]  /*5f50*/  F2F.F64.F32 R22, R22 ;  /* 0x0000001600167310 */ /* 0x000ea20000201800 */
[----:B0-----:R-:W-:Y:S01]  /*5f60*/  FADD R18, R36, R57 ;  /* 0x0000003924127221 */ /* 0x001fe20000000000 */
[----:B------:R-:W-:Y:S02]  /*5f70*/  FSEL R57, R9, UR5, !P4 ;  /* 0x0000000509397c08 */ /* 0x000fe4000e000000 */
[----:B------:R-:W-:Y:S01]  /*5f80*/  ISETP.NE.AND P4, PT, R70, RZ, PT ;  /* 0x000000ff4600720c */ /* 0x000fe20003f85270 */
[----:B-1----:R-:W-:-:S03]  /*5f90*/  FADD R12, R36, R79 ;  /* 0x0000004f240c7221 */ /* 0x002fc60000000000 */
[----:B------:R-:W0:Y:S01]  /*5fa0*/  F2F.F64.F32 R24, R24 ;  /* 0x0000001800187310 */ /* 0x000e220000201800 */
[----:B------:R-:W-:Y:S02]  /*5fb0*/  FSEL R37, R30, UR4, !P4 ;  /* 0x000000041e257c08 */ /* 0x000fe4000e000000 */
[----:B------:R-:W-:Y:S02]  /*5fc0*/  FSEL R38, R31, UR5, !P4 ;  /* 0x000000051f267c08 */ /* 0x000fe4000e000000 */
[----:B------:R-:W-:Y:S02]  /*5fd0*/  ISETP.NE.AND P4, PT, R45, RZ, PT ;  /* 0x000000ff2d00720c */ /* 0x000fe40003f85270 */
[----:B------:R-:W-:Y:S01]  /*5fe0*/  FSEL R30, R26, UR4, !P2 ;  /* 0x000000041a1e7c08 */ /* 0x000fe2000d000000 */
[----:B------:R-:W1:Y:S01]  /*5ff0*/  F2F.F64.F32 R2, R2 ;  /* 0x0000000200027310 */ /* 0x000e620000201800 */
[----:B------:R-:W-:Y:S02]  /*6000*/  FSEL R31, R27, UR5, !P2 ;  /* 0x000000051b1f7c08 */ /* 0x000fe4000d000000 */
[----:B--2---:R-:W-:-:S02]  /*6010*/  FSEL R26, R22, UR4, !P0 ;  /* 0x00000004161a7c08 */ /* 0x004fc4000c000000 */
[----:B------:R-:W-:Y:S02]  /*6020*/  FSEL R27, R23, UR5, !P0 ;  /* 0x00000005171b7c08 */ /* 0x000fe4000c000000 */
[----:B0-----:R-:W-:Y:S01]  /*6030*/  FSEL R29, R25, UR5, !P1 ;  /* 0x00000005191d7c08 */ /* 0x001fe2000c800000 */
[----:B------:R-:W0:Y:S01]  /*6040*/  F2F.F64.F32 R8, R8 ;  /* 0x0000000800087310 */ /* 0x000e220000201800 */
[----:B------:R-:W-:Y:S02]  /*6050*/  ISETP.NE.AND P0, PT, R4, RZ, PT ;  /* 0x000000ff0400720c */ /* 0x000fe40003f05270 */
[----:B------:R-:W-:Y:S02]  /*6060*/  FSEL R28, R24, UR4, !P1 ;  /* 0x00000004181c7c08 */ /* 0x000fe4000c800000 */
[----:B------:R-:W-:Y:S02]  /*6070*/  ISETP.NE.AND P2, PT, R74, RZ, PT ;  /* 0x000000ff4a00720c */ /* 0x000fe40003f45270 */
[----:B-1----:R-:W-:Y:S01]  /*6080*/  FSEL R4, R2, UR4, !P5 ;  /* 0x0000000402047c08 */ /* 0x002fe2000e800000 */
[----:B------:R-:W1:Y:S01]  /*6090*/  F2F.F64.F32 R10, R10 ;  /* 0x0000000a000a7310 */ /* 0x000e620000201800 */
[----:B------:R-:W-:-:S02]  /*60a0*/  FSEL R25, R3, UR5, !P5 ;  /* 0x0000000503197c08 */ /* 0x000fc4000e800000 */
[----:B------:R-:W-:Y:S02]  /*60b0*/  ISETP.NE.AND P1, PT, R41, RZ, PT ;  /* 0x000000ff2900720c */ /* 0x000fe40003f25270 */
[----:B0-----:R-:W-:-:S03]  /*60c0*/  FSEL R2, R8, UR4, !P4 ;  /* 0x0000000408027c08 */ /* 0x001fc6000e000000 */
[----:B------:R-:W0:Y:S01]  /*60d0*/  F2F.F64.F32 R18, R18 ;  /* 0x0000001200127310 */ /* 0x000e220000201800 */
[----:B------:R-:W-:Y:S01]  /*60e0*/  FSEL R7, R9, UR5, !P4 ;  /* 0x0000000509077c08 */ /* 0x000fe2000e000000 */
[----:B------:R-:W-:Y:S02]  /*60f0*/  IMAD.MOV.U32 R8, RZ, RZ, R58 ;  /* 0x000000ffff087224 */ /* 0x000fe400078e003a */
[----:B------:R-:W-:Y:S01]  /*6100*/  IMAD.MOV.U32 R9, RZ, RZ, R59 ;  /* 0x000000ffff097224 */ /* 0x000fe200078e003b */
[----:B-1----:R-:W-:-:S03]  /*6110*/  FSEL R0, R10, UR4, !P3 ;  /* 0x000000040a007c08 */ /* 0x002fc6000d800000 */
[----:B------:R-:W1:Y:S01]  /*6120*/  F2F.F32.F64 R77, R76 ;  /* 0x0000004c004d7310 */ /* 0x000e620000301000 */
[----:B------:R-:W-:Y:S01]  /*6130*/  FSEL R3, R11, UR5, !P3 ;  /* 0x000000050b037c08 */ /* 0x000fe2000d800000 */
[----:B------:R-:W-:Y:S02]  /*6140*/  IMAD.MOV.U32 R10, RZ, RZ, R56 ;  /* 0x000000ffff0a7224 */ /* 0x000fe400078e0038 */
[----:B------:R-:W-:Y:S01]  /*6150*/  IMAD.MOV.U32 R11, RZ, RZ, R57 ;  /* 0x000000ffff0b7224 */ /* 0x000fe200078e0039 */
[----:B------:R-:W-:Y:S01]  /*6160*/  BAR.SYNC.DEFER_BLOCKING 0x0 ;  /* 0x0000000000007b1d */ /* 0x000fe20000010000 */
[----:B0-----:R-:W-:Y:S02]  /*6170*/  FSEL R43, R18, UR4, !P6 ;  /* 0x00000004122b7c08 */ /* 0x001fe4000f000000 */
[----:B------:R-:W-:-:S03]  /*6180*/  FSEL R46, R19, UR5, !P6 ;  /* 0x00000005132e7c08 */ /* 0x000fc6000f000000 */
[----:B------:R-:W0:Y:S01]  /*6190*/  F2F.F64.F32 R32, R32 ;  /* 0x0000002000207310 */ /* 0x000e220000201800 */
[----:B------:R-:W-:Y:S01]  /*61a0*/  ISETP.NE.AND P6, PT, R47, RZ, PT ;  /* 0x000000ff2f00720c */ /* 0x000fe20003fc5270 */
[----:B-1----:R-:W-:-:S06]  /*61b0*/  FADD R16, R36, R77 ;  /* 0x0000004d24107221 */ /* 0x002fcc0000000000 */
[----:B------:R-:W1:Y:S01]  /*61c0*/  F2F.F64.F32 R12, R12 ;  /* 0x0000000c000c7310 */ /* 0x000e620000201800 */
[----:B0-----:R-:W-:-:S07]  /*61d0*/  FSEL R24, R32, UR4, !P6 ;  /* 0x0000000420187c08 */ /* 0x001fce000f000000 */
[----:B------:R-:W0:Y:S01]  /*61e0*/  F2F.F64.F32 R14, R14 ;  /* 0x0000000e000e7310 */ /* 0x000e220000201800 */
[----:B------:R-:W-:Y:S01]  /*61f0*/  FSEL R33, R33, UR5, !P6 ;  /* 0x0000000521217c08 */ /* 0x000fe2000f000000 */
[----:B------:R2:W-:Y:S01]  /*6200*/  STS.128 [R5], R8 ;  /* 0x0000000805007388 */ /* 0x0005e20000000c00 */
[----:B-1----:R-:W-:-:S05]  /*6210*/  FSEL R18, R12, UR4, !P2 ;  /* 0x000000040c127c08 */ /* 0x002fca000d000000 */
[----:B------:R-:W1:Y:S01]  /*6220*/  F2F.F64.F32 R16, R16 ;  /* 0x0000001000107310 */ /* 0x000e620000201800 */
[----:B------:R-:W-:Y:S01]  /*6230*/  FSEL R19, R13, UR5, !P2 ;  /* 0x000000050d137c08 */ /* 0x000fe2000d000000 */
[----:B------:R-:W-:Y:S02]  /*6240*/  IMAD.MOV.U32 R12, RZ, RZ, R4 ;  /* 0x000000ffff0c7224 */ /* 0x000fe400078e0004 */
[----:B------:R-:W-:Y:S01]  /*6250*/  IMAD.MOV.U32 R13, RZ, RZ, R25 ;  /* 0x000000ffff0d7224 */ /* 0x000fe200078e0019 */
[----:B0-----:R-:W-:Y:S01]  /*6260*/  FSEL R20, R14, UR4, !P1 ;  /* 0x000000040e147c08 */ /* 0x001fe2000c800000 */
[----:B------:R-:W-:Y:S01]  /*6270*/  IMAD.MOV.U32 R14, RZ, RZ, R2 ;  /* 0x000000ffff0e7224 */ /* 0x000fe200078e0002 */
[----:B------:R-:W-:Y:S01]  /*6280*/  FSEL R21, R15, UR5, !P1 ;  /* 0x000000050f157c08 */ /* 0x000fe2000c800000 */
[----:B--2---:R-:W-:Y:S02]  /*6290*/  IMAD.MOV.U32 R8, RZ, RZ, R54 ;  /* 0x000000ffff087224 */ /* 0x004fe400078e0036 */
[----:B------:R-:W-:-:S02]  /*62a0*/  IMAD.MOV.U32 R9, RZ, RZ, R55 ;  /* 0x000000ffff097224 */ /* 0x000fc400078e0037 */
[----:B------:R-:W-:Y:S01]  /*62b0*/  IMAD.MOV.U32 R10, RZ, RZ, R52 ;  /* 0x000000ffff0a7224 */ /* 0x000fe200078e0034 */
[----:B-1----:R-:W-:Y:S01]  /*62c0*/  FSEL R22, R16, UR4, !P0 ;  /* 0x0000000410167c08 */ /* 0x002fe2000c000000 */
[----:B------:R-:W-:Y:S01]  /*62d0*/  IMAD.MOV.U32 R11, RZ, RZ, R53 ;  /* 0x000000ffff0b7224 */ /* 0x000fe200078e0035 */
[----:B------:R-:W-:Y:S01]  /*62e0*/  FSEL R23, R17, UR5, !P0 ;  /* 0x0000000511177c08 */ /* 0x000fe2000c000000 */
[----:B------:R-:W-:Y:S01]  /*62f0*/  IMAD.MOV.U32 R15, RZ, RZ, R7 ;  /* 0x000000ffff0f7224 */ /* 0x000fe200078e0007 */
[----:B------:R-:W0:Y:S01]  /*6300*/  LDCU.64 UR4, c[0x0][0x398] ;  /* 0x00007300ff0477ac */ /* 0x000e220008000a00 */
[----:B------:R-:W-:Y:S01]  /*6310*/  IMAD.MOV.U32 R16, RZ, RZ, R0 ;  /* 0x000000ffff107224 */ /* 0x000fe200078e0000 */
[----:B------:R1:W-:Y:S01]  /*6320*/  STS.128 [R5+0x10], R8 ;  /* 0x0000100805007388 */ /* 0x0003e20000000c00 */
[----:B------:R-:W-:Y:S01]  /*6330*/  IMAD.MOV.U32 R17, RZ, RZ, R3 ;  /* 0x000000ffff117224 */ /* 0x000fe200078e0003 */
[----:B------:R-:W-:Y:S02]  /*6340*/  LOP3.LUT R0, R68, 0x3e0, RZ, 0xc0, !PT ;  /* 0x000003e044007812 */ /* 0x000fe400078ec0ff */
[----:B------:R-:W-:Y:S04]  /*6350*/  STS.128 [R5+0x70], R12 ;  /* 0x0000700c05007388 */ /* 0x000fe80000000c00 */
[----:B------:R-:W-:Y:S04]  /*6360*/  STS.128 [R5+0x80], R16 ;  /* 0x0000801005007388 */ /* 0x000fe80000000c00 */
[----:B------:R-:W-:Y:S01]  /*6370*/  STS.128 [R5+0x90], R20 ;  /* 0x0000901405007388 */ /* 0x000fe20000000c00 */
[----:B-1----:R-:W-:-:S02]  /*6380*/  IMAD.MOV.U32 R8, RZ, RZ, R50 ;  /* 0x000000ffff087224 */ /* 0x002fc400078e0032 */
[----:B------:R-:W-:Y:S02]  /*6390*/  IMAD.MOV.U32 R9, RZ, RZ, R51 ;  /* 0x000000ffff097224 */ /* 0x000fe400078e0033 */
[----:B------:R-:W-:Y:S02]  /*63a0*/  IMAD.MOV.U32 R10, RZ, RZ, R48 ;  /* 0x000000ffff0a7224 */ /* 0x000fe400078e0030 */
[----:B------:R-:W-:-:S05]  /*63b0*/  IMAD.MOV.U32 R11, RZ, RZ, R49 ;  /* 0x000000ffff0b7224 */ /* 0x000fca00078e0031 */
[----:B------:R1:W-:Y:S02]  /*63c0*/  STS.128 [R5+0x20], R8 ;  /* 0x0000200805007388 */ /* 0x0003e40000000c00 */
[----:B-1----:R-:W-:Y:S02]  /*63d0*/  IMAD.MOV.U32 R8, RZ, RZ, R43 ;  /* 0x000000ffff087224 */ /* 0x002fe400078e002b */
        /* <DEDUP_REMOVED lines=15> */
[----:B------:R-:W-:Y:S01]  /*64d0*/  IMAD.MOV.U32 R9, RZ, RZ, R27 ;  /* 0x000000ffff097224 */ /* 0x000fe200078e001b */
[----:B------:R-:W1:Y:S01]  /*64e0*/  S2R R26, SR_CTAID.X ;  /* 0x00000000001a7919 */ /* 0x000e620000002500 */
[----:B------:R-:W-:Y:S02]  /*64f0*/  IMAD.MOV.U32 R10, RZ, RZ, R24 ;  /* 0x000000ffff0a7224 */ /* 0x000fe400078e0018 */
[----:B------:R-:W-:-:S05]  /*6500*/  IMAD.MOV.U32 R11, RZ, RZ, R33 ;  /* 0x000000ffff0b7224 */ /* 0x000fca00078e0021 */
[----:B------:R-:W-:Y:S01]  /*6510*/  STS.128 [R5+0x60], R8 ;  /* 0x0000600805007388 */ /* 0x000fe20000000c00 */
[----:B------:R-:W-:-:S03]  /*6520*/  NOP ;  /* 0x0000000000007918 */ /* 0x000fc60000000000 */
[----:B------:R-:W2:Y:S04]  /*6530*/  LDS.64 R2, [R6] ;  /* 0x0000000006027984 */ /* 0x000ea80000000a00 */
[----:B------:R-:W3:Y:S04]  /*6540*/  LDS.64 R8, [R6+0x100] ;  /* 0x0001000006087984 */ /* 0x000ee80000000a00 */
[----:B------:R-:W4:Y:S04]  /*6550*/  LDS.64 R10, [R6+0x200] ;  /* 0x00020000060a7984 */ /* 0x000f280000000a00 */
[----:B------:R-:W5:Y:S04]  /*6560*/  LDS.64 R12, [R6+0x300] ;  /* 0x00030000060c7984 */ /* 0x000f680000000a00 */
[----:B------:R-:W0:Y:S04]  /*6570*/  LDS.64 R14, [R6+0x400] ;  /* 0x00040000060e7984 */ /* 0x000e280000000a00 */
[----:B------:R-:W1:Y:S04]  /*6580*/  LDS.64 R16, [R6+0x500] ;  /* 0x0005000006107984 */ /* 0x000e680000000a00 */
[----:B------:R-:W1:Y:S04]  /*6590*/  LDS.64 R18, [R6+0x600] ;  /* 0x0006000006127984 */ /* 0x000e680000000a00 */
[----:B------:R-:W1:Y:S04]  /*65a0*/  LDS.64 R4, [R6+0x700] ;  /* 0x0007000006047984 */ /* 0x000e680000000a00 */
[----:B------:R-:W1:Y:S04]  /*65b0*/  LDS.64 R20, [R6+0x800] ;  /* 0x0008000006147984 */ /* 0x000e680000000a00 */
[----:B------:R-:W-:Y:S01]  /*65c0*/  LDS.64 R22, [R6+0x900] ;  /* 0x0009000006167984 */ /* 0x000fe20000000a00 */
[----:B--2---:R2:W1:Y:S03]  /*65d0*/  F2F.F32.F64 R7, R2 ;  /* 0x0000000200077310 */ /* 0x0044660000301000 */
[----:B------:R-:W-:Y:S05]  /*65e0*/  LDS.64 R24, [R6+0xa00] ;  /* 0x000a000006187984 */ /* 0x000fea0000000a00 */
[----:B---3--:R3:W1:Y:S01]  /*65f0*/  F2F.F32.F64 R27, R8 ;  /* 0x00000008001b7310 */ /* 0x0086620000301000 */
[----:B--2---:R-:W2:Y:S07]  /*6600*/  LDS.64 R2, [R6+0xb00] ;  /* 0x000b000006027984 */ /* 0x004eae0000000a00 */
[----:B----4-:R4:W2:Y:S01]  /*6610*/  F2F.F32.F64 R29, R10 ;  /* 0x0000000a001d7310 */ /* 0x0108a20000301000 */
[----:B---3--:R-:W3:Y:S07]  /*6620*/  LDS.64 R8, [R6+0xc00] ;  /* 0x000c000006087984 */ /* 0x008eee0000000a00 */
[----:B-----5:R5:W3:Y:S01]  /*6630*/  F2F.F32.F64 R31, R12 ;  /* 0x0000000c001f7310 */ /* 0x020ae20000301000 */
[----:B----4-:R-:W4:Y:S07]  /*6640*/  LDS.64 R10, [R6+0xd00] ;  /* 0x000d0000060a7984 */ /* 0x010f2e0000000a00 */
[----:B0-----:R0:W4:Y:S01]  /*6650*/  F2F.F32.F64 R33, R14 ;  /* 0x0000000e00217310 */ /* 0x0011220000301000 */
[----:B-----5:R-:W5:Y:S07]  /*6660*/  LDS.64 R12, [R6+0xe00] ;  /* 0x000e0000060c7984 */ /* 0x020f6e0000000a00 */
[----:B-1----:R1:W5:Y:S01]  /*6670*/  F2F.F32.F64 R35, R16 ;  /* 0x0000001000237310 */ /* 0x0023620000301000 */
[----:B0-----:R-:W0:Y:S07]  /*6680*/  LDS.64 R14, [R6+0xf00] ;  /* 0x000f0000060e7984 */ /* 0x001e2e0000000a00 */
[----:B------:R2:W0:Y:S01]  /*6690*/  F2F.F32.F64 R37, R18 ;  /* 0x0000001200257310 */ /* 0x0004220000301000 */
[----:B-1----:R-:W1:Y:S07]  /*66a0*/  LDS.64 R16, [R6+0x1000] ;  /* 0x0010000006107984 */ /* 0x002e6e0000000a00 */
[----:B------:R3:W1:Y:S01]  /*66b0*/  F2F.F32.F64 R39, R4 ;  /* 0x0000000400277310 */ /* 0x0006620000301000 */
[----:B--2---:R-:W-:Y:S07]  /*66c0*/  LDS.64 R18, [R6+0x1200] ;  /* 0x0012000006127984 */ /* 0x004fee0000000a00 */
[----:B------:R2:W1:Y:S01]  /*66d0*/  F2F.F32.F64 R41, R20 ;  /* 0x0000001400297310 */ /* 0x0004620000301000 */
[----:B---3--:R-:W3:Y:S07]  /*66e0*/  LDS.64 R4, [R6+0x1100] ;  /* 0x0011000006047984 */ /* 0x008eee0000000a00 */
[----:B------:R4:W-:Y:S01]  /*66f0*/  F2F.F32.F64 R43, R2 ;  /* 0x00000002002b7310 */ /* 0x0009e20000301000 */
[----:B--2---:R-:W2:Y:S07]  /*6700*/  LDS.64 R20, [R6+0x1300] ;  /* 0x0013000006147984 */ /* 0x004eae0000000a00 */
[----:B------:R-:W3:Y:S01]  /*6710*/  F2F.F32.F64 R23, R22 ;  /* 0x0000001600177310 */ /* 0x000ee20000301000 */
[----:B----4-:R-:W-:-:S05]  /*6720*/  LOP3.LUT R3, R68, 0x1f, RZ, 0xc0, !PT ;  /* 0x0000001f44037812 */ /* 0x010fca00078ec0ff */
[----:B------:R-:W-:Y:S02]  /*6730*/  IMAD R0, R0, 0x14, R3 ;  /* 0x0000001400007824 */ /* 0x000fe400078e0203 */
[----:B------:R-:W4:Y:S01]  /*6740*/  F2F.F32.F64 R25, R24 ;  /* 0x0000001800197310 */ /* 0x000f220000301000 */
[----:B------:R-:W-:-:S05]  /*6750*/  IMAD R3, R26, 0x1180, RZ ;  /* 0x000011801a037824 */ /* 0x000fca00078e02ff */
[----:B------:R-:W-:Y:S02]  /*6760*/  IADD3 R0, P0, PT, R3, R0, RZ ;  /* 0x0000000003007210 */ /* 0x000fe40007f1e0ff */
[----:B------:R-:W2:Y:S03]  /*6770*/  F2F.F32.F64 R9, R8 ;  /* 0x0000000800097310 */ /* 0x000ea60000301000 */
[----:B------:R-:W-:Y:S01]  /*6780*/  IMAD.X R3, RZ, RZ, RZ, P0 ;  /* 0x000000ffff037224 */ /* 0x000fe200000e06ff */
[----:B------:R-:W-:-:S04]  /*6790*/  LEA R2, P0, R0, UR4, 0x2 ;  /* 0x0000000400027c11 */ /* 0x000fc8000f8010ff */
[----:B------:R-:W2:Y:S01]  /*67a0*/  F2F.F32.F64 R11, R10 ;  /* 0x0000000a000b7310 */ /* 0x000ea20000301000 */
[----:B------:R-:W-:-:S05]  /*67b0*/  LEA.HI.X R3, R0, UR5, R3, 0x2, P0 ;  /* 0x0000000500037c11 */ /* 0x000fca00080f1403 */
[----:B------:R-:W-:Y:S02]  /*67c0*/  STG.E desc[UR8][R2.64], R7 ;  /* 0x0000000702007986 */ /* 0x000fe4000c101908 */
[----:B-----5:R-:W5:Y:S02]  /*67d0*/  F2F.F32.F64 R13, R12 ;  /* 0x0000000c000d7310 */ /* 0x020f640000301000 */
[----:B------:R-:W-:Y:S04]  /*67e0*/  STG.E desc[UR8][R2.64+0x80], R27 ;  /* 0x0000801b02007986 */ /* 0x000fe8000c101908 */
[----:B------:R-:W-:Y:S02]  /*67f0*/  STG.E desc[UR8][R2.64+0x100], R29 ;  /* 0x0001001d02007986 */ /* 0x000fe4000c101908 */
[----:B0-----:R-:W0:Y:S02]  /*6800*/  F2F.F32.F64 R15, R14 ;  /* 0x0000000e000f7310 */ /* 0x001e240000301000 */
[----:B------:R-:W-:Y:S04]  /*6810*/  STG.E desc[UR8][R2.64+0x180], R31 ;  /* 0x0001801f02007986 */ /* 0x000fe8000c101908 */
[----:B------:R-:W-:Y:S02]  /*6820*/  STG.E desc[UR8][R2.64+0x200], R33 ;  /* 0x0002002102007986 */ /* 0x000fe4000c101908 */
[----:B-1----:R-:W1:Y:S02]  /*6830*/  F2F.F32.F64 R17, R16 ;  /* 0x0000001000117310 */ /* 0x002e640000301000 */
[----:B------:R-:W-:Y:S04]  /*6840*/  STG.E desc[UR8][R2.64+0x280], R35 ;  /* 0x0002802302007986 */ /* 0x000fe8000c101908 */
[----:B------:R-:W-:Y:S02]  /*6850*/  STG.E desc[UR8][R2.64+0x300], R37 ;  /* 0x0003002502007986 */ /* 0x000fe4000c101908 */
[----:B---3--:R-:W3:Y:S02]  /*6860*/  F2F.F32.F64 R5, R4 ;  /* 0x0000000400057310 */ /* 0x008ee40000301000 */
[----:B------:R-:W-:Y:S04]  /*6870*/  STG.E desc[UR8][R2.64+0x380], R39 ;  /* 0x0003802702007986 */ /* 0x000fe8000c101908 */
[----:B------:R-:W-:Y:S02]  /*6880*/  STG.E desc[UR8][R2.64+0x400], R41 ;  /* 0x0004002902007986 */ /* 0x000fe4000c101908 */
[----:B------:R-:W3:Y:S02]  /*6890*/  F2F.F32.F64 R19, R18 ;  /* 0x0000001200137310 */ /* 0x000ee40000301000 */
[----:B------:R-:W-:Y:S04]  /*68a0*/  STG.E desc[UR8][R2.64+0x480], R23 ;  /* 0x0004801702007986 */ /* 0x000fe8000c101908 */
[----:B----4-:R-:W-:Y:S02]  /*68b0*/  STG.E desc[UR8][R2.64+0x500], R25 ;  /* 0x0005001902007986 */ /* 0x010fe4000c101908 */
[----:B--2---:R-:W2:Y:S02]  /*68c0*/  F2F.F32.F64 R21, R20 ;  /* 0x0000001400157310 */ /* 0x004ea40000301000 */
[----:B------:R-:W-:Y:S04]  /*68d0*/  STG.E desc[UR8][R2.64+0x580], R43 ;  /* 0x0005802b02007986 */ /* 0x000fe8000c101908 */
[----:B------:R-:W-:Y:S04]  /*68e0*/  STG.E desc[UR8][R2.64+0x600], R9 ;  /* 0x0006000902007986 */ /* 0x000fe8000c101908 */
[----:B------:R-:W-:Y:S04]  /*68f0*/  STG.E desc[UR8][R2.64+0x680], R11 ;  /* 0x0006800b02007986 */ /* 0x000fe8000c101908 */
[----:B-----5:R-:W-:Y:S04]  /*6900*/  STG.E desc[UR8][R2.64+0x700], R13 ;  /* 0x0007000d02007986 */ /* 0x020fe8000c101908 */
[----:B0-----:R-:W-:Y:S04]  /*6910*/  STG.E desc[UR8][R2.64+0x780], R15 ;  /* 0x0007800f02007986 */ /* 0x001fe8000c101908 */
[----:B-1----:R-:W-:Y:S04]  /*6920*/  STG.E desc[UR8][R2.64+0x800], R17 ;  /* 0x0008001102007986 */ /* 0x002fe8000c101908 */
[----:B---3--:R-:W-:Y:S04]  /*6930*/  STG.E desc[UR8][R2.64+0x880], R5 ;  /* 0x0008800502007986 */ /* 0x008fe8000c101908 */
[----:B------:R-:W-:Y:S04]  /*6940*/  STG.E desc[UR8][R2.64+0x900], R19 ;  /* 0x0009001302007986 */ /* 0x000fe8000c101908 */
[----:B--2---:R-:W-:Y:S01]  /*6950*/  STG.E desc[UR8][R2.64+0x980], R21 ;  /* 0x0009801502007986 */ /* 0x004fe2000c101908 */
[----:B------:R-:W-:Y:S05]  /*6960*/  EXIT ;  /* 0x000000000000794d */ /* 0x000fea0003800000 */
.L_x_1408:
[----:B------:R-:W-:-:S13]  /*6970*/  ISETP.NE.AND P0, PT, R6, RZ, PT ;  /* 0x000000ff0600720c */ /* 0x000fda0003f05270 */
[----:B------:R-:W-:Y:S05]  /*6980*/  @!P0 EXIT ;  /* 0x000000000000894d */ /* 0x000fea0003800000 */
[----:B------:R-:W0:Y:S01]  /*6990*/  LDC.64 R4, c[0x0][0x380] ;  /* 0x0000e000ff047b82 */ /* 0x000e220000000a00 */
[----:B------:R-:W1:Y:S07]  /*69a0*/  S2R R2, SR_TID.X ;  /* 0x0000000000027919 */ /* 0x000e6e0000002100 */
[----:B------:R-:W2:Y:S01]  /*69b0*/  LDC.64 R14, c[0x0][0x390] ;  /* 0x0000e400ff0e7b82 */ /* 0x000ea20000000a00 */
[----:B0-----:R-:W-:-:S05]  /*69c0*/  IMAD.WIDE.U32 R4, R3, 0x4, R4 ;  /* 0x0000000403047825 */ /* 0x001fca00078e0004 */
[----:B------:R0:W3:Y:S01]  /*69d0*/  LD.E.STRONG.SM R18, desc[UR8][R4.64] ;  /* 0x0000000804127980 */ /* 0x0000e2000c10b900 */
[----:B------:R-:W-:Y:S02]  /*69e0*/  LOP3.LUT R0, R0, 0xfffff7ff, RZ, 0xc0, !PT ;  /* 0xfffff7ff00007812 */ /* 0x000fe400078ec0ff */
[C---:B-1----:R-:W-:Y:S02]  /*69f0*/  LOP3.LUT R9, R2.reuse, 0x1f, RZ, 0xc0, !PT ;  /* 0x0000001f02097812 */ /* 0x042fe400078ec0ff */
[----:B------:R-:W-:-:S05]  /*6a00*/  LOP3.LUT R10, R2, 0x3e0, RZ, 0xc0, !PT ;  /* 0x000003e0020a7812 */ /* 0x000fca00078ec0ff */
[----:B------:R-:W-:-:S04]  /*6a10*/  IMAD R35, R10, 0x14, R9 ;  /* 0x000000140a237824 */ /* 0x000fc800078e0209 */
[C---:B------:R-:W-:Y:S02]  /*6a20*/  VIADD R9, R35.reuse, 0x20 ;  /* 0x0000002023097836 */ /* 0x040fe40000000000 */
[C---:B------:R-:W-:Y:S02]  /*6a30*/  VIADD R11, R35.reuse, 0x40 ;  /* 0x00000040230b7836 */ /* 0x040fe40000000000 */
[----:B------:R-:W-:Y:S01]  /*6a40*/  VIADD R13, R35, 0x80 ;  /* 0x00000080230d7836 */ /* 0x000fe20000000000 */
[-C--:B------:R-:W-:Y:S01]  /*6a50*/  ISETP.GE.U32.AND P0, PT, R9, R6.reuse, PT ;  /* 0x000000060900720c */ /* 0x080fe20003f06070 */
[----:B------:R-:W-:Y:S01]  /*6a60*/  IMAD.SHL.U32 R9, R35, 0x4, RZ ;  /* 0x0000000423097824 */ /* 0x000fe200078e00ff */
[-C--:B------:R-:W-:Y:S01]  /*6a70*/  ISETP.GE.U32.AND P6, PT, R11, R6.reuse, PT ;  /* 0x000000060b00720c */ /* 0x080fe20003fc6070 */
[----:B------:R-:W-:Y:S01]  /*6a80*/  VIADD R11, R35, 0x60 ;  /* 0x00000060230b7836 */ /* 0x000fe20000000000 */
[----:B------:R-:W-:Y:S01]  /*6a90*/  ISETP.GE.U32.AND P4, PT, R13, R6, PT ;  /* 0x000000060d00720c */ /* 0x000fe20003f86070 */
[----:B------:R-:W-:-:S02]  /*6aa0*/  VIADD R17, R35, 0x140 ;  /* 0x0000014023117836 */ /* 0x000fc40000000000 */
[----:B------:R-:W-:Y:S01]  /*6ab0*/  VIADD R19, R35, 0x160 ;  /* 0x0000016023137836 */ /* 0x000fe20000000000 */
[----:B------:R-:W-:Y:S01]  /*6ac0*/  ISETP.GE.U32.AND P5, PT, R11, R6, PT ;  /* 0x000000060b00720c */ /* 0x000fe20003fa6070 */
[C---:B------:R-:W-:Y:S02]  /*6ad0*/  VIADD R11, R35.reuse, 0xc0 ;  /* 0x000000c0230b7836 */ /* 0x040fe40000000000 */
[C---:B------:R-:W-:Y:S02]  /*6ae0*/  VIADD R21, R35.reuse, 0x180 ;  /* 0x0000018023157836 */ /* 0x040fe40000000000 */
[----:B------:R-:W-:Y:S01]  /*6af0*/  @P0 LOP3.LUT R0, R0, 0x800, RZ, 0xfc, !PT ;  /* 0x0000080000000812 */ /* 0x000fe200078efcff */
[----:B------:R-:W-:Y:S01]  /*6b00*/  VIADD R23, R35, 0x1a0 ;  /* 0x000001a023177836 */ /* 0x000fe20000000000 */
[----:B--2---:R-:W-:Y:S01]  /*6b10*/  LEA R12, P0, R3, R14, 0x2 ;  /* 0x0000000e030c7211 */ /* 0x004fe200078010ff */
[C---:B------:R-:W-:Y:S01]  /*6b20*/  VIADD R25, R35.reuse, 0x1c0 ;  /* 0x000001c023197836 */ /* 0x040fe20000000000 */
[----:B------:R-:W-:Y:S01]  /*6b30*/  LOP3.LUT R0, R0, 0xfffffbff, RZ, 0xc0, !PT ;  /* 0xfffffbff00007812 */ /* 0x000fe200078ec0ff */
[----:B------:R-:W-:Y:S01]  /*6b40*/  VIADD R27, R35, 0x1e0 ;  /* 0x000001e0231b7836 */ /* 0x000fe20000000000 */
[----:B------:R-:W-:Y:S01]  /*6b50*/  LEA.HI.X R13, R3, R15, RZ, 0x2, P0 ;  /* 0x0000000f030d7211 */ /* 0x000fe200000f14ff */
[C---:B------:R-:W-:Y:S01]  /*6b60*/  VIADD R3, R35.reuse, 0xa0 ;  /* 0x000000a023037836 */ /* 0x040fe20000000000 */
[----:B------:R-:W-:Y:S01]  /*6b70*/  @P6 LOP3.LUT R0, R0, 0x400, RZ, 0xfc, !PT ;  /* 0x0000040000006812 */ /* 0x000fe200078efcff */
[C---:B------:R-:W-:Y:S01]  /*6b80*/  VIADD R29, R35.reuse, 0x200 ;  /* 0x00000200231d7836 */ /* 0x040fe20000000000 */
[----:B------:R-:W-:Y:S01]  /*6b90*/  IADD3 R14, P1, PT, R4, R9, RZ ;  /* 0x00000009040e7210 */ /* 0x000fe20007f3e0ff */
[C---:B------:R-:W-:Y:S01]  /*6ba0*/  VIADD R31, R35.reuse, 0x220 ;  /* 0x00000220231f7836 */ /* 0x040fe20000000000 */
[----:B------:R-:W-:Y:S01]  /*6bb0*/  LOP3.LUT R0, R0, 0xfffffdff, RZ, 0xc0, !PT ;  /* 0xfffffdff00007812 */ /* 0x000fe200078ec0ff */
[----:B------:R-:W-:Y:S01]  /*6bc0*/  VIADD R33, R35, 0x240 ;  /* 0x0000024023217836 */ /* 0x000fe20000000000 */
[----:B------:R-:W-:Y:S01]  /*6bd0*/  ISETP.GE.U32.AND P3, PT, R3, R6, PT ;  /* 0x000000060300720c */ /* 0x000fe20003f66070 */
[----:B------:R-:W-:Y:S01]  /*6be0*/  IMAD.X R15, RZ, RZ, R5, P1 ;  /* 0x000000ffff0f7224 */ /* 0x000fe200008e0605 */
[----:B------:R-:W-:Y:S01]  /*6bf0*/  @P5 LOP3.LUT R0, R0, 0x200, RZ, 0xfc, !PT ;  /* 0x0000020000005812 */ /* 0x000fe200078efcff */
[----:B------:R-:W-:Y:S01]  /*6c00*/  VIADD R3, R35, 0xe0 ;  /* 0x000000e023037836 */ /* 0x000fe20000000000 */
[----:B0-----:R-:W-:Y:S01]  /*6c10*/  IADD3 R4, P0, PT, R9, R12, RZ ;  /* 0x0000000c09047210 */ /* 0x001fe20007f1e0ff */
[----:B------:R-:W-:Y:S01]  /*6c20*/  VIADD R9, R35, 0x100 ;  /* 0x0000010023097836 */ /* 0x000fe20000000000 */
[----:B------:R-:W-:-:S02]  /*6c30*/  LOP3.LUT R0, R0, 0xfffffeff, RZ, 0xc0, !PT ;  /* 0xfffffeff00007812 */ /* 0x000fc400078ec0ff */
[-C--:B------:R-:W-:Y:S01]  /*6c40*/  ISETP.GE.U32.AND P2, PT, R11, R6.reuse, PT ;  /* 0x000000060b00720c */ /* 0x080fe20003f46070 */
[----:B------:R-:W-:Y:S01]  /*6c50*/  IMAD.X R5, RZ, RZ, R13, P0 ;  /* 0x000000ffff057224 */ /* 0x000fe200000e060d */
[----:B------:R-:W-:Y:S01]  /*6c60*/  @P4 LOP3.LUT R0, R0, 0x100, RZ, 0xfc, !PT ;  /* 0x0000010000004812 */ /* 0x000fe200078efcff */
[C---:B------:R-:W-:Y:S01]  /*6c70*/  VIADD R11, R35.reuse, 0x120 ;  /* 0x00000120230b7836 */ /* 0x040fe20000000000 */
[C---:B------:R-:W-:Y:S01]  /*6c80*/  ISETP.GE.U32.AND P0, PT, R35.reuse, R6, PT ;  /* 0x000000062300720c */ /* 0x040fe20003f06070 */
[----:B------:R-:W-:Y:S01]  /*6c90*/  VIADD R35, R35, 0x260 ;  /* 0x0000026023237836 */ /* 0x000fe20000000000 */
[C---:B------:R-:W-:Y:S02]  /*6ca0*/  LOP3.LUT P1, RZ, R0.reuse, 0x800, RZ, 0xc0, !PT ;  /* 0x0000080000ff7812 */ /* 0x040fe4000782c0ff */
[----:B------:R-:W-:-:S04]  /*6cb0*/  LOP3.LUT R0, R0, 0xffffff7f, RZ, 0xc0, !PT ;  /* 0xffffff7f00007812 */ /* 0x000fc800078ec0ff */
[----:B------:R-:W-:-:S04]  /*6cc0*/  @P3 LOP3.LUT R0, R0, 0x80, RZ, 0xfc, !PT ;  /* 0x0000008000003812 */ /* 0x000fc800078efcff */
[----:B------:R-:W-:-:S04]  /*6cd0*/  LOP3.LUT R0, R0, 0xffffefff, RZ, 0xc0, !PT ;  /* 0xffffefff00007812 */ /* 0x000fc800078ec0ff */
[----:B------:R-:W-:-:S04]  /*6ce0*/  @P0 LOP3.LUT R0, R0, 0x1000, RZ, 0xfc, !PT ;  /* 0x0000100000000812 */ /* 0x000fc800078efcff */
[----:B------:R-:W-:-:S04]  /*6cf0*/  LOP3.LUT R0, R0, 0xffffffbf, RZ, 0xc0, !PT ;  /* 0xffffffbf00007812 */ /* 0x000fc800078ec0ff */
[----:B------:R-:W-:-:S04]  /*6d00*/  @P2 LOP3.LUT R0, R0, 0x40, RZ, 0xfc, !PT ;  /* 0x0000004000002812 */ /* 0x000fc800078efcff */
[----:B------:R-:W-:Y:S01]  /*6d10*/  LOP3.LUT R0, R0, 0xffffffdf, RZ, 0xc0, !PT ;  /* 0xffffffdf00007812 */ /* 0x000fe200078ec0ff */
[----:B---3--:R-:W-:Y:S02]  /*6d20*/  IMAD.MOV.U32 R16, RZ, RZ, R18 ;  /* 0x000000ffff107224 */ /* 0x008fe400078e0012 */
[----:B------:R-:W2:Y:S01]  /*6d30*/  @!P0 LD.E.STRONG.SM R18, desc[UR8][R14.64] ;  /* 0x000000080e128980 */ /* 0x000ea2000c10b900 */
[----:B------:R-:W-:Y:S01]  /*6d40*/  ISETP.GE.U32.AND P0, PT, R3, R6, PT ;  /* 0x000000060300720c */ /* 0x000fe20003f06070 */
[--C-:B------:R-:W-:Y:S02]  /*6d50*/  IMAD.MOV.U32 R32, RZ, RZ, R16.reuse ;  /* 0x000000ffff207224 */ /* 0x100fe400078e0010 */
[--C-:B------:R-:W-:Y:S02]  /*6d60*/  IMAD.MOV.U32 R34, RZ, RZ, R16.reuse ;  /* 0x000000ffff227224 */ /* 0x100fe400078e0010 */
[--C-:B------:R-:W-:Y:S02]  /*6d70*/  IMAD.MOV.U32 R36, RZ, RZ, R16.reuse ;  /* 0x000000ffff247224 */ /* 0x100fe400078e0010 */
[----:B------:R-:W-:-:S02]  /*6d80*/  IMAD.MOV.U32 R38, RZ, RZ, R16 ;  /* 0x000000ffff267224 */ /* 0x000fc400078e0010 */
[--C-:B------:R-:W-:Y:S02]  /*6d90*/  IMAD.MOV.U32 R40, RZ, RZ, R16.reuse ;  /* 0x000000ffff287224 */ /* 0x100fe400078e0010 */
[--C-:B------:R-:W-:Y:S02]  /*6da0*/  IMAD.MOV.U32 R20, RZ, RZ, R16.reuse ;  /* 0x000000ffff147224 */ /* 0x100fe400078e0010 */
[----:B------:R-:W-:Y:S01]  /*6db0*/  @P0 LOP3.LUT R0, R0, 0x20, RZ, 0xfc, !PT ;  /* 0x0000002000000812 */ /* 0x000fe200078efcff */
[----:B------:R-:W3:Y:S01]  /*6dc0*/  @!P0 LD.E.STRONG.SM R32, desc[UR8][R14.64+0x380] ;  /* 0x000380080e208980 */ /* 0x000ee2000c10b900 */
[----:B------:R-:W-:Y:S01]  /*6dd0*/  ISETP.GE.U32.AND P0, PT, R9, R6, PT ;  /* 0x000000060900720c */ /* 0x000fe20003f06070 */
[--C-:B------:R-:W-:Y:S01]  /*6de0*/  IMAD.MOV.U32 R22, RZ, RZ, R16.reuse ;  /* 0x000000ffff167224 */ /* 0x100fe200078e0010 */
[----:B------:R-:W-:Y:S01]  /*6df0*/  LOP3.LUT R0, R0, 0xffffffef, RZ, 0xc0, !PT ;  /* 0xffffffef00007812 */ /* 0x000fe200078ec0ff */
[--C-:B------:R-:W-:Y:S01]  /*6e00*/  IMAD.MOV.U32 R24, RZ, RZ, R16.reuse ;  /* 0x000000ffff187224 */ /* 0x100fe200078e0010 */
[----:B------:R-:W4:Y:S01]  /*6e10*/  @!P1 LD.E.STRONG.SM R20, desc[UR8][R14.64+0x80] ;  /* 0x000080080e149980 */ /* 0x000f22000c10b900 */
[----:B------:R-:W-:-:S02]  /*6e20*/  IMAD.MOV.U32 R26, RZ, RZ, R16 ;  /* 0x000000ffff1a7224 */ /* 0x000fc400078e0010 */
[--C-:B------:R-:W-:Y:S01]  /*6e30*/  IMAD.MOV.U32 R28, RZ, RZ, R16.reuse ;  /* 0x000000ffff1c7224 */ /* 0x100fe200078e0010 */
[----:B------:R-:W5:Y:S01]  /*6e40*/  @!P6 LD.E.STRONG.SM R22, desc[UR8][R14.64+0x100] ;  /* 0x000100080e16e980 */ /* 0x000f62000c10b900 */
[--C-:B------:R-:W-:Y:S02]  /*6e50*/  IMAD.MOV.U32 R30, RZ, RZ, R16.reuse ;  /* 0x000000ffff1e7224 */ /* 0x100fe400078e0010 */
[--C-:B------:R-:W-:Y:S01]  /*6e60*/  IMAD.MOV.U32 R42, RZ, RZ, R16.reuse ;  /* 0x000000ffff2a7224 */ /* 0x100fe200078e0010 */
[----:B------:R-:W5:Y:S01]  /*6e70*/  @!P5 LD.E.STRONG.SM R24, desc[UR8][R14.64+0x180] ;  /* 0x000180080e18d980 */ /* 0x000f62000c10b900 */
[----:B------:R-:W-:Y:S01]  /*6e80*/  @P0 LOP3.LUT R0, R0, 0x10, RZ, 0xfc, !PT ;  /* 0x0000001000000812 */ /* 0x000fe200078efcff */
[--C-:B------:R-:W-:Y:S02]  /*6e90*/  IMAD.MOV.U32 R44, RZ, RZ, R16.reuse ;  /* 0x000000ffff2c7224 */ /* 0x100fe400078e0010 */
[----:B------:R-:W5:Y:S01]  /*6ea0*/  @!P0 LD.E.STRONG.SM R34, desc[UR8][R14.64+0x400] ;  /* 0x000400080e228980 */ /* 0x000f62000c10b900 */
[-C--:B------:R-:W-:Y:S01]  /*6eb0*/  ISETP.GE.U32.AND P0, PT, R11, R6.reuse, PT ;  /* 0x000000060b00720c */ /* 0x080fe20003f06070 */
[--C-:B------:R-:W-:Y:S01]  /*6ec0*/  IMAD.MOV.U32 R46, RZ, RZ, R16.reuse ;  /* 0x000000ffff2e7224 */ /* 0x100fe200078e0010 */
[----:B------:R-:W-:Y:S01]  /*6ed0*/  LOP3.LUT R0, R0, 0xfffffff7, RZ, 0xc0, !PT ;  /* 0xfffffff700007812 */ /* 0x000fe200078ec0ff */
[----:B------:R-:W5:Y:S01]  /*6ee0*/  @!P4 LD.E.STRONG.SM R26, desc[UR8][R14.64+0x200] ;  /* 0x000200080e1ac980 */ /* 0x000f62000c10b900 */
[-C--:B------:R-:W-:Y:S01]  /*6ef0*/  ISETP.GE.U32.AND P1, PT, R25, R6.reuse, PT ;  /* 0x000000061900720c */ /* 0x080fe20003f26070 */
[--C-:B------:R-:W-:Y:S01]  /*6f00*/  IMAD.MOV.U32 R48, RZ, RZ, R16.reuse ;  /* 0x000000ffff307224 */ /* 0x100fe200078e0010 */
[----:B------:R-:W-:Y:S01]  /*6f10*/  ISETP.GE.U32.AND P6, PT, R35, R6, PT ;  /* 0x000000062300720c */ /* 0x000fe20003fc6070 */
[----:B------:R-:W5:Y:S01]  /*6f20*/  @!P3 LD.E.STRONG.SM R28, desc[UR8][R14.64+0x280] ;  /* 0x000280080e1cb980 */ /* 0x000f62000c10b900 */
[----:B------:R-:W-:-:S02]  /*6f30*/  IMAD.MOV.U32 R50, RZ, RZ, R16 ;  /* 0x000000ffff327224 */ /* 0x000fc400078e0010 */
[--C-:B------:R-:W-:Y:S01]  /*6f40*/  IMAD.MOV.U32 R52, RZ, RZ, R16.reuse ;  /* 0x000000ffff347224 */ /* 0x100fe200078e0010 */
[----:B------:R-:W5:Y:S01]  /*6f50*/  @!P2 LD.E.STRONG.SM R30, desc[UR8][R14.64+0x300] ;  /* 0x000300080e1ea980 */ /* 0x000f62000c10b900 */
[----:B------:R-:W-:Y:S01]  /*6f60*/  IMAD.MOV.U32 R54, RZ, RZ, R16 ;  /* 0x000000ffff367224 */ /* 0x000fe200078e0010 */
[----:B------:R-:W-:Y:S02]  /*6f70*/  @P0 LOP3.LUT R0, R0, 0x8, RZ, 0xfc, !PT ;  /* 0x0000000800000812 */ /* 0x000fe400078efcff */
[----:B------:R-:W5:Y:S01]  /*6f80*/  @!P0 LD.E.STRONG.SM R36, desc[UR8][R14.64+0x480] ;  /* 0x000480080e248980 */ /* 0x000f62000c10b900 */
[-C--:B------:R-:W-:Y:S02]  /*6f90*/  ISETP.GE.U32.AND P0, PT, R17, R6.reuse, PT ;  /* 0x000000061100720c */ /* 0x080fe40003f06070 */
[----:B------:R-:W-:Y:S01]  /*6fa0*/  LOP3.LUT R0, R0, 0xfffffffb, RZ, 0xc0, !PT ;  /* 0xfffffffb00007812 */ /* 0x000fe200078ec0ff */
[----:B------:R-:W5:Y:S01]  /*6fb0*/  @!P1 LD.E.STRONG.SM R46, desc[UR8][R14.64+0x700] ;  /* 0x000700080e2e9980 */ /* 0x000f62000c10b900 */
[----:B------:R-:W-:-:S02]  /*6fc0*/  ISETP.GE.U32.AND P2, PT, R27, R6, PT ;  /* 0x000000061b00720c */ /* 0x000fc40003f46070 */
[-C--:B------:R-:W-:Y:S01]  /*6fd0*/  ISETP.GE.U32.AND P3, PT, R29, R6.reuse, PT ;  /* 0x000000061d00720c */ /* 0x080fe20003f66070 */
[----:B------:R-:W5:Y:S06]  /*6fe0*/  @!P6 LD.E.STRONG.SM R16, desc[UR8][R14.64+0x980] ;  /* 0x000980080e10e980 */ /* 0x000f6c000c10b900 */
[----:B------:R-:W-:Y:S01]  /*6ff0*/  @P0 LOP3.LUT R0, R0, 0x4, RZ, 0xfc, !PT ;  /* 0x0000000400000812 */ /* 0x000fe200078efcff */
        /* <DEDUP_REMOVED lines=11> */
[----:B------:R-:W5:Y:S04]  /*70b0*/  @!P4 LD.E.STRONG.SM R52, desc[UR8][R14.64+0x880] ;  /* 0x000880080e34c980 */ /* 0x000f68000c10b900 */
[----:B------:R-:W5:Y:S06]  /*70c0*/  @!P5 LD.E.STRONG.SM R54, desc[UR8][R14.64+0x900] ;  /* 0x000900080e36d980 */ /* 0x000f6c000c10b900 */
[----:B------:R-:W-:Y:S01]  /*70d0*/  @P0 LOP3.LUT R0, R0, 0x1, RZ, 0xfc, !PT ;  /* 0x0000000100000812 */ /* 0x000fe200078efcff */
[----:B------:R-:W5:Y:S01]  /*70e0*/  @!P0 LD.E.STRONG.SM R42, desc[UR8][R14.64+0x600] ;  /* 0x000600080e2a8980 */ /* 0x000f62000c10b900 */
[----:B------:R-:W-:-:S13]  /*70f0*/  ISETP.GE.U32.AND P0, PT, R23, R6, PT ;  /* 0x000000061700720c */ /* 0x000fda0003f06070 */
[----:B------:R-:W5:Y:S01]  /*7100*/  @!P0 LD.E.STRONG.SM R44, desc[UR8][R14.64+0x680] ;  /* 0x000680080e2c8980 */ /* 0x000f62000c10b900 */
[----:B------:R-:W0:Y:S01]  /*7110*/  S2R R9, SR_LANEID ;  /* 0x0000000000097919 */ /* 0x000e220000000000 */
[----:B------:R-:W1:Y:S01]  /*7120*/  S2UR UR5, SR_CgaCtaId ;  /* 0x00000000000579c3 */ /* 0x000e620000008800 */
[----:B------:R-:W-:Y:S01]  /*7130*/  SHF.R.U32.HI R10, RZ, 0x5, R2 ;  /* 0x00000005ff0a7819 */ /* 0x000fe20000011602 */
[----:B------:R-:W-:Y:S01]  /*7140*/  UMOV UR4, 0x400 ;  /* 0x0000040000047882 */ /* 0x000fe20000000000 */
[----:B------:R-:W-:Y:S02]  /*7150*/  P2R R47, PR, RZ, 0x4 ;  /* 0x00000004ff2f7803 */ /* 0x000fe40000000000 */
[----:B------:R-:W-:Y:S01]  /*7160*/  LOP3.LUT P2, RZ, R0, 0x4, RZ, 0xc0, !PT ;  /* 0x0000000400ff7812 */ /* 0x000fe2000784c0ff */
[----:B-1----:R-:W-:Y:S01]  /*7170*/  ULEA UR4, UR5, UR4, 0x18 ;  /* 0x0000000405047291 */ /* 0x002fe2000f8ec0ff */
[----:B0-----:R-:W-:-:S05]  /*7180*/  IMAD R6, R10, 0x280, R9 ;  /* 0x000002800a067824 */ /* 0x001fca00078e0209 */
[----:B------:R-:W-:-:S05]  /*7190*/  LEA R3, R6, UR4, 0x2 ;  /* 0x0000000406037c11 */ /* 0x000fca000f8e10ff */
[----:B------:R-:W-:Y:S01]  /*71a0*/  IMAD R49, R9, 0x4c, R3 ;  /* 0x0000004c09317824 */ /* 0x000fe200078e0203 */
        /* <DEDUP_REMOVED lines=15> */
[----:B------:R-:W-:Y:S01]  /*72a0*/  LOP3.LUT P2, RZ, R0, 0x400, RZ, 0xc0, !PT ;  /* 0x0000040000ff7812 */ /* 0x000fe2000784c0ff */
        /* <DEDUP_REMOVED lines=8> */
[----:B------:R-:W-:Y:S04]  /*7330*/  STS [R3+0x300], R30 ;  /* 0x0003001e03007388 */ /* 0x000fe80000000800 */
[----:B------:R-:W-:Y:S04]  /*7340*/  STS [R3+0x480], R36 ;  /* 0x0004802403007388 */ /* 0x000fe80000000800 */
[----:B------:R1:W-:Y:S04]  /*7350*/  STS [R3+0x700], R46 ;  /* 0x0007002e03007388 */ /* 0x0003e80000000800 */
[----:B------:R-:W-:Y:S04]  /*7360*/  STS [R3+0x980], R16 ;  /* 0x0009801003007388 */ /* 0x000fe80000000800 */
[----:B------:R-:W-:Y:S04]  /*7370*/  STS [R3+0x500], R38 ;  /* 0x0005002603007388 */ /* 0x000fe80000000800 */
[----:B------:R2:W-:Y:S04]  /*7380*/  STS [R3+0x780], R48 ;  /* 0x0007803003007388 */ /* 0x0005e80000000800 */
[----:B------:R-:W-:Y:S04]  /*7390*/  STS [R3+0x800], R50 ;  /* 0x0008003203007388 */ /* 0x000fe80000000800 */
[----:B------:R-:W-:Y:S04]  /*73a0*/  STS [R3+0x580], R40 ;  /* 0x0005802803007388 */ /* 0x000fe80000000800 */
[----:B------:R-:W-:Y:S04]  /*73b0*/  STS [R3+0x880], R52 ;  /* 0x0008803403007388 */ /* 0x000fe80000000800 */
[----:B------:R-:W-:Y:S04]  /*73c0*/  STS [R3+0x900], R54 ;  /* 0x0009003603007388 */ /* 0x000fe80000000800 */
[----:B------:R3:W-:Y:S04]  /*73d0*/  STS [R3+0x600], R42 ;  /* 0x0006002a03007388 */ /* 0x0007e80000000800 */
[----:B------:R4:W-:Y:S01]  /*73e0*/  STS [R3+0x680], R44 ;  /* 0x0006802c03007388 */ /* 0x0009e20000000800 */
[----:B------:R-:W-:-:S03]  /*73f0*/  NOP ;  /* 0x0000000000007918 */ /* 0x000fc60000000000 */
[----:B------:R0:W3:Y:S04]  /*7400*/  LDS.128 R72, [R49] ;  /* 0x0000000031487984 */ /* 0x0000e80000000c00 */
[----:B------:R0:W3:Y:S04]  /*7410*/  LDS.128 R68, [R49+0x10] ;  /* 0x0000100031447984 */ /* 0x0000e80000000c00 */
[----:B------:R0:W3:Y:S04]  /*7420*/  LDS.128 R64, [R49+0x20] ;  /* 0x0000200031407984 */ /* 0x0000e80000000c00 */
[----:B------:R0:W3:Y:S04]  /*7430*/  LDS.128 R60, [R49+0x30] ;  /* 0x00003000313c7984 */ /* 0x0000e80000000c00 */
[----:B------:R0:W3:Y:S01]  /*7440*/  LDS.128 R56, [R49+0x40] ;  /* 0x0000400031387984 */ /* 0x0000e20000000c00 */
[----:B------:R-:W-:Y:S06]  /*7450*/  BAR.SYNC.DEFER_BLOCKING 0x0 ;  /* 0x0000000000007b1d */ /* 0x000fec0000010000 */
[----:B------:R-:W5:Y:S04]  /*7460*/  LD.E.STRONG.SM R11, desc[UR8][R12.64] ;  /* 0x000000080c0b7980 */ /* 0x000f68000c10b900 */
[----:B0-----:R-:W4:Y:S01]  /*7470*/  @!P2 LD.E.STRONG.SM R26, desc[UR8][R4.64+0x100] ;  /* 0x00010008041aa980 */ /* 0x001f22000c10b900 */
[----:B------:R-:W-:-:S02]  /*7480*/  P2R R51, PR, RZ, 0x2 ;  /* 0x00000002ff337803 */ /* 0x000fc40000000000 */
[----:B------:R-:W-:Y:S01]  /*7490*/  P2R R53, PR, RZ, 0x1 ;  /* 0x00000001ff357803 */ /* 0x000fe20000000000 */
[----:B-1----:R-:W3:Y:S04]  /*74a0*/  @!P4 LD.E.STRONG.SM R46, desc[UR8][R4.64+0x880] ;  /* 0x00088008042ec980 */ /* 0x002ee8000c10b900 */
[----:B--2---:R-:W2:Y:S01]  /*74b0*/  @!P6 LD.E.STRONG.SM R48, desc[UR8][R4.64+0x980] ;  /* 0x000980080430e980 */ /* 0x004ea2000c10b900 */
[----:B-----5:R-:W0:Y:S02]  /*74c0*/  F2F.F64.F32 R14, R11 ;  /* 0x0000000b000e7310 */ /* 0x020e240000201800 */
[----:B0-----:R-:W-:Y:S02]  /*74d0*/  IMAD.MOV.U32 R16, RZ, RZ, R14 ;  /* 0x000000ffff107224 */ /* 0x001fe400078e000e */
[----:B------:R-:W-:-:S02]  /*74e0*/  IMAD.MOV.U32 R17, RZ, RZ, R15 ;  /* 0x000000ffff117224 */ /* 0x000fc400078e000f */
[----:B------:R-:W-:Y:S02]  /*74f0*/  IMAD.MOV.U32 R20, RZ, RZ, R16 ;  /* 0x000000ffff147224 */ /* 0x000fe400078e0010 */
[----:B------:R-:W-:-:S06]  /*7500*/  IMAD.MOV.U32 R21, RZ, RZ, R17 ;  /* 0x000000ffff157224 */ /* 0x000fcc00078e0011 */
[----:B----4-:R-:W-:Y:S01]  /*7510*/  @!P2 F2F.F64.F32 R20, R26 ;  /* 0x0000001a0014a310 */ /* 0x010fe20000201800 */
[----:B------:R-:W-:-:S13]  /*7520*/  ISETP.NE.AND P2, PT, R23, RZ, PT ;  /* 0x000000ff1700720c */ /* 0x000fda0003f45270 */
[----:B------:R-:W4:Y:S01]  /*7530*/  @!P2 LD.E.STRONG.SM R28, desc[UR8][R4.64+0x180] ;  /* 0x00018008041ca980 */ /* 0x000f22000c10b900 */
[----:B------:R-:W-:Y:S01]  /*7540*/  LOP3.LUT P1, RZ, R0, 0x1000, RZ, 0xc0, !PT ;  /* 0x0000100000ff7812 */ /* 0x000fe2000782c0ff */
[----:B------:R-:W-:Y:S02]  /*7550*/  IMAD.MOV.U32 R12, RZ, RZ, R16 ;  /* 0x000000ffff0c7224 */ /* 0x000fe400078e0010 */
[----:B------:R-:W-:-:S10]  /*7560*/  IMAD.MOV.U32 R13, RZ, RZ, R17 ;  /* 0x000000ffff0d7224 */ /* 0x000fd400078e0011 */
[----:B------:R-:W5:Y:S01]  /*7570*/  @!P1 LD.E.STRONG.SM R22, desc[UR8][R4.64] ;  /* 0x0000000804169980 */ /* 0x000f62000c10b900 */
[----:B----4-:R-:W-:Y:S01]  /*7580*/  @!P2 F2F.F64.F32 R12, R28 ;  /* 0x0000001c000ca310 */ /* 0x010fe20000201800 */
[----:B------:R-:W-:-:S13]  /*7590*/  ISETP.NE.AND P2, PT, R25, RZ, PT ;  /* 0x000000ff1900720c */ /* 0x000fda0003f45270 */
[----:B------:R-:W4:Y:S01]  /*75a0*/  @!P2 LD.E.STRONG.SM R11, desc[UR8][R4.64+0x200] ;  /* 0x00020008040ba980 */ /* 0x000f22000c10b900 */
[----:B-----5:R0:W1:Y:S01]  /*75b0*/  @!P1 F2F.F64.F32 R14, R22 ;  /* 0x00000016000e9310 */ /* 0x0200620000201800 */
[----:B------:R-:W-:Y:S01]  /*75c0*/  LOP3.LUT P0, RZ, R0, 0x800, RZ, 0xc0, !PT ;  /* 0x0000080000ff7812 */ /* 0x000fe2000780c0ff */
[----:B------:R-:W-:Y:S02]  /*75d0*/  IMAD.MOV.U32 R23, RZ, RZ, R17 ;  /* 0x000000ffff177224 */ /* 0x000fe400078e0011 */
[----:B0-----:R-:W-:-:S10]  /*75e0*/  IMAD.MOV.U32 R22, RZ, RZ, R16 ;  /* 0x000000ffff167224 */ /* 0x001fd400078e0010 */
[----:B------:R-:W5:Y:S01]  /*75f0*/  @!P0 LD.E.STRONG.SM R24, desc[UR8][R4.64+0x80] ;  /* 0x0000800804188980 */ /* 0x000f62000c10b900 */
[----:B----4-:R-:W-:Y:S01]  /*7600*/  @!P2 F2F.F64.F32 R22, R11 ;  /* 0x0000000b0016a310 */ /* 0x010fe20000201800 */
[----:B------:R-:W-:-:S13]  /*7610*/  ISETP.NE.AND P2, PT, R27, RZ, PT ;  /* 0x000000ff1b00720c */ /* 0x000fda0003f45270 */
[----:B------:R-:W4:Y:S01]  /*7620*/  @!P2 LD.E.STRONG.SM R32, desc[UR8][R4.64+0x280] ;  /* 0x000280080420a980 */ /* 0x000f22000c10b900 */
[----:B------:R-:W-:Y:S02]  /*7630*/  IMAD.MOV.U32 R18, RZ, RZ, R16 ;  /* 0x000000ffff127224 */ /* 0x000fe400078e0010 */
[--C-:B------:R-:W-:Y:S02]  /*7640*/  IMAD.MOV.U32 R19, RZ, RZ, R17.reuse ;  /* 0x000000ffff137224 */ /* 0x100fe400078e0011 */
[----:B------:R-:W-:-:S04]  /*7650*/  IMAD.MOV.U32 R25, RZ, RZ, R17 ;  /* 0x000000ffff197224 */ /* 0x000fc800078e0011 */
[----:B-----5:R0:W5:Y:S02]  /*7660*/  @!P0 F2F.F64.F32 R18, R24 ;  /* 0x0000001800128310 */ /* 0x0201640000201800 */
[----:B0-----:R-:W-:-:S06]  /*7670*/  IMAD.MOV.U32 R24, RZ, RZ, R16 ;  /* 0x000000ffff187224 */ /* 0x001fcc00078e0010 */
[----:B----4-:R0:W4:Y:S01]  /*7680*/  @!P2 F2F.F64.F32 R24, R32 ;  /* 0x000000200018a310 */ /* 0x0101220000201800 */
[----:B------:R-:W-:-:S13]  /*7690*/  ISETP.NE.AND P2, PT, R37, RZ, PT ;  /* 0x000000ff2500720c */ /* 0x000fda0003f45270 */
[----:B------:R-:W3:Y:S01]  /*76a0*/  @!P2 LD.E.STRONG.SM R34, desc[UR8][R4.64+0x300] ;  /* 0x000300080422a980 */ /* 0x000ee2000c10b900 */
[----:B------:R-:W-:Y:S02]  /*76b0*/  IMAD.MOV.U32 R26, RZ, RZ, R16 ;  /* 0x000000ffff1a7224 */ /* 0x000fe400078e0010 */
[----:B------:R-:W-:-:S06]  /*76c0*/  IMAD.MOV.U32 R27, RZ, RZ, R17 ;  /* 0x000000ffff1b7224 */ /* 0x000fcc00078e0011 */
[----:B---3--:R3:W4:Y:S01]  /*76d0*/  @!P2 F2F.F64.F32 R26, R34 ;  /* 0x00000022001aa310 */ /* 0x0087220000201800 */
[----:B------:R-:W-:-:S13]  /*76e0*/  ISETP.NE.AND P2, PT, R39, RZ, PT ;  /* 0x000000ff2700720c */ /* 0x000fda0003f45270 */
[----:B------:R-:W2:Y:S01]  /*76f0*/  @!P2 LD.E.STRONG.SM R36, desc[UR8][R4.64+0x380] ;  /* 0x000380080424a980 */ /* 0x000ea2000c10b900 */
[----:B------:R-:W-:Y:S02]  /*7700*/  IMAD.MOV.U32 R28, RZ, RZ, R16 ;  /* 0x000000ffff1c7224 */ /* 0x000fe400078e0010 */
[----:B------:R-:W-:-:S06]  /*7710*/  IMAD.MOV.U32 R29, RZ, RZ, R17 ;  /* 0x000000ffff1d7224 */ /* 0x000fcc00078e0011 */
[----:B--2---:R2:W4:Y:S01]  /*7720*/  @!P2 F2F.F64.F32 R28, R36 ;  /* 0x00000024001ca310 */ /* 0x0045220000201800 */
[----:B------:R-:W-:-:S13]  /*7730*/  ISETP.NE.AND P2, PT, R41, RZ, PT ;  /* 0x000000ff2900720c */ /* 0x000fda0003f45270 */
[----:B------:R-:W5:Y:S01]  /*7740*/  @!P2 LD.E.STRONG.SM R38, desc[UR8][R4.64+0x400] ;  /* 0x000400080426a980 */ /* 0x000f62000c10b900 */
[----:B------:R-:W-:Y:S02]  /*7750*/  IMAD.MOV.U32 R30, RZ, RZ, R16 ;  /* 0x000000ffff1e7224 */ /* 0x000fe400078e0010 */
[----:B------:R-:W-:-:S06]  /*7760*/  IMAD.MOV.U32 R31, RZ, RZ, R17 ;  /* 0x000000ffff1f7224 */ /* 0x000fcc00078e0011 */
[----:B-----5:R5:W4:Y:S01]  /*7770*/  @!P2 F2F.F64.F32 R30, R38 ;  /* 0x00000026001ea310 */ /* 0x020b220000201800 */
[----:B------:R-:W-:-:S13]  /*7780*/  ISETP.NE.AND P2, PT, R43, RZ, PT ;  /* 0x000000ff2b00720c */ /* 0x000fda0003f45270 */
[----:B------:R-:W3:Y:S01]  /*7790*/  @!P2 LD.E.STRONG.SM R11, desc[UR8][R4.64+0x480] ;  /* 0x00048008040ba980 */ /* 0x000ee2000c10b900 */
[----:B0-----:R-:W-:Y:S02]  /*77a0*/  IMAD.MOV.U32 R32, RZ, RZ, R16 ;  /* 0x000000ffff207224 */ /* 0x001fe400078e0010 */
[----:B------:R-:W-:Y:S01]  /*77b0*/  IMAD.MOV.U32 R33, RZ, RZ, R17 ;  /* 0x000000ffff217224 */ /* 0x000fe200078e0011 */
[C---:B------:R-:W-:Y:S02]  /*77c0*/  LOP3.LUT P1, RZ, R0.reuse, 0x2, RZ, 0xc0, !PT ;  /* 0x0000000200ff7812 */ /* 0x040fe4000782c0ff */
[----:B------:R-:W-:-:S11]  /*77d0*/  LOP3.LUT P0, RZ, R0, 0x1, RZ, 0xc0, !PT ;  /* 0x0000000100ff7812 */ /* 0x000fd6000780c0ff */
[----:B------:R-:W4:Y:S04]  /*77e0*/  @!P1 LD.E.STRONG.SM R41, desc[UR8][R4.64+0x580] ;  /* 0x0005800804299980 */ /* 0x000f28000c10b900 */
[----:B------:R-:W4:Y:S01]  /*77f0*/  @!P0 LD.E.STRONG.SM R42, desc[UR8][R4.64+0x600] ;  /* 0x00060008042a8980 */ /* 0x000f22000c10b900 */
[----:B---3--:R0:W3:Y:S01]  /*7800*/  @!P2 F2F.F64.F32 R32, R11 ;  /* 0x0000000b0020a310 */ /* 0x0080e20000201800 */
[----:B------:R-:W-:Y:S01]  /*7810*/  ISETP.NE.AND P2, PT, R45, RZ, PT ;  /* 0x000000ff2d00720c */ /* 0x000fe20003f45270 */
[----:B------:R-:W-:Y:S01]  /*7820*/  IMAD.MOV.U32 R34, RZ, RZ, R16 ;  /* 0x000000ffff227224 */ /* 0x000fe200078e0010 */
[----:B------:R-:W3:Y:S11]  /*7830*/  @!P3 LD.E.STRONG.SM R45, desc[UR8][R4.64+0x800] ;  /* 0x00080008042db980 */ /* 0x000ef6000c10b900 */
[----:B------:R-:W3:Y:S01]  /*7840*/  @!P2 LD.E.STRONG.SM R40, desc[UR8][R4.64+0x500] ;  /* 0x000500080428a980 */ /* 0x000ee2000c10b900 */
[----:B------:R-:W-:-:S02]  /*7850*/  IMAD.MOV.U32 R35, RZ, RZ, R17 ;  /* 0x000000ffff237224 */ /* 0x000fc400078e0011 */
[--C-:B--2---:R-:W-:Y:S02]  /*7860*/  IMAD.MOV.U32 R36, RZ, RZ, R16.reuse ;  /* 0x000000ffff247224 */ /* 0x104fe400078e0010 */
[--C-:B------:R-:W-:Y:S02]  /*7870*/  IMAD.MOV.U32 R37, RZ, RZ, R17.reuse ;  /* 0x000000ffff257224 */ /* 0x100fe400078e0011 */
[----:B-----5:R-:W-:Y:S02]  /*7880*/  IMAD.MOV.U32 R38, RZ, RZ, R16 ;  /* 0x000000ffff267224 */ /* 0x020fe400078e0010 */
[----:B------:R-:W-:Y:S02]  /*7890*/  IMAD.MOV.U32 R39, RZ, RZ, R17 ;  /* 0x000000ffff277224 */ /* 0x000fe400078e0011 */
[----:B----4-:R-:W-:Y:S01]  /*78a0*/  @!P1 F2F.F64.F32 R36, R41 ;  /* 0x0000002900249310 */ /* 0x010fe20000201800 */
[----:B------:R-:W-:-:S07]  /*78b0*/  ISETP.NE.AND P1, PT, R51, RZ, PT ;  /* 0x000000ff3300720c */ /* 0x000fce0003f25270 */
[----:B------:R-:W-:Y:S01]  /*78c0*/  @!P0 F2F.F64.F32 R38, R42 ;  /* 0x0000002a00268310 */ /* 0x000fe20000201800 */
[----:B------:R-:W-:-:S05]  /*78d0*/  ISETP.NE.AND P0, PT, R53, RZ, PT ;  /* 0x000000ff3500720c */ /* 0x000fca0003f05270 */
[----:B0-----:R-:W2:Y:S08]  /*78e0*/  @!P1 LD.E.STRONG.SM R11, desc[UR8][R4.64+0x700] ;  /* 0x00070008040b9980 */ /* 0x001eb0000c10b900 */
[----:B------:R-:W4:Y:S01]  /*78f0*/  @!P0 LD.E.STRONG.SM R43, desc[UR8][R4.64+0x680] ;  /* 0x00068008042b8980 */ /* 0x000f22000c10b900 */
[----:B---3--:R0:W3:Y:S01]  /*7900*/  @!P2 F2F.F64.F32 R34, R40 ;  /* 0x000000280022a310 */ /* 0x0080e20000201800 */
[----:B------:R-:W-:-:S02]  /*7910*/  ISETP.NE.AND P2, PT, R47, RZ, PT ;  /* 0x000000ff2f00720c */ /* 0x000fc40003f45270 */
[----:B------:R-:W5:Y:S11]  /*7920*/  @!P5 LD.E.STRONG.SM R47, desc[UR8][R4.64+0x900] ;  /* 0x00090008042fd980 */ /* 0x000f76000c10b900 */
[----:B------:R1:W5:Y:S01]  /*7930*/  @!P2 LD.E.STRONG.SM R44, desc[UR8][R4.64+0x780] ;  /* 0x00078008042ca980 */ /* 0x000362000c10b900 */
[----:B0-----:R-:W-:-:S02]  /*7940*/  IMAD.MOV.U32 R40, RZ, RZ, R16 ;  /* 0x000000ffff287224 */ /* 0x001fc400078e0010 */
        /* <DEDUP_REMOVED lines=11> */
[----:B----4-:R-:W0:Y:S01]  /*7a00*/  @!P0 F2F.F64.F32 R40, R43 ;  /* 0x0000002b00288310 */ /* 0x010e220000201800 */
[----:B------:R-:W-:-:S07]  /*7a10*/  ISETP.NE.AND P0, PT, R7, RZ, PT ;  /* 0x000000ff0700720c */ /* 0x000fce0003f05270 */
[----:B--2---:R-:W2:Y:S08]  /*7a20*/  @!P1 F2F.F64.F32 R76, R11 ;  /* 0x0000000b004c9310 */ /* 0x004eb00000201800 */
[----:B------:R-:W4:Y:S08]  /*7a30*/  @!P3 F2F.F64.F32 R80, R45 ;  /* 0x0000002d0050b310 */ /* 0x000f300000201800 */
        /* <DEDUP_REMOVED lines=15> */
[----:B---3--:R1:W-:Y:S04]  /*7b30*/  STS.64 [R3+0xa00], R34 ;  /* 0x000a002203007388 */ /* 0x0083e80000000a00 */
[----:B------:R1:W-:Y:S04]  /*7b40*/  STS.64 [R3+0xb00], R36 ;  /* 0x000b002403007388 */ /* 0x0003e80000000a00 */
[----:B------:R1:W-:Y:S04]  /*7b50*/  STS.64 [R3+0xc00], R38 ;  /* 0x000c002603007388 */ /* 0x0003e80000000a00 */
[----:B0-----:R1:W-:Y:S04]  /*7b60*/  STS.64 [R3+0xd00], R40 ;  /* 0x000d002803007388 */ /* 0x0013e80000000a00 */
[----:B--2---:R1:W-:Y:S04]  /*7b70*/  STS.64 [R3+0xe00], R76 ;  /* 0x000e004c03007388 */ /* 0x0043e80000000a00 */
[----:B----4-:R1:W-:Y:S04]  /*7b80*/  STS.64 [R3+0x1000], R80 ;  /* 0x0010005003007388 */ /* 0x0103e80000000a00 */
[----:B------:R1:W-:Y:S04]  /*7b90*/  STS.64 [R3+0x1100], R82 ;  /* 0x0011005203007388 */ /* 0x0003e80000000a00 */
[----:B------:R1:W-:Y:S01]  /*7ba0*/  STS.64 [R3+0x1300], R16 ;  /* 0x0013001003007388 */ /* 0x0003e20000000a00 */
[----:B-----5:R-:W0:Y:S08]  /*7bb0*/  @!P5 F2F.F64.F32 R84, R47 ;  /* 0x0000002f0054d310 */ /* 0x020e300000201800 */
[----:B------:R-:W2:Y:S01]  /*7bc0*/  @!P2 F2F.F64.F32 R78, R44 ;  /* 0x0000002c004ea310 */ /* 0x000ea20000201800 */
        /* <DEDUP_REMOVED lines=15> */
[----:B0-----:R-:W-:Y:S01]  /*7cc0*/  F2F.F32.F64 R5, R54 ;  /* 0x0000003600057310 */ /* 0x001fe20000301000 */
[----:B-1----:R-:W-:Y:S01]  /*7cd0*/  IMAD R76, R2, 0x14, RZ ;  /* 0x00000014024c7824 */ /* 0x002fe200078e02ff */
[----:B------:R-:W-:Y:S01]  /*7ce0*/  ISETP.NE.AND P0, PT, R72, R73, PT ;  /* 0x000000494800720c */ /* 0x000fe20003f05270 */
[----:B------:R-:W-:Y:S01]  /*7cf0*/  IMAD R77, R7, -0x1180, R8 ;  /* 0xffffee80074d7824 */ /* 0x000fe200078e0208 */
[----:B------:R-:W-:Y:S01]  /*7d00*/  LOP3.LUT R0, R0, 0xffffdfff, RZ, 0xc0, !PT ;  /* 0xffffdfff00007812 */ /* 0x000fe200078ec0ff */
[----:B------:R-:W-:Y:S01]  /*7d10*/  VIADD R8, R76, 0x1 ;  /* 0x000000014c087836 */ /* 0x000fe20000000000 */
[----:B------:R-:W-:Y:S01]  /*7d20*/  ISETP.NE.AND P3, PT, R63, R56, PT ;  /* 0x000000383f00720c */ /* 0x000fe20003f65270 */
[----:B------:R-:W-:Y:S01]  /*7d30*/  BSSY.RECONVERGENT B0, `(.L_x_1479) ;  /* 0x0000171000007945 */ /* 0x000fe20003800200 */
[----:B------:R-:W0:Y:S01]  /*7d40*/  F2F.F32.F64 R6, R52 ;  /* 0x0000003400067310 */ /* 0x000e220000301000 */
[----:B------:R-:W-:Y:S01]  /*7d50*/  ISETP.NE.AND P4, PT, R56, R57, PT ;  /* 0x000000393800720c */ /* 0x000fe20003f85270 */
[----:B------:R-:W-:Y:S01]  /*7d60*/  VIADD R56, R76, 0x12 ;  /* 0x000000124c387836 */ /* 0x000fe20000000000 */
[----:B------:R-:W-:-:S02]  /*7d70*/  ISETP.EQ.OR P1, PT, R8, R77, P0 ;  /* 0x0000004d0800720c */ /* 0x000fc40000722670 */
[----:B------:R-:W-:Y:S02]  /*7d80*/  ISETP.NE.AND P0, PT, R73, R74, PT ;  /* 0x0000004a4900720c */ /* 0x000fe40003f05270 */
[----:B------:R-:W-:Y:S01]  /*7d90*/  ISETP.NE.AND P5, PT, R57, R58, PT ;  /* 0x0000003a3900720c */ /* 0x000fe20003fa5270 */
[----:B--2---:R-:W1:Y:S01]  /*7da0*/  F2F.F32.F64 R7, R48 ;  /* 0x0000003000077310 */ /* 0x004e620000301000 */
[----:B------:R-:W-:Y:S02]  /*7db0*/  ISETP.NE.AND P6, PT, R58, R59, PT ;  /* 0x0000003b3a00720c */ /* 0x000fe40003fc5270 */
[-C--:B------:R-:W-:Y:S01]  /*7dc0*/  ISETP.EQ.OR P5, PT, R56, R77.reuse, P5 ;  /* 0x0000004d3800720c */ /* 0x080fe20002fa2670 */
[----:B------:R-:W-:Y:S02]  /*7dd0*/  VIADD R56, R76, 0x13 ;  /* 0x000000134c387836 */ /* 0x000fe40000000000 */
[----:B0-----:R-:W-:Y:S02]  /*7de0*/  FADD R12, R5, R6 ;  /* 0x00000006050c7221 */ /* 0x001fe40000000000 */
[----:B------:R-:W-:Y:S01]  /*7df0*/  @P1 LOP3.LUT R0, R0, 0x2000, RZ, 0xfc, !PT ;  /* 0x0000200000001812 */ /* 0x000fe200078efcff */
[----:B------:R-:W0:Y:S01]  /*7e00*/  F2F.F32.F64 R8, R50 ;  /* 0x0000003200087310 */ /* 0x000e220000301000 */
[----:B------:R-:W-:-:S02]  /*7e10*/  ISETP.EQ.OR P6, PT, R56, R77, P6 ;  /* 0x0000004d3800720c */ /* 0x000fc400037c2670 */
[----:B------:R-:W-:Y:S01]  /*7e20*/  FSEL R14, R5, R12, P1 ;  /* 0x0000000c050e7208 */ /* 0x000fe20000800000 */
[----:B------:R-:W-:Y:S01]  /*7e30*/  VIADD R12, R76, 0x2 ;  /* 0x000000024c0c7836 */ /* 0x000fe20000000000 */
[----:B------:R-:W-:Y:S02]  /*7e40*/  LOP3.LUT R0, R0, 0xffffefff, RZ, 0xc0, !PT ;  /* 0xffffefff00007812 */ /* 0x000fe400078ec0ff */
[----:B------:R-:W-:Y:S01]  /*7e50*/  SEL R56, RZ, 0x1, !P6 ;  /* 0x00000001ff387807 */ /* 0x000fe20007000000 */
[----:B-1----:R-:W-:Y:S01]  /*7e60*/  FADD R14, R14, R7 ;  /* 0x000000070e0e7221 */ /* 0x002fe20000000000 */
[----:B------:R-:W-:Y:S01]  /*7e70*/  ISETP.EQ.OR P1, PT, R12, R77, P0 ;  /* 0x0000004d0c00720c */ /* 0x000fe20000722670 */
[----:B------:R-:W-:Y:S01]  /*7e80*/  VIADD R12, R76, 0x3 ;  /* 0x000000034c0c7836 */ /* 0x000fe20000000000 */
[----:B------:R-:W-:Y:S01]  /*7e90*/  ISETP.NE.AND P0, PT, R74, R75, PT ;  /* 0x0000004b4a00720c */ /* 0x000fe20003f05270 */
[----:B---3--:R-:W1:Y:S01]  /*7ea0*/  F2F.F32.F64 R11, R44 ;  /* 0x0000002c000b7310 */ /* 0x008e620000301000 */
[----:B------:R-:W-:Y:S01]  /*7eb0*/  FSEL R13, R7, R14, P1 ;  /* 0x0000000e070d7208 */ /* 0x000fe20000800000 */
[----:B------:R-:W-:Y:S01]  /*7ec0*/  VIADD R14, R76, 0x4 ;  /* 0x000000044c0e7836 */ /* 0x000fe20000000000 */
[----:B------:R-:W-:-:S03]  /*7ed0*/  SEL R91, RZ, 0x1, !P5 ;  /* 0x00000001ff5b7807 */ /* 0x000fc60006800000 */
[----:B0-----:R-:W-:-:S04]  /*7ee0*/  FADD R13, R13, R8 ;  /* 0x000000080d0d7221 */ /* 0x001fc80000000000 */
[----:B------:R-:W-:Y:S02]  /*7ef0*/  @P1 LOP3.LUT R0, R0, 0x1000, RZ, 0xfc, !PT ;  /* 0x0000100000001812 */ /* 0x000fe400078efcff */
[----:B------:R-:W-:Y:S02]  /*7f00*/  ISETP.EQ.OR P1, PT, R12, R77, P0 ;  /* 0x0000004d0c00720c */ /* 0x000fe40000722670 */
[----:B------:R-:W-:Y:S01]  /*7f10*/  LOP3.LUT R0, R0, 0xfffffbff, RZ, 0xc0, !PT ;  /* 0xfffffbff00007812 */ /* 0x000fe200078ec0ff */
[----:B------:R-:W0:Y:S01]  /*7f20*/  F2F.F32.F64 R12, R46 ;  /* 0x0000002e000c7310 */ /* 0x000e220000301000 */
[----:B------:R-:W-:Y:S02]  /*7f30*/  ISETP.NE.AND P0, PT, R75, R68, PT ;  /* 0x000000444b00720c */ /* 0x000fe40003f05270 */
[----:B------:R-:W-:-:S05]  /*7f40*/  FSEL R74, R8, R13, P1 ;  /* 0x0000000d084a7208 */ /* 0x000fca0000800000 */
[----:B-1----:R-:W-:Y:S01]  /*7f50*/  FADD R74, R74, R11 ;  /* 0x0000000b4a4a7221 */ /* 0x002fe20000000000 */
[----:B----4-:R-:W1:Y:S01]  /*7f60*/  F2F.F32.F64 R13, R40 ;  /* 0x00000028000d7310 */ /* 0x010e620000301000 */
[----:B------:R-:W-:Y:S02]  /*7f70*/  @P1 LOP3.LUT R0, R0, 0x400, RZ, 0xfc, !PT ;  /* 0x0000040000001812 */ /* 0x000fe400078efcff */
[----:B------:R-:W-:Y:S01]  /*7f80*/  ISETP.EQ.OR P1, PT, R14, R77, P0 ;  /* 0x0000004d0e00720c */ /* 0x000fe20000722670 */
[----:B------:R-:W-:Y:S01]  /*7f90*/  VIADD R14, R76, 0x5 ;  /* 0x000000054c0e7836 */ /* 0x000fe20000000000 */
[----:B------:R-:W-:Y:S02]  /*7fa0*/  LOP3.LUT R0, R0, 0xfffffdff, RZ, 0xc0, !PT ;  /* 0xfffffdff00007812 */ /* 0x000fe400078ec0ff */
[----:B------:R-:W-:Y:S01]  /*7fb0*/  ISETP.NE.AND P0, PT, R68, R69, PT ;  /* 0x000000454400720c */ /* 0x000fe20003f05270 */
[----:B------:R-:W-:Y:S01]  /*7fc0*/  VIADD R68, R76, 0x6 ;  /* 0x000000064c447836 */ /* 0x000fe20000000000 */
[----:B------:R-:W-:-:S05]  /*7fd0*/  FSEL R15, R11, R74, P1 ;  /* 0x0000004a0b0f7208 */ /* 0x000fca0000800000 */
[----:B0-----:R-:W-:Y:S02]  /*7fe0*/  FADD R15, R15, R12 ;  /* 0x0000000c0f0f7221 */ /* 0x001fe40000000000 */
[----:B------:R-:W-:Y:S02]  /*7ff0*/  @P1 LOP3.LUT R0, R0, 0x200, RZ, 0xfc, !PT ;  /* 0x0000020000001812 */ /* 0x000fe400078efcff */
[----:B------:R-:W-:Y:S02]  /*8000*/  ISETP.EQ.OR P1, PT, R14, R77, P0 ;  /* 0x0000004d0e00720c */ /* 0x000fe40000722670 */
[----:B------:R-:W-:Y:S01]  /*8010*/  LOP3.LUT R0, R0, 0xfffffeff, RZ, 0xc0, !PT ;  /* 0xfffffeff00007812 */ /* 0x000fe200078ec0ff */
[----:B------:R-:W0:Y:S01]  /*8020*/  F2F.F32.F64 R14, R42 ;  /* 0x0000002a000e7310 */ /* 0x000e220000301000 */
[----:B------:R-:W-:Y:S02]  /*8030*/  ISETP.NE.AND P0, PT, R69, R70, PT ;  /* 0x000000464500720c */ /* 0x000fe40003f05270 */
[----:B------:R-:W-:-:S05]  /*8040*/  FSEL R74, R12, R15, P1 ;  /* 0x0000000f0c4a7208 */ /* 0x000fca0000800000 */
[----:B-1----:R-:W-:Y:S01]  /*8050*/  FADD R74, R74, R13 ;  /* 0x0000000d4a4a7221 */ /* 0x002fe20000000000 */
[----:B------:R-:W1:Y:S01]  /*8060*/  F2F.F32.F64 R15, R36 ;  /* 0x00000024000f7310 */ /* 0x000e620000301000 */
[----:B------:R-:W-:Y:S02]  /*8070*/  @P1 LOP3.LUT R0, R0, 0x100, RZ, 0xfc, !PT ;  /* 0x0000010000001812 */ /* 0x000fe400078efcff */
[----:B------:R-:W-:Y:S01]  /*8080*/  ISETP.EQ.OR P1, PT, R68, R77, P0 ;  /* 0x0000004d4400720c */ /* 0x000fe20000722670 */
[----:B------:R-:W-:Y:S01]  /*8090*/  VIADD R68, R76, 0x7 ;  /* 0x000000074c447836 */ /* 0x000fe20000000000 */
[----:B------:R-:W-:Y:S02]  /*80a0*/  LOP3.LUT R0, R0, 0xffffff7f, RZ, 0xc0, !PT ;  /* 0xffffff7f00007812 */ /* 0x000fe400078ec0ff */
[----:B------:R-:W-:Y:S02]  /*80b0*/  FSEL R69, R13, R74, P1 ;  /* 0x0000004a0d457208 */ /* 0x000fe40000800000 */
[----:B------:R-:W-:Y:S01]  /*80c0*/  ISETP.NE.AND P0, PT, R70, R71, PT ;  /* 0x000000474600720c */ /* 0x000fe20003f05270 */
[----:B------:R-:W-:-:S02]  /*80d0*/  VIADD R70, R76, 0x8 ;  /* 0x000000084c467836 */ /* 0x000fc40000000000 */
[----:B0-----:R-:W-:Y:S01]  /*80e0*/  FADD R69, R69, R14 ;  /* 0x0000000e45457221 */ /* 0x001fe20000000000 */
[----:B------:R-:W-:Y:S02]  /*80f0*/  ISETP.EQ.OR P0, PT, R68, R77, P0 ;  /* 0x0000004d4400720c */ /* 0x000fe40000702670 */
[----:B------:R-:W0:Y:S01]  /*8100*/  F2F.F32.F64 R68, R38 ;  /* 0x0000002600447310 */ /* 0x000e220000301000 */
[----:B------:R-:W-:Y:S02]  /*8110*/  @P1 LOP3.LUT R0, R0, 0x80, RZ, 0xfc, !PT ;  /* 0x0000008000001812 */ /* 0x000fe400078efcff */
[----:B------:R-:W-:Y:S02]  /*8120*/  ISETP.NE.AND P1, PT, R71, R64, PT ;  /* 0x000000404700720c */ /* 0x000fe40003f25270 */
[----:B------:R-:W-:Y:S02]  /*8130*/  FSEL R74, R14, R69, P0 ;  /* 0x000000450e4a7208 */ /* 0x000fe40000000000 */
[----:B------:R-:W-:Y:S01]  /*8140*/  ISETP.EQ.OR P2, PT, R70, R77, P1 ;  /* 0x0000004d4600720c */ /* 0x000fe20000f42670 */
[----:B------:R-:W-:Y:S01]  /*8150*/  VIADD R70, R76, 0x9 ;  /* 0x000000094c467836 */ /* 0x000fe20000000000 */
[----:B------:R-:W-:Y:S01]  /*8160*/  ISETP.NE.AND P1, PT, R64, R65, PT ;  /* 0x000000414000720c */ /* 0x000fe20003f25270 */
[----:B-1----:R-:W-:Y:S01]  /*8170*/  FADD R74, R74, R15 ;  /* 0x0000000f4a4a7221 */ /* 0x002fe20000000000 */
[----:B------:R-:W-:Y:S01]  /*8180*/  P2R R73, PR, RZ, 0x1 ;  /* 0x00000001ff497803 */ /* 0x000fe20000000000 */
[----:B------:R-:W1:Y:S01]  /*8190*/  F2F.F32.F64 R69, R32 ;  /* 0x0000002000457310 */ /* 0x000e620000301000 */
[----:B------:R-:W-:Y:S01]  /*81a0*/  ISETP.EQ.OR P0, PT, R70, R77, P1 ;  /* 0x0000004d4600720c */ /* 0x000fe20000f02670 */
[----:B------:R-:W-:Y:S01]  /*81b0*/  VIADD R70, R76, 0xa ;  /* 0x0000000a4c467836 */ /* 0x000fe20000000000 */
[----:B------:R-:W-:-:S02]  /*81c0*/  LOP3.LUT R0, R0, 0xffffffbf, RZ, 0xc0, !PT ;  /* 0xffffffbf00007812 */ /* 0x000fc400078ec0ff */
[----:B------:R-:W-:Y:S02]  /*81d0*/  FSEL R71, R15, R74, P2 ;  /* 0x0000004a0f477208 */ /* 0x000fe40001000000 */
[----:B------:R-:W-:Y:S01]  /*81e0*/  ISETP.NE.AND P1, PT, R65, R66, PT ;  /* 0x000000424100720c */ /* 0x000fe20003f25270 */
[----:B------:R-:W2:Y:S01]  /*81f0*/  F2F.F32.F64 R64, R34 ;  /* 0x0000002200407310 */ /* 0x000ea20000301000 */
[----:B------:R-:W-:Y:S01]  /*8200*/  @P2 LOP3.LUT R0, R0, 0x40, RZ, 0xfc, !PT ;  /* 0x0000004000002812 */ /* 0x000fe200078efcff */
[----:B0-----:R-:W-:Y:S01]  /*8210*/  FADD R71, R71, R68 ;  /* 0x0000004447477221 */ /* 0x001fe20000000000 */
[----:B------:R-:W-:Y:S02]  /*8220*/  ISETP.NE.AND P2, PT, R60, R61, PT ;  /* 0x0000003d3c00720c */ /* 0x000fe40003f45270 */
[----:B------:R-:W-:Y:S02]  /*8230*/  LOP3.LUT R0, R0, 0xffffffdf, RZ, 0xc0, !PT ;  /* 0xffffffdf00007812 */ /* 0x000fe400078ec0ff */
[----:B------:R-:W-:Y:S01]  /*8240*/  FSEL R74, R68, R71, P0 ;  /* 0x00000047444a7208 */ /* 0x000fe20000000000 */
[----:B------:R-:W0:Y:S01]  /*8250*/  F2F.F32.F64 R65, R28 ;  /* 0x0000001c00417310 */ /* 0x000e220000301000 */
[----:B------:R-:W-:-:S02]  /*8260*/  @P0 LOP3.LUT R0, R0, 0x20, RZ, 0xfc, !PT ;  /* 0x0000002000000812 */ /* 0x000fc400078efcff */
[----:B------:R-:W-:Y:S01]  /*8270*/  ISETP.EQ.OR P0, PT, R70, R77, P1 ;  /* 0x0000004d4600720c */ /* 0x000fe20000f02670 */
[----:B-1----:R-:W-:Y:S01]  /*8280*/  FADD R74, R74, R69 ;  /* 0x000000454a4a7221 */ /* 0x002fe20000000000 */
[----:B------:R-:W-:Y:S01]  /*8290*/  LOP3.LUT R0, R0, 0xffffffef, RZ, 0xc0, !PT ;  /* 0xffffffef00007812 */ /* 0x000fe200078ec0ff */
[----:B------:R-:W-:Y:S01]  /*82a0*/  VIADD R70, R76, 0xb ;  /* 0x0000000b4c467836 */ /* 0x000fe20000000000 */
[----:B------:R-:W-:Y:S02]  /*82b0*/  ISETP.NE.AND P1, PT, R66, R67, PT ;  /* 0x000000434200720c */ /* 0x000fe40003f25270 */
[----:B------:R-:W-:Y:S01]  /*82c0*/  FSEL R71, R69, R74, P0 ;  /* 0x0000004a45477208 */ /* 0x000fe20000000000 */
[----:B------:R-:W1:Y:S04]  /*82d0*/  F2F.F32.F64 R66, R30 ;  /* 0x0000001e00427310 */ /* 0x000e680000301000 */
[----:B--2---:R-:W-:-:S02]  /*82e0*/  FADD R71, R71, R64 ;  /* 0x0000004047477221 */ /* 0x004fc40000000000 */
[----:B------:R-:W-:Y:S02]  /*82f0*/  @P0 LOP3.LUT R0, R0, 0x10, RZ, 0xfc, !PT ;  /* 0x0000001000000812 */ /* 0x000fe400078efcff */
[----:B------:R-:W-:Y:S01]  /*8300*/  ISETP.EQ.OR P0, PT, R70, R77, P1 ;  /* 0x0000004d4600720c */ /* 0x000fe20000f02670 */
[----:B------:R-:W-:Y:S01]  /*8310*/  VIADD R70, R76, 0xc ;  /* 0x0000000c4c467836 */ /* 0x000fe20000000000 */
[----:B------:R-:W-:Y:S02]  /*8320*/  ISETP.NE.AND P1, PT, R67, R60, PT ;  /* 0x0000003c4300720c */ /* 0x000fe40003f25270 */
[----:B------:R-:W-:Y:S01]  /*8330*/  FSEL R74, R64, R71, P0 ;  /* 0x00000047404a7208 */ /* 0x000fe20000000000 */
[----:B------:R-:W2:Y:S01]  /*8340*/  F2F.F32.F64 R67, R24 ;  /* 0x0000001800437310 */ /* 0x000ea20000301000 */
[----:B------:R-:W-:Y:S01]  /*8350*/  ISETP.EQ.OR P1, PT, R70, R77, P1 ;  /* 0x0000004d4600720c */ /* 0x000fe20000f22670 */
[----:B------:R-:W-:Y:S01]  /*8360*/  VIADD R70, R76, 0xd ;  /* 0x0000000d4c467836 */ /* 0x000fe20000000000 */
[----:B------:R-:W-:Y:S01]  /*8370*/  LOP3.LUT R0, R0, 0xfffffff7, RZ, 0xc0, !PT ;  /* 0xfffffff700007812 */ /* 0x000fe200078ec0ff */
[----:B0-----:R-:W-:Y:S01]  /*8380*/  FADD R74, R74, R65 ;  /* 0x000000414a4a7221 */ /* 0x001fe20000000000 */
[----:B------:R-:W-:-:S03]  /*8390*/  P2R R80, PR, RZ, 0x2 ;  /* 0x00000002ff507803 */ /* 0x000fc60000000000 */
[----:B------:R-:W-:Y:S01]  /*83a0*/  @P0 LOP3.LUT R0, R0, 0x8, RZ, 0xfc, !PT ;  /* 0x0000000800000812 */ /* 0x000fe200078efcff */
[----:B------:R-:W0:Y:S01]  /*83b0*/  F2F.F32.F64 R60, R26 ;  /* 0x0000001a003c7310 */ /* 0x000e220000301000 */
[----:B------:R-:W-:Y:S02]  /*83c0*/  FSEL R71, R65, R74, P1 ;  /* 0x0000004a41477208 */ /* 0x000fe40000800000 */
[----:B------:R-:W-:Y:S01]  /*83d0*/  ISETP.EQ.OR P0, PT, R70, R77, P2 ;  /* 0x0000004d4600720c */ /* 0x000fe20001702670 */
[----:B------:R-:W-:Y:S01]  /*83e0*/  VIADD R70, R76, 0xe ;  /* 0x0000000e4c467836 */ /* 0x000fe20000000000 */
[----:B------:R-:W-:Y:S01]  /*83f0*/  LOP3.LUT R0, R0, 0xfffffffb, RZ, 0xc0, !PT ;  /* 0xfffffffb00007812 */ /* 0x000fe200078ec0ff */
[----:B-1----:R-:W-:Y:S01]  /*8400*/  FADD R71, R71, R66 ;  /* 0x0000004247477221 */ /* 0x002fe20000000000 */
[----:B------:R-:W-:Y:S02]  /*8410*/  ISETP.NE.AND P2, PT, R61, R62, PT ;  /* 0x0000003e3d00720c */ /* 0x000fe40003f45270 */
[----:B------:R-:W1:Y:S02]  /*8420*/  F2F.F32.F64 R61, R20 ;  /* 0x00000014003d7310 */ /* 0x000e640000301000 */
[----:B------:R-:W-:-:S05]  /*8430*/  FSEL R74, R66, R71, P0 ;  /* 0x00000047424a7208 */ /* 0x000fca0000000000 */
[----:B------:R-:W-:Y:S01]  /*8440*/  @P0 LOP3.LUT R0, R0, 0x4, RZ, 0xfc, !PT ;  /* 0x0000000400000812 */ /* 0x000fe200078efcff */
[----:B--2---:R-:W-:Y:S01]  /*8450*/  FADD R74, R74, R67 ;  /* 0x000000434a4a7221 */ /* 0x004fe20000000000 */
        /* <DEDUP_REMOVED lines=8> */
[----:B0-----:R-:W-:-:S03]  /*84e0*/  FADD R71, R71, R60 ;  /* 0x0000003c47477221 */ /* 0x001fc60000000000 */
[----:B------:R-:W-:Y:S01]  /*84f0*/  ISETP.EQ.OR P3, PT, R70, R77, P3 ;  /* 0x0000004d4600720c */ /* 0x000fe20001f62670 */
[----:B------:R-:W0:Y:S01]  /*8500*/  F2F.F32.F64 R63, R16 ;  /* 0x00000010003f7310 */ /* 0x000e220000301000 */
[----:B------:R-:W-:Y:S01]  /*8510*/  FSEL R74, R60, R71, P2 ;  /* 0x000000473c4a7208 */ /* 0x000fe20001000000 */
[----:B------:R-:W-:Y:S01]  /*8520*/  VIADD R70, R76, 0x11 ;  /* 0x000000114c467836 */ /* 0x000fe20000000000 */
[----:B------:R-:W-:-:S03]  /*8530*/  @P0 LOP3.LUT R0, R0, 0x2, RZ, 0xfc, !PT ;  /* 0x0000000200000812 */ /* 0x000fc600078efcff */
[----:B-1----:R-:W-:Y:S01]  /*8540*/  FADD R74, R74, R61 ;  /* 0x0000003d4a4a7221 */ /* 0x002fe20000000000 */
[----:B------:R-:W-:Y:S02]  /*8550*/  LOP3.LUT P0, RZ, R0, 0x80, RZ, 0xc0, !PT ;  /* 0x0000008000ff7812 */ /* 0x000fe4000780c0ff */
[----:B------:R-:W-:Y:S02]  /*8560*/  ISETP.EQ.OR P4, PT, R70, R77, P4 ;  /* 0x0000004d4600720c */ /* 0x000fe40002782670 */
[----:B------:R-:W-:Y:S02]  /*8570*/  FSEL R71, R61, R74, P3 ;  /* 0x0000004a3d477208 */ /* 0x000fe40001800000 */
[----:B------:R-:W-:Y:S02]  /*8580*/  P2R R89, PR, RZ, 0x1 ;  /* 0x00000001ff597803 */ /* 0x000fe40000000000 */
[----:B------:R-:W-:Y:S01]  /*8590*/  LOP3.LUT P0, RZ, R0, 0x100, RZ, 0xc0, !PT ;  /* 0x0000010000ff7812 */ /* 0x000fe2000780c0ff */
[----:B--2---:R-:W-:Y:S01]  /*85a0*/  FADD R71, R71, R62 ;  /* 0x0000003e47477221 */ /* 0x004fe20000000000 */
[----:B------:R-:W-:-:S02]  /*85b0*/  LEA R74, R2, UR4, 0x2 ;  /* 0x00000004024a7c11 */ /* 0x000fc4000f8e10ff */
[----:B------:R-:W-:Y:S02]  /*85c0*/  P2R R88, PR, RZ, 0x1 ;  /* 0x00000001ff587803 */ /* 0x000fe40000000000 */
[----:B------:R-:W-:Y:S01]  /*85d0*/  FSEL R70, R62, R71, P4 ;  /* 0x000000473e467208 */ /* 0x000fe20002000000 */
[----:B------:R-:W-:Y:S01]  /*85e0*/  STS [R74+0x458], R59 ;  /* 0x0004583b4a007388 */ /* 0x000fe20000000800 */
[----:B------:R-:W1:Y:S01]  /*85f0*/  F2F.F32.F64 R71, R18 ;  /* 0x0000001200477310 */ /* 0x000e620000301000 */
[----:B------:R-:W-:Y:S01]  /*8600*/  BAR.SYNC.DEFER_BLOCKING 0x0 ;  /* 0x0000000000007b1d */ /* 0x000fe20000010000 */
[----:B------:R-:W-:Y:S01]  /*8610*/  LOP3.LUT P0, RZ, R0, 0x200, RZ, 0xc0, !PT ;  /* 0x0000020000ff7812 */ /* 0x000fe2000780c0ff */
[----:B0-----:R-:W-:Y:S01]  /*8620*/  FADD R70, R70, R63 ;  /* 0x0000003f46467221 */ /* 0x001fe20000000000 */
[----:B------:R-:W-:Y:S02]  /*8630*/  LOP3.LUT P1, RZ, R0, 0x8, RZ, 0xc0, !PT ;  /* 0x0000000800ff7812 */ /* 0x000fe4000782c0ff */
[----:B------:R-:W-:-:S02]  /*8640*/  P2R R86, PR, RZ, 0x1 ;  /* 0x00000001ff567803 */ /* 0x000fc40000000000 */
[C---:B------:R-:W-:Y:S02]  /*8650*/  LOP3.LUT P0, RZ, R0.reuse, 0x400, RZ, 0xc0, !PT ;  /* 0x0000040000ff7812 */ /* 0x040fe4000780c0ff */
[----:B------:R-:W-:Y:S02]  /*8660*/  FSEL R70, R63, R70, P5 ;  /* 0x000000463f467208 */ /* 0x000fe40002800000 */
[----:B------:R-:W-:Y:S02]  /*8670*/  P2R R84, PR, RZ, 0x1 ;  /* 0x00000001ff547803 */ /* 0x000fe40000000000 */
[----:B------:R-:W-:Y:S01]  /*8680*/  LOP3.LUT P0, RZ, R0, 0x1000, RZ, 0xc0, !PT ;  /* 0x0000100000ff7812 */ /* 0x000fe2000780c0ff */
[----:B-1----:R-:W-:Y:S01]  /*8690*/  FADD R70, R70, R71 ;  /* 0x0000004746467221 */ /* 0x002fe20000000000 */
[----:B------:R-:W-:Y:S02]  /*86a0*/  P2R R75, PR, RZ, 0x2 ;  /* 0x00000002ff4b7803 */ /* 0x000fe40000000000 */
[----:B------:R-:W-:-:S02]  /*86b0*/  P2R R81, PR, RZ, 0x1 ;  /* 0x00000001ff517803 */ /* 0x000fc40000000000 */
[C---:B------:R-:W-:Y:S01]  /*86c0*/  LOP3.LUT P0, RZ, R0.reuse, 0x2000, RZ, 0xc0, !PT ;  /* 0x0000200000ff7812 */ /* 0x040fe2000780c0ff */
[----:B------:R-:W0:Y:S01]  /*86d0*/  F2F.F64.F32 R70, R70 ;  /* 0x0000004600467310 */ /* 0x000e220000201800 */
[----:B------:R-:W-:Y:S02]  /*86e0*/  LOP3.LUT P1, RZ, R0, 0x10, RZ, 0xc0, !PT ;  /* 0x0000001000ff7812 */ /* 0x000fe4000782c0ff */
[----:B------:R-:W-:Y:S02]  /*86f0*/  P2R R78, PR, RZ, 0x1 ;  /* 0x00000001ff4e7803 */ /* 0x000fe40000000000 */
[----:B------:R-:W-:Y:S02]  /*8700*/  ISETP.NE.AND P0, PT, R2, RZ, PT ;  /* 0x000000ff0200720c */ /* 0x000fe40003f05270 */
[----:B------:R-:W-:Y:S02]  /*8710*/  P2R R82, PR, RZ, 0x2 ;  /* 0x00000002ff527803 */ /* 0x000fe40000000000 */
[----:B------:R-:W-:-:S02]  /*8720*/  LOP3.LUT P1, RZ, R0, 0x20, RZ, 0xc0, !PT ;  /* 0x0000002000ff7812 */ /* 0x000fc4000782c0ff */
[----:B------:R-:W-:Y:S02]  /*8730*/  SEL R90, RZ, 0x1, !P4 ;  /* 0x00000001ff5a7807 */ /* 0x000fe40006000000 */
[----:B------:R-:W-:Y:S02]  /*8740*/  P2R R83, PR, RZ, 0x2 ;  /* 0x00000002ff537803 */ /* 0x000fe40000000000 */
[----:B0-----:R-:W-:Y:S02]  /*8750*/  FSEL R87, R19, R71, P6 ;  /* 0x0000004713577208 */ /* 0x001fe40003000000 */
[----:B------:R-:W-:Y:S01]  /*8760*/  LOP3.LUT P1, RZ, R0, 0x40, RZ, 0xc0, !PT ;  /* 0x0000004000ff7812 */ /* 0x000fe2000782c0ff */
[----:B------:R-:W0:Y:S01]  /*8770*/  @P0 LDS R19, [R74+0x454] ;  /* 0x000454004a130984 */ /* 0x000e220000000800 */
[----:B------:R-:W-:Y:S01]  /*8780*/  FSEL R85, R18, R70, P6 ;  /* 0x0000004612557208 */ /* 0x000fe20003000000 */
[----:B------:R-:W-:Y:S01]  /*8790*/  IMAD.MOV.U32 R18, RZ, RZ, 0x1 ;  /* 0x00000001ff127424 */ /* 0x000fe200078e00ff */
[----:B------:R-:W-:Y:S01]  /*87a0*/  LOP3.LUT R0, R0, 0xfffff7ff, RZ, 0xc0, !PT ;  /* 0xfffff7ff00007812 */ /* 0x000fe200078ec0ff */
[----:B------:R-:W-:Y:S03]  /*87b0*/  SHFL.UP PT, R79, R87, 0x1, RZ ;  /* 0x04200000574f7989 */ /* 0x000fe600000e00ff */
[----:B------:R-:W-:-:S02]  /*87c0*/  @P0 LOP3.LUT R0, R0, 0x800, RZ, 0xfc, !PT ;  /* 0x0000080000000812 */ /* 0x000fc400078efcff */
[----:B0-----:R-:W-:-:S04]  /*87d0*/  @P0 ISETP.NE.AND P6, PT, R19, R72, PT ;  /* 0x000000481300020c */ /* 0x001fc80003fc5270 */
[----:B------:R-:W-:Y:S02]  /*87e0*/  @P0 SEL R18, RZ, 0x1, !P6 ;  /* 0x00000001ff120807 */ /* 0x000fe40007000000 */
[----:B------:R-:W-:Y:S02]  /*87f0*/  ISETP.NE.AND P0, PT, R78, RZ, PT ;  /* 0x000000ff4e00720c */ /* 0x000fe40003f05270 */
[----:B------:R-:W-:Y:S01]  /*8800*/  ISETP.NE.AND P6, PT, R76, R77, PT ;  /* 0x0000004d4c00720c */ /* 0x000fe20003fc5270 */
[----:B------:R-:W0:Y:S01]  /*8810*/  SHFL.UP PT, R78, R85, 0x1, RZ ;  /* 0x04200000554e7989 */ /* 0x000e2200000e00ff */
[----:B------:R-:W-:Y:S02]  /*8820*/  SEL R19, RZ, 0x1, !P0 ;  /* 0x00000001ff137807 */ /* 0x000fe40004000000 */
[----:B------:R-:W-:Y:S02]  /*8830*/  ISETP.NE.AND P0, PT, R81, RZ, PT ;  /* 0x000000ff5100720c */ /* 0x000fe40003f05270 */
[----:B------:R-:W-:-:S02]  /*8840*/  SEL R18, R18, 0x1, P6 ;  /* 0x0000000112127807 */ /* 0x000fc40003000000 */
[----:B------:R-:W-:Y:S02]  /*8850*/  SEL R57, RZ, 0x1, !P0 ;  /* 0x00000001ff397807 */ /* 0x000fe40004000000 */
[----:B------:R-:W-:Y:S02]  /*8860*/  ISETP.NE.AND P0, PT, R84, RZ, PT ;  /* 0x000000ff5400720c */ /* 0x000fe40003f05270 */
[----:B------:R-:W-:Y:S02]  /*8870*/  LOP3.LUT R72, R57, R18, R19, 0xfe, !PT ;  /* 0x0000001239487212 */ /* 0x000fe400078efe13 */
[----:B------:R-:W-:Y:S02]  /*8880*/  SEL R58, RZ, 0x1, !P0 ;  /* 0x00000001ff3a7807 */ /* 0x000fe40004000000 */
[----:B------:R-:W-:Y:S01]  /*8890*/  ISETP.NE.AND P0, PT, R86, RZ, PT ;  /* 0x000000ff5600720c */ /* 0x000fe20003f05270 */
[----:B------:R-:W-:Y:S01]  /*88a0*/  IMAD.MOV.U32 R86, RZ, RZ, R85 ;  /* 0x000000ffff567224 */ /* 0x000fe200078e0055 */
[----:B------:R-:W-:-:S02]  /*88b0*/  LOP3.LUT P6, RZ, R0, 0x2, RZ, 0xc0, !PT ;  /* 0x0000000200ff7812 */ /* 0x000fc400078cc0ff */
[----:B------:R-:W-:Y:S01]  /*88c0*/  SEL R59, RZ, 0x1, !P0 ;  /* 0x00000001ff3b7807 */ /* 0x000fe20004000000 */
[----:B------:R-:W-:Y:S01]  /*88d0*/  F2F.F32.F64 R81, R86 ;  /* 0x0000005600517310 */ /* 0x000fe20000301000 */
[----:B------:R-:W-:Y:S02]  /*88e0*/  ISETP.NE.AND P0, PT, R88, RZ, PT ;  /* 0x000000ff5800720c */ /* 0x000fe40003f05270 */
[----:B------:R-:W-:Y:S02]  /*88f0*/  LOP3.LUT R74, R59, R72, R58, 0xfe, !PT ;  /* 0x000000483b4a7212 */ /* 0x000fe400078efe3a */
[----:B------:R-:W-:Y:S02]  /*8900*/  SEL R70, RZ, 0x1, !P0 ;  /* 0x00000001ff467807 */ /* 0x000fe40004000000 */
[----:B------:R-:W-:Y:S01]  /*8910*/  ISETP.NE.AND P0, PT, R89, RZ, PT ;  /* 0x000000ff5900720c */ /* 0x000fe20003f05270 */
[----:B0-----:R-:W0:Y:S01]  /*8920*/  F2F.F32.F64 R78, R78 ;  /* 0x0000004e004e7310 */ /* 0x001e220000301000 */
[----:B------:R-:W-:-:S02]  /*8930*/  SEL R72, RZ, 0x1, !P1 ;  /* 0x00000001ff487807 */ /* 0x000fc40004800000 */
[----:B------:R-:W-:Y:S02]  /*8940*/  SEL R71, RZ, 0x1, !P0 ;  /* 0x00000001ff477807 */ /* 0x000fe40004000000 */
[----:B------:R-:W-:Y:S02]  /*8950*/  ISETP.NE.AND P0, PT, R73, RZ, PT ;  /* 0x000000ff4900720c */ /* 0x000fe40003f05270 */
[----:B------:R-:W-:Y:S02]  /*8960*/  LOP3.LUT R74, R71, R74, R70, 0xfe, !PT ;  /* 0x0000004a474a7212 */ /* 0x000fe400078efe46 */
[----:B------:R-:W-:Y:S02]  /*8970*/  SEL R73, RZ, 0x1, !P0 ;  /* 0x00000001ff497807 */ /* 0x000fe40004000000 */
[----:B------:R-:W-:Y:S02]  /*8980*/  ISETP.NE.AND P1, PT, R83, RZ, PT ;  /* 0x000000ff5300720c */ /* 0x000fe40003f25270 */
[----:B------:R-:W-:-:S02]  /*8990*/  LOP3.LUT R77, R72, R74, R73, 0xfe, !PT ;  /* 0x0000004a484d7212 */ /* 0x000fc400078efe49 */
[----:B------:R-:W-:Y:S01]  /*89a0*/  SEL R73, RZ, 0x1, !P1 ;  /* 0x00000001ff497807 */ /* 0x000fe20004800000 */
[----:B0-----:R-:W-:Y:S01]  /*89b0*/  FADD R83, R78, R81 ;  /* 0x000000514e537221 */ /* 0x001fe20000000000 */
[----:B------:R-:W-:Y:S02]  /*89c0*/  ISETP.NE.AND P1, PT, R82, RZ, PT ;  /* 0x000000ff5200720c */ /* 0x000fe40003f25270 */
[----:B------:R-:W-:Y:S01]  /*89d0*/  P2R R84, PR, RZ, 0x1 ;  /* 0x00000001ff547803 */ /* 0x000fe20000000000 */
[----:B------:R-:W0:Y:S01]  /*89e0*/  F2F.F64.F32 R78, R83 ;  /* 0x00000053004e7310 */ /* 0x000e220000201800 */
[----:B------:R-:W-:Y:S02]  /*89f0*/  SEL R74, RZ, 0x1, !P1 ;  /* 0x00000001ff4a7807 */ /* 0x000fe40004800000 */
[----:B------:R-:W-:Y:S02]  /*8a00*/  ISETP.NE.AND P1, PT, R75, RZ, PT ;  /* 0x000000ff4b00720c */ /* 0x000fe40003f25270 */
[----:B------:R-:W-:-:S02]  /*8a10*/  LOP3.LUT R77, R74, R77, R73, 0xfe, !PT ;  /* 0x0000004d4a4d7212 */ /* 0x000fc400078efe49 */
[----:B------:R-:W-:Y:S02]  /*8a20*/  SEL R75, RZ, 0x1, !P1 ;  /* 0x00000001ff4b7807 */ /* 0x000fe40004800000 */
[----:B------:R-:W-:Y:S02]  /*8a30*/  ISETP.NE.AND P1, PT, R80, RZ, PT ;  /* 0x000000ff5000720c */ /* 0x000fe40003f25270 */
[----:B------:R-:W-:Y:S02]  /*8a40*/  LOP3.LUT P0, RZ, R0, 0x4, RZ, 0xc0, !PT ;  /* 0x0000000400ff7812 */ /* 0x000fe4000780c0ff */
[----:B------:R-:W-:Y:S02]  /*8a50*/  SEL R76, RZ, 0x1, !P1 ;  /* 0x00000001ff4c7807 */ /* 0x000fe40004800000 */
[----:B------:R-:W-:Y:S02]  /*8a60*/  SEL R88, RZ, 0x1, !P2 ;  /* 0x00000001ff587807 */ /* 0x000fe40005000000 */
[----:B------:R-:W-:-:S02]  /*8a70*/  LOP3.LUT R80, R76, R77, R75, 0xfe, !PT ;  /* 0x0000004d4c507212 */ /* 0x000fc400078efe4b */
[----:B------:R-:W-:Y:S02]  /*8a80*/  SEL R76, RZ, 0x1, !P0 ;  /* 0x00000001ff4c7807 */ /* 0x000fe40004000000 */
[----:B------:R-:W-:Y:S02]  /*8a90*/  SEL R77, RZ, 0x1, !P6 ;  /* 0x00000001ff4d7807 */ /* 0x000fe40007000000 */
[----:B------:R-:W-:Y:S02]  /*8aa0*/  SEL R89, RZ, 0x1, !P3 ;  /* 0x00000001ff597807 */ /* 0x000fe40005800000 */
[----:B------:R-:W-:Y:S02]  /*8ab0*/  LOP3.LUT R80, R77, R80, R76, 0xfe, !PT ;  /* 0x000000504d507212 */ /* 0x000fe400078efe4c */
[----:B------:R-:W-:Y:S02]  /*8ac0*/  ISETP.GE.AND P0, PT, R9, 0x1, PT ;  /* 0x000000010900780c */ /* 0x000fe40003f06270 */
[----:B------:R-:W-:-:S04]  /*8ad0*/  LOP3.LUT R80, R89, R80, R88, 0xfe, !PT ;  /* 0x0000005059507212 */ /* 0x000fc800078efe58 */
[----:B------:R-:W-:-:S04]  /*8ae0*/  LOP3.LUT R81, R91, R80, R90, 0xfe, !PT ;  /* 0x000000505b517212 */ /* 0x000fc800078efe5a */
[----:B------:R-:W-:-:S04]  /*8af0*/  LOP3.LUT P6, R82, R81, RZ, R56, 0xfa, !PT ;  /* 0x000000ff51527212 */ /* 0x000fc800078cfa38 */
[----:B0-----:R-:W-:Y:S02]  /*8b00*/  @P0 FSEL R85, R78, R85, !P6 ;  /* 0x000000554e550208 */ /* 0x001fe40007000000 */
[----:B------:R-:W0:Y:S01]  /*8b10*/  SHFL.UP PT, R78, R82, 0x1, RZ ;  /* 0x04200000524e7989 */ /* 0x000e2200000e00ff */
[----:B------:R-:W-:-:S05]  /*8b20*/  @P0 FSEL R87, R79, R87, !P6 ;  /* 0x000000574f570208 */ /* 0x000fca0007000000 */
[----:B------:R-:W-:Y:S01]  /*8b30*/  SHFL.UP PT, R79, R87, 0x2, RZ ;  /* 0x04400000574f7989 */ /* 0x000fe200000e00ff */
[----:B0-----:R-:W-:-:S03]  /*8b40*/  SEL R93, R78, RZ, P0 ;  /* 0x000000ff4e5d7207 */ /* 0x001fc60000000000 */
[----:B------:R-:W0:Y:S01]  /*8b50*/  SHFL.UP PT, R78, R85, 0x2, RZ ;  /* 0x04400000554e7989 */ /* 0x000e2200000e00ff */
[----:B------:R-:W-:Y:S02]  /*8b60*/  ISETP.GE.AND P0, PT, R9, 0x2, PT ;  /* 0x000000020900780c */ /* 0x000fe40003f06270 */
[----:B------:R-:W-:Y:S01]  /*8b70*/  LOP3.LUT P6, R93, R93, RZ, R82, 0xfa, !PT ;  /* 0x000000ff5d5d7212 */ /* 0x000fe200078cfa52 */
[----:B0-----:R0:W-:Y:S02]  /*8b80*/  F2F.F32.F64 R80, R78 ;  /* 0x0000004e00507310 */ /* 0x0011e40000301000 */
[----:B0-----:R-:W-:Y:S02]  /*8b90*/  IMAD.MOV.U32 R78, RZ, RZ, R85 ;  /* 0x000000ffff4e7224 */ /* 0x001fe400078e0055 */
[----:B------:R-:W-:-:S04]  /*8ba0*/  IMAD.MOV.U32 R79, RZ, RZ, R87 ;  /* 0x000000ffff4f7224 */ /* 0x000fc800078e0057 */
[----:B------:R-:W0:Y:S02]  /*8bb0*/  F2F.F32.F64 R81, R78 ;  /* 0x0000004e00517310 */ /* 0x000e240000301000 */
[----:B0-----:R-:W-:-:S06]  /*8bc0*/  FADD R81, R80, R81 ;  /* 0x0000005150517221 */ /* 0x001fcc0000000000 */
[----:B------:R-:W0:Y:S02]  /*8bd0*/  F2F.F64.F32 R80, R81 ;  /* 0x0000005100507310 */ /* 0x000e240000201800 */
[----:B0-----:R-:W-:Y:S02]  /*8be0*/  @P0 FSEL R85, R80, R85, !P6 ;  /* 0x0000005550550208 */ /* 0x001fe40007000000 */
[----:B------:R-:W-:Y:S01]  /*8bf0*/  @P0 FSEL R87, R81, R87, !P6 ;  /* 0x0000005751570208 */ /* 0x000fe20007000000 */
[----:B------:R-:W0:Y:S02]  /*8c00*/  SHFL.UP PT, R80, R93, 0x2, RZ ;  /* 0x044000005d507989 */ /* 0x000e2400000e00ff */
[----:B------:R-:W-:Y:S02]  /*8c10*/  IMAD.MOV.U32 R78, RZ, RZ, R85 ;  /* 0x000000ffff4e7224 */ /* 0x000fe400078e0055 */
[----:B------:R-:W-:Y:S01]  /*8c20*/  SHFL.UP PT, R82, R85, 0x4, RZ ;  /* 0x0480000055527989 */ /* 0x000fe200000e00ff */
[----:B------:R-:W-:-:S03]  /*8c30*/  IMAD.MOV.U32 R79, RZ, RZ, R87 ;  /* 0x000000ffff4f7224 */ /* 0x000fc600078e0057 */
[----:B------:R-:W1:Y:S03]  /*8c40*/  SHFL.UP PT, R83, R87, 0x4, RZ ;  /* 0x0480000057537989 */ /* 0x000e6600000e00ff */
[----:B------:R-:W-:Y:S01]  /*8c50*/  F2F.F32.F64 R79, R78 ;  /* 0x0000004e004f7310 */ /* 0x000fe20000301000 */
[----:B0-----:R-:W-:Y:S02]  /*8c60*/  SEL R86, R80, RZ, P0 ;  /* 0x000000ff50567207 */ /* 0x001fe40000000000 */
[----:B------:R-:W-:Y:S02]  /*8c70*/  ISETP.GE.AND P0, PT, R9, 0x4, PT ;  /* 0x000000040900780c */ /* 0x000fe40003f06270 */
[----:B------:R-:W-:-:S03]  /*8c80*/  LOP3.LUT P6, R86, R86, RZ, R93, 0xfa, !PT ;  /* 0x000000ff56567212 */ /* 0x000fc600078cfa5d */
[----:B-1----:R-:W0:Y:S02]  /*8c90*/  F2F.F32.F64 R82, R82 ;  /* 0x0000005200527310 */ /* 0x002e240000301000 */
        /* <DEDUP_REMOVED lines=18> */
[----:B------:R-:W0:Y:S01]  /*8dc0*/  SHFL.UP PT, R80, R93, 0x8, RZ ;  /* 0x050000005d507989 */ /* 0x000e2200000e00ff */
[----:B------:R-:W-:Y:S01]  /*8dd0*/  ISETP.GE.AND P6, PT, R9, 0x8, PT ;  /* 0x000000080900780c */ /* 0x000fe20003fc6270 */
[----:B------:R-:W-:Y:S01]  /*8de0*/  IMAD.MOV.U32 R78, RZ, RZ, R85 ;  /* 0x000000ffff4e7224 */ /* 0x000fe200078e0055 */
[----:B------:R-:W-:Y:S01]  /*8df0*/  ISETP.NE.AND P0, PT, R84, RZ, PT ;  /* 0x000000ff5400720c */ /* 0x000fe20003f05270 */
[----:B------:R-:W-:Y:S01]  /*8e00*/  SHFL.UP PT, R82, R85, 0x10, RZ ;  /* 0x0600000055527989 */ /* 0x000fe200000e00ff */
[----:B------:R-:W-:-:S03]  /*8e10*/  IMAD.MOV.U32 R79, RZ, RZ, R87 ;  /* 0x000000ffff4f7224 */ /* 0x000fc600078e0057 */
[----:B------:R-:W1:Y:S03]  /*8e20*/  SHFL.UP PT, R83, R87, 0x10, RZ ;  /* 0x0600000057537989 */ /* 0x000e6600000e00ff */
[----:B------:R-:W-:Y:S01]  /*8e30*/  F2F.F32.F64 R79, R78 ;  /* 0x0000004e004f7310 */ /* 0x000fe20000301000 */
[----:B0-----:R-:W-:-:S04]  /*8e40*/  SEL R84, R80, RZ, P6 ;  /* 0x000000ff50547207 */ /* 0x001fc80003000000 */
[----:B------:R-:W-:-:S03]  /*8e50*/  LOP3.LUT P6, R84, R84, RZ, R93, 0xfa, !PT ;  /* 0x000000ff54547212 */ /* 0x000fc600078cfa5d */
[----:B-1----:R-:W0:Y:S02]  /*8e60*/  F2F.F32.F64 R82, R82 ;  /* 0x0000005200527310 */ /* 0x002e240000301000 */
[----:B------:R-:W1:Y:S01]  /*8e70*/  SHFL.UP PT, R86, R84, 0x10, RZ ;  /* 0x0600000054567989 */ /* 0x000e6200000e00ff */
[----:B0-----:R-:W-:-:S05]  /*8e80*/  FADD R92, R82, R79 ;  /* 0x0000004f525c7221 */ /* 0x001fca0000000000 */
        /* <DEDUP_REMOVED lines=13> */
[----:B------:R0:W-:Y:S04]  /*8f60*/  @!P6 STS.64 [R82+0x8], R80 ;  /* 0x000008505200e388 */ /* 0x0001e80000000a00 */
[----:B------:R0:W-:Y:S01]  /*8f70*/  @!P6 STS [R82], R93 ;  /* 0x0000005d5200e388 */ /* 0x0001e20000000800 */
[----:B------:R-:W-:Y:S01]  /*8f80*/  BAR.SYNC.DEFER_BLOCKING 0x0 ;  /* 0x0000000000007b1d */ /* 0x000fe20000010000 */
[----:B------:R-:W-:-:S13]  /*8f90*/  ISETP.GE.U32.AND P6, PT, R2, 0x20, PT ;  /* 0x000000200200780c */ /* 0x000fda0003fc6070 */
[----:B0123--:R-:W-:Y:S05]  /*8fa0*/  @!P6 BRA `(.L_x_1480) ;  /* 0x000000040024e947 */ /* 0x00ffea0003800000 */
[----:B------:R-:W0:Y:S01]  /*8fb0*/  LDS R84, [UR4+0x10] ;  /* 0x00001004ff547984 */ /* 0x000e220008000800 */
[----:B------:R-:W-:Y:S02]  /*8fc0*/  P2R R96, PR, RZ, 0x1 ;  /* 0x00000001ff607803 */ /* 0x000fe40000000000 */
[----:B------:R-:W-:Y:S01]  /*8fd0*/  ISETP.NE.AND P0, PT, R10, 0x3, PT ;  /* 0x000000030a00780c */ /* 0x000fe20003f05270 */
[----:B------:R-:W1:Y:S04]  /*8fe0*/  LDS.64 R80, [UR4+0x8] ;  /* 0x00000804ff507984 */ /* 0x000e680008000a00 */
[----:B------:R-:W2:Y:S01]  /*8ff0*/  LDS.64 R86, [UR4+0x18] ;  /* 0x00001804ff567984 */ /* 0x000ea20008000a00 */
        /* <DEDUP_REMOVED lines=8> */
[----:B------:R-:W-:-:S05]  /*9080*/  FSEL R83, R83, R87, !P6 ;  /* 0x0000005753537208 */ /* 0x000fca0007000000 */
[----:B------:R-:W0:Y:S02]  /*9090*/  F2F.F32.F64 R95, R82 ;  /* 0x00000052005f7310 */ /* 0x000e240000301000 */
[----:B0-----:R-:W-:Y:S02]  /*90a0*/  FADD R95, R94, R95 ;  /* 0x0000005f5e5f7221 */ /* 0x001fe40000000000 */
[----:B------:R-:W0:Y:S04]  /*90b0*/  LDS R94, [UR4+0x20] ;  /* 0x00002004ff5e7984 */ /* 0x000e280008000800 */
[----:B------:R-:W1:Y:S01]  /*90c0*/  F2F.F64.F32 R86, R95 ;  /* 0x0000005f00567310 */ /* 0x000e620000201800 */
[----:B0-----:R-:W-:-:S04]  /*90d0*/  ISETP.NE.AND P6, PT, R94, RZ, PT ;  /* 0x000000ff5e00720c */ /* 0x001fc80003fc5270 */
[----:B-1----:R-:W-:Y:S02]  /*90e0*/  FSEL R97, R86, R84, !P6 ;  /* 0x0000005456617208 */ /* 0x002fe40007000000 */
[----:B------:R-:W-:Y:S02]  /*90f0*/  FSEL R98, R87, R85, !P6 ;  /* 0x0000005557627208 */ /* 0x000fe40007000000 */
[----:B------:R-:W-:Y:S01]  /*9100*/  ISETP.NE.AND P6, PT, R10, 0x2, PT ;  /* 0x000000020a00780c */ /* 0x000fe20003fc5270 */
[----:B------:R-:W-:Y:S01]  /*9110*/  IMAD.MOV.U32 R84, RZ, RZ, R97 ;  /* 0x000000ffff547224 */ /* 0x000fe200078e0061 */
[----:B------:R-:W0:Y:S01]  /*9120*/  LDS.64 R86, [UR4+0x38] ;  /* 0x00003804ff567984 */ /* 0x000e220008000a00 */
[----:B------:R-:W-:Y:S01]  /*9130*/  IMAD.MOV.U32 R85, RZ, RZ, R98 ;  /* 0x000000ffff557224 */ /* 0x000fe200078e0062 */
[----:B------:R-:W-:Y:S02]  /*9140*/  @P0 FSEL R97, R82, R80, !P6 ;  /* 0x0000005052610208 */ /* 0x000fe40007000000 */
[----:B------:R-:W1:Y:S01]  /*9150*/  LDS R82, [UR4+0x30] ;  /* 0x00003004ff527984 */ /* 0x000e620008000800 */
[----:B------:R-:W-:-:S02]  /*9160*/  @P0 FSEL R98, R83, R81, !P6 ;  /* 0x0000005153620208 */ /* 0x000fc40007000000 */
[----:B------:R2:W-:Y:S01]  /*9170*/  F2F.F32.F64 R81, R84 ;  /* 0x0000005400517310 */ /* 0x0005e20000301000 */
[----:B------:R-:W-:Y:S01]  /*9180*/  ISETP.NE.AND P0, PT, R10, 0x5, PT ;  /* 0x000000050a00780c */ /* 0x000fe20003f05270 */
[----:B--2---:R-:W2:Y:S06]  /*9190*/  LDS R84, [UR4+0x40] ;  /* 0x00004004ff547984 */ /* 0x004eac0008000800 */
        /* <DEDUP_REMOVED lines=8> */
[----:B--2---:R-:W-:Y:S02]  /*9220*/  ISETP.NE.AND P6, PT, R84, RZ, PT ;  /* 0x000000ff5400720c */ /* 0x004fe40003fc5270 */
        /* <DEDUP_REMOVED lines=15> */
[----:B-1----:R-:W0:Y:S02]  /*9320*/  F2F.F32.F64 R84, R80 ;  /* 0x0000005000547310 */ /* 0x002e240000301000 */
[----:B0-----:R-:W-:-:S06]  /*9330*/  FADD R84, R84, R83 ;  /* 0x0000005354547221 */ /* 0x001fcc0000000000 */
[----:B------:R-:W-:Y:S08]  /*9340*/  F2F.F32.F64 R83, R78 ;  /* 0x0000004e00537310 */ /* 0x000ff00000301000 */
[----:B------:R-:W0:Y:S02]  /*9350*/  F2F.F64.F32 R84, R84 ;  /* 0x0000005400547310 */ /* 0x000e240000201800 */
[----:B0-----:R-:W-:-:S02]  /*9360*/  @!P6 FSEL R87, R84, R80, !P0 ;  /* 0x000000505457e208 */ /* 0x001fc40004000000 */
        /* <DEDUP_REMOVED lines=13> */
.L_x_1480:
[----:B------:R-:W-:Y:S05]  /*9440*/  BSYNC.RECONVERGENT B0 ;  /* 0x0000000000007941 */ /* 0x000fea0003800200 */
.L_x_1479:
[----:B------:R-:W-:Y:S02]  /*9450*/  P2R R82, PR, RZ, 0x20 ;  /* 0x00000020ff527803 */ /* 0x000fe40000000000 */
[----:B------:R-:W-:Y:S02]  /*9460*/  ISETP.NE.AND P5, PT, R2, RZ, PT ;  /* 0x000000ff0200720c */ /* 0x000fe40003fa5270 */
[----:B------:R-:W-:Y:S02]  /*9470*/  P2R R86, PR, RZ, 0x2 ;  /* 0x00000002ff567803 */ /* 0x000fe40000000000 */
[C---:B------:R-:W-:Y:S02]  /*9480*/  LOP3.LUT P1, RZ, R0.reuse, 0x1000, RZ, 0xc0, !PT ;  /* 0x0000100000ff7812 */ /* 0x040fe4000782c0ff */
[----:B------:R-:W-:Y:S02]  /*9490*/  P2R R85, PR, RZ, 0x4 ;  /* 0x00000004ff557803 */ /* 0x000fe40000000000 */
[----:B------:R-:W-:-:S02]  /*94a0*/  LOP3.LUT P2, RZ, R0, 0x400, RZ, 0xc0, !PT ;  /* 0x0000040000ff7812 */ /* 0x000fc4000784c0ff */
[----:B------:R-:W-:Y:S02]  /*94b0*/  P2R R84, PR, RZ, 0x8 ;  /* 0x00000008ff547803 */ /* 0x000fe40000000000 */
[----:B------:R-:W-:Y:S01]  /*94c0*/  LOP3.LUT P3, RZ, R0, 0x200, RZ, 0xc0, !PT ;  /* 0x0000020000ff7812 */ /* 0x000fe2000786c0ff */
[----:B------:R-:W0:Y:S01]  /*94d0*/  @P5 F2F.F32.F64 R9, R78 ;  /* 0x0000004e00095310 */ /* 0x000e220000301000 */
[----:B------:R-:W-:Y:S02]  /*94e0*/  @P5 ISETP.NE.AND P6, PT, R18, RZ, PT ;  /* 0x000000ff1200520c */ /* 0x000fe40003fc5270 */
        /* <DEDUP_REMOVED lines=112> */
[----:B------:R-:W-:Y:S01]  /*9bf0*/  FSEL R23, R17, R23, P5 ;  /* 0x0000001711177208 */ /* 0x000fe20002800000 */
[----:B------:R-:W-:Y:S06]  /*9c00*/  BRA `(.L_x_1481) ;  /* 0x00000038006c7947 */ /* 0x000fec0003800000 */
.L_x_1478:
[----:B------:R-:W-:Y:S01]  /*9c10*/  ISETP.NE.AND P0, PT, R2, RZ, PT ;  /* 0x000000ff0200720c */ /* 0x000fe20003f05270 */
[----:B------:R-:W-:Y:S01]  /*9c20*/  IMAD.MOV.U32 R5, RZ, RZ, RZ ;  /* 0x000000ffff057224 */ /* 0x000fe200078e00ff */
[----:B------:R-:W-:-:S11]  /*9c30*/  LOP3.LUT R0, R0, 0xffff7fff, RZ, 0xc0, !PT ;  /* 0xffff7fff00007812 */ /* 0x000fd600078ec0ff */
[----:B-1----:R-:W1:Y:S01]  /*9c40*/  @!P0 LDC.64 R12, c[0x0][0x388] ;  /* 0x0000e200ff0c8b82 */ /* 0x002e620000000a00 */
[----:B------:R-:W-:Y:S01]  /*9c50*/  IMAD R6, R2, 0x14, RZ ;  /* 0x0000001402067824 */ /* 0x000fe200078e02ff */
[----:B------:R-:W-:Y:S01]  /*9c60*/  @P0 LOP3.LUT R0, R0, 0x8000, RZ, 0xfc, !PT ;  /* 0x0000800000000812 */ /* 0x000fe200078efcff */
[----:B-1----:R-:W-:-:S05]  /*9c70*/  @!P0 IMAD.WIDE.U32 R12, R7, 0x4, R12 ;  /* 0x00000004070c8825 */ /* 0x002fca00078e000c */
[----:B------:R1:W5:Y:S01]  /*9c80*/  @!P0 LDG.E R5, desc[UR8][R12.64] ;  /* 0x000000080c058981 */ /* 0x000362000c1e1900 */
[----:B------:R-:W-:Y:S01]  /*9c90*/  IMAD R15, R7, -0x1180, R8 ;  /* 0xffffee80070f7824 */ /* 0x000fe200078e0208 */
[----:B------:R-:W-:Y:S01]  /*9ca0*/  ISETP.NE.AND P0, PT, R72, R73, PT ;  /* 0x000000494800720c */ /* 0x000fe20003f05270 */
[----:B------:R-:W-:Y:S01]  /*9cb0*/  VIADD R8, R6, 0x1 ;  /* 0x0000000106087836 */ /* 0x000fe20000000000 */
[----:B------:R-:W-:Y:S01]  /*9cc0*/  ISETP.NE.AND P5, PT, R74, R75, PT ;  /* 0x0000004b4a00720c */ /* 0x000fe20003fa5270 */
[----:B------:R-:W-:Y:S01]  /*9cd0*/  VIADD R14, R6, 0x3 ;  /* 0x00000003060e7836 */ /* 0x000fe20000000000 */
[----:B------:R-:W-:Y:S01]  /*9ce0*/  ISETP.NE.AND P1, PT, R73, R74, PT ;  /* 0x0000004a4900720c */ /* 0x000fe20003f25270 */
[----:B0-----:R-:W-:Y:S01]  /*9cf0*/  F2F.F32.F64 R11, R54 ;  /* 0x00000036000b7310 */ /* 0x001fe20000301000 */
[-C--:B------:R-:W-:Y:S02]  /*9d00*/  ISETP.EQ.OR P0, PT, R8, R15.reuse, P0 ;  /* 0x0000000f0800720c */ /* 0x080fe40000702670 */
[----:B------:R-:W-:Y:S01]  /*9d10*/  LEA R8, R2, UR4, 0x2 ;  /* 0x0000000402087c11 */ /* 0x000fe2000f8e10ff */
[----:B-1----:R-:W-:Y:S01]  /*9d20*/  VIADD R12, R6, 0x2 ;  /* 0x00000002060c7836 */ /* 0x002fe20000000000 */
[-C--:B------:R-:W-:Y:S01]  /*9d30*/  ISETP.EQ.OR P6, PT, R14, R15.reuse, P5 ;  /* 0x0000000f0e00720c */ /* 0x080fe20002fc2670 */
[----:B------:R-:W-:Y:S01]  /*9d40*/  VIADD R14, R6, 0x6 ;  /* 0x00000006060e7836 */ /* 0x000fe20000000000 */
[----:B------:R-:W-:Y:S01]  /*9d50*/  ISETP.NE.AND P4, PT, R75, R68, PT ;  /* 0x000000444b00720c */ /* 0x000fe20003f85270 */
[----:B------:R-:W-:Y:S01]  /*9d60*/  STS [R8+0x458], R59 ;  /* 0x0004583b08007388 */ /* 0x000fe20000000800 */
[-C--:B------:R-:W-:Y:S01]  /*9d70*/  ISETP.EQ.OR P1, PT, R12, R15.reuse, P1 ;  /* 0x0000000f0c00720c */ /* 0x080fe20000f22670 */
[----:B------:R-:W-:Y:S01]  /*9d80*/  VIADD R12, R6, 0x4 ;  /* 0x00000004060c7836 */ /* 0x000fe20000000000 */
[----:B------:R-:W-:Y:S01]  /*9d90*/  LOP3.LUT R0, R0, 0xffffdfff, RZ, 0xc0, !PT ;  /* 0xffffdfff00007812 */ /* 0x000fe200078ec0ff */
[----:B------:R-:W0:Y:S01]  /*9da0*/  F2F.F32.F64 R76, R52 ;  /* 0x00000034004c7310 */ /* 0x000e220000301000 */
[----:B------:R-:W-:Y:S01]  /*9db0*/  ISETP.NE.AND P2, PT, R2, RZ, PT ;  /* 0x000000ff0200720c */ /* 0x000fe20003f45270 */
[----:B------:R-:W-:Y:S01]  /*9dc0*/  BAR.SYNC.DEFER_BLOCKING 0x0 ;  /* 0x0000000000007b1d */ /* 0x000fe20000010000 */
[----:B------:R-:W-:Y:S01]  /*9dd0*/  ISETP.EQ.OR P4, PT, R12, R15, P4 ;  /* 0x0000000f0c00720c */ /* 0x000fe20002782670 */
[----:B------:R-:W-:Y:S01]  /*9de0*/  VIADD R12, R6, 0x5 ;  /* 0x00000005060c7836 */ /* 0x000fe20000000000 */
[----:B------:R-:W-:-:S02]  /*9df0*/  ISETP.NE.AND P3, PT, R68, R69, PT ;  /* 0x000000454400720c */ /* 0x000fc40003f65270 */
[----:B------:R-:W-:Y:S01]  /*9e00*/  @P6 LOP3.LUT R0, R0, 0x2000, RZ, 0xfc, !PT ;  /* 0x0000200000006812 */ /* 0x000fe200078efcff */
[----:B--2---:R-:W1:Y:S03]  /*9e10*/  F2F.F32.F64 R78, R48 ;  /* 0x00000030004e7310 */ /* 0x004e660000301000 */
[----:B------:R-:W-:Y:S01]  /*9e20*/  LOP3.LUT R0, R0, 0xffffefff, RZ, 0xc0, !PT ;  /* 0xffffefff00007812 */ /* 0x000fe200078ec0ff */
[----:B0-----:R-:W-:-:S04]  /*9e30*/  @!P0 FADD R11, R11, R76 ;  /* 0x0000004c0b0b8221 */ /* 0x001fc80000000000 */
[----:B------:R-:W-:Y:S01]  /*9e40*/  @P4 LOP3.LUT R0, R0, 0x1000, RZ, 0xfc, !PT ;  /* 0x0000100000004812 */ /* 0x000fe200078efcff */
[----:B------:R-:W0:Y:S01]  /*9e50*/  F2F.F32.F64 R77, R50 ;  /* 0x00000032004d7310 */ /* 0x000e220000301000 */
[----:B------:R-:W-:Y:S02]  /*9e60*/  ISETP.EQ.OR P4, PT, R12, R15, P3 ;  /* 0x0000000f0c00720c */ /* 0x000fe40001f82670 */
[C---:B------:R-:W-:Y:S02]  /*9e70*/  LOP3.LUT P3, RZ, R0.reuse, 0x1000, RZ, 0xc0, !PT ;  /* 0x0000100000ff7812 */ /* 0x040fe4000786c0ff */
[----:B------:R-:W-:Y:S01]  /*9e80*/  LOP3.LUT R0, R0, 0xfffff7ff, RZ, 0xc0, !PT ;  /* 0xfffff7ff00007812 */ /* 0x000fe200078ec0ff */
[----:B-1----:R-:W-:Y:S02]  /*9e90*/  @!P1 FADD R78, R78, R11 ;  /* 0x0000000b4e4e9221 */ /* 0x002fe40000000000 */
[----:B---3--:R-:W1:Y:S06]  /*9ea0*/  F2F.F32.F64 R74, R44 ;  /* 0x0000002c004a7310 */ /* 0x008e6c0000301000 */
[----:B------:R-:W-:Y:S01]  /*9eb0*/  @P4 LOP3.LUT R0, R0, 0x800, RZ, 0xfc, !PT ;  /* 0x0000080000004812 */ /* 0x000fe200078efcff */
[----:B0-----:R-:W-:Y:S01]  /*9ec0*/  @!P6 FADD R77, R77, R78 ;  /* 0x0000004e4d4de221 */ /* 0x001fe20000000000 */
[----:B------:R-:W0:Y:S02]  /*9ed0*/  F2F.F32.F64 R13, R46 ;  /* 0x0000002e000d7310 */ /* 0x000e240000301000 */
[----:B------:R-:W-:Y:S01]  /*9ee0*/  LOP3.LUT R0, R0, 0xfffffbff, RZ, 0xc0, !PT ;  /* 0xfffffbff00007812 */ /* 0x000fe200078ec0ff */
[----:B-1----:R-:W-:-:S05]  /*9ef0*/  @!P3 FADD R74, R74, R77 ;  /* 0x0000004d4a4ab221 */ /* 0x002fca0000000000 */
[----:B----4-:R-:W1:Y:S01]  /*9f00*/  F2F.F32.F64 R68, R40 ;  /* 0x0000002800447310 */ /* 0x010e620000301000 */
[----:B0-----:R-:W-:-:S07]  /*9f10*/  @!P4 FADD R13, R13, R74 ;  /* 0x0000004a0d0dc221 */ /* 0x001fce0000000000 */
[----:B------:R-:W0:Y:S08]  /*9f20*/  F2F.F32.F64 R11, R42 ;  /* 0x0000002a000b7310 */ /* 0x000e300000301000 */
[----:B------:R-:W2:Y:S01]  /*9f30*/  F2F.F32.F64 R12, R36 ;  /* 0x00000024000c7310 */ /* 0x000ea20000301000 */
[----:B-----5:R3:W4:Y:S01]  /*9f40*/  @P2 LDS R5, [R8+0x454] ;  /* 0x0004540008052984 */ /* 0x0207220000000800 */
[----:B------:R-:W-:-:S06]  /*9f50*/  ISETP.NE.AND P2, PT, R69, R70, PT ;  /* 0x000000464500720c */ /* 0x000fcc0003f45270 */
[----:B------:R-:W5:Y:S01]  /*9f60*/  F2F.F32.F64 R69, R38 ;  /* 0x0000002600457310 */ /* 0x000f620000301000 */
[----:B------:R-:W-:Y:S02]  /*9f70*/  ISETP.EQ.OR P5, PT, R14, R15, P2 ;  /* 0x0000000f0e00720c */ /* 0x000fe400017a2670 */
[----:B------:R-:W-:Y:S01]  /*9f80*/  ISETP.NE.AND P2, PT, R70, R71, PT ;  /* 0x000000474600720c */ /* 0x000fe20003f45270 */
[----:B---3--:R-:W-:-:S04]  /*9f90*/  VIADD R8, R6, 0x7 ;  /* 0x0000000706087836 */ /* 0x008fc80000000000 */
[----:B------:R-:W3:Y:S01]  /*9fa0*/  F2F.F32.F64 R14, R32 ;  /* 0x00000020000e7310 */ /* 0x000ee20000301000 */
[----:B------:R-:W-:Y:S01]  /*9fb0*/  ISETP.EQ.OR P6, PT, R8, R15, P2 ;  /* 0x0000000f0800720c */ /* 0x000fe200017c2670 */
[----:B------:R-:W-:Y:S01]  /*9fc0*/  VIADD R8, R6, 0x8 ;  /* 0x0000000806087836 */ /* 0x000fe20000000000 */
[----:B------:R-:W-:-:S03]  /*9fd0*/  ISETP.NE.AND P2, PT, R71, R64, PT ;  /* 0x000000404700720c */ /* 0x000fc60003f45270 */
[----:B------:R-:W-:Y:S01]  /*9fe0*/  @P5 LOP3.LUT R0, R0, 0x400, RZ, 0xfc, !PT ;  /* 0x0000040000005812 */ /* 0x000fe200078efcff */
[----:B-1----:R-:W-:Y:S01]  /*9ff0*/  @!P5 FADD R68, R68, R13 ;  /* 0x0000000d4444d221 */ /* 0x002fe20000000000 */
[----:B------:R-:W-:Y:S01]  /*a000*/  ISETP.EQ.OR P3, PT, R8, R15, P2 ;  /* 0x0000000f0800720c */ /* 0x000fe20001762670 */
[----:B------:R-:W-:Y:S01]  /*a010*/  VIADD R8, R6, 0x9 ;  /* 0x0000000906087836 */ /* 0x000fe20000000000 */
[----:B------:R-:W-:Y:S01]  /*a020*/  LOP3.LUT R0, R0, 0xfffffdff, RZ, 0xc0, !PT ;  /* 0xfffffdff00007812 */ /* 0x000fe200078ec0ff */
[----:B------:R-:W1:Y:S01]  /*a030*/  F2F.F32.F64 R13, R34 ;  /* 0x00000022000d7310 */ /* 0x000e620000301000 */
[----:B------:R-:W-:Y:S02]  /*a040*/  ISETP.NE.AND P2, PT, R64, R65, PT ;  /* 0x000000414000720c */ /* 0x000fe40003f45270 */
[----:B------:R-:W-:Y:S01]  /*a050*/  @P6 LOP3.LUT R0, R0, 0x200, RZ, 0xfc, !PT ;  /* 0x0000020000006812 */ /* 0x000fe200078efcff */
[----:B0-----:R-:W-:Y:S01]  /*a060*/  @!P6 FADD R11, R11, R68 ;  /* 0x000000440b0be221 */ /* 0x001fe20000000000 */
[----:B------:R-:W-:Y:S01]  /*a070*/  ISETP.EQ.OR P4, PT, R8, R15, P2 ;  /* 0x0000000f0800720c */ /* 0x000fe20001782670 */
[----:B------:R-:W-:Y:S01]  /*a080*/  VIADD R8, R6, 0xa ;  /* 0x0000000a06087836 */ /* 0x000fe20000000000 */
[----:B------:R-:W-:Y:S01]  /*a090*/  LOP3.LUT R0, R0, 0xfffffeff, RZ, 0xc0, !PT ;  /* 0xfffffeff00007812 */ /* 0x000fe200078ec0ff */
[----:B------:R-:W0:Y:S01]  /*a0a0*/  F2F.F32.F64 R64, R28 ;  /* 0x0000001c00407310 */ /* 0x000e220000301000 */
[----:B------:R-:W-:Y:S01]  /*a0b0*/  ISETP.NE.AND P2, PT, R65, R66, PT ;  /* 0x000000424100720c */ /* 0x000fe20003f45270 */
[----:B--2---:R-:W-:Y:S01]  /*a0c0*/  @!P3 FADD R12, R12, R11 ;  /* 0x0000000b0c0cb221 */ /* 0x004fe20000000000 */
[----:B------:R-:W-:-:S02]  /*a0d0*/  @P3 LOP3.LUT R0, R0, 0x100, RZ, 0xfc, !PT ;  /* 0x0000010000003812 */ /* 0x000fc400078efcff */
[----:B------:R-:W-:Y:S01]  /*a0e0*/  ISETP.EQ.OR P5, PT, R8, R15, P2 ;  /* 0x0000000f0800720c */ /* 0x000fe200017a2670 */
[----:B------:R-:W-:Y:S01]  /*a0f0*/  VIADD R8, R6, 0xb ;  /* 0x0000000b06087836 */ /* 0x000fe20000000000 */
[----:B------:R-:W-:Y:S01]  /*a100*/  LOP3.LUT R0, R0, 0xffffff7f, RZ, 0xc0, !PT ;  /* 0xffffff7f00007812 */ /* 0x000fe200078ec0ff */
[----:B------:R-:W2:Y:S01]  /*a110*/  F2F.F32.F64 R11, R30 ;  /* 0x0000001e000b7310 */ /* 0x000ea20000301000 */
[----:B------:R-:W-:Y:S01]  /*a120*/  ISETP.NE.AND P2, PT, R66, R67, PT ;  /* 0x000000434200720c */ /* 0x000fe20003f45270 */
[----:B-----5:R-:W-:Y:S01]  /*a130*/  @!P4 FADD R69, R69, R12 ;  /* 0x0000000c4545c221 */ /* 0x020fe20000000000 */
[----:B------:R-:W-:Y:S02]  /*a140*/  @P4 LOP3.LUT R0, R0, 0x80, RZ, 0xfc, !PT ;  /* 0x0000008000004812 */ /* 0x000fe400078efcff */
[----:B------:R-:W-:Y:S01]  /*a150*/  ISETP.EQ.OR P6, PT, R8, R15, P2 ;  /* 0x0000000f0800720c */ /* 0x000fe200017c2670 */
[----:B------:R-:W-:Y:S01]  /*a160*/  VIADD R8, R6, 0xc ;  /* 0x0000000c06087836 */ /* 0x000fe20000000000 */
[----:B------:R-:W-:Y:S01]  /*a170*/  LOP3.LUT R0, R0, 0xffffffbf, RZ, 0xc0, !PT ;  /* 0xffffffbf00007812 */ /* 0x000fe200078ec0ff */
[----:B------:R-:W5:Y:S01]  /*a180*/  F2F.F32.F64 R12, R24 ;  /* 0x00000018000c7310 */ /* 0x000f620000301000 */
[----:B------:R-:W-:Y:S01]  /*a190*/  ISETP.NE.AND P2, PT, R67, R60, PT ;  /* 0x0000003c4300720c */ /* 0x000fe20003f45270 */
[----:B---3--:R-:W-:Y:S01]  /*a1a0*/  @!P5 FADD R14, R14, R69 ;  /* 0x000000450e0ed221 */ /* 0x008fe20000000000 */
[----:B------:R-:W-:-:S02]  /*a1b0*/  @P5 LOP3.LUT R0, R0, 0x40, RZ, 0xfc, !PT ;  /* 0x0000004000005812 */ /* 0x000fc400078efcff */
[----:B------:R-:W-:Y:S01]  /*a1c0*/  ISETP.EQ.OR P3, PT, R8, R15, P2 ;  /* 0x0000000f0800720c */ /* 0x000fe20001762670 */
[----:B------:R-:W-:Y:S01]  /*a1d0*/  VIADD R8, R6, 0xd ;  /* 0x0000000d06087836 */ /* 0x000fe20000000000 */
[----:B------:R-:W-:Y:S02]  /*a1e0*/  ISETP.NE.AND P2, PT, R60, R61, PT ;  /* 0x0000003d3c00720c */ /* 0x000fe40003f45270 */
[----:B------:R-:W-:Y:S01]  /*a1f0*/  LOP3.LUT R0, R0, 0xffffffdf, RZ, 0xc0, !PT ;  /* 0xffffffdf00007812 */ /* 0x000fe200078ec0ff */
[----:B-1----:R-:W-:Y:S01]  /*a200*/  @!P6 FADD R13, R13, R14 ;  /* 0x0000000e0d0de221 */ /* 0x002fe20000000000 */
[----:B------:R-:W-:Y:S01]  /*a210*/  ISETP.EQ.OR P4, PT, R8, R15, P2 ;  /* 0x0000000f0800720c */ /* 0x000fe20001782670 */
[----:B------:R-:W-:Y:S01]  /*a220*/  VIADD R8, R6, 0xe ;  /* 0x0000000e06087836 */ /* 0x000fe20000000000 */
[----:B------:R-:W-:Y:S01]  /*a230*/  @P6 LOP3.LUT R0, R0, 0x20, RZ, 0xfc, !PT ;  /* 0x0000002000006812 */ /* 0x000fe200078efcff */
[----:B------:R-:W-:Y:S01]  /*a240*/  F2F.F32.F64 R14, R20 ;  /* 0x00000014000e7310 */ /* 0x000fe20000301000 */
[----:B------:R-:W-:-:S02]  /*a250*/  ISETP.NE.AND P2, PT, R61, R62, PT ;  /* 0x0000003e3d00720c */ /* 0x000fc40003f45270 */
[----:B------:R-:W-:Y:S01]  /*a260*/  LOP3.LUT R0, R0, 0xffffffef, RZ, 0xc0, !PT ;  /* 0xffffffef00007812 */ /* 0x000fe200078ec0ff */
[----:B0-----:R-:W-:Y:S01]  /*a270*/  @!P3 FADD R64, R64, R13 ;  /* 0x0000000d4040b221 */ /* 0x001fe20000000000 */
[----:B------:R-:W-:Y:S01]  /*a280*/  ISETP.EQ.OR P5, PT, R8, R15, P2 ;  /* 0x0000000f0800720c */ /* 0x000fe200017a2670 */
[----:B------:R-:W-:Y:S01]  /*a290*/  VIADD R8, R6, 0xf ;  /* 0x0000000f06087836 */ /* 0x000fe20000000000 */
[----:B------:R-:W-:Y:S01]  /*a2a0*/  ISETP.NE.AND P2, PT, R62, R63, PT ;  /* 0x0000003f3e00720c */ /* 0x000fe20003f45270 */
[----:B------:R-:W0:Y:S01]  /*a2b0*/  F2F.F32.F64 R61, R26 ;  /* 0x0000001a003d7310 */ /* 0x000e220000301000 */
[----:B------:R-:W-:Y:S01]  /*a2c0*/  @P3 LOP3.LUT R0, R0, 0x10, RZ, 0xfc, !PT ;  /* 0x0000001000003812 */ /* 0x000fe200078efcff */
[----:B--2---:R-:W-:Y:S01]  /*a2d0*/  @!P4 FADD R11, R11, R64 ;  /* 0x000000400b0bc221 */ /* 0x004fe20000000000 */
[----:B------:R-:W-:Y:S01]  /*a2e0*/  ISETP.EQ.OR P2, PT, R8, R15, P2 ;  /* 0x0000000f0800720c */ /* 0x000fe20001742670 */
[----:B------:R-:W-:Y:S01]  /*a2f0*/  VIADD R8, R6, 0x10 ;  /* 0x0000001006087836 */ /* 0x000fe20000000000 */
[----:B------:R-:W-:-:S02]  /*a300*/  LOP3.LUT R0, R0, 0xfffffff7, RZ, 0xc0, !PT ;  /* 0xfffffff700007812 */ /* 0x000fc400078ec0ff */
[----:B------:R-:W-:Y:S01]  /*a310*/  ISETP.NE.AND P3, PT, R63, R56, PT ;  /* 0x000000383f00720c */ /* 0x000fe20003f65270 */
[----:B------:R-:W1:Y:S01]  /*a320*/  F2F.F32.F64 R13, R22 ;  /* 0x00000016000d7310 */ /* 0x000e620000301000 */
[----:B------:R-:W-:Y:S01]  /*a330*/  @P4 LOP3.LUT R0, R0, 0x8, RZ, 0xfc, !PT ;  /* 0x0000000800004812 */ /* 0x000fe200078efcff */
[----:B-----5:R-:W-:Y:S01]  /*a340*/  @!P5 FADD R12, R12, R11 ;  /* 0x0000000b0c0cd221 */ /* 0x020fe20000000000 */
[----:B------:R-:W-:Y:S01]  /*a350*/  ISETP.EQ.OR P3, PT, R8, R15, P3 ;  /* 0x0000000f0800720c */ /* 0x000fe20001f62670 */
[----:B------:R-:W-:Y:S01]  /*a360*/  VIADD R8, R6, 0x11 ;  /* 0x0000001106087836 */ /* 0x000fe20000000000 */
[----:B------:R-:W-:Y:S02]  /*a370*/  ISETP.NE.AND P4, PT, R56, R57, PT ;  /* 0x000000393800720c */ /* 0x000fe40003f85270 */
[----:B------:R-:W-:Y:S01]  /*a380*/  LOP3.LUT R0, R0, 0xfffffffb, RZ, 0xc0, !PT ;  /* 0xfffffffb00007812 */ /* 0x000fe200078ec0ff */
[----:B------:R-:W2:Y:S01]  /*a390*/  F2F.F32.F64 R56, R16 ;  /* 0x0000001000387310 */ /* 0x000ea20000301000 */
[----:B------:R-:W-:Y:S01]  /*a3a0*/  ISETP.EQ.OR P4, PT, R8, R15, P4 ;  /* 0x0000000f0800720c */ /* 0x000fe20002782670 */
[----:B------:R-:W-:Y:S01]  /*a3b0*/  VIADD R8, R6, 0x12 ;  /* 0x0000001206087836 */ /* 0x000fe20000000000 */
[----:B------:R-:W-:Y:S01]  /*a3c0*/  @P5 LOP3.LUT R0, R0, 0x4, RZ, 0xfc, !PT ;  /* 0x0000000400005812 */ /* 0x000fe200078efcff */
[----:B0-----:R-:W-:Y:S01]  /*a3d0*/  @!P2 FADD R61, R61, R12 ;  /* 0x0000000c3d3da221 */ /* 0x001fe20000000000 */
[----:B------:R-:W-:-:S02]  /*a3e0*/  ISETP.NE.AND P5, PT, R57, R58, PT ;  /* 0x0000003a3900720c */ /* 0x000fc40003fa5270 */
[----:B------:R-:W-:Y:S01]  /*a3f0*/  P2R R70, PR, RZ, 0x4 ;  /* 0x00000004ff467803 */ /* 0x000fe20000000000 */
[----:B------:R-:W0:Y:S01]  /*a400*/  F2F.F32.F64 R11, R18 ;  /* 0x00000012000b7310 */ /* 0x000e220000301000 */
[----:B------:R-:W-:Y:S01]  /*a410*/  ISETP.EQ.OR P5, PT, R8, R15, P5 ;  /* 0x0000000f0800720c */ /* 0x000fe20002fa2670 */
[----:B------:R-:W-:Y:S01]  /*a420*/  @!P3 FADD R14, R14, R61 ;  /* 0x0000003d0e0eb221 */ /* 0x000fe20000000000 */
[----:B------:R-:W-:Y:S01]  /*a430*/  P2R R69, PR, RZ, 0x8 ;  /* 0x00000008ff457803 */ /* 0x000fe20000000000 */
[----:B------:R-:W-:Y:S01]  /*a440*/  VIADD R8, R6, 0x13 ;  /* 0x0000001306087836 */ /* 0x000fe20000000000 */
[C---:B------:R-:W-:Y:S01]  /*a450*/  LOP3.LUT P2, RZ, R0.reuse, 0x4, RZ, 0xc0, !PT ;  /* 0x0000000400ff7812 */ /* 0x040fe2000784c0ff */
[----:B-1----:R-:W-:Y:S01]  /*a460*/  @!P4 FADD R13, R13, R14 ;  /* 0x0000000e0d0dc221 */ /* 0x002fe20000000000 */
[----:B------:R-:W-:Y:S02]  /*a470*/  LOP3.LUT P3, RZ, R0, 0x8, RZ, 0xc0, !PT ;  /* 0x0000000800ff7812 */ /* 0x000fe4000786c0ff */
[----:B------:R-:W-:-:S02]  /*a480*/  P2R R68, PR, RZ, 0x4 ;  /* 0x00000004ff447803 */ /* 0x000fc40000000000 */
[----:B------:R-:W-:Y:S02]  /*a490*/  P2R R67, PR, RZ, 0x8 ;  /* 0x00000008ff437803 */ /* 0x000fe40000000000 */
[----:B------:R-:W-:Y:S01]  /*a4a0*/  LOP3.LUT P2, RZ, R0, 0x10, RZ, 0xc0, !PT ;  /* 0x0000001000ff7812 */ /* 0x000fe2000784c0ff */
[----:B--2---:R-:W-:Y:S01]  /*a4b0*/  @!P5 FADD R56, R56, R13 ;  /* 0x0000000d3838d221 */ /* 0x004fe20000000000 */
[C---:B------:R-:W-:Y:S02]  /*a4c0*/  LOP3.LUT P3, RZ, R0.reuse, 0x20, RZ, 0xc0, !PT ;  /* 0x0000002000ff7812 */ /* 0x040fe4000786c0ff */
[----:B------:R-:W-:Y:S01]  /*a4d0*/  P2R R66, PR, RZ, 0x4 ;  /* 0x00000004ff427803 */ /* 0x000fe20000000000 */
[----:B0-----:R-:W-:Y:S01]  /*a4e0*/  FADD R14, R11, R56 ;  /* 0x000000380b0e7221 */ /* 0x001fe20000000000 */
[----:B------:R-:W-:Y:S02]  /*a4f0*/  P2R R65, PR, RZ, 0x8 ;  /* 0x00000008ff417803 */ /* 0x000fe40000000000 */
[C---:B------:R-:W-:Y:S01]  /*a500*/  LOP3.LUT P2, RZ, R0.reuse, 0x40, RZ, 0xc0, !PT ;  /* 0x0000004000ff7812 */ /* 0x040fe2000784c0ff */
[----:B------:R-:W0:Y:S01]  /*a510*/  F2F.F64.F32 R12, R14 ;  /* 0x0000000e000c7310 */ /* 0x000e220000201800 */
[----:B------:R-:W-:-:S02]  /*a520*/  LOP3.LUT P3, RZ, R0, 0x80, RZ, 0xc0, !PT ;  /* 0x0000008000ff7812 */ /* 0x000fc4000786c0ff */
[----:B------:R-:W-:Y:S02]  /*a530*/  ISETP.NE.AND P6, PT, R58, R59, PT ;  /* 0x0000003b3a00720c */ /* 0x000fe40003fc5270 */
[----:B------:R-:W-:Y:S02]  /*a540*/  P2R R64, PR, RZ, 0x4 ;  /* 0x00000004ff407803 */ /* 0x000fe40000000000 */
[----:B------:R-:W-:Y:S02]  /*a550*/  P2R R63, PR, RZ, 0x8 ;  /* 0x00000008ff3f7803 */ /* 0x000fe40000000000 */
[C---:B------:R-:W-:Y:S02]  /*a560*/  LOP3.LUT P2, RZ, R0.reuse, 0x100, RZ, 0xc0, !PT ;  /* 0x0000010000ff7812 */ /* 0x040fe4000784c0ff */
[----:B------:R-:W-:Y:S02]  /*a570*/  LOP3.LUT P3, RZ, R0, 0x200, RZ, 0xc0, !PT ;  /* 0x0000020000ff7812 */ /* 0x000fe4000786c0ff */
[----:B------:R-:W-:-:S02]  /*a580*/  ISETP.EQ.OR P6, PT, R8, R15, P6 ;  /* 0x0000000f0800720c */ /* 0x000fc400037c2670 */
[----:B------:R-:W-:Y:S02]  /*a590*/  P2R R62, PR, RZ, 0x4 ;  /* 0x00000004ff3e7803 */ /* 0x000fe40000000000 */
[----:B------:R-:W-:Y:S02]  /*a5a0*/  P2R R61, PR, RZ, 0x8 ;  /* 0x00000008ff3d7803 */ /* 0x000fe40000000000 */
[C---:B------:R-:W-:Y:S02]  /*a5b0*/  LOP3.LUT P2, RZ, R0.reuse, 0x400, RZ, 0xc0, !PT ;  /* 0x0000040000ff7812 */ /* 0x040fe4000784c0ff */
[----:B------:R-:W-:Y:S02]  /*a5c0*/  LOP3.LUT P3, RZ, R0, 0x800, RZ, 0xc0, !PT ;  /* 0x0000080000ff7812 */ /* 0x000fe4000786c0ff */
[----:B------:R-:W-:Y:S02]  /*a5d0*/  P2R R60, PR, RZ, 0x4 ;  /* 0x00000004ff3c7803 */ /* 0x000fe40000000000 */
[----:B------:R-:W-:-:S02]  /*a5e0*/  P2R R57, PR, RZ, 0x8 ;  /* 0x00000008ff397803 */ /* 0x000fc40000000000 */
[C---:B------:R-:W-:Y:S02]  /*a5f0*/  LOP3.LUT P2, RZ, R0.reuse, 0x1000, RZ, 0xc0, !PT ;  /* 0x0000100000ff7812 */ /* 0x040fe4000784c0ff */
[C---:B------:R-:W-:Y:S02]  /*a600*/  LOP3.LUT P3, RZ, R0.reuse, 0x2000, RZ, 0xc0, !PT ;  /* 0x0000200000ff7812 */ /* 0x040fe4000786c0ff */
[----:B------:R-:W-:Y:S02]  /*a610*/  LOP3.LUT R0, R0, 0xfffffffd, RZ, 0xc0, !PT ;  /* 0xfffffffd00007812 */ /* 0x000fe400078ec0ff */
[----:B0-----:R-:W-:Y:S02]  /*a620*/  FSEL R8, R18, R12, P6 ;  /* 0x0000000c12087208 */ /* 0x001fe40003000000 */
[----:B------:R-:W-:Y:S02]  /*a630*/  @P6 LOP3.LUT R0, R0, 0x2, RZ, 0xfc, !PT ;  /* 0x0000000200006812 */ /* 0x000fe400078efcff */
[----:B------:R-:W-:Y:S01]  /*a640*/  FSEL R11, R19, R13, P6 ;  /* 0x0000000d130b7208 */ /* 0x000fe20003000000 */
[----:B------:R-:W-:Y:S01]  /*a650*/  SHFL.UP PT, R12, R8, 0x1, RZ ;  /* 0x04200000080c7989 */ /* 0x000fe200000e00ff */
[----:B----4-:R-:W-:Y:S01]  /*a660*/  ISETP.NE.AND P6, PT, R5, R72, PT ;  /* 0x000000480500720c */ /* 0x010fe20003fc5270 */
[----:B------:R-:W-:Y:S01]  /*a670*/  IMAD.MOV.U32 R18, RZ, RZ, R8 ;  /* 0x000000ffff127224 */ /* 0x000fe200078e0008 */
[----:B------:R-:W-:Y:S01]  /*a680*/  LOP3.LUT R0, R0, 0xffffbfff, RZ, 0xc0, !PT ;  /* 0xffffbfff00007812 */ /* 0x000fe200078ec0ff */
[----:B------:R-:W0:Y:S01]  /*a690*/  SHFL.UP PT, R13, R11, 0x1, RZ ;  /* 0x042000000b0d7989 */ /* 0x000e2200000e00ff */
[----:B------:R-:W-:Y:S01]  /*a6a0*/  ISETP.EQ.OR P6, PT, R6, R15, P6 ;  /* 0x0000000f0600720c */ /* 0x000fe200037c2670 */
[----:B------:R-:W-:Y:S01]  /*a6b0*/  IMAD.MOV.U32 R19, RZ, RZ, R11 ;  /* 0x000000ffff137224 */ /* 0x000fe200078e000b */
[----:B------:R-:W-:-:S03]  /*a6c0*/  P2R R58, PR, RZ, 0x1 ;  /* 0x00000001ff3a7803 */ /* 0x000fc60000000000 */
[----:B------:R-:W-:Y:S08]  /*a6d0*/  F2F.F32.F64 R5, R18 ;  /* 0x0000001200057310 */ /* 0x000ff00000301000 */
[----:B------:R-:W-:Y:S02]  /*a6e0*/  @P6 LOP3.LUT R0, R0, 0x4000, RZ, 0xfc, !PT ;  /* 0x0000400000006812 */ /* 0x000fe400078efcff */
[----:B------:R-:W-:-:S02]  /*a6f0*/  PLOP3.LUT P6, PT, P1, P0, P6, 0xfe, 0x0 ;  /* 0x000000000000781c */ /* 0x000fc40000fc1f66 */
[----:B------:R-:W-:Y:S02]  /*a700*/  LOP3.LUT P0, RZ, R0, 0x2, RZ, 0xc0, !PT ;  /* 0x0000000200ff7812 */ /* 0x000fe4000780c0ff */
[----:B------:R-:W-:Y:S02]  /*a710*/  PLOP3.LUT P6, PT, P2, P6, P3, 0xfe, 0x0 ;  /* 0x000000000000781c */ /* 0x000fe400017cdf36 */
[----:B------:R-:W-:Y:S02]  /*a720*/  ISETP.NE.AND P3, PT, R57, RZ, PT ;  /* 0x000000ff3900720c */ /* 0x000fe40003f65270 */
[----:B------:R-:W-:Y:S01]  /*a730*/  ISETP.NE.AND P2, PT, R60, RZ, PT ;  /* 0x000000ff3c00720c */ /* 0x000fe20003f45270 */
[----:B0-----:R-:W0:Y:S03]  /*a740*/  F2F.F32.F64 R12, R12 ;  /* 0x0000000c000c7310 */ /* 0x001e260000301000 */
[----:B------:R-:W-:-:S02]  /*a750*/  PLOP3.LUT P6, PT, P2, P6, P3, 0xfe, 0x0 ;  /* 0x000000000000781c */ /* 0x000fc400017cdf36 */
[----:B------:R-:W-:Y:S02]  /*a760*/  ISETP.NE.AND P3, PT, R61, RZ, PT ;  /* 0x000000ff3d00720c */ /* 0x000fe40003f65270 */
[----:B------:R-:W-:-:S04]  /*a770*/  ISETP.NE.AND P2, PT, R62, RZ, PT ;  /* 0x000000ff3e00720c */ /* 0x000fc80003f45270 */
[----:B------:R-:W-:Y:S02]  /*a780*/  PLOP3.LUT P6, PT, P2, P6, P3, 0xfe, 0x0 ;  /* 0x000000000000781c */ /* 0x000fe400017cdf36 */
[----:B------:R-:W-:Y:S02]  /*a790*/  ISETP.NE.AND P3, PT, R63, RZ, PT ;  /* 0x000000ff3f00720c */ /* 0x000fe40003f65270 */
[----:B------:R-:W-:Y:S01]  /*a7a0*/  ISETP.NE.AND P2, PT, R64, RZ, PT ;  /* 0x000000ff4000720c */ /* 0x000fe20003f45270 */
[----:B0-----:R-:W-:-:S03]  /*a7b0*/  FADD R14, R12, R5 ;  /* 0x000000050c0e7221 */ /* 0x001fc60000000000 */
[----:B------:R-:W-:Y:S02]  /*a7c0*/  PLOP3.LUT P6, PT, P2, P6, P3, 0xfe, 0x0 ;  /* 0x000000000000781c */ /* 0x000fe400017cdf36 */
[----:B------:R-:W-:Y:S01]  /*a7d0*/  ISETP.NE.AND P3, PT, R65, RZ, PT ;  /* 0x000000ff4100720c */ /* 0x000fe20003f65270 */
[----:B------:R-:W0:Y:S01]  /*a7e0*/  F2F.F64.F32 R14, R14 ;  /* 0x0000000e000e7310 */ /* 0x000e220000201800 */
[----:B------:R-:W-:-:S04]  /*a7f0*/  ISETP.NE.AND P2, PT, R66, RZ, PT ;  /* 0x000000ff4200720c */ /* 0x000fc80003f45270 */
[----:B------:R-:W-:Y:S02]  /*a800*/  PLOP3.LUT P6, PT, P2, P6, P3, 0xfe, 0x0 ;  /* 0x000000000000781c */ /* 0x000fe400017cdf36 */
[----:B------:R-:W-:Y:S02]  /*a810*/  ISETP.NE.AND P3, PT, R67, RZ, PT ;  /* 0x000000ff4300720c */ /* 0x000fe40003f65270 */
[----:B------:R-:W-:-:S04]  /*a820*/  ISETP.NE.AND P2, PT, R68, RZ, PT ;  /* 0x000000ff4400720c */ /* 0x000fc80003f45270 */
[----:B------:R-:W-:Y:S02]  /*a830*/  PLOP3.LUT P6, PT, P2, P6, P3, 0xfe, 0x0 ;  /* 0x000000000000781c */ /* 0x000fe400017cdf36 */
[----:B------:R-:W-:Y:S02]  /*a840*/  ISETP.NE.AND P3, PT, R69, RZ, PT ;  /* 0x000000ff4500720c */ /* 0x000fe40003f65270 */
[----:B------:R-:W-:-:S04]  /*a850*/  ISETP.NE.AND P2, PT, R70, RZ, PT ;  /* 0x000000ff4600720c */ /* 0x000fc80003f45270 */
[----:B------:R-:W-:-:S04]  /*a860*/  PLOP3.LUT P6, PT, P3, P6, P2, 0xfe, 0x0 ;  /* 0x000000000000781c */ /* 0x000fc80001fcdf26 */
[----:B------:R-:W-:-:S04]  /*a870*/  PLOP3.LUT P6, PT, P5, P6, P4, 0xfe, 0x0 ;  /* 0x000000000000781c */ /* 0x000fc80002fcdf46 */
[----:B------:R-:W-:Y:S02]  /*a880*/  PLOP3.LUT P6, PT, P6, P0, PT, 0xf8, 0x8f ;  /* 0x00000000008f781c */ /* 0x000fe400037c1f70 */
[----:B------:R-:W-:Y:S02]  /*a890*/  ISETP.GE.AND P0, PT, R9, 0x1, PT ;  /* 0x000000010900780c */ /* 0x000fe40003f06270 */
[----:B------:R-:W-:-:S05]  /*a8a0*/  SEL R5, RZ, 0x1, !P6 ;  /* 0x00000001ff057807 */ /* 0x000fca0007000000 */
[----:B------:R-:W1:Y:S06]  /*a8b0*/  SHFL.UP PT, R6, R5, 0x1, RZ ;  /* 0x0420000005067989 */ /* 0x000e6c00000e00ff */
[----:B0-----:R-:W-:Y:S02]  /*a8c0*/  @P0 FSEL R8, R8, R14, P6 ;  /* 0x0000000e08080208 */ /* 0x001fe40003000000 */
[----:B------:R-:W-:-:S03]  /*a8d0*/  @P0 FSEL R11, R11, R15, P6 ;  /* 0x0000000f0b0b0208 */ /* 0x000fc60003000000 */
[----:B------:R-:W-:Y:S01]  /*a8e0*/  SHFL.UP PT, R12, R8, 0x2, RZ ;  /* 0x04400000080c7989 */ /* 0x000fe200000e00ff */
[----:B------:R-:W-:Y:S02]  /*a8f0*/  IMAD.MOV.U32 R18, RZ, RZ, R8 ;  /* 0x000000ffff127224 */ /* 0x000fe400078e0008 */
[----:B------:R-:W-:Y:S01]  /*a900*/  IMAD.MOV.U32 R19, RZ, RZ, R11 ;  /* 0x000000ffff137224 */ /* 0x000fe200078e000b */
[----:B------:R-:W0:Y:S03]  /*a910*/  SHFL.UP PT, R13, R11, 0x2, RZ ;  /* 0x044000000b0d7989 */ /* 0x000e2600000e00ff */
[----:B------:R-:W-:Y:S01]  /*a920*/  F2F.F32.F64 R15, R18 ;  /* 0x00000012000f7310 */ /* 0x000fe20000301000 */
[----:B-1----:R-:W-:Y:S02]  /*a930*/  SEL R6, R6, RZ, P0 ;  /* 0x000000ff06067207 */ /* 0x002fe40000000000 */
[----:B------:R-:W-:-:S02]  /*a940*/  ISETP.GE.AND P0, PT, R9, 0x2, PT ;  /* 0x000000020900780c */ /* 0x000fc40003f06270 */
[----:B------:R-:W-:-:S05]  /*a950*/  LOP3.LUT P6, R6, R6, RZ, R5, 0xfa, !PT ;  /* 0x000000ff06067212 */ /* 0x000fca00078cfa05 */
[----:B------:R-:W1:Y:S01]  /*a960*/  SHFL.UP PT, R5, R6, 0x2, RZ ;  /* 0x0440000006057989 */ /* 0x000e6200000e00ff */
[----:B0-----:R-:W0:Y:S02]  /*a970*/  F2F.F32.F64 R12, R12 ;  /* 0x0000000c000c7310 */ /* 0x001e240000301000 */
[----:B0-----:R-:W-:Y:S01]  /*a980*/  FADD R56, R12, R15 ;  /* 0x0000000f0c387221 */ /* 0x001fe20000000000 */
[----:B-1----:R-:W-:-:S05]  /*a990*/  SEL R5, R5, RZ, P0 ;  /* 0x000000ff05057207 */ /* 0x002fca0000000000 */
[----:B------:R-:W0:Y:S02]  /*a9a0*/  F2F.F64.F32 R14, R56 ;  /* 0x00000038000e7310 */ /* 0x000e240000201800 */
[----:B0-----:R-:W-:Y:S02]  /*a9b0*/  @P0 FSEL R8, R14, R8, !P6 ;  /* 0x000000080e080208 */ /* 0x001fe40007000000 */
[----:B------:R-:W-:Y:S02]  /*a9c0*/  @P0 FSEL R11, R15, R11, !P6 ;  /* 0x0000000b0f0b0208 */ /* 0x000fe40007000000 */
[----:B------:R-:W-:Y:S01]  /*a9d0*/  ISETP.GE.AND P0, PT, R9, 0x4, PT ;  /* 0x000000040900780c */ /* 0x000fe20003f06270 */
[----:B------:R-:W-:Y:S01]  /*a9e0*/  SHFL.UP PT, R14, R8, 0x4, RZ ;  /* 0x04800000080e7989 */ /* 0x000fe200000e00ff */
[----:B------:R-:W-:Y:S01]  /*a9f0*/  IMAD.MOV.U32 R18, RZ, RZ, R8 ;  /* 0x000000ffff127224 */ /* 0x000fe200078e0008 */
[----:B------:R-:W-:Y:S01]  /*aa00*/  LOP3.LUT P6, R5, R5, RZ, R6, 0xfa, !PT ;  /* 0x000000ff05057212 */ /* 0x000fe200078cfa06 */
[----:B------:R-:W-:Y:S01]  /*aa10*/  IMAD.MOV.U32 R19, RZ, RZ, R11 ;  /* 0x000000ffff137224 */ /* 0x000fe200078e000b */
[----:B------:R-:W0:Y:S03]  /*aa20*/  SHFL.UP PT, R15, R11, 0x4, RZ ;  /* 0x048000000b0f7989 */ /* 0x000e2600000e00ff */
        /* <DEDUP_REMOVED lines=16> */
[----:B0-----:R-:W0:Y:S02]  /*ab30*/  F2F.F32.F64 R12, R12 ;  /* 0x0000000c000c7310 */ /* 0x001e240000301000 */
[----:B0-----:R-:W-:-:S06]  /*ab40*/  FADD R56, R12, R15 ;  /* 0x0000000f0c387221 */ /* 0x001fcc0000000000 */
[----:B------:R-:W0:Y:S02]  /*ab50*/  F2F.F64.F32 R14, R56 ;  /* 0x00000038000e7310 */ /* 0x000e240000201800 */
[----:B0-----:R-:W-:Y:S02]  /*ab60*/  @P0 FSEL R8, R14, R8, !P6 ;  /* 0x000000080e080208 */ /* 0x001fe40007000000 */
[----:B------:R-:W-:Y:S02]  /*ab70*/  @P0 FSEL R11, R15, R11, !P6 ;  /* 0x0000000b0f0b0208 */ /* 0x000fe40007000000 */
[----:B------:R-:W-:Y:S01]  /*ab80*/  ISETP.GE.AND P6, PT, R9, 0x8, PT ;  /* 0x000000080900780c */ /* 0x000fe20003fc6270 */
[----:B------:R-:W-:Y:S01]  /*ab90*/  SHFL.UP PT, R14, R8, 0x10, RZ ;  /* 0x06000000080e7989 */ /* 0x000fe200000e00ff */
[----:B------:R-:W-:Y:S01]  /*aba0*/  IMAD.MOV.U32 R18, RZ, RZ, R8 ;  /* 0x000000ffff127224 */ /* 0x000fe200078e0008 */
[----:B------:R-:W-:Y:S01]  /*abb0*/  ISETP.NE.AND P0, PT, R58, RZ, PT ;  /* 0x000000ff3a00720c */ /* 0x000fe20003f05270 */
[----:B------:R-:W-:Y:S01]  /*abc0*/  IMAD.MOV.U32 R19, RZ, RZ, R11 ;  /* 0x000000ffff137224 */ /* 0x000fe200078e000b */
[----:B------:R-:W0:Y:S01]  /*abd0*/  SHFL.UP PT, R15, R11, 0x10, RZ ;  /* 0x060000000b0f7989 */ /* 0x000e2200000e00ff */
[----:B-1----:R-:W-:-:S02]  /*abe0*/  SEL R5, R5, RZ, P6 ;  /* 0x000000ff05057207 */ /* 0x002fc40003000000 */
[----:B------:R-:W-:Y:S02]  /*abf0*/  F2F.F32.F64 R13, R18 ;  /* 0x00000012000d7310 */ /* 0x000fe40000301000 */
        /* <DEDUP_REMOVED lines=12> */
[----:B------:R-:W-:Y:S01]  /*acc0*/  SHFL.UP PT, R78, R8, 0x1, RZ ;  /* 0x04200000084e7989 */ /* 0x000fe200000e00ff */
[----:B------:R-:W-:-:S03]  /*acd0*/  LOP3.LUT R5, R5, R58, RZ, 0xfc, !PT ;  /* 0x0000003a05057212 */ /* 0x000fc600078efcff */
[----:B------:R-:W-:Y:S08]  /*ace0*/  SHFL.UP PT, R79, R11, 0x1, RZ ;  /* 0x042000000b4f7989 */ /* 0x000ff000000e00ff */
        /* <DEDUP_REMOVED lines=8> */
[----:B------:R-:W3:Y:S04]  /*ad70*/  LDS R60, [UR4+0x20] ;  /* 0x00002004ff3c7984 */ /* 0x000ee80008000800 */
[----:B------:R-:W-:Y:S01]  /*ad80*/  LDS R65, [UR4+0x30] ;  /* 0x00003004ff417984 */ /* 0x000fe20008000800 */
        /* <DEDUP_REMOVED lines=8> */
[----:B---3--:R-:W-:Y:S01]  /*ae10*/  ISETP.NE.AND P6, PT, R60, RZ, PT ;  /* 0x000000ff3c00720c */ /* 0x008fe20003fc5270 */
[----:B------:R-:W-:Y:S08]  /*ae20*/  F2F.F32.F64 R56, R58 ;  /* 0x0000003a00387310 */ /* 0x000ff00000301000 */
[----:B0-----:R-:W0:Y:S02]  /*ae30*/  F2F.F32.F64 R57, R18 ;  /* 0x0000001200397310 */ /* 0x001e240000301000 */
[----:B0-----:R-:W-:-:S06]  /*ae40*/  FADD R62, R56, R57 ;  /* 0x00000039383e7221 */ /* 0x001fcc0000000000 */
[----:B------:R-:W0:Y:S02]  /*ae50*/  F2F.F64.F32 R14, R62 ;  /* 0x0000003e000e7310 */ /* 0x000e240000201800 */
[----:B0-----:R-:W-:Y:S02]  /*ae60*/  FSEL R56, R14, R18, !P6 ;  /* 0x000000120e387208 */ /* 0x001fe40007000000 */
[----:B------:R-:W-:Y:S02]  /*ae70*/  FSEL R57, R15, R19, !P6 ;  /* 0x000000130f397208 */ /* 0x000fe40007000000 */
[----:B------:R-:W0:Y:S01]  /*ae80*/  LDS.64 R14, [UR4+0x38] ;  /* 0x00003804ff0e7984 */ /* 0x000e220008000a00 */
[----:B------:R-:W-:Y:S01]  /*ae90*/  ISETP.NE.AND P6, PT, R65, RZ, PT ;  /* 0x000000ff4100720c */ /* 0x000fe20003fc5270 */
[----:B------:R-:W-:Y:S08]  /*aea0*/  F2F.F32.F64 R6, R56 ;  /* 0x0000003800067310 */ /* 0x000ff00000301000 */
[----:B0-----:R-:W0:Y:S02]  /*aeb0*/  F2F.F32.F64 R63, R14 ;  /* 0x0000000e003f7310 */ /* 0x001e240000301000 */
[----:B0-----:R-:W-:-:S02]  /*aec0*/  FADD R64, R6, R63 ;  /* 0x0000003f06407221 */ /* 0x001fc40000000000 */
[----:B------:R-:W0:Y:S04]  /*aed0*/  LDS R6, [UR4] ;  /* 0x00000004ff067984 */ /* 0x000e280008000800 */
[----:B------:R-:W1:Y:S02]  /*aee0*/  F2F.F64.F32 R18, R64 ;  /* 0x0000004000127310 */ /* 0x000e640000201800 */
[----:B-1----:R-:W-:Y:S02]  /*aef0*/  FSEL R18, R18, R14, !P6 ;  /* 0x0000000e12127208 */ /* 0x002fe40007000000 */
[----:B------:R-:W-:Y:S02]  /*af00*/  FSEL R19, R19, R15, !P6 ;  /* 0x0000000f13137208 */ /* 0x000fe40007000000 */
[----:B------:R-:W-:-:S04]  /*af10*/  ISETP.NE.AND P6, PT, R10, 0x2, PT ;  /* 0x000000020a00780c */ /* 0x000fc80003fc5270 */
[----:B------:R-:W-:Y:S02]  /*af20*/  FSEL R69, R58, R12, !P6 ;  /* 0x0000000c3a457208 */ /* 0x000fe40007000000 */
[----:B------:R-:W-:Y:S01]  /*af30*/  FSEL R71, R59, R13, !P6 ;  /* 0x0000000d3b477208 */ /* 0x000fe20007000000 */
[----:B------:R-:W1:Y:S01]  /*af40*/  LDS R58, [UR4+0x40] ;  /* 0x00004004ff3a7984 */ /* 0x000e620008000800 */
[----:B0-----:R-:W-:-:S04]  /*af50*/  LOP3.LUT R63, R61, R6, RZ, 0xfc, !PT ;  /* 0x000000063d3f7212 */ /* 0x001fc800078efcff */
[----:B------:R-:W-:Y:S02]  /*af60*/  SEL R63, R63, R6, !P6 ;  /* 0x000000063f3f7207 */ /* 0x000fe40007000000 */
[----:B------:R-:W-:Y:S02]  /*af70*/  LOP3.LUT R6, R60, R61, R6, 0xfe, !PT ;  /* 0x0000003d3c067212 */ /* 0x000fe400078efe06 */
[----:B------:R-:W-:Y:S01]  /*af80*/  ISETP.NE.AND P6, PT, R10, 0x3, PT ;  /* 0x000000030a00780c */ /* 0x000fe20003fc5270 */
[----:B------:R-:W-:Y:S01]  /*af90*/  LDS R61, [UR4+0x50] ;  /* 0x00005004ff3d7984 */ /* 0x000fe20008000800 */
[----:B------:R-:W-:Y:S02]  /*afa0*/  LOP3.LUT R12, R6, R65, RZ, 0xfc, !PT ;  /* 0x00000041060c7212 */ /* 0x000fe400078efcff */
[----:B------:R-:W-:Y:S02]  /*afb0*/  FSEL R69, R56, R69, !P6 ;  /* 0x0000004538457208 */ /* 0x000fe40007000000 */
[----:B------:R-:W-:-:S02]  /*afc0*/  FSEL R71, R57, R71, !P6 ;  /* 0x0000004739477208 */ /* 0x000fc40007000000 */
[----:B------:R-:W-:Y:S02]  /*afd0*/  SEL R63, R6, R63, !P6 ;  /* 0x0000003f063f7207 */ /* 0x000fe40007000000 */
[----:B------:R-:W-:-:S04]  /*afe0*/  ISETP.NE.AND P6, PT, R10, 0x4, PT ;  /* 0x000000040a00780c */ /* 0x000fc80003fc5270 */
[----:B------:R-:W-:Y:S02]  /*aff0*/  SEL R63, R12, R63, !P6 ;  /* 0x0000003f0c3f7207 */ /* 0x000fe40007000000 */
[----:B------:R-:W0:Y:S01]  /*b000*/  LDS.64 R12, [UR4+0x48] ;  /* 0x00004804ff0c7984 */ /* 0x000e220008000a00 */
[----:B------:R-:W-:Y:S02]  /*b010*/  FSEL R69, R18, R69, !P6 ;  /* 0x0000004512457208 */ /* 0x000fe40007000000 */
[----:B------:R-:W-:Y:S01]  /*b020*/  F2F.F32.F64 R18, R18 ;  /* 0x0000001200127310 */ /* 0x000fe20000301000 */
[----:B------:R-:W-:Y:S02]  /*b030*/  FSEL R71, R19, R71, !P6 ;  /* 0x0000004713477208 */ /* 0x000fe40007000000 */
[C---:B-1----:R-:W-:Y:S02]  /*b040*/  ISETP.NE.AND P6, PT, R58.reuse, RZ, PT ;  /* 0x000000ff3a00720c */ /* 0x042fe40003fc5270 */
[----:B------:R-:W-:-:S03]  /*b050*/  LOP3.LUT R6, R58, R6, R65, 0xfe, !PT ;  /* 0x000000063a067212 */ /* 0x000fc600078efe41 */
        /* <DEDUP_REMOVED lines=9> */
[----:B0-----:R-:W-:-:S06]  /*b0f0*/  FADD R60, R60, R67 ;  /* 0x000000433c3c7221 */ /* 0x001fcc0000000000 */
[----:B------:R-:W0:Y:S02]  /*b100*/  F2F.F64.F32 R12, R60 ;  /* 0x0000003c000c7310 */ /* 0x000e240000201800 */
[----:B0-----:R-:W-:Y:S02]  /*b110*/  FSEL R18, R12, R14, !P6 ;  /* 0x0000000e0c127208 */ /* 0x001fe40007000000 */
[----:B------:R-:W-:Y:S02]  /*b120*/  FSEL R19, R13, R15, !P6 ;  /* 0x0000000f0d137208 */ /* 0x000fe40007000000 */
[----:B------:R-:W0:Y:S01]  /*b130*/  LDS.64 R14, [UR4+0x68] ;  /* 0x00006804ff0e7984 */ /* 0x000e220008000a00 */
[----:B------:R-:W-:Y:S02]  /*b140*/  ISETP.NE.AND P6, PT, R10, 0x5, PT ;  /* 0x000000050a00780c */ /* 0x000fe40003fc5270 */
[----:B------:R-:W-:Y:S02]  /*b150*/  LOP3.LUT R12, R6, R61, RZ, 0xfc, !PT ;  /* 0x0000003d060c7212 */ /* 0x000fe400078efcff */
[----:B------:R-:W-:-:S02]  /*b160*/  FSEL R13, R56, R69, !P6 ;  /* 0x00000045380d7208 */ /* 0x000fc40007000000 */
[----:B------:R-:W-:Y:S02]  /*b170*/  FSEL R59, R57, R71, !P6 ;  /* 0x00000047393b7208 */ /* 0x000fe40007000000 */
[----:B------:R-:W-:Y:S02]  /*b180*/  SEL R63, R6, R63, !P6 ;  /* 0x0000003f063f7207 */ /* 0x000fe40007000000 */
[----:B------:R-:W-:Y:S02]  /*b190*/  ISETP.NE.AND P6, PT, R10, 0x6, PT ;  /* 0x000000060a00780c */ /* 0x000fe40003fc5270 */
[----:B------:R-:W1:Y:S02]  /*b1a0*/  LDS R10, [UR4+0x60] ;  /* 0x00006004ff0a7984 */ /* 0x000e640008000800 */
[----:B------:R-:W-:Y:S02]  /*b1b0*/  FSEL R58, R18, R13, !P6 ;  /* 0x0000000d123a7208 */ /* 0x000fe40007000000 */
[----:B------:R-:W-:Y:S01]  /*b1c0*/  F2F.F32.F64 R18, R18 ;  /* 0x0000001200127310 */ /* 0x000fe20000301000 */
[----:B------:R-:W-:-:S02]  /*b1d0*/  SEL R63, R12, R63, !P6 ;  /* 0x0000003f0c3f7207 */ /* 0x000fc40007000000 */
[----:B------:R-:W-:-:S05]  /*b1e0*/  FSEL R59, R19, R59, !P6 ;  /* 0x0000003b133b7208 */ /* 0x000fca0007000000 */
[----:B0-----:R-:W0:Y:S01]  /*b1f0*/  F2F.F32.F64 R13, R14 ;  /* 0x0000000e000d7310 */ /* 0x001e220000301000 */
[----:B-1----:R-:W-:Y:S01]  /*b200*/  ISETP.NE.AND P6, PT, R10, RZ, PT ;  /* 0x000000ff0a00720c */ /* 0x002fe20003fc5270 */
[----:B0-----:R-:W-:Y:S01]  /*b210*/  FADD R57, R18, R13 ;  /* 0x0000000d12397221 */ /* 0x001fe20000000000 */
[----:B------:R-:W-:-:S05]  /*b220*/  LOP3.LUT R6, R10, R6, R61, 0xfe, !PT ;  /* 0x000000060a067212 */ /* 0x000fca00078efe3d */
[----:B------:R-:W0:Y:S02]  /*b230*/  F2F.F64.F32 R12, R57 ;  /* 0x00000039000c7310 */ /* 0x000e240000201800 */
[----:B0-----:R-:W-:Y:S02]  /*b240*/  FSEL R12, R12, R14, !P6 ;  /* 0x0000000e0c0c7208 */ /* 0x001fe40007000000 */
[----:B------:R-:W-:Y:S02]  /*b250*/  FSEL R13, R13, R15, !P6 ;  /* 0x0000000f0d0d7208 */ /* 0x000fe40007000000 */
[----:B------:R-:W-:-:S04]  /*b260*/  LOP3.LUT P6, RZ, R0, 0x2, RZ, 0xc0, !PT ;  /* 0x0000000200ff7812 */ /* 0x000fc800078cc0ff */
[----:B------:R-:W-:Y:S02]  /*b270*/  SEL R56, RZ, 0x1, !P6 ;  /* 0x00000001ff387807 */ /* 0x000fe40007000000 */
[----:B------:R-:W-:-:S13]  /*b280*/  ISETP.GE.U32.AND P6, PT, R2, 0x20, PT ;  /* 0x000000200200780c */ /* 0x000fda0003fc6070 */
[----:B------:R-:W-:Y:S05]  /*b290*/  @!P6 BRA `(.L_x_1482) ;  /* 0x000000000048e947 */ /* 0x000fea0003800000 */
        /* <DEDUP_REMOVED lines=18> */
.L_x_1482:
        /* <DEDUP_REMOVED lines=13> */
.L_x_1485:
[----:B------:R-:W-:Y:S01]  /*b490*/  SHF.R.U32.HI R58, RZ, 0x1, R57 ;  /* 0x00000001ff3a7819 */ /* 0x000fe20000011639 */
[----:B------:R-:W-:-:S03]  /*b4a0*/  IMAD R8, R8, 0x41a7, RZ ;  /* 0x000041a708087824 */ /* 0x000fc600078e02ff */
[----:B------:R-:W-:Y:S02]  /*b4b0*/  IADD3 R57, PT, PT, R57, 0x1, -R58 ;  /* 0x0000000139397810 */ /* 0x000fe40007ffe83a */
[----:B------:R-:W-:Y:S02]  /*b4c0*/  LOP3.LUT R8, R8, 0x7fffffff, RZ, 0xc0, !PT ;  /* 0x7fffffff08087812 */ /* 0x000fe400078ec0ff */
[----:B------:R-:W0:Y:S01]  /*b4d0*/  I2F.U32.RP R59, R57 ;  /* 0x00000039003b7306 */ /* 0x000e220000209000 */
[----:B------:R-:W-:-:S07]  /*b4e0*/  IMAD.MOV R61, RZ, RZ, -R57 ;  /* 0x000000ffff3d7224 */ /* 0x000fce00078e0a39 */
        /* <DEDUP_REMOVED lines=22> */
.L_x_1662:
        /* <DEDUP_REMOVED lines=15> */
.L_x_1666:
[----:B------:R-:W-:-:S03]  /*b740*/  UMOV UR5, 0xffffffff ;  /* 0xffffffff00057882 */ /* 0x000fc60000000000 */
[----:B------:R-:W-:Y:S05]  /*b750*/  BRA.DIV UR5, `(.L_x_1487) ;  /* 0x0000004a05ec7947 */ /* 0x000fea000b800000 */
.L_x_1669:
[----:B------:R-:W-:-:S03]  /*b760*/  UMOV UR5, 0xffffffff ;  /* 0xffffffff00057882 */ /* 0x000fc60000000000 */
[----:B------:R-:W-:Y:S05]  /*b770*/  BRA.DIV UR5, `(.L_x_1488) ;  /* 0x0000004e05047947 */ /* 0x000fea000b800000 */
[----:B------:R2:W3:Y:S04]  /*b780*/  SHFL.DOWN PT, R58, R60, 0x1, R10 ;  /* 0x082000003c3a7989 */ /* 0x0004e800000e000a */
[----:B------:R2:W4:Y:S02]  /*b790*/  SHFL.DOWN PT, R59, R61, 0x1, R10 ;  /* 0x082000003d3b7989 */ /* 0x00052400000e000a */
.L_x_1673:
        /* <DEDUP_REMOVED lines=8> */
[----:B--2---:R-:W0:Y:S02]  /*b820*/  F2F.F64.F32 R60, R11 ;  /* 0x0000000b003c7310 */ /* 0x004e240000201800 */
[----:B0-----:R-:W-:Y:S02]  /*b830*/  FSEL R14, R60, R14, !P6 ;  /* 0x0000000e3c0e7208 */ /* 0x001fe40007000000 */
[----:B------:R-:W-:-:S07]  /*b840*/  FSEL R15, R61, R15, !P6 ;  /* 0x0000000f3d0f7208 */ /* 0x000fce0007000000 */
.L_x_1490:
[----:B------:R-:W-:Y:S05]  /*b850*/  BSYNC.RECONVERGENT B0 ;  /* 0x0000000000007941 */ /* 0x000fea0003800200 */
.L_x_1489:
[----:B------:R-:W-:-:S03]  /*b860*/  UMOV UR5, 0xffffffff ;  /* 0xffffffff00057882 */ /* 0x000fc60000000000 */
[----:B------:R-:W-:Y:S05]  /*b870*/  BRA.DIV UR5, `(.L_x_1491) ;  /* 0x0000004e05087947 */ /* 0x000fea000b800000 */
[----:B-1----:R1:W0:Y:S02]  /*b880*/  SHFL.DOWN PT, R66, R57, 0x2, R10 ;  /* 0x0840000039427989 */ /* 0x00222400000e000a */
.L_x_1676:
[----:B------:R-:W-:-:S03]  /*b890*/  UMOV UR5, 0xffffffff ;  /* 0xffffffff00057882 */ /* 0x000fc60000000000 */
[----:B------:R-:W-:Y:S05]  /*b8a0*/  BRA.DIV UR5, `(.L_x_1492) ;  /* 0x0000004e05247947 */ /* 0x000fea000b800000 */
.L_x_1679:
[----:B------:R-:W-:-:S03]  /*b8b0*/  UMOV UR5, 0xffffffff ;  /* 0xffffffff00057882 */ /* 0x000fc60000000000 */
[----:B------:R-:W-:Y:S05]  /*b8c0*/  BRA.DIV UR5, `(.L_x_1493) ;  /* 0x0000004e053c7947 */ /* 0x000fea000b800000 */
[----:B---3--:R3:W0:Y:S04]  /*b8d0*/  SHFL.DOWN PT, R58, R14, 0x2, R10 ;  /* 0x084000000e3a7989 */ /* 0x00862800000e000a */
[----:B----4-:R3:W4:Y:S02]  /*b8e0*/  SHFL.DOWN PT, R59, R15, 0x2, R10 ;  /* 0x084000000f3b7989 */ /* 0x01072400000e000a */
.L_x_1683:
[----:B------:R-:W-:Y:S01]  /*b8f0*/  VIADD R11, R9, 0x2 ;  /* 0x00000002090b7836 */ /* 0x000fe20000000000 */
[----:B------:R-:W-:Y:S04]  /*b900*/  BSSY.RECONVERGENT B0, `(.L_x_1494) ;  /* 0x000000b000007945 */ /* 0x000fe80003800200 */
[----:B------:R-:W-:-:S13]  /*b910*/  ISETP.GT.AND P6, PT, R11, R10, PT ;  /* 0x0000000a0b00720c */ /* 0x000fda0003fc4270 */
[----:B------:R-:W-:Y:S05]  /*b920*/  @P6 BRA `(.L_x_1495) ;  /* 0x0000000000206947 */ /* 0x000fea0003800000 */
[----:B------:R-:W-:Y:S01]  /*b930*/  F2F.F32.F64 R11, R14 ;  /* 0x0000000e000b7310 */ /* 0x000fe20000301000 */
[----:B------:R-:W-:Y:S02]  /*b940*/  ISETP.NE.AND P6, PT, R57, RZ, PT ;  /* 0x000000ff3900720c */ /* 0x000fe40003fc5270 */
[----:B01----:R-:W-:-:S05]  /*b950*/  LOP3.LUT R57, R66, R57, RZ, 0xfc, !PT ;  /* 0x0000003942397212 */ /* 0x003fca00078efcff */
[----:B----4-:R-:W2:Y:S02]  /*b960*/  F2F.F32.F64 R58, R58 ;  /* 0x0000003a003a7310 */ /* 0x010ea40000301000 */
[----:B--2---:R-:W-:-:S06]  /*b970*/  FADD R60, R11, R58 ;  /* 0x0000003a0b3c7221 */ /* 0x004fcc0000000000 */
[----:B------:R-:W3:Y:S02]  /*b980*/  F2F.F64.F32 R60, R60 ;  /* 0x0000003c003c7310 */ /* 0x000ee40000201800 */
[----:B---3--:R-:W-:Y:S02]  /*b990*/  FSEL R14, R60, R14, !P6 ;  /* 0x0000000e3c0e7208 */ /* 0x008fe40007000000 */
[----:B------:R-:W-:-:S07]  /*b9a0*/  FSEL R15, R61, R15, !P6 ;  /* 0x0000000f3d0f7208 */ /* 0x000fce0007000000 */
.L_x_1495:
[----:B------:R-:W-:Y:S05]  /*b9b0*/  BSYNC.RECONVERGENT B0 ;  /* 0x0000000000007941 */ /* 0x000fea0003800200 */
.L_x_1494:
[----:B------:R-:W-:-:S03]  /*b9c0*/  UMOV UR5, 0xffffffff ;  /* 0xffffffff00057882 */ /* 0x000fc60000000000 */
[----:B------:R-:W-:Y:S05]  /*b9d0*/  BRA.DIV UR5, `(.L_x_1496) ;  /* 0x0000004e053c7947 */ /* 0x000fea000b800000 */
[----:B0-----:R0:W0:Y:S02]  /*b9e0*/  SHFL.DOWN PT, R66, R57, 0x4, R10 ;  /* 0x0880000039427989 */ /* 0x00102400000e000a */
.L_x_1686:
[----:B------:R-:W-:-:S03]  /*b9f0*/  UMOV UR5, 0xffffffff ;  /* 0xffffffff00057882 */ /* 0x000fc60000000000 */
[----:B------:R-:W-:Y:S05]  /*ba00*/  BRA.DIV UR5, `(.L_x_1497) ;  /* 0x0000004e05587947 */ /* 0x000fea000b800000 */
.L_x_1689:
[----:B------:R-:W-:-:S03]  /*ba10*/  UMOV UR5, 0xffffffff ;  /* 0xffffffff00057882 */ /* 0x000fc60000000000 */
[----:B------:R-:W-:Y:S05]  /*ba20*/  BRA.DIV UR5, `(.L_x_1498) ;  /* 0x0000004e05707947 */ /* 0x000fea000b800000 */
[----:B------:R0:W0:Y:S04]  /*ba30*/  SHFL.DOWN PT, R58, R14, 0x4, R10 ;  /* 0x088000000e3a7989 */ /* 0x00002800000e000a */
[----:B----4-:R4:W0:Y:S02]  /*ba40*/  SHFL.DOWN PT, R59, R15, 0x4, R10 ;  /* 0x088000000f3b7989 */ /* 0x01082400000e000a */
.L_x_1693:
[----:B------:R-:W-:Y:S01]  /*ba50*/  VIADD R11, R9, 0x4 ;  /* 0x00000004090b7836 */ /* 0x000fe20000000000 */
[----:B------:R-:W-:Y:S04]  /*ba60*/  BSSY.RECONVERGENT B0, `(.L_x_1499) ;  /* 0x000000b000007945 */ /* 0x000fe80003800200 */
[----:B------:R-:W-:-:S13]  /*ba70*/  ISETP.GT.AND P6, PT, R11, R10, PT ;  /* 0x0000000a0b00720c */ /* 0x000fda0003fc4270 */
[----:B------:R-:W-:Y:S05]  /*ba80*/  @P6 BRA `(.L_x_1500) ;  /* 0x0000000000206947 */ /* 0x000fea0003800000 */
[----:B------:R-:W-:Y:S01]  /*ba90*/  F2F.F32.F64 R11, R14 ;  /* 0x0000000e000b7310 */ /* 0x000fe20000301000 */
[----:B------:R-:W-:Y:S02]  /*baa0*/  ISETP.NE.AND P6, PT, R57, RZ, PT ;  /* 0x000000ff3900720c */ /* 0x000fe40003fc5270 */
[----:B01----:R-:W-:-:S05]  /*bab0*/  LOP3.LUT R57, R66, R57, RZ, 0xfc, !PT ;  /* 0x0000003942397212 */ /* 0x003fca00078efcff */
[----:B------:R-:W2:Y:S02]  /*bac0*/  F2F.F32.F64 R58, R58 ;  /* 0x0000003a003a7310 */ /* 0x000ea40000301000 */
[----:B--2---:R-:W-:-:S06]  /*bad0*/  FADD R60, R11, R58 ;  /* 0x0000003a0b3c7221 */ /* 0x004fcc0000000000 */
[----:B------:R-:W3:Y:S02]  /*bae0*/  F2F.F64.F32 R60, R60 ;  /* 0x0000003c003c7310 */ /* 0x000ee40000201800 */
[----:B---3--:R-:W-:Y:S02]  /*baf0*/  FSEL R14, R60, R14, !P6 ;  /* 0x0000000e3c0e7208 */ /* 0x008fe40007000000 */
[----:B----4-:R-:W-:-:S07]  /*bb00*/  FSEL R15, R61, R15, !P6 ;  /* 0x0000000f3d0f7208 */ /* 0x010fce0007000000 */
.L_x_1500:
[----:B------:R-:W-:Y:S05]  /*bb10*/  BSYNC.RECONVERGENT B0 ;  /* 0x0000000000007941 */ /* 0x000fea0003800200 */
.L_x_1499:
[----:B------:R-:W-:-:S03]  /*bb20*/  UMOV UR5, 0xffffffff ;  /* 0xffffffff00057882 */ /* 0x000fc60000000000 */
[----:B------:R-:W-:Y:S05]  /*bb30*/  BRA.DIV UR5, `(.L_x_1501) ;  /* 0x0000004e05707947 */ /* 0x000fea000b800000 */
[----:B0-----:R0:W0:Y:S02]  /*bb40*/  SHFL.DOWN PT, R66, R57, 0x8, R10 ;  /* 0x0900000039427989 */ /* 0x00102400000e000a */
.L_x_1696:
[----:B------:R-:W-:-:S03]  /*bb50*/  UMOV UR5, 0xffffffff ;  /* 0xffffffff00057882 */ /* 0x000fc60000000000 */
[----:B------:R-:W-:Y:S05]  /*bb60*/  BRA.DIV UR5, `(.L_x_1502) ;  /* 0x0000004e058c7947 */ /* 0x000fea000b800000 */
.L_x_1699:
[----:B------:R-:W-:-:S03]  /*bb70*/  UMOV UR5, 0xffffffff ;  /* 0xffffffff00057882 */ /* 0x000fc60000000000 */
[----:B------:R-:W-:Y:S05]  /*bb80*/  BRA.DIV UR5, `(.L_x_1503) ;  /* 0x0000004e05a47947 */ /* 0x000fea000b800000 */
[----:B------:R0:W0:Y:S04]  /*bb90*/  SHFL.DOWN PT, R58, R14, 0x8, R10 ;  /* 0x090000000e3a7989 */ /* 0x00002800000e000a */
[----:B------:R0:W0:Y:S02]  /*bba0*/  SHFL.DOWN PT, R59, R15, 0x8, R10 ;  /* 0x090000000f3b7989 */ /* 0x00002400000e000a */
.L_x_1703:
        /* <DEDUP_REMOVED lines=12> */
.L_x_1505:
[----:B------:R-:W-:Y:S05]  /*bc70*/  BSYNC.RECONVERGENT B0 ;  /* 0x0000000000007941 */ /* 0x000fea0003800200 */
.L_x_1504:
[----:B------:R-:W-:-:S03]  /*bc80*/  UMOV UR5, 0xffffffff ;  /* 0xffffffff00057882 */ /* 0x000fc60000000000 */
[----:B------:R-:W-:Y:S05]  /*bc90*/  BRA.DIV UR5, `(.L_x_1506) ;  /* 0x0000004e05a47947 */ /* 0x000fea000b800000 */
[----:B0-----:R0:W0:Y:S02]  /*bca0*/  SHFL.DOWN PT, R66, R57, 0x10, R10 ;  /* 0x0a00000039427989 */ /* 0x00102400000e000a */
.L_x_1706:
[----:B------:R-:W-:-:S03]  /*bcb0*/  UMOV UR5, 0xffffffff ;  /* 0xffffffff00057882 */ /* 0x000fc60000000000 */
[----:B------:R-:W-:Y:S05]  /*bcc0*/  BRA.DIV UR5, `(.L_x_1507) ;  /* 0x0000004e05c07947 */ /* 0x000fea000b800000 */
.L_x_1709:
[----:B------:R-:W-:-:S03]  /*bcd0*/  UMOV UR5, 0xffffffff ;  /* 0xffffffff00057882 */ /* 0x000fc60000000000 */
[----:B------:R-:W-:Y:S05]  /*bce0*/  BRA.DIV UR5, `(.L_x_1508) ;  /* 0x0000004e05d87947 */ /* 0x000fea000b800000 */
[----:B--2---:R2:W0:Y:S04]  /*bcf0*/  SHFL.DOWN PT, R60, R14, 0x10, R10 ;  /* 0x0a0000000e3c7989 */ /* 0x00442800000e000a */
[----:B------:R2:W0:Y:S02]  /*bd00*/  SHFL.DOWN PT, R11, R15, 0x10, R10 ;  /* 0x0a0000000f0b7989 */ /* 0x00042400000e000a */
.L_x_1713:
        /* <DEDUP_REMOVED lines=17> */
.L_x_1510:
[----:B------:R-:W-:Y:S05]  /*be20*/  BSYNC.RECONVERGENT B0 ;  /* 0x0000000000007941 */ /* 0x000fea0003800200 */
.L_x_1509:
[----:B------:R-:W-:Y:S01]  /*be30*/  UMOV UR5, 0xffffffff ;  /* 0xffffffff00057882 */ /* 0x000fe20000000000 */
[----:B------:R-:W-:Y:S02]  /*be40*/  ISETP.NE.AND P6, PT, R62, 0x65, PT ;  /* 0x000000653e00780c */ /* 0x000fe40003fc5270 */
[----:B------:R-:W-:Y:S11]  /*be50*/  BRA.DIV UR5, `(.L_x_1511) ;  /* 0x0000004e05bc7947 */ /* 0x000ff6000b800000 */
[----:B------:R-:W-:-:S13]  /*be60*/  VOTE.ALL P6, P6 ;  /* 0x0000000000ff7806 */ /* 0x000fda00030c0000 */
.L_x_1716:
[----:B------:R-:W-:Y:S05]  /*be70*/  @!P6 BRA `(.L_x_1512) ;  /* 0x0000000800a4e947 */ /* 0x000fea0003800000 */
[----:B------:R-:W-:-:S07]  /*be80*/  IMAD.MOV.U32 R7, RZ, RZ, 0x3a0 ;  /* 0x000003a0ff077424 */ /* 0x000fce00078e00ff */
.L_x_1541:
[----:B------:R-:W-:Y:S01]  /*be90*/  SHF.R.U32.HI R7, RZ, 0x1, R7 ;  /* 0x00000001ff077819 */ /* 0x000fe20000011607 */
[----:B------:R-:W-:-:S04]  /*bea0*/  IMAD.WIDE R68, R65, 0x10, R58 ;  /* 0x0000001041447825 */ /* 0x000fc800078e023a */
[----:B01234-:R-:W-:-:S07]  /*beb0*/  IMAD.MOV.U32 R10, RZ, RZ, R7 ;  /* 0x000000ffff0a7224 */ /* 0x01ffce00078e0007 */
.L_x_1514:
[----:B------:R-:W-:Y:S01]  /*bec0*/  SHF.R.U32.HI R67, RZ, 0x1, R10 ;  /* 0x00000001ff437819 */ /* 0x000fe2000001160a */
        /* <DEDUP_REMOVED lines=27> */
.L_x_1719:
        /* <DEDUP_REMOVED lines=9> */
[----:B------:R-:W-:-:S06]  /*c110*/  LOP3.LUT R10, R71, R10, RZ, 0xc, !PT ;  /* 0x0000000a470a7212 */ /* 0x000fcc00078e0cff */
[----:B------:R-:W0:Y:S02]  /*c120*/  POPC R10, R10 ;  /* 0x0000000a000a7309 */ /* 0x000e240000000000 */
[----:B0-----:R0:W1:Y:S02]  /*c130*/  SHFL.DOWN PT, R67, R66, 0x1, R10 ;  /* 0x0820000042437989 */ /* 0x00106400000e000a */
.L_x_1723:
[----:B------:R-:W-:-:S03]  /*c140*/  UMOV UR5, 0xffffffff ;  /* 0xffffffff00057882 */ /* 0x000fc60000000000 */
[----:B------:R-:W-:Y:S05]  /*c150*/  BRA.DIV UR5, `(.L_x_1516) ;  /* 0x0000004e05847947 */ /* 0x000fea000b800000 */
.L_x_1726:
[----:B------:R-:W-:-:S03]  /*c160*/  UMOV UR5, 0xffffffff ;  /* 0xffffffff00057882 */ /* 0x000fc60000000000 */
[----:B------:R-:W-:Y:S05]  /*c170*/  BRA.DIV UR5, `(.L_x_1517) ;  /* 0x0000004e059c7947 */ /* 0x000fea000b800000 */
[----:B------:R2:W3:Y:S04]  /*c180*/  SHFL.DOWN PT, R70, R60, 0x1, R10 ;  /* 0x082000003c467989 */ /* 0x0004e800000e000a */
[----:B------:R2:W4:Y:S02]  /*c190*/  SHFL.DOWN PT, R69, R61, 0x1, R10 ;  /* 0x082000003d457989 */ /* 0x00052400000e000a */
.L_x_1730:
[----:B------:R-:W-:Y:S01]  /*c1a0*/  ISETP.GE.AND P6, PT, R9, R10, PT ;  /* 0x0000000a0900720c */ /* 0x000fe20003fc6270 */
[----:B------:R-:W-:-:S12]  /*c1b0*/  BSSY.RECONVERGENT B0, `(.L_x_1518) ;  /* 0x000000b000007945 */ /* 0x000fd80003800200 */
[----:B------:R-:W-:Y:S05]  /*c1c0*/  @P6 BRA `(.L_x_1519) ;  /* 0x0000000000246947 */ /* 0x000fea0003800000 */
[----:B---3--:R-:W-:Y:S01]  /*c1d0*/  IMAD.MOV.U32 R68, RZ, RZ, R70 ;  /* 0x000000ffff447224 */ /* 0x008fe200078e0046 */
[----:B------:R-:W-:Y:S01]  /*c1e0*/  F2F.F32.F64 R11, R60 ;  /* 0x0000003c000b7310 */ /* 0x000fe20000301000 */
[----:B------:R-:W-:Y:S02]  /*c1f0*/  ISETP.NE.AND P6, PT, R66, RZ, PT ;  /* 0x000000ff4200720c */ /* 0x000fe40003fc5270 */
[----:B01----:R-:W-:-:S05]  /*c200*/  LOP3.LUT R66, R67, R66, RZ, 0xfc, !PT ;  /* 0x0000004243427212 */ /* 0x003fca00078efcff */
[----:B----4-:R-:W0:Y:S02]  /*c210*/  F2F.F32.F64 R68, R68 ;  /* 0x0000004400447310 */ /* 0x010e240000301000 */
[----:B0-----:R-:W-:-:S06]  /*c220*/  FADD R11, R68, R11 ;  /* 0x0000000b440b7221 */ /* 0x001fcc0000000000 */
[----:B------:R-:W2:Y:S02]  /*c230*/  F2F.F64.F32 R70, R11 ;  /* 0x0000000b00467310 */ /* 0x000ea40000201800 */
[----:B--2---:R-:W-:Y:S02]  /*c240*/  FSEL R60, R70, R60, !P6 ;  /* 0x0000003c463c7208 */ /* 0x004fe40007000000 */
[----:B------:R-:W-:-:S07]  /*c250*/  FSEL R61, R71, R61, !P6 ;  /* 0x0000003d473d7208 */ /* 0x000fce0007000000 */
.L_x_1519:
[----:B------:R-:W-:Y:S05]  /*c260*/  BSYNC.RECONVERGENT B0 ;  /* 0x0000000000007941 */ /* 0x000fea0003800200 */
.L_x_1518:
[----:B------:R-:W-:-:S03]  /*c270*/  UMOV UR5, 0xffffffff ;  /* 0xffffffff00057882 */ /* 0x000fc60000000000 */
[----:B------:R-:W-:Y:S05]  /*c280*/  BRA.DIV UR5, `(.L_x_1520) ;  /* 0x0000004e059c7947 */ /* 0x000fea000b800000 */
[----:B-1----:R1:W0:Y:S02]  /*c290*/  SHFL.DOWN PT, R67, R66, 0x2, R10 ;  /* 0x0840000042437989 */ /* 0x00222400000e000a */
.L_x_1733:
[----:B------:R-:W-:-:S03]  /*c2a0*/  UMOV UR5, 0xffffffff ;  /* 0xffffffff00057882 */ /* 0x000fc60000000000 */
[----:B------:R-:W-:Y:S05]  /*c2b0*/  BRA.DIV UR5, `(.L_x_1521) ;  /* 0x0000004e05b87947 */ /* 0x000fea000b800000 */
.L_x_1736:
[----:B------:R-:W-:-:S03]  /*c2c0*/  UMOV UR5, 0xffffffff ;  /* 0xffffffff00057882 */ /* 0x000fc60000000000 */
[----:B------:R-:W-:Y:S05]  /*c2d0*/  BRA.DIV UR5, `(.L_x_1522) ;  /* 0x0000004e05d07947 */ /* 0x000fea000b800000 */
[----:B---3--:R3:W0:Y:S04]  /*c2e0*/  SHFL.DOWN PT, R70, R60, 0x2, R10 ;  /* 0x084000003c467989 */ /* 0x00862800000e000a */
[----:B----4-:R3:W4:Y:S02]  /*c2f0*/  SHFL.DOWN PT, R69, R61, 0x2, R10 ;  /* 0x084000003d457989 */ /* 0x01072400000e000a */
.L_x_1740:
[----:B------:R-:W-:Y:S01]  /*c300*/  VIADD R11, R9, 0x2 ;  /* 0x00000002090b7836 */ /* 0x000fe20000000000 */
[----:B------:R-:W-:Y:S04]  /*c310*/  BSSY.RECONVERGENT B0, `(.L_x_1523) ;  /* 0x000000c000007945 */ /* 0x000fe80003800200 */
[----:B------:R-:W-:-:S13]  /*c320*/  ISETP.GT.AND P6, PT, R11, R10, PT ;  /* 0x0000000a0b00720c */ /* 0x000fda0003fc4270 */
[----:B------:R-:W-:Y:S05]  /*c330*/  @P6 BRA `(.L_x_1524) ;  /* 0x0000000000246947 */ /* 0x000fea0003800000 */
[----:B0-----:R-:W-:Y:S01]  /*c340*/  IMAD.MOV.U32 R68, RZ, RZ, R70 ;  /* 0x000000ffff447224 */ /* 0x001fe200078e0046 */
[----:B------:R-:W-:Y:S01]  /*c350*/  F2F.F32.F64 R11, R60 ;  /* 0x0000003c000b7310 */ /* 0x000fe20000301000 */
[----:B------:R-:W-:Y:S02]  /*c360*/  ISETP.NE.AND P6, PT, R66, RZ, PT ;  /* 0x000000ff4200720c */ /* 0x000fe40003fc5270 */
[----:B-1----:R-:W-:-:S05]  /*c370*/  LOP3.LUT R66, R67, R66, RZ, 0xfc, !PT ;  /* 0x0000004243427212 */ /* 0x002fca00078efcff */
[----:B----4-:R-:W0:Y:S02]  /*c380*/  F2F.F32.F64 R68, R68 ;  /* 0x0000004400447310 */ /* 0x010e240000301000 */
[----:B0-----:R-:W-:-:S06]  /*c390*/  FADD R70, R11, R68 ;  /* 0x000000440b467221 */ /* 0x001fcc0000000000 */
[----:B------:R-:W2:Y:S02]  /*c3a0*/  F2F.F64.F32 R70, R70 ;  /* 0x0000004600467310 */ /* 0x000ea40000201800 */
[----:B--23--:R-:W-:Y:S02]  /*c3b0*/  FSEL R60, R70, R60, !P6 ;  /* 0x0000003c463c7208 */ /* 0x00cfe40007000000 */
[----:B------:R-:W-:-:S07]  /*c3c0*/  FSEL R61, R71, R61, !P6 ;  /* 0x0000003d473d7208 */ /* 0x000fce0007000000 */
.L_x_1524:
[----:B------:R-:W-:Y:S05]  /*c3d0*/  BSYNC.RECONVERGENT B0 ;  /* 0x0000000000007941 */ /* 0x000fea0003800200 */
.L_x_1523:
[----:B------:R-:W-:-:S03]  /*c3e0*/  UMOV UR5, 0xffffffff ;  /* 0xffffffff00057882 */ /* 0x000fc60000000000 */
[----:B------:R-:W-:Y:S05]  /*c3f0*/  BRA.DIV UR5, `(.L_x_1525) ;  /* 0x0000004e05cc7947 */ /* 0x000fea000b800000 */
[----:B0-----:R0:W0:Y:S02]  /*c400*/  SHFL.DOWN PT, R67, R66, 0x4, R10 ;  /* 0x0880000042437989 */ /* 0x00102400000e000a */
.L_x_1743:
[----:B------:R-:W-:-:S03]  /*c410*/  UMOV UR5, 0xffffffff ;  /* 0xffffffff00057882 */ /* 0x000fc60000000000 */
[----:B------:R-:W-:Y:S05]  /*c420*/  BRA.DIV UR5, `(.L_x_1526) ;  /* 0x0000004e05e87947 */ /* 0x000fea000b800000 */
.L_x_1746:
[----:B------:R-:W-:-:S03]  /*c430*/  UMOV UR5, 0xffffffff ;  /* 0xffffffff00057882 */ /* 0x000fc60000000000 */
[----:B------:R-:W-:Y:S05]  /*c440*/  BRA.DIV UR5, `(.L_x_1527) ;  /* 0x0000005205007947 */ /* 0x000fea000b800000 */
[----:B------:R0:W0:Y:S04]  /*c450*/  SHFL.DOWN PT, R70, R60, 0x4, R10 ;  /* 0x088000003c467989 */ /* 0x00002800000e000a */
[----:B----4-:R4:W0:Y:S02]  /*c460*/  SHFL.DOWN PT, R69, R61, 0x4, R10 ;  /* 0x088000003d457989 */ /* 0x01082400000e000a */
.L_x_1750:
        /* <DEDUP_REMOVED lines=8> */
[----:B------:R-:W0:Y:S02]  /*c4f0*/  F2F.F32.F64 R68, R68 ;  /* 0x0000004400447310 */ /* 0x000e240000301000 */
[----:B0-----:R-:W-:-:S06]  /*c500*/  FADD R70, R11, R68 ;  /* 0x000000440b467221 */ /* 0x001fcc0000000000 */
[----:B------:R-:W2:Y:S02]  /*c510*/  F2F.F64.F32 R70, R70 ;  /* 0x0000004600467310 */ /* 0x000ea40000201800 */
[----:B--23--:R-:W-:Y:S02]  /*c520*/  FSEL R60, R70, R60, !P6 ;  /* 0x0000003c463c7208 */ /* 0x00cfe40007000000 */
[----:B----4-:R-:W-:-:S07]  /*c530*/  FSEL R61, R71, R61, !P6 ;  /* 0x0000003d473d7208 */ /* 0x010fce0007000000 */
.L_x_1529:
[----:B------:R-:W-:Y:S05]  /*c540*/  BSYNC.RECONVERGENT B0 ;  /* 0x0000000000007941 */ /* 0x000fea0003800200 */
.L_x_1528:
[----:B------:R-:W-:-:S03]  /*c550*/  UMOV UR5, 0xffffffff ;  /* 0xffffffff00057882 */ /* 0x000fc60000000000 */
[----:B------:R-:W-:Y:S05]  /*c560*/  BRA.DIV UR5, `(.L_x_1530) ;  /* 0x0000004e05fc7947 */ /* 0x000fea000b800000 */
[----:B0-----:R0:W0:Y:S02]  /*c570*/  SHFL.DOWN PT, R67, R66, 0x8, R10 ;  /* 0x0900000042437989 */ /* 0x00102400000e000a */
.L_x_1753:
[----:B------:R-:W-:-:S03]  /*c580*/  UMOV UR5, 0xffffffff ;  /* 0xffffffff00057882 */ /* 0x000fc60000000000 */
[----:B------:R-:W-:Y:S05]  /*c590*/  BRA.DIV UR5, `(.L_x_1531) ;  /* 0x0000005205187947 */ /* 0x000fea000b800000 */
.L_x_1756:
[----:B------:R-:W-:-:S03]  /*c5a0*/  UMOV UR5, 0xffffffff ;  /* 0xffffffff00057882 */ /* 0x000fc60000000000 */
[----:B------:R-:W-:Y:S05]  /*c5b0*/  BRA.DIV UR5, `(.L_x_1532) ;  /* 0x0000005205307947 */ /* 0x000fea000b800000 */
[----:B------:R0:W0:Y:S04]  /*c5c0*/  SHFL.DOWN PT, R70, R60, 0x8, R10 ;  /* 0x090000003c467989 */ /* 0x00002800000e000a */
[----:B------:R0:W0:Y:S02]  /*c5d0*/  SHFL.DOWN PT, R69, R61, 0x8, R10 ;  /* 0x090000003d457989 */ /* 0x00002400000e000a */
.L_x_1760:
        /* <DEDUP_REMOVED lines=13> */
.L_x_1534:
[----:B------:R-:W-:Y:S05]  /*c6b0*/  BSYNC.RECONVERGENT B0 ;  /* 0x0000000000007941 */ /* 0x000fea0003800200 */
.L_x_1533:
[----:B------:R-:W-:-:S03]  /*c6c0*/  UMOV UR5, 0xffffffff ;  /* 0xffffffff00057882 */ /* 0x000fc60000000000 */
[----:B------:R-:W-:Y:S05]  /*c6d0*/  BRA.DIV UR5, `(.L_x_1535) ;  /* 0x00000052052c7947 */ /* 0x000fea000b800000 */
[----:B0-----:R0:W0:Y:S02]  /*c6e0*/  SHFL.DOWN PT, R67, R66, 0x10, R10 ;  /* 0x0a00000042437989 */ /* 0x00102400000e000a */
.L_x_1763:
[----:B------:R-:W-:-:S03]  /*c6f0*/  UMOV UR5, 0xffffffff ;  /* 0xffffffff00057882 */ /* 0x000fc60000000000 */
[----:B------:R-:W-:Y:S05]  /*c700*/  BRA.DIV UR5, `(.L_x_1536) ;  /* 0x0000005205487947 */ /* 0x000fea000b800000 */
.L_x_1766:
[----:B------:R-:W-:-:S03]  /*c710*/  UMOV UR5, 0xffffffff ;  /* 0xffffffff00057882 */ /* 0x000fc60000000000 */
[----:B------:R-:W-:Y:S05]  /*c720*/  BRA.DIV UR5, `(.L_x_1537) ;  /* 0x0000005205607947 */ /* 0x000fea000b800000 */
[----:B------:R0:W0:Y:S04]  /*c730*/  SHFL.DOWN PT, R69, R60, 0x10, R10 ;  /* 0x0a0000003c457989 */ /* 0x00002800000e000a */
[----:B------:R0:W0:Y:S02]  /*c740*/  SHFL.DOWN PT, R11, R61, 0x10, R10 ;  /* 0x0a0000003d0b7989 */ /* 0x00002400000e000a */
.L_x_1770:
[----:B------:R-:W-:Y:S01]  /*c750*/  VIADD R73, R9, 0x10 ;  /* 0x0000001009497836 */ /* 0x000fe20000000000 */
[----:B------:R0:W0:Y:S01]  /*c760*/  F2F.F32.F64 R71, R14 ;  /* 0x0000000e00477310 */ /* 0x0000220000301000 */
[----:B------:R-:W-:Y:S03]  /*c770*/  BSSY.RECONVERGENT B0, `(.L_x_1538) ;  /* 0x000000c000007945 */ /* 0x000fe60003800200 */
        /* <DEDUP_REMOVED lines=11> */
.L_x_1539:
[----:B------:R-:W-:Y:S05]  /*c830*/  BSYNC.RECONVERGENT B0 ;  /* 0x0000000000007941 */ /* 0x000fea0003800200 */
.L_x_1538:
[----:B0-23--:R-:W1:Y:S01]  /*c840*/  F2F.F32.F64 R60, R60 ;  /* 0x0000003c003c7310 */ /* 0x00de620000301000 */
[----:B------:R-:W-:Y:S01]  /*c850*/  ISETP.NE.AND P6, PT, R57, RZ, PT ;  /* 0x000000ff3900720c */ /* 0x000fe20003fc5270 */
[----:B------:R-:W-:Y:S01]  /*c860*/  UMOV UR5, 0xffffffff ;  /* 0xffffffff00057882 */ /* 0x000fe20000000000 */
[----:B------:R-:W-:Y:S01]  /*c870*/  LOP3.LUT R57, R66, R57, RZ, 0xfc, !PT ;  /* 0x0000003942397212 */ /* 0x000fe200078efcff */
[----:B------:R-:W-:Y:S02]  /*c880*/  VIADD R65, R65, 0xffffffe0 ;  /* 0xffffffe041417836 */ /* 0x000fe40000000000 */
[----:B-1--4-:R-:W-:-:S06]  /*c890*/  FADD R10, R60, R71 ;  /* 0x000000473c0a7221 */ /* 0x012fcc0000000000 */
[----:B------:R-:W0:Y:S02]  /*c8a0*/  F2F.F64.F32 R10, R10 ;  /* 0x0000000a000a7310 */ /* 0x000e240000201800 */
[----:B0-----:R-:W-:Y:S02]  /*c8b0*/  FSEL R14, R10, R14, !P6 ;  /* 0x0000000e0a0e7208 */ /* 0x001fe40007000000 */
[----:B------:R-:W-:Y:S02]  /*c8c0*/  FSEL R15, R11, R15, !P6 ;  /* 0x0000000f0b0f7208 */ /* 0x000fe40007000000 */
[----:B------:R-:W-:Y:S01]  /*c8d0*/  ISETP.NE.AND P6, PT, R62, 0x65, PT ;  /* 0x000000653e00780c */ /* 0x000fe20003fc5270 */
[----:B------:R-:W-:-:S12]  /*c8e0*/  BRA.DIV UR5, `(.L_x_1540) ;  /* 0x0000005205307947 */ /* 0x000fd8000b800000 */
[----:B------:R-:W-:-:S13]  /*c8f0*/  VOTE.ALL P6, P6 ;  /* 0x0000000000ff7806 */ /* 0x000fda00030c0000 */
.L_x_1773:
[----:B------:R-:W-:Y:S05]  /*c900*/  @P6 BRA `(.L_x_1541) ;  /* 0xfffffff400606947 */ /* 0x000fea000383ffff */
.L_x_1512:
[----:B------:R-:W-:Y:S01]  /*c910*/  ISETP.NE.AND P6, PT, R2, RZ, PT ;  /* 0x000000ff0200720c */ /* 0x000fe20003fc5270 */
[----:B------:R-:W-:-:S12]  /*c920*/  BSSY.RECONVERGENT B0, `(.L_x_1542) ;  /* 0x0000013000007945 */ /* 0x000fd80003800200 */
[----:B------:R-:W-:Y:S05]  /*c930*/  @P6 BRA `(.L_x_1543) ;  /* 0x0000000000446947 */ /* 0x000fea0003800000 */
[----:B------:R-:W-:Y:S01]  /*c940*/  F2F.F32.F64 R8, R12 ;  /* 0x0000000c00087310 */ /* 0x000fe20000301000 */
[----:B------:R-:W5:Y:S01]  /*c950*/  S2UR UR6, SR_CgaCtaId ;  /* 0x00000000000679c3 */ /* 0x000f620000008800 */
[----:B------:R-:W-:Y:S01]  /*c960*/  UMOV UR5, 0x400 ;  /* 0x0000040000057882 */ /* 0x000fe20000000000 */
[----:B------:R-:W-:Y:S01]  /*c970*/  ISETP.NE.AND P6, PT, R6, RZ, PT ;  /* 0x000000ff0600720c */ /* 0x000fe20003fc5270 */
[----:B------:R-:W-:Y:S01]  /*c980*/  IMAD.MOV.U32 R62, RZ, RZ, 0x65 ;  /* 0x00000065ff3e7424 */ /* 0x000fe200078e00ff */
[----:B------:R-:W-:-:S03]  /*c990*/  LOP3.LUT R63, R57, R6, RZ, 0xfc, !PT ;  /* 0x00000006393f7212 */ /* 0x000fc600078efcff */
[----:B------:R-:W0:Y:S02]  /*c9a0*/  F2F.F32.F64 R7, R14 ;  /* 0x0000000e00077310 */ /* 0x000e240000301000 */
[----:B0-----:R-:W-:Y:S01]  /*c9b0*/  FADD R7, R7, R8 ;  /* 0x0000000807077221 */ /* 0x001fe20000000000 */
[----:B-----5:R-:W-:-:S05]  /*c9c0*/  ULEA UR5, UR6, UR5, 0x18 ;  /* 0x0000000506057291 */ /* 0x020fca000f8ec0ff */
[----:B-1234-:R-:W0:Y:S02]  /*c9d0*/  F2F.F64.F32 R10, R7 ;  /* 0x00000007000a7310 */ /* 0x01ee240000201800 */
[----:B0-----:R-:W-:Y:S02]  /*c9e0*/  FSEL R60, R10, R12, !P6 ;  /* 0x0000000c0a3c7208 */ /* 0x001fe40007000000 */
[----:B------:R-:W-:-:S05]  /*c9f0*/  FSEL R61, R11, R13, !P6 ;  /* 0x0000000d0b3d7208 */ /* 0x000fca0007000000 */
[----:B------:R0:W-:Y:S04]  /*ca00*/  ST.E.128.STRONG.GPU desc[UR8][R18.64+0x200], R60 ;  /* 0x0002003c12007985 */ /* 0x0001e8000c10fd08 */
[----:B------:R0:W-:Y:S04]  /*ca10*/  STS.64 [UR5+0xc0], R60 ;  /* 0x0000c03cff007988 */ /* 0x0001e80008000a05 */
[----:B------:R0:W-:Y:S04]  /*ca20*/  STS [UR5+0xb8], R63 ;  /* 0x0000b83fff007988 */ /* 0x0001e80008000805 */
[----:B------:R0:W-:Y:S04]  /*ca30*/  STS [UR5+0xa8], R57 ;  /* 0x0000a839ff007988 */ /* 0x0001e80008000805 */
[----:B------:R0:W-:Y:S02]  /*ca40*/  STS.64 [UR5+0xb0], R14 ;  /* 0x0000b00eff007988 */ /* 0x0001e40008000a05 */
.L_x_1543:
[----:B------:R-:W-:Y:S05]  /*ca50*/  BSYNC.RECONVERGENT B0 ;  /* 0x0000000000007941 */ /* 0x000fea0003800200 */
.L_x_1542:
[----:B------:R-:W-:-:S13]  /*ca60*/  ISETP.NE.AND P6, PT, R9, RZ, PT ;  /* 0x000000ff0900720c */ /* 0x000fda0003fc5270 */
[----:B------:R-:W5:Y:S01]  /*ca70*/  @!P6 S2R R7, SR_CgaCtaId ;  /* 0x000000000007e919 */ /* 0x000f620000008800 */
[----:B------:R-:W-:Y:S01]  /*ca80*/  @!P6 MOV R6, 0x400 ;  /* 0x000004000006e802 */ /* 0x000fe20000000f00 */
[----:B------:R-:W-:Y:S02]  /*ca90*/  @!P6 IMAD.MOV.U32 R78, RZ, RZ, R14 ;  /* 0x000000ffff4ee224 */ /* 0x000fe400078e000e */
[----:B------:R-:W-:Y:S02]  /*caa0*/  @!P6 IMAD.MOV.U32 R79, RZ, RZ, R15 ;  /* 0x000000ffff4fe224 */ /* 0x000fe400078e000f */
[----:B------:R-:W-:Y:S01]  /*cab0*/  @!P6 IMAD.MOV.U32 R5, RZ, RZ, R57 ;  /* 0x000000ffff05e224 */ /* 0x000fe200078e0039 */
[----:B-----5:R-:W-:-:S05]  /*cac0*/  @!P6 LEA R6, R7, R6, 0x18 ;  /* 0x000000060706e211 */ /* 0x020fca00078ec0ff */
[----:B------:R0:W-:Y:S04]  /*cad0*/  @!P6 STS [R6+0x78], R57 ;  /* 0x000078390600e388 */ /* 0x0001e80000000800 */
[----:B------:R0:W-:Y:S02]  /*cae0*/  @!P6 STS.64 [R6+0x80], R14 ;  /* 0x0000800e0600e388 */ /* 0x0001e40000000a00 */
.L_x_1483:
[----:B------:R-:W-:Y:S01]  /*caf0*/  ISETP.NE.AND P6, PT, R2, RZ, PT ;  /* 0x000000ff0200720c */ /* 0x000fe20003fc5270 */
[----:B0-----:R0:W0:Y:S01]  /*cb00*/  F2F.F32.F64 R11, R52 ;  /* 0x00000034000b7310 */ /* 0x0010220000301000 */
[----:B------:R-:W-:Y:S05]  /*cb10*/  WARPSYNC.ALL ;  /* 0x0000000000007948 */ /* 0x000fea0003800000 */
[----:B------:R-:W-:Y:S06]  /*cb20*/  BAR.SYNC.DEFER_BLOCKING 0x0 ;  /* 0x0000000000007b1d */ /* 0x000fec0000010000 */
[----:B------:R-:W-:Y:S04]  /*cb30*/  BSSY.RECONVERGENT B0, `(.L_x_1544) ;  /* 0x000000d000007945 */ /* 0x000fe80003800200 */
[----:B0-----:R-:W-:Y:S05]  /*cb40*/  @!P6 BRA `(.L_x_1545) ;  /* 0x00000000002ce947 */ /* 0x001fea0003800000 */
[----:B------:R-:W0:Y:S01]  /*cb50*/  S2UR UR6, SR_CgaCtaId ;  /* 0x00000000000679c3 */ /* 0x000e220000008800 */
[----:B------:R-:W-:Y:S01]  /*cb60*/  UMOV UR5, 0x400 ;  /* 0x0000040000057882 */ /* 0x000fe20000000000 */
[----:B------:R-:W-:Y:S01]  /*cb70*/  F2F.F32.F64 R9, R78 ;  /* 0x0000004e00097310 */ /* 0x000fe20000301000 */
[----:B------:R-:W-:Y:S01]  /*cb80*/  ISETP.NE.AND P6, PT, R5, RZ, PT ;  /* 0x000000ff0500720c */ /* 0x000fe20003fc5270 */
[----:B0-----:R-:W-:-:S09]  /*cb90*/  ULEA UR5, UR6, UR5, 0x18 ;  /* 0x0000000506057291 */ /* 0x001fd2000f8ec0ff */
[----:B------:R-:W0:Y:S02]  /*cba0*/  LDS.64 R6, [UR5+0x80] ;  /* 0x00008005ff067984 */ /* 0x000e240008000a00 */
[----:B0-----:R-:W0:Y:S02]  /*cbb0*/  F2F.F32.F64 R6, R6 ;  /* 0x0000000600067310 */ /* 0x001e240000301000 */
[----:B0-----:R-:W-:-:S06]  /*cbc0*/  FADD R8, R9, R6 ;  /* 0x0000000609087221 */ /* 0x001fcc0000000000 */
[----:B------:R-:W0:Y:S02]  /*cbd0*/  F2F.F64.F32 R8, R8 ;  /* 0x0000000800087310 */ /* 0x000e240000201800 */
[----:B0-----:R-:W-:Y:S02]  /*cbe0*/  FSEL R78, R8, R78, !P6 ;  /* 0x0000004e084e7208 */ /* 0x001fe40007000000 */
[----:B------:R-:W-:-:S07]  /*cbf0*/  FSEL R79, R9, R79, !P6 ;  /* 0x0000004f094f7208 */ /* 0x000fce0007000000 */
.L_x_1545:
[----:B------:R-:W-:Y:S05]  /*cc00*/  BSYNC.RECONVERGENT B0 ;  /* 0x0000000000007941 */ /* 0x000fea0003800200 */
.L_x_1544:
[----:B------:R-:W0:Y:S01]  /*cc10*/  F2F.F32.F64 R2, R78 ;  /* 0x0000004e00027310 */ /* 0x000e220000301000 */
[----:B------:R-:W-:Y:S02]  /*cc20*/  P2R R61, PR, RZ, 0x4 ;  /* 0x00000004ff3d7803 */ /* 0x000fe40000000000 */
[C---:B------:R-:W-:Y:S02]  /*cc30*/  LOP3.LUT P2, RZ, R0.reuse, 0x4000, RZ, 0xc0, !PT ;  /* 0x0000400000ff7812 */ /* 0x040fe4000784c0ff */
[----:B------:R-:W-:Y:S02]  /*cc40*/  P2R R60, PR, RZ, 0x8 ;  /* 0x00000008ff3c7803 */ /* 0x000fe40000000000 */
[C---:B------:R-:W-:Y:S01]  /*cc50*/  LOP3.LUT P3, RZ, R0.reuse, 0x2000, RZ, 0xc0, !PT ;  /* 0x0000200000ff7812 */ /* 0x040fe2000786c0ff */
[----:B------:R-:W-:Y:S01]  /*cc60*/  F2F.F32.F64 R8, R54 ;  /* 0x0000003600087310 */ /* 0x000fe20000301000 */
[----:B------:R-:W-:Y:S02]  /*cc70*/  LOP3.LUT P6, RZ, R0, 0x1000, RZ, 0xc0, !PT ;  /* 0x0000100000ff7812 */ /* 0x000fe400078cc0ff */
[----:B------:R-:W-:-:S02]  /*cc80*/  P2R R59, PR, RZ, 0x10 ;  /* 0x00000010ff3b7803 */ /* 0x000fc40000000000 */
[----:B------:R-:W-:Y:S01]  /*cc90*/  LOP3.LUT P4, RZ, R0, 0x400, RZ, 0xc0, !PT ;  /* 0x0000040000ff7812 */ /* 0x000fe2000788c0ff */
[----:B0-----:R-:W-:Y:S02]  /*cca0*/  FADD R2, R2, R11 ;  /* 0x0000000b02027221 */ /* 0x001fe40000000000 */
[----:B------:R-:W-:Y:S01]  /*ccb0*/  F2F.F32.F64 R9, R48 ;  /* 0x0000003000097310 */ /* 0x000fe20000301000 */
[----:B------:R-:W-:Y:S02]  /*ccc0*/  SEL R58, RZ, 0x1, !P3 ;  /* 0x00000001ff3a7807 */ /* 0x000fe40005800000 */
[----:B-1----:R-:W-:Y:S02]  /*ccd0*/  SEL R57, RZ, 0x1, !P1 ;  /* 0x00000001ff397807 */ /* 0x002fe40004800000 */
[----:B------:R-:W-:Y:S02]  /*cce0*/  P2R R18, PR, RZ, 0x20 ;  /* 0x00000020ff127803 */ /* 0x000fe40000000000 */
[----:B------:R-:W-:Y:S01]  /*ccf0*/  LOP3.LUT P5, RZ, R0, 0x80, RZ, 0xc0, !PT ;  /* 0x0000008000ff7812 */ /* 0x000fe200078ac0ff */
[----:B------:R-:W0:Y:S01]  /*cd00*/  F2F.F64.F32 R6, R2 ;  /* 0x0000000200067310 */ /* 0x000e220000201800 */
[----:B------:R-:W-:-:S02]  /*cd10*/  SEL R19, RZ, 0x1, !P0 ;  /* 0x00000001ff137807 */ /* 0x000fc40004000000 */
[----:B------:R-:W-:Y:S02]  /*cd20*/  SEL R71, RZ, 0x1, !P4 ;  /* 0x00000001ff477807 */ /* 0x000fe40006000000 */
[----:B------:R-:W-:-:S03]  /*cd30*/  SEL R73, RZ, 0x1, !P5 ;  /* 0x00000001ff497807 */ /* 0x000fc60006800000 */
[----:B------:R-:W-:Y:S01]  /*cd40*/  F2F.F32.F64 R11, R44 ;  /* 0x0000002c000b7310 */ /* 0x000fe20000301000 */
[----:B0-----:R-:W-:-:S07]  /*cd50*/  FSEL R52, R52, R6, P2 ;  /* 0x0000000634347208 */ /* 0x001fce0001000000 */
[----:B------:R-:W-:Y:S01]  /*cd60*/  F2F.F32.F64 R12, R46 ;  /* 0x0000002e000c7310 */ /* 0x000fe20000301000 */
[----:B------:R-:W-:Y:S02]  /*cd70*/  FSEL R53, R53, R7, P2 ;  /* 0x0000000735357208 */ /* 0x000fe40001000000 */
[----:B------:R-:W-:-:S04]  /*cd80*/  LOP3.LUT P2, RZ, R0, 0x800, RZ, 0xc0, !PT ;  /* 0x0000080000ff7812 */ /* 0x000fc8000784c0ff */
[----:B------:R-:W-:Y:S01]  /*cd90*/  SEL R70, RZ, 0x1, !P2 ;  /* 0x00000001ff467807 */ /* 0x000fe20005000000 */
[----:B------:R-:W0:Y:S08]  /*cda0*/  F2F.F32.F64 R5, R52 ;  /* 0x0000003400057310 */ /* 0x000e300000301000 */
[----:B--234-:R-:W-:Y:S01]  /*cdb0*/  F2F.F32.F64 R15, R40 ;  /* 0x00000028000f7310 */ /* 0x01cfe20000301000 */
[----:B0-----:R-:W-:-:S07]  /*cdc0*/  FADD R5, R8, R5 ;  /* 0x0000000508057221 */ /* 0x001fce0000000000 */
[----:B------:R-:W-:Y:S08]  /*cdd0*/  F2F.F32.F64 R8, R50 ;  /* 0x0000003200087310 */ /* 0x000ff00000301000 */
[----:B------:R-:W0:Y:S02]  /*cde0*/  F2F.F64.F32 R6, R5 ;  /* 0x0000000500067310 */ /* 0x000e240000201800 */
[----:B0-----:R-:W-:-:S02]  /*cdf0*/  FSEL R80, R54, R6, P0 ;  /* 0x0000000636507208 */ /* 0x001fc40000000000 */
[----:B------:R-:W-:Y:S02]  /*ce00*/  FSEL R81, R55, R7, P0 ;  /* 0x0000000737517208 */ /* 0x000fe40000000000 */
[----:B------:R-:W-:Y:S02]  /*ce10*/  LOP3.LUT P0, RZ, R0, 0x40, RZ, 0xc0, !PT ;  /* 0x0000004000ff7812 */ /* 0x000fe4000780c0ff */
[----:B------:R-:W0:Y:S02]  /*ce20*/  F2F.F32.F64 R2, R80 ;  /* 0x0000005000027310 */ /* 0x000e240000301000 */
[----:B------:R-:W-:Y:S01]  /*ce30*/  SEL R74, RZ, 0x1, !P0 ;  /* 0x00000001ff4a7807 */ /* 0x000fe20004000000 */
[----:B0-----:R-:W-:-:S05]  /*ce40*/  FADD R2, R9, R2 ;  /* 0x0000000209027221 */ /* 0x001fca0000000000 */
[----:B------:R-:W0:Y:S02]  /*ce50*/  F2F.F64.F32 R6, R2 ;  /* 0x0000000200067310 */ /* 0x000e240000201800 */
[----:B0-----:R-:W-:Y:S02]  /*ce60*/  FSEL R6, R48, R6, P1 ;  /* 0x0000000630067208 */ /* 0x001fe40000800000 */
        /* <DEDUP_REMOVED lines=19> */
[----:B------:R-:W-:Y:S01]  /*cfa0*/  F2F.F32.F64 R47, R32 ;  /* 0x00000020002f7310 */ /* 0x000fe20000301000 */
[----:B------:R-:W-:-:S04]  /*cfb0*/  LOP3.LUT P2, RZ, R0, 0x20, RZ, 0xc0, !PT ;  /* 0x0000002000ff7812 */ /* 0x000fc8000784c0ff */
[----:B------:R-:W-:-:S03]  /*cfc0*/  SEL R75, RZ, 0x1, !P2 ;  /* 0x00000001ff4b7807 */ /* 0x000fc60005000000 */
[----:B------:R-:W0:Y:S02]  /*cfd0*/  F2F.F32.F64 R12, R44 ;  /* 0x0000002c000c7310 */ /* 0x000e240000301000 */
[----:B0-----:R-:W-:-:S06]  /*cfe0*/  FADD R48, R15, R12 ;  /* 0x0000000c0f307221 */ /* 0x001fcc0000000000 */
[----:B------:R-:W-:Y:S08]  /*cff0*/  F2F.F32.F64 R15, R42 ;  /* 0x0000002a000f7310 */ /* 0x000ff00000301000 */
[----:B------:R-:W0:Y:S02]  /*d000*/  F2F.F64.F32 R12, R48 ;  /* 0x00000030000c7310 */ /* 0x000e240000201800 */
[----:B0-----:R-:W-:-:S02]  /*d010*/  FSEL R12, R40, R12, P4 ;  /* 0x0000000c280c7208 */ /* 0x001fc40002000000 */
[----:B------:R-:W-:Y:S02]  /*d020*/  FSEL R13, R41, R13, P4 ;  /* 0x0000000d290d7208 */ /* 0x000fe40002000000 */
[----:B------:R-:W-:Y:S02]  /*d030*/  LOP3.LUT P4, RZ, R0, 0x8, RZ, 0xc0, !PT ;  /* 0x0000000800ff7812 */ /* 0x000fe4000788c0ff */
[----:B------:R-:W0:Y:S02]  /*d040*/  F2F.F32.F64 R2, R12 ;  /* 0x0000000c00027310 */ /* 0x000e240000301000 */
[----:B------:R-:W-:Y:S01]  /*d050*/  SEL R76, RZ, 0x1, !P4 ;  /* 0x00000001ff4c7807 */ /* 0x000fe20006000000 */
[----:B0-----:R-:W-:Y:S01]  /*d060*/  FADD R5, R15, R2 ;  /* 0x000000020f057221 */ /* 0x001fe20000000000 */
[----:B------:R-:W-:-:S04]  /*d070*/  SEL R2, RZ, 0x1, !P3 ;  /* 0x00000001ff027807 */ /* 0x000fc80005800000 */
[----:B------:R-:W0:Y:S02]  /*d080*/  F2F.F64.F32 R14, R5 ;  /* 0x00000005000e7310 */ /* 0x000e240000201800 */
[----:B0-----:R-:W-:Y:S02]  /*d090*/  FSEL R40, R42, R14, P3 ;  /* 0x0000000e2a287208 */ /* 0x001fe40001800000 */
[----:B------:R-:W-:-:S04]  /*d0a0*/  FSEL R41, R43, R15, P3 ;  /* 0x0000000f2b297208 */ /* 0x000fc80001800000 */
[----:B------:R-:W-:Y:S01]  /*d0b0*/  F2F.F32.F64 R42, R38 ;  /* 0x00000026002a7310 */ /* 0x000fe20000301000 */
[----:B------:R-:W-:-:S07]  /*d0c0*/  LOP3.LUT P3, RZ, R0, 0x10, RZ, 0xc0, !PT ;  /* 0x0000001000ff7812 */ /* 0x000fce000786c0ff */
        /* <DEDUP_REMOVED lines=11> */
[----:B------:R-:W-:Y:S02]  /*d180*/  FSEL R37, R39, R43, P5 ;  /* 0x0000002b27257208 */ /* 0x000fe40002800000 */
[----:B------:R-:W-:Y:S02]  /*d190*/  ISETP.NE.AND P5, PT, R18, RZ, PT ;  /* 0x000000ff1200720c */ /* 0x000fe40003fa5270 */
[----:B------:R-:W0:Y:S02]  /*d1a0*/  F2F.F32.F64 R42, R36 ;  /* 0x00000024002a7310 */ /* 0x000e240000301000 */
[----:B------:R-:W-:-:S06]  /*d1b0*/  SEL R91, RZ, 0x1, !P5 ;  /* 0x00000001ff5b7807 */ /* 0x000fcc0006800000 */
[----:B------:R-:W-:Y:S01]  /*d1c0*/  F2F.F32.F64 R18, R22 ;  /* 0x0000001600127310 */ /* 0x000fe20000301000 */
[----:B0-----:R-:W-:-:S07]  /*d1d0*/  FADD R42, R47, R42 ;  /* 0x0000002a2f2a7221 */ /* 0x001fce0000000000 */
[----:B------:R-:W-:Y:S08]  /*d1e0*/  F2F.F32.F64 R47, R30 ;  /* 0x0000001e002f7310 */ /* 0x000ff00000301000 */
[----:B------:R-:W0:Y:S08]  /*d1f0*/  F2F.F64.F32 R38, R42 ;  /* 0x0000002a00267310 */ /* 0x000e300000201800 */
[----:B------:R-:W-:Y:S01]  /*d200*/  F2F.F32.F64 R42, R28 ;  /* 0x0000001c002a7310 */ /* 0x000fe20000301000 */
[----:B0-----:R-:W-:-:S02]  /*d210*/  FSEL R38, R32, R38, P0 ;  /* 0x0000002620267208 */ /* 0x001fc40000000000 */
[----:B------:R-:W-:Y:S02]  /*d220*/  FSEL R39, R33, R39, P0 ;  /* 0x0000002721277208 */ /* 0x000fe40000000000 */
[----:B------:R-:W-:-:S03]  /*d230*/  LOP3.LUT P0, RZ, R0, 0x4, RZ, 0xc0, !PT ;  /* 0x0000000400ff7812 */ /* 0x000fc6000780c0ff */
[----:B------:R-:W0:Y:S01]  /*d240*/  F2F.F32.F64 R43, R38 ;  /* 0x00000026002b7310 */ /* 0x000e220000301000 */
[----:B------:R-:W-:Y:S01]  /*d250*/  SEL R77, RZ, 0x1, !P0 ;  /* 0x00000001ff4d7807 */ /* 0x000fe20004000000 */
[----:B0-----:R-:W-:-:S06]  /*d260*/  FADD R43, R46, R43 ;  /* 0x0000002b2e2b7221 */ /* 0x001fcc0000000000 */
[----:B------:R-:W-:Y:S08]  /*d270*/  F2F.F32.F64 R46, R24 ;  /* 0x00000018002e7310 */ /* 0x000ff00000301000 */
[----:B------:R-:W0:Y:S02]  /*d280*/  F2F.F64.F32 R32, R43 ;  /* 0x0000002b00207310 */ /* 0x000e240000201800 */
[----:B0-----:R-:W-:-:S02]  /*d290*/  FSEL R32, R34, R32, P2 ;  /* 0x0000002022207208 */ /* 0x001fc40001000000 */
[----:B------:R-:W-:Y:S02]  /*d2a0*/  FSEL R33, R35, R33, P2 ;  /* 0x0000002123217208 */ /* 0x000fe40001000000 */
[----:B------:R-:W-:Y:S02]  /*d2b0*/  ISETP.NE.AND P2, PT, R61, RZ, PT ;  /* 0x000000ff3d00720c */ /* 0x000fe40003f45270 */
[----:B------:R-:W0:Y:S02]  /*d2c0*/  F2F.F32.F64 R5, R32 ;  /* 0x0000002000057310 */ /* 0x000e240000301000 */
[----:B------:R-:W-:Y:S01]  /*d2d0*/  SEL R88, RZ, 0x1, !P2 ;  /* 0x00000001ff587807 */ /* 0x000fe20005000000 */
[----:B0-----:R-:W-:-:S05]  /*d2e0*/  FADD R5, R42, R5 ;  /* 0x000000052a057221 */ /* 0x001fca0000000000 */
[----:B------:R-:W0:Y:S02]  /*d2f0*/  F2F.F64.F32 R34, R5 ;  /* 0x0000000500227310 */ /* 0x000e240000201800 */
[----:B0-----:R-:W-:Y:S02]  /*d300*/  FSEL R34, R28, R34, P3 ;  /* 0x000000221c227208 */ /* 0x001fe40001800000 */
[----:B------:R-:W-:Y:S02]  /*d310*/  FSEL R35, R29, R35, P3 ;  /* 0x000000231d237208 */ /* 0x000fe40001800000 */
[----:B------:R-:W-:Y:S02]  /*d320*/  ISETP.NE.AND P3, PT, R60, RZ, PT ;  /* 0x000000ff3c00720c */ /* 0x000fe40003f65270 */
[----:B------:R-:W0:Y:S02]  /*d330*/  F2F.F32.F64 R42, R34 ;  /* 0x00000022002a7310 */ /* 0x000e240000301000 */
[----:B------:R-:W-:Y:S01]  /*d340*/  SEL R89, RZ, 0x1, !P3 ;  /* 0x00000001ff597807 */ /* 0x000fe20005800000 */
[----:B0-----:R-:W-:-:S05]  /*d350*/  FADD R42, R47, R42 ;  /* 0x0000002a2f2a7221 */ /* 0x001fca0000000000 */
[----:B------:R-:W-:Y:S08]  /*d360*/  F2F.F32.F64 R47, R16 ;  /* 0x00000010002f7310 */ /* 0x000ff00000301000 */
[----:B------:R-:W0:Y:S02]  /*d370*/  F2F.F64.F32 R42, R42 ;  /* 0x0000002a002a7310 */ /* 0x000e240000201800 */
[----:B0-----:R-:W-:-:S02]  /*d380*/  FSEL R28, R30, R42, P4 ;  /* 0x0000002a1e1c7208 */ /* 0x001fc40002000000 */
[----:B------:R-:W-:Y:S02]  /*d390*/  FSEL R29, R31, R43, P4 ;  /* 0x0000002b1f1d7208 */ /* 0x000fe40002000000 */
[----:B------:R-:W-:Y:S02]  /*d3a0*/  ISETP.NE.AND P4, PT, R59, RZ, PT ;  /* 0x000000ff3b00720c */ /* 0x000fe40003f85270 */
[----:B------:R-:W0:Y:S01]  /*d3b0*/  F2F.F32.F64 R43, R28 ;  /* 0x0000001c002b7310 */ /* 0x000e220000301000 */
[----:B------:R-:W-:Y:S02]  /*d3c0*/  SEL R59, RZ, 0x1, !P6 ;  /* 0x00000001ff3b7807 */ /* 0x000fe40007000000 */
[----:B------:R-:W-:Y:S01]  /*d3d0*/  SEL R90, RZ, 0x1, !P4 ;  /* 0x00000001ff5a7807 */ /* 0x000fe20006000000 */
[----:B0-----:R-:W-:-:S04]  /*d3e0*/  FADD R43, R46, R43 ;  /* 0x0000002b2e2b7221 */ /* 0x001fc80000000000 */
[----:B------:R-:W-:Y:S08]  /*d3f0*/  F2F.F32.F64 R46, R26 ;  /* 0x0000001a002e7310 */ /* 0x000ff00000301000 */
[----:B------:R-:W0:Y:S08]  /*d400*/  F2F.F64.F32 R30, R43 ;  /* 0x0000002b001e7310 */ /* 0x000e300000201800 */
[----:B------:R-:W-:Y:S01]  /*d410*/  F2F.F32.F64 R43, R20 ;  /* 0x00000014002b7310 */ /* 0x000fe20000301000 */
[----:B0-----:R-:W-:-:S02]  /*d420*/  FSEL R30, R24, R30, P0 ;  /* 0x0000001e181e7208 */ /* 0x001fc40000000000 */
[----:B------:R-:W-:Y:S02]  /*d430*/  FSEL R31, R25, R31, P0 ;  /* 0x0000001f191f7208 */ /* 0x000fe40000000000 */
        /* <DEDUP_REMOVED lines=24> */
.L_x_1481:
[----:B------:R-:W0:Y:S01]  /*d5c0*/  LDCU.64 UR4, c[0x0][0x3b0] ;  /* 0x00007600ff0477ac */ /* 0x000e220008000a00 */
        /* <DEDUP_REMOVED lines=10> */
[----:B0-----:R-:W0:Y:S01]  /*d670*/  F2F.F32.F64 R5, UR4 ;  /* 0x0000000400057d10 */ /* 0x001e220008301000 */
[----:B------:R-:W1:Y:S07]  /*d680*/  LDCU.64 UR4, c[0x0][0x3b0] ;  /* 0x00007600ff0477ac */ /* 0x000e6e0008000a00 */
[----:B------:R0:W2:Y:S08]  /*d690*/  F2F.F32.F64 R16, R6 ;  /* 0x0000000600107310 */ /* 0x0000b00000301000 */
[----:B------:R3:W4:Y:S01]  /*d6a0*/  F2F.F32.F64 R46, R10 ;  /* 0x0000000a002e7310 */ /* 0x0007220000301000 */
[----:B0-----:R-:W-:-:S07]  /*d6b0*/  FADD R6, R5, R78 ;  /* 0x0000004e05067221 */ /* 0x001fce0000000000 */
[----:B------:R0:W5:Y:S01]  /*d6c0*/  F2F.F32.F64 R42, R8 ;  /* 0x00000008002a7310 */ /* 0x0001620000301000 */
[----:B---3--:R-:W-:-:S07]  /*d6d0*/  FADD R10, R5, R80 ;  /* 0x00000050050a7221 */ /* 0x008fce0000000000 */
[----:B------:R-:W-:Y:S01]  /*d6e0*/  F2F.F32.F64 R44, R44 ;  /* 0x0000002c002c7310 */ /* 0x000fe20000301000 */
[----:B0-----:R-:W-:-:S07]  /*d6f0*/  FADD R8, R5, R52 ;  /* 0x0000003405087221 */ /* 0x001fce0000000000 */
[----:B------:R2:W-:Y:S08]  /*d700*/  F2F.F32.F64 R48, R12 ;  /* 0x0000000c00307310 */ /* 0x0005f00000301000 */
[----:B------:R-:W-:Y:S01]  /*d710*/  F2F.F32.F64 R40, R40 ;  /* 0x0000002800287310 */ /* 0x000fe20000301000 */
[C---:B--2---:R-:W-:Y:S01]  /*d720*/  FADD R12, R5.reuse, R16 ;  /* 0x00000010050c7221 */ /* 0x044fe20000000000 */
[----:B----4-:R-:W-:-:S06]  /*d730*/  FADD R16, R5, R46 ;  /* 0x0000002e05107221 */ /* 0x010fcc0000000000 */
[----:B------:R5:W-:Y:S08]  /*d740*/  F2F.F32.F64 R50, R14 ;  /* 0x0000000e00327310 */ /* 0x000bf00000301000 */
[----:B------:R-:W1:Y:S01]  /*d750*/  F2F.F64.F32 R6, R6 ;  /* 0x0000000600067310 */ /* 0x000e620000201800 */
[----:B-----5:R-:W-:-:S07]  /*d760*/  FADD R14, R5, R42 ;  /* 0x0000002a050e7221 */ /* 0x020fce0000000000 */
[----:B------:R-:W-:Y:S01]  /*d770*/  F2F.F32.F64 R38, R38 ;  /* 0x0000002600267310 */ /* 0x000fe20000301000 */
[----:B-1----:R-:W-:-:S07]  /*d780*/  FSEL R51, R7, UR5, !P5 ;  /* 0x0000000507337c08 */ /* 0x002fce000e800000 */
[----:B------:R-:W0:Y:S08]  /*d790*/  F2F.F32.F64 R34, R34 ;  /* 0x0000002200227310 */ /* 0x000e300000301000 */
[----:B------:R-:W1:Y:S01]  /*d7a0*/  F2F.F64.F32 R8, R8 ;  /* 0x0000000800087310 */ /* 0x000e620000201800 */
[----:B0-----:R-:W-:-:S07]  /*d7b0*/  FADD R18, R5, R34 ;  /* 0x0000002205127221 */ /* 0x001fce0000000000 */
[----:B------:R-:W0:Y:S01]  /*d7c0*/  F2F.F64.F32 R10, R10 ;  /* 0x0000000a000a7310 */ /* 0x000e220000201800 */
[----:B-1----:R-:W-:-:S07]  /*d7d0*/  FSEL R49, R9, UR5, !P4 ;  /* 0x0000000509317c08 */ /* 0x002fce000e000000 */
        /* <DEDUP_REMOVED lines=10> */
[C---:B-1----:R-:W-:Y:S01]  /*d880*/  FADD R32, R5.reuse, R48 ;  /* 0x0000003005207221 */ /* 0x042fe20000000000 */
[----:B------:R-:W-:Y:S02]  /*d890*/  FSEL R48, R6, UR4, !P5 ;  /* 0x0000000406307c08 */ /* 0x000fe4000e800000 */
[----:B------:R-:W-:Y:S02]  /*d8a0*/  ISETP.NE.AND P5, PT, R2, RZ, PT ;  /* 0x000000ff0200720c */ /* 0x000fe40003fa5270 */
[----:B------:R-:W-:Y:S02]  /*d8b0*/  FSEL R2, R8, UR4, !P4 ;  /* 0x0000000408027c08 */ /* 0x000fe4000e000000 */
[----:B------:R-:W1:Y:S01]  /*d8c0*/  F2F.F64.F32 R16, R16 ;  /* 0x0000001000107310 */ /* 0x000e620000201800 */
[C---:B------:R-:W-:Y:S01]  /*d8d0*/  FADD R8, R5.reuse, R62 ;  /* 0x0000003e05087221 */ /* 0x040fe20000000000 */
[----:B0-----:R-:W-:Y:S01]  /*d8e0*/  FADD R20, R5, R44 ;  /* 0x0000002c05147221 */ /* 0x001fe20000000000 */
[----:B------:R-:W-:-:S05]  /*d8f0*/  ISETP.NE.AND P4, PT, R72, RZ, PT ;  /* 0x000000ff4800720c */ /* 0x000fca0003f85270 */
[----:B------:R0:W2:Y:S01]  /*d900*/  F2F.F32.F64 R60, R28 ;  /* 0x0000001c003c7310 */ /* 0x0000a20000301000 */
[----:B-1----:R-:W-:-:S07]  /*d910*/  FSEL R40, R16, UR4, !P0 ;  /* 0x0000000410287c08 */ /* 0x002fce000c000000 */
[----:B------:R-:W-:Y:S01]  /*d920*/  F2F.F32.F64 R36, R36 ;  /* 0x0000002400247310 */ /* 0x000fe20000301000 */
[----:B------:R-:W-:Y:S01]  /*d930*/  FSEL R41, R17, UR5, !P0 ;  /* 0x0000000511297c08 */ /* 0x000fe2000c000000 */
[C---:B0-----:R-:W-:Y:S01]  /*d940*/  FADD R28, R5.reuse, R50 ;  /* 0x00000032051c7221 */ /* 0x041fe20000000000 */
[----:B------:R-:W-:Y:S02]  /*d950*/  ISETP.NE.AND P0, PT, R0, RZ, PT ;  /* 0x000000ff0000720c */ /* 0x000fe40003f05270 */
[----:B------:R-:W0:Y:S01]  /*d960*/  S2R R0, SR_TID.X ;  /* 0x0000000000007919 */ /* 0x000e220000002100 */
[----:B--2---:R-:W-:Y:S02]  /*d970*/  FADD R6, R5, R60 ;  /* 0x0000003c05067221 */ /* 0x004fe40000000000 */
[----:B------:R-:W1:Y:S08]  /*d980*/  F2F.F64.F32 R14, R14 ;  /* 0x0000000e000e7310 */ /* 0x000e700000201800 */
[----:B------:R-:W2:Y:S01]  /*d990*/  F2F.F64.F32 R20, R20 ;  /* 0x0000001400147310 */ /* 0x000ea20000201800 */
[----:B-1----:R-:W-:-:S07]  /*d9a0*/  FSEL R42, R14, UR4, !P1 ;  /* 0x000000040e2a7c08 */ /* 0x002fce000c800000 */
[----:B------:R-:W1:Y:S01]  /*d9b0*/  F2F.F64.F32 R32, R32 ;  /* 0x0000002000207310 */ /* 0x000e620000201800 */
[----:B------:R-:W-:Y:S01]  /*d9c0*/  FSEL R43, R15, UR5, !P1 ;  /* 0x000000050f2b7c08 */ /* 0x000fe2000c800000 */
[----:B------:R-:W-:Y:S01]  /*d9d0*/  FADD R14, R5, R68 ;  /* 0x00000044050e7221 */ /* 0x000fe20000000000 */
[----:B------:R-:W-:Y:S02]  /*d9e0*/  ISETP.NE.AND P1, PT, R75, RZ, PT ;  /* 0x000000ff4b00720c */ /* 0x000fe40003f25270 */
[----:B--2---:R-:W-:-:S03]  /*d9f0*/  FSEL R38, R20, UR4, !P6 ;  /* 0x0000000414267c08 */ /* 0x004fc6000f000000 */
[----:B------:R-:W2:Y:S01]  /*da00*/  F2F.F64.F32 R30, R30 ;  /* 0x0000001e001e7310 */ /* 0x000ea20000201800 */
[----:B------:R-:W-:Y:S02]  /*da10*/  FSEL R39, R21, UR5, !P6 ;  /* 0x0000000515277c08 */ /* 0x000fe4000f000000 */
[----:B------:R-:W-:Y:S02]  /*da20*/  ISETP.NE.AND P6, PT, R76, RZ, PT ;  /* 0x000000ff4c00720c */ /* 0x000fe40003fc5270 */
[----:B-1----:R-:W-:-:S03]  /*da30*/  FSEL R37, R33, UR5, !P5 ;  /* 0x0000000521257c08 */ /* 0x002fc6000e800000 */
[----:B------:R-:W1:Y:S01]  /*da40*/  F2F.F64.F32 R28, R28 ;  /* 0x0000001c001c7310 */ /* 0x000e620000201800 */
[----:B--2---:R-:W-:-:S07]  /*da50*/  FSEL R34, R30, UR4, !P4 ;  /* 0x000000041e227c08 */ /* 0x004fce000e000000 */
[----:B------:R2:W3:Y:S01]  /*da60*/  F2F.F32.F64 R82, R22 ;  /* 0x0000001600527310 */ /* 0x0004e20000301000 */
[----:B------:R-:W-:Y:S02]  /*da70*/  FSEL R35, R31, UR5, !P4 ;  /* 0x000000051f237c08 */ /* 0x000fe4000e000000 */
[----:B------:R-:W-:Y:S02]  /*da80*/  ISETP.NE.AND P4, PT, R88, RZ, PT ;  /* 0x000000ff5800720c */ /* 0x000fe40003f85270 */
[----:B-1----:R-:W-:-:S03]  /*da90*/  FSEL R33, R29, UR5, !P3 ;  /* 0x000000051d217c08 */ /* 0x002fc6000d800000 */
[----:B------:R-:W1:Y:S01]  /*daa0*/  F2F.F64.F32 R24, R24 ;  /* 0x0000001800187310 */ /* 0x000e620000201800 */
[C---:B--2---:R-:W-:Y:S01]  /*dab0*/  FADD R22, R5.reuse, R54 ;  /* 0x0000003605167221 */ /* 0x044fe20000000000 */
[----:B---3--:R-:W-:-:S06]  /*dac0*/  FADD R16, R5, R82 ;  /* 0x0000005205107221 */ /* 0x008fcc0000000000 */
[----:B------:R-:W2:Y:S01]  /*dad0*/  F2F.F64.F32 R18, R18 ;  /* 0x0000001200127310 */ /* 0x000ea20000201800 */
[----:B-1----:R-:W-:-:S07]  /*dae0*/  FSEL R29, R25, UR5, !P1 ;  /* 0x00000005191d7c08 */ /* 0x002fce000c800000 */
[----:B------:R-:W1:Y:S01]  /*daf0*/  F2F.F64.F32 R8, R8 ;  /* 0x0000000800087310 */ /* 0x000e620000201800 */
[----:B--2---:R-:W-:-:S07]  /*db00*/  FSEL R25, R19, UR5, !P6 ;  /* 0x0000000513197c08 */ /* 0x004fce000f000000 */
[----:B------:R-:W-:Y:S01]  /*db10*/  F2F.F64.F32 R10, R10 ;  /* 0x0000000a000a7310 */ /* 0x000fe20000201800 */
[----:B-1----:R-:W-:-:S07]  /*db20*/  FSEL R20, R8, UR4, !P4 ;  /* 0x0000000408147c08 */ /* 0x002fce000e000000 */
[----:B------:R-:W1:Y:S01]  /*db30*/  F2F.F64.F32 R12, R12 ;  /* 0x0000000c000c7310 */ /* 0x000e620000201800 */
[----:B------:R-:W-:Y:S01]  /*db40*/  FSEL R21, R9, UR5, !P4 ;  /* 0x0000000509157c08 */ /* 0x000fe2000e000000 */
[----:B------:R-:W-:Y:S02]  /*db50*/  IMAD.MOV.U32 R8, RZ, RZ, R48 ;  /* 0x000000ffff087224 */ /* 0x000fe400078e0030 */
[----:B------:R-:W-:-:S04]  /*db60*/  IMAD.MOV.U32 R9, RZ, RZ, R51 ;  /* 0x000000ffff097224 */ /* 0x000fc800078e0033 */
[----:B------:R2:W3:Y:S01]  /*db70*/  F2F.F32.F64 R66, R26 ;  /* 0x0000001a00427310 */ /* 0x0004e20000301000 */
[----:B-1----:R-:W-:-:S07]  /*db80*/  FSEL R44, R12, UR4, !P2 ;  /* 0x000000040c2c7c08 */ /* 0x002fce000d000000 */
[----:B------:R-:W-:Y:S01]  /*db90*/  F2F.F64.F32 R22, R22 ;  /* 0x0000001600167310 */ /* 0x000fe20000201800 */
[----:B------:R-:W-:Y:S01]  /*dba0*/  FSEL R45, R13, UR5, !P2 ;  /* 0x000000050d2d7c08 */ /* 0x000fe2000d000000 */
[----:B--2---:R-:W-:Y:S01]  /*dbb0*/  FADD R26, R5, R36 ;  /* 0x00000024051a7221 */ /* 0x004fe20000000000 */
[----:B------:R-:W-:Y:S02]  /*dbc0*/  FSEL R36, R32, UR4, !P5 ;  /* 0x0000000420247c08 */ /* 0x000fe4000e800000 */
[----:B------:R-:W-:Y:S02]  /*dbd0*/  FSEL R32, R28, UR4, !P3 ;  /* 0x000000041c207c08 */ /* 0x000fe4000d800000 */
[----:B------:R-:W-:Y:S01]  /*dbe0*/  ISETP.NE.AND P3, PT, R89, RZ, PT ;  /* 0x000000ff5900720c */ /* 0x000fe20003f65270 */
[----:B------:R-:W1:Y:S01]  /*dbf0*/  F2F.F64.F32 R26, R26 ;  /* 0x0000001a001a7310 */ /* 0x000e620000201800 */
[----:B------:R-:W-:Y:S01]  /*dc00*/  FSEL R28, R24, UR4, !P1 ;  /* 0x00000004181c7c08 */ /* 0x000fe2000c800000 */
[----:B---3--:R-:W-:Y:S01]  /*dc10*/  FADD R12, R5, R66 ;  /* 0x00000042050c7221 */ /* 0x008fe20000000000 */
[----:B------:R-:W-:-:S02]  /*dc20*/  FSEL R24, R18, UR4, !P6 ;  /* 0x0000000412187c08 */ /* 0x000fc4000f000000 */
[----:B------:R-:W-:Y:S01]  /*dc30*/  FSEL R18, R10, UR4, !P3 ;  /* 0x000000040a127c08 */ /* 0x000fe2000d800000 */
[----:B------:R-:W-:Y:S01]  /*dc40*/  IMAD.MOV.U32 R10, RZ, RZ, R2 ;  /* 0x000000ffff0a7224 */ /* 0x000fe200078e0002 */
[----:B------:R-:W-:Y:S01]  /*dc50*/  FSEL R19, R11, UR5, !P3 ;  /* 0x000000050b137c08 */ /* 0x000fe2000d800000 */
[----:B------:R-:W-:Y:S01]  /*dc60*/  IMAD.MOV.U32 R11, RZ, RZ, R49 ;  /* 0x000000ffff0b7224 */ /* 0x000fe200078e0031 */
[----:B------:R-:W-:Y:S01]  /*dc70*/  BAR.SYNC.DEFER_BLOCKING 0x0 ;  /* 0x0000000000007b1d */ /* 0x000fe20000010000 */
[----:B------:R-:W-:Y:S02]  /*dc80*/  ISETP.NE.AND P2, PT, R74, RZ, PT ;  /* 0x000000ff4a00720c */ /* 0x000fe40003f45270 */
[----:B------:R-:W-:Y:S02]  /*dc90*/  ISETP.NE.AND P5, PT, R77, RZ, PT ;  /* 0x000000ff4d00720c */ /* 0x000fe40003fa5270 */
[----:B------:R-:W-:Y:S01]  /*dca0*/  ISETP.NE.AND P1, PT, R91, RZ, PT ;  /* 0x000000ff5b00720c */ /* 0x000fe20003f25270 */
[----:B------:R-:W2:Y:S01]  /*dcb0*/  F2F.F64.F32 R16, R16 ;  /* 0x0000001000107310 */ /* 0x000ea20000201800 */
[----:B-1----:R-:W-:Y:S01]  /*dcc0*/  FSEL R30, R26, UR4, !P2 ;  /* 0x000000041a1e7c08 */ /* 0x002fe2000d000000 */
[----:B------:R-:W1:Y:S01]  /*dcd0*/  S2R R2, SR_CTAID.X ;  /* 0x0000000000027919 */ /* 0x000e620000002500 */
[----:B------:R-:W-:-:S02]  /*dce0*/  FSEL R31, R27, UR5, !P2 ;  /* 0x000000051b1f7c08 */ /* 0x000fc4000d000000 */
[----:B------:R-:W-:Y:S02]  /*dcf0*/  FSEL R26, R22, UR4, !P0 ;  /* 0x00000004161a7c08 */ /* 0x000fe4000c000000 */
[----:B------:R-:W-:Y:S01]  /*dd00*/  FSEL R27, R23, UR5, !P0 ;  /* 0x00000005171b7c08 */ /* 0x000fe2000c000000 */
[----:B------:R-:W3:Y:S01]  /*dd10*/  F2F.F64.F32 R6, R6 ;  /* 0x0000000600067310 */ /* 0x000ee20000201800 */
[----:B------:R-:W-:Y:S02]  /*dd20*/  ISETP.NE.AND P0, PT, R56, RZ, PT ;  /* 0x000000ff3800720c */ /* 0x000fe40003f05270 */
[----:B------:R-:W-:Y:S02]  /*dd30*/  ISETP.NE.AND P2, PT, R90, RZ, PT ;  /* 0x000000ff5a00720c */ /* 0x000fe40003f45270 */
[----:B--2---:R-:W-:-:S03]  /*dd40*/  FSEL R5, R16, UR4, !P0 ;  /* 0x0000000410057c08 */ /* 0x004fc6000c000000 */
[----:B------:R-:W2:Y:S01]  /*dd50*/  F2F.F64.F32 R12, R12 ;  /* 0x0000000c000c7310 */ /* 0x000ea20000201800 */
[----:B------:R-:W-:Y:S01]  /*dd60*/  FSEL R16, R17, UR5, !P0 ;  /* 0x0000000511107c08 */ /* 0x000fe2000c000000 */
[----:B------:R4:W-:Y:S01]  /*dd70*/  STS.128 [R4], R8 ;  /* 0x0000000804007388 */ /* 0x0009e20000000c00 */
[----:B0-----:R-:W-:Y:S02]  /*dd80*/  ISETP.NE.AND P0, PT, R0, RZ, PT ;  /* 0x000000ff0000720c */ /* 0x001fe40003f05270 */
[----:B---3--:R-:W-:-:S03]  /*dd90*/  FSEL R23, R7, UR5, !P5 ;  /* 0x0000000507177c08 */ /* 0x008fc6000e800000 */
[----:B------:R-:W0:Y:S01]  /*dda0*/  F2F.F64.F32 R14, R14 ;  /* 0x0000000e000e7310 */ /* 0x000e220000201800 */
[----:B------:R-:W-:Y:S02]  /*ddb0*/  FSEL R22, R6, UR4, !P5 ;  /* 0x0000000406167c08 */ /* 0x000fe4000e800000 */
[----:B--2---:R-:W-:Y:S02]  /*ddc0*/  FSEL R13, R13, UR5, !P2 ;  /* 0x000000050d0d7c08 */ /* 0x004fe4000d000000 */
[----:B------:R-:W-:Y:S01]  /*ddd0*/  FSEL R12, R12, UR4, !P2 ;  /* 0x000000040c0c7c08 */ /* 0x000fe2000d000000 */
[----:B----4-:R-:W-:Y:S01]  /*dde0*/  IMAD.MOV.U32 R8, RZ, RZ, R46 ;  /* 0x000000ffff087224 */ /* 0x010fe200078e002e */
[C---:B------:R-:W-:Y:S01]  /*ddf0*/  LOP3.LUT R46, R0.reuse, 0x3e0, RZ, 0xc0, !PT ;  /* 0x000003e0002e7812 */ /* 0x040fe200078ec0ff */
[----:B------:R-:W-:Y:S01]  /*de00*/  IMAD.MOV.U32 R9, RZ, RZ, R47 ;  /* 0x000000ffff097224 */ /* 0x000fe200078e002f */
[----:B------:R-:W-:Y:S01]  /*de10*/  LOP3.LUT R47, R0, 0x1f, RZ, 0xc0, !PT ;  /* 0x0000001f002f7812 */ /* 0x000fe200078ec0ff */
[----:B------:R-:W-:Y:S01]  /*de20*/  IMAD.MOV.U32 R10, RZ, RZ, R44 ;  /* 0x000000ffff0a7224 */ /* 0x000fe200078e002c */
[----:B0-----:R-:W-:Y:S01]  /*de30*/  FSEL R7, R15, UR5, !P1 ;  /* 0x000000050f077c08 */ /* 0x001fe2000c800000 */
[----:B------:R-:W-:Y:S01]  /*de40*/  IMAD.MOV.U32 R11, RZ, RZ, R45 ;  /* 0x000000ffff0b7224 */ /* 0x000fe200078e002d */
[----:B------:R-:W0:Y:S01]  /*de50*/  S2UR UR5, SR_CgaCtaId ;  /* 0x00000000000579c3 */ /* 0x000e220000008800 */
[----:B------:R-:W-:Y:S01]  /*de60*/  FSEL R6, R14, UR4, !P1 ;  /* 0x000000040e067c08 */ /* 0x000fe2000c800000 */
[----:B------:R-:W-:Y:S01]  /*de70*/  UMOV UR4, 0x400 ;  /* 0x0000040000047882 */ /* 0x000fe20000000000 */
[----:B------:R-:W-:Y:S01]  /*de80*/  IMAD R47, R46, 0x14, R47 ;  /* 0x000000142e2f7824 */ /* 0x000fe200078e022f */
[----:B------:R2:W-:Y:S01]  /*de90*/  STS.128 [R4+0x10], R8 ;  /* 0x0000100804007388 */ /* 0x0005e20000000c00 */
[----:B-1----:R-:W-:-:S02]  /*dea0*/  IMAD R0, R2, 0x1180, RZ ;  /* 0x0000118002007824 */ /* 0x002fc400078e02ff */
[----:B------:R-:W-:Y:S01]  /*deb0*/  VIADD R49, R47, 0x20 ;  /* 0x000000202f317836 */ /* 0x000fe20000000000 */
[----:B------:R-:W1:Y:S02]  /*dec0*/  @!P0 LDC R15, c[0x0][0x3b8] ;  /* 0x0000ee00ff0f8b82 */ /* 0x000e640000000800 */
[----:B------:R-:W-:Y:S01]  /*ded0*/  IADD3 R0, P6, PT, R0, R47, RZ ;  /* 0x0000002f00007210 */ /* 0x000fe20007fde0ff */
[----:B--2---:R-:W-:Y:S02]  /*dee0*/  IMAD.MOV.U32 R8, RZ, RZ, R42 ;  /* 0x000000ffff087224 */ /* 0x004fe400078e002a */
[----:B------:R-:W-:Y:S02]  /*def0*/  IMAD.MOV.U32 R9, RZ, RZ, R43 ;  /* 0x000000ffff097224 */ /* 0x000fe400078e002b */
[----:B------:R-:W-:Y:S01]  /*df00*/  IMAD.MOV.U32 R10, RZ, RZ, R40 ;  /* 0x000000ffff0a7224 */ /* 0x000fe200078e0028 */
[----:B0-----:R-:W-:Y:S01]  /*df10*/  ULEA UR4, UR5, UR4, 0x18 ;  /* 0x0000000405047291 */ /* 0x001fe2000f8ec0ff */
[----:B------:R-:W-:-:S05]  /*df20*/  IMAD.MOV.U32 R11, RZ, RZ, R41 ;  /* 0x000000ffff0b7224 */ /* 0x000fca00078e0029 */
[----:B------:R0:W-:Y:S01]  /*df30*/  STS.128 [R4+0x20], R8 ;  /* 0x0000200804007388 */ /* 0x0001e20000000c00 */
[----:B-1----:R-:W-:Y:S02]  /*df40*/  @!P0 IMAD R45, R2, -0x1180, R15 ;  /* 0xffffee80022d8824 */ /* 0x002fe400078e020f */
        /* <DEDUP_REMOVED lines=58> */
[----:B0-----:R-:W-:-:S02]  /*e2f0*/  VIADD R3, R47, 0x60 ;  /* 0x000000602f037836 */ /* 0x001fc40000000000 */
[----:B-1----:R-:W-:-:S03]  /*e300*/  VIADD R45, R47, 0xc0 ;  /* 0x000000c02f2d7836 */ /* 0x002fc60000000000 */
[----:B------:R-:W0:Y:S01]  /*e310*/  LDS R44, [UR4+0x8c00] ;  /* 0x008c0004ff2c7984 */ /* 0x000e220008000800 */
[----:B------:R-:W1:Y:S01]  /*e320*/  LDCU.64 UR4, c[0x0][0x398] ;  /* 0x00007300ff0477ac */ /* 0x000e620008000a00 */
[-C--:B0-----:R-:W-:Y:S02]  /*e330*/  ISETP.GE.AND P5, PT, R47, R44.reuse, PT ;  /* 0x0000002c2f00720c */ /* 0x081fe40003fa6270 */
[-C--:B------:R-:W-:Y:S01]  /*e340*/  ISETP.GE.AND P2, PT, R3, R44.reuse, PT ;  /* 0x0000002c0300720c */ /* 0x080fe20003f46270 */
[----:B------:R-:W-:Y:S01]  /*e350*/  VIADD R3, R47, 0x80 ;  /* 0x000000802f037836 */ /* 0x000fe20000000000 */
[----:B------:R-:W-:Y:S01]  /*e360*/  ISETP.GE.AND P4, PT, R49, R44, PT ;  /* 0x0000002c3100720c */ /* 0x000fe20003f86270 */
[----:B------:R-:W-:-:S03]  /*e370*/  VIADD R49, R47, 0x40 ;  /* 0x000000402f317836 */ /* 0x000fc60000000000 */
[-C--:B------:R-:W-:Y:S01]  /*e380*/  ISETP.GE.AND P1, PT, R3, R44.reuse, PT ;  /* 0x0000002c0300720c */ /* 0x080fe20003f26270 */
[----:B------:R-:W-:Y:S01]  /*e390*/  VIADD R3, R47, 0xa0 ;  /* 0x000000a02f037836 */ /* 0x000fe20000000000 */
[----:B------:R-:W-:-:S03]  /*e3a0*/  ISETP.GE.AND P3, PT, R49, R44, PT ;  /* 0x0000002c3100720c */ /* 0x000fc60003f66270 */
[----:B------:R-:W0:Y:S01]  /*e3b0*/  @!P5 F2F.F32.F64 R19, R18 ;  /* 0x000000120013d310 */ /* 0x000e220000301000 */
[----:B------:R-:W-:Y:S01]  /*e3c0*/  ISETP.GE.AND P0, PT, R3, R44, PT ;  /* 0x0000002c0300720c */ /* 0x000fe20003f06270 */
[----:B------:R-:W-:Y:S01]  /*e3d0*/  IMAD.X R3, RZ, RZ, RZ, P6 ;  /* 0x000000ffff037224 */ /* 0x000fe200030e06ff */
[----:B-1----:R-:W-:-:S04]  /*e3e0*/  LEA R2, P6, R0, UR4, 0x2 ;  /* 0x0000000400027c11 */ /* 0x002fc8000f8c10ff */
[----:B------:R-:W-:Y:S01]  /*e3f0*/  LEA.HI.X R3, R0, UR5, R3, 0x2, P6 ;  /* 0x0000000500037c11 */ /* 0x000fe2000b0f1403 */
[----:B------:R-:W1:Y:S01]  /*e400*/  @!P4 F2F.F32.F64 R21, R20 ;  /* 0x000000140015c310 */ /* 0x000e620000301000 */
[-C--:B------:R-:W-:Y:S01]  /*e410*/  ISETP.GE.AND P6, PT, R45, R44.reuse, PT ;  /* 0x0000002c2d00720c */ /* 0x080fe20003fc6270 */
[----:B------:R-:W-:Y:S02]  /*e420*/  VIADD R45, R47, 0xe0 ;  /* 0x000000e02f2d7836 */ /* 0x000fe40000000000 */
[----:B0-----:R0:W-:Y:S04]  /*e430*/  @!P5 STG.E desc[UR8][R2.64], R19 ;  /* 0x000000130200d986 */ /* 0x0011e8000c101908 */
[----:B------:R-:W2:Y:S01]  /*e440*/  @!P3 F2F.F32.F64 R23, R22 ;  /* 0x000000160017b310 */ /* 0x000ea20000301000 */
[-C--:B------:R-:W-:Y:S01]  /*e450*/  ISETP.GE.AND P5, PT, R45, R44.reuse, PT ;  /* 0x0000002c2d00720c */ /* 0x080fe20003fa6270 */
[----:B------:R-:W-:Y:S01]  /*e460*/  VIADD R45, R47, 0x100 ;  /* 0x000001002f2d7836 */ /* 0x000fe20000000000 */
[----:B-1----:R1:W-:Y:S05]  /*e470*/  @!P4 STG.E desc[UR8][R2.64+0x80], R21 ;  /* 0x000080150200c986 */ /* 0x0023ea000c101908 */
[----:B------:R-:W3:Y:S01]  /*e480*/  @!P2 F2F.F32.F64 R25, R24 ;  /* 0x000000180019a310 */ /* 0x000ee20000301000 */
[----:B------:R-:W-:Y:S01]  /*e490*/  ISETP.GE.AND P4, PT, R45, R44, PT ;  /* 0x0000002c2d00720c */ /* 0x000fe20003f86270 */
[----:B------:R-:W-:-:S02]  /*e4a0*/  VIADD R45, R47, 0x120 ;  /* 0x000001202f2d7836 */ /* 0x000fc40000000000 */
[----:B0-----:R-:W-:Y:S01]  /*e4b0*/  VIADD R19, R47, 0x160 ;  /* 0x000001602f137836 */ /* 0x001fe20000000000 */
[----:B--2---:R0:W-:Y:S03]  /*e4c0*/  @!P3 STG.E desc[UR8][R2.64+0x100], R23 ;  /* 0x000100170200b986 */ /* 0x0041e6000c101908 */
[----:B------:R-:W2:Y:S01]  /*e4d0*/  @!P1 F2F.F32.F64 R27, R26 ;  /* 0x0000001a001b9310 */ /* 0x000ea20000301000 */
[-C--:B------:R-:W-:Y:S01]  /*e4e0*/  ISETP.GE.AND P3, PT, R45, R44.reuse, PT ;  /* 0x0000002c2d00720c */ /* 0x080fe20003f66270 */
[C---:B------:R-:W-:Y:S02]  /*e4f0*/  VIADD R45, R47.reuse, 0x140 ;  /* 0x000001402f2d7836 */ /* 0x040fe40000000000 */
[----:B-1----:R-:W-:Y:S01]  /*e500*/  VIADD R21, R47, 0x1c0 ;  /* 0x000001c02f157836 */ /* 0x002fe20000000000 */
[----:B---3--:R0:W-:Y:S03]  /*e510*/  @!P2 STG.E desc[UR8][R2.64+0x180], R25 ;  /* 0x000180190200a986 */ /* 0x0081e6000c101908 */
[----:B------:R-:W1:Y:S01]  /*e520*/  @!P0 F2F.F32.F64 R29, R28 ;  /* 0x0000001c001d8310 */ /* 0x000e620000301000 */
[-C--:B------:R-:W-:Y:S01]  /*e530*/  ISETP.GE.AND P2, PT, R45, R44.reuse, PT ;  /* 0x0000002c2d00720c */ /* 0x080fe20003f46270 */
[----:B--2---:R0:W-:Y:S01]  /*e540*/  @!P1 STG.E desc[UR8][R2.64+0x200], R27 ;  /* 0x0002001b02009986 */ /* 0x0041e2000c101908 */
[----:B------:R-:W-:-:S05]  /*e550*/  ISETP.GE.AND P1, PT, R19, R44, PT ;  /* 0x0000002c1300720c */ /* 0x000fca0003f26270 */
[----:B------:R-:W2:Y:S01]  /*e560*/  @!P6 F2F.F32.F64 R31, R30 ;  /* 0x0000001e001fe310 */ /* 0x000ea20000301000 */
[----:B------:R-:W-:Y:S01]  /*e570*/  VIADD R19, R47, 0x180 ;  /* 0x000001802f137836 */ /* 0x000fe20000000000 */
[----:B-1----:R0:W-:Y:S04]  /*e580*/  @!P0 STG.E desc[UR8][R2.64+0x280], R29 ;  /* 0x0002801d02008986 */ /* 0x0021e8000c101908 */
[-C--:B------:R-:W-:Y:S02]  /*e590*/  ISETP.GE.AND P0, PT, R19, R44.reuse, PT ;  /* 0x0000002c1300720c */ /* 0x080fe40003f06270 */
[----:B------:R-:W1:Y:S01]  /*e5a0*/  @!P5 F2F.F32.F64 R33, R32 ;  /* 0x000000200021d310 */ /* 0x000e620000301000 */
[----:B------:R-:W-:Y:S01]  /*e5b0*/  VIADD R19, R47, 0x1a0 ;  /* 0x000001a02f137836 */ /* 0x000fe20000000000 */
[----:B--2---:R0:W-:Y:S06]  /*e5c0*/  @!P6 STG.E desc[UR8][R2.64+0x300], R31 ;  /* 0x0003001f0200e986 */ /* 0x0041ec000c101908 */
[----:B------:R-:W2:Y:S01]  /*e5d0*/  @!P4 F2F.F32.F64 R35, R34 ;  /* 0x000000220023c310 */ /* 0x000ea20000301000 */
[-C--:B------:R-:W-:Y:S01]  /*e5e0*/  ISETP.GE.AND P6, PT, R19, R44.reuse, PT ;  /* 0x0000002c1300720c */ /* 0x080fe20003fc6270 */
[----:B------:R-:W-:Y:S01]  /*e5f0*/  VIADD R19, R47, 0x1e0 ;  /* 0x000001e02f137836 */ /* 0x000fe20000000000 */
[----:B-1----:R0:W-:Y:S05]  /*e600*/  @!P5 STG.E desc[UR8][R2.64+0x380], R33 ;  /* 0x000380210200d986 */ /* 0x0021ea000c101908 */
[----:B------:R-:W1:Y:S01]  /*e610*/  @!P3 F2F.F32.F64 R37, R36 ;  /* 0x000000240025b310 */ /* 0x000e620000301000 */
[-C--:B------:R-:W-:Y:S01]  /*e620*/  ISETP.GE.AND P5, PT, R21, R44.reuse, PT ;  /* 0x0000002c1500720c */ /* 0x080fe20003fa6270 */
[----:B------:R-:W-:Y:S01]  /*e630*/  VIADD R21, R47, 0x200 ;  /* 0x000002002f157836 */ /* 0x000fe20000000000 */
[----:B--2---:R0:W-:Y:S05]  /*e640*/  @!P4 STG.E desc[UR8][R2.64+0x400], R35 ;  /* 0x000400230200c986 */ /* 0x0041ea000c101908 */
[----:B------:R-:W2:Y:S01]  /*e650*/  @!P2 F2F.F32.F64 R39, R38 ;  /* 0x000000260027a310 */ /* 0x000ea20000301000 */
[-C--:B------:R-:W-:Y:S01]  /*e660*/  ISETP.GE.AND P4, PT, R19, R44.reuse, PT ;  /* 0x0000002c1300720c */ /* 0x080fe20003f86270 */
[----:B------:R-:W-:Y:S01]  /*e670*/  VIADD R19, R47, 0x220 ;  /* 0x000002202f137836 */ /* 0x000fe20000000000 */
[----:B-1----:R0:W-:Y:S05]  /*e680*/  @!P3 STG.E desc[UR8][R2.64+0x480], R37 ;  /* 0x000480250200b986 */ /* 0x0021ea000c101908 */
[----:B------:R-:W1:Y:S01]  /*e690*/  @!P1 F2F.F32.F64 R41, R40 ;  /* 0x0000002800299310 */ /* 0x000e620000301000 */
[----:B------:R-:W-:Y:S01]  /*e6a0*/  ISETP.GE.AND P3, PT, R21, R44, PT ;  /* 0x0000002c1500720c */ /* 0x000fe20003f66270 */
[----:B------:R-:W-:-:S02]  /*e6b0*/  VIADD R21, R47, 0x240 ;  /* 0x000002402f157836 */ /* 0x000fc40000000000 */
[----:B------:R-:W-:Y:S01]  /*e6c0*/  VIADD R47, R47, 0x260 ;  /* 0x000002602f2f7836 */ /* 0x000fe20000000000 */
[----:B--2---:R0:W-:Y:S01]  /*e6d0*/  @!P2 STG.E desc[UR8][R2.64+0x500], R39 ;  /* 0x000500270200a986 */ /* 0x0041e2000c101908 */
[-C--:B------:R-:W-:Y:S02]  /*e6e0*/  ISETP.GE.AND P2, PT, R19, R44.reuse, PT ;  /* 0x0000002c1300720c */ /* 0x080fe40003f46270 */
[----:B------:R-:W2:Y:S01]  /*e6f0*/  @!P0 F2F.F32.F64 R43, R42 ;  /* 0x0000002a002b8310 */ /* 0x000ea20000301000 */
[----:B-1----:R0:W-:Y:S01]  /*e700*/  @!P1 STG.E desc[UR8][R2.64+0x580], R41 ;  /* 0x0005802902009986 */ /* 0x0021e2000c101908 */
[----:B------:R-:W-:-:S06]  /*e710*/  ISETP.GE.AND P1, PT, R21, R44, PT ;  /* 0x0000002c1500720c */ /* 0x000fcc0003f26270 */
[----:B------:R-:W1:Y:S01]  /*e720*/  @!P6 F2F.F32.F64 R17, R16 ;  /* 0x000000100011e310 */ /* 0x000e620000301000 */
[----:B--2---:R0:W-:Y:S07]  /*e730*/  @!P0 STG.E desc[UR8][R2.64+0x600], R43 ;  /* 0x0006002b02008986 */ /* 0x0041ee000c101908 */
[----:B------:R-:W2:Y:S01]  /*e740*/  @!P5 F2F.F32.F64 R15, R14 ;  /* 0x0000000e000fd310 */ /* 0x000ea20000301000 */
[----:B------:R-:W-:Y:S01]  /*e750*/  ISETP.GE.AND P0, PT, R47, R44, PT ;  /* 0x0000002c2f00720c */ /* 0x000fe20003f06270 */
[----:B-1----:R0:W-:Y:S06]  /*e760*/  @!P6 STG.E desc[UR8][R2.64+0x680], R17 ;  /* 0x000680110200e986 */ /* 0x0021ec000c101908 */
[----:B------:R-:W1:Y:S01]  /*e770*/  @!P4 F2F.F32.F64 R13, R12 ;  /* 0x0000000c000dc310 */ /* 0x000e620000301000 */
[----:B--2---:R0:W-:Y:S07]  /*e780*/  @!P5 STG.E desc[UR8][R2.64+0x700], R15 ;  /* 0x0007000f0200d986 */ /* 0x0041ee000c101908 */
[----:B------:R-:W2:Y:S01]  /*e790*/  @!P3 F2F.F32.F64 R11, R10 ;  /* 0x0000000a000bb310 */ /* 0x000ea20000301000 */
[----:B-1----:R0:W-:Y:S07]  /*e7a0*/  @!P4 STG.E desc[UR8][R2.64+0x780], R13 ;  /* 0x0007800d0200c986 */ /* 0x0021ee000c101908 */
[----:B------:R-:W1:Y:S01]  /*e7b0*/  @!P2 F2F.F32.F64 R9, R8 ;  /* 0x000000080009a310 */ /* 0x000e620000301000 */
[----:B--2---:R0:W-:Y:S07]  /*e7c0*/  @!P3 STG.E desc[UR8][R2.64+0x800], R11 ;  /* 0x0008000b0200b986 */ /* 0x0041ee000c101908 */
[----:B------:R-:W2:Y:S01]  /*e7d0*/  @!P1 F2F.F32.F64 R7, R6 ;  /* 0x0000000600079310 */ /* 0x000ea20000301000 */
[----:B-1----:R0:W-:Y:S04]  /*e7e0*/  @!P2 STG.E desc[UR8][R2.64+0x880], R9 ;  /* 0x000880090200a986 */ /* 0x0021e8000c101908 */
[----:B--2---:R0:W-:Y:S01]  /*e7f0*/  @!P1 STG.E desc[UR8][R2.64+0x900], R7 ;  /* 0x0009000702009986 */ /* 0x0041e2000c101908 */
[----:B------:R-:W-:Y:S05]  /*e800*/  @P0 EXIT ;  /* 0x000000000000094d */ /* 0x000fea0003800000 */
[----:B------:R-:W1:Y:S02]  /*e810*/  F2F.F32.F64 R5, R4 ;  /* 0x0000000400057310 */ /* 0x000e640000301000 */
[----:B-1----:R-:W-:Y:S01]  /*e820*/  STG.E desc[UR8][R2.64+0x980], R5 ;  /* 0x0009800502007986 */ /* 0x002fe2000c101908 */
[----:B------:R-:W-:Y:S05]  /*e830*/  EXIT ;  /* 0x000000000000794d */ /* 0x000fea0003800000 */
.L_x_1416:
[----:B------:R-:W-:Y:S01]  /*e840*/  BSSY B1, `(.L_x_1546) ;  /* 0x0000006000017945 */ /* 0x000fe20003800000 */
[----:B------:R-:W-:Y:S01]  /*e850*/  PLOP3.LUT P6, PT, P6, PT, PT, 0x8, 0x80 ;  /* 0x000000000080781c */ /* 0x000fe200037ce170 */
[----:B------:R-:W-:-:S12]  /*e860*/  IMAD.MOV.U32 R71, RZ, RZ, -0x1 ;  /* 0xffffffffff477424 */ /* 0x000fd800078e00ff */
[----:B------:R-:W-:Y:S05]  /*e870*/  WARPSYNC.COLLECTIVE R71, `(.L_x_1547) ;  /* 0x0000000047087348 */ /* 0x000fea0003c00000 */
[----:B------:R-:W-:Y:S01]  /*e880*/  VOTE.ANY P6, P6 ;  /* 0x0000000000ff7806 */ /* 0x000fe200030c0100 */
[----:B------:R-:W-:-:S12]  /*e890*/  ENDCOLLECTIVE ;  /* 0x000000000000791b */ /* 0x000fd80003800000 */
.L_x_1547:
[----:B------:R-:W-:Y:S05]  /*e8a0*/  BSYNC B1 ;  /* 0x0000000000017941 */ /* 0x000fea0003800000 */
.L_x_1546:
[----:B------:R-:W-:Y:S05]  /*e8b0*/  BRA `(.L_x_1548) ;  /* 0xffffff5000987947 */ /* 0x000fea000383ffff */
.L_x_1418:
[----:B------:R-:W0:Y:S01]  /*e8c0*/  S2R R86, SR_GEMASK ;  /* 0x0000000000567919 */ /* 0x000e220000003c00 */
[----:B------:R-:W-:Y:S01]  /*e8d0*/  BSSY B1, `(.L_x_1549) ;  /* 0x0000006000017945 */ /* 0x000fe20003800000 */
[----:B------:R-:W-:Y:S01]  /*e8e0*/  PLOP3.LUT P6, PT, P6, PT, PT, 0x8, 0x80 ;  /* 0x000000000080781c */ /* 0x000fe200037ce170 */
[----:B------:R-:W-:-:S12]  /*e8f0*/  IMAD.MOV.U32 R71, RZ, RZ, -0x1 ;  /* 0xffffffffff477424 */ /* 0x000fd800078e00ff */
[----:B0-----:R-:W-:Y:S05]  /*e900*/  WARPSYNC.COLLECTIVE R71, `(.L_x_1550) ;  /* 0x0000000047087348 */ /* 0x001fea0003c00000 */
[----:B------:R-:W-:Y:S01]  /*e910*/  VOTE.ANY R71, PT, P6 ;  /* 0x0000000000477806 */ /* 0x000fe200030e0100 */
[----:B0-----:R-:W-:Y:S06]  /*e920*/  ENDCOLLECTIVE ;  /* 0x000000000000791b */ /* 0x001fec0003800000 */
.L_x_1550:
[----:B------:R-:W-:Y:S05]  /*e930*/  BSYNC B1 ;  /* 0x0000000000017941 */ /* 0x000fea0003800000 */
.L_x_1549:
[----:B------:R-:W-:Y:S01]  /*e940*/  LOP3.LUT R71, R71, 0x80000000, R86, 0xec, !PT ;  /* 0x8000000047477812 */ /* 0x000fe200078eec56 */
[----:B------:R-:W-:Y:S02]  /*e950*/  IMAD.MOV.U32 R11, RZ, RZ, 0x1 ;  /* 0x00000001ff0b7424 */ /* 0x000fe400078e00ff */
[----:B------:R-:W-:Y:S02]  /*e960*/  IMAD.MOV.U32 R68, RZ, RZ, R82 ;  /* 0x000000ffff447224 */ /* 0x000fe400078e0052 */
        /* <DEDUP_REMOVED lines=9> */
.L_x_1551:
[----:B------:R-:W-:Y:S01]  /*ea00*/  IMAD.MOV.U32 R87, RZ, RZ, R11 ;  /* 0x000000ffff577224 */ /* 0x000fe200078e000b */
[----:B------:R-:W-:Y:S06]  /*ea10*/  BRA `(.L_x_1552) ;  /* 0xffffff50007c7947 */ /* 0x000fec000383ffff */
.L_x_1419:
[----:B------:R-:W-:Y:S01]  /*ea20*/  BSSY B1, `(.L_x_1553) ;  /* 0x0000006000017945 */ /* 0x000fe20003800000 */
[----:B------:R-:W-:Y:S02]  /*ea30*/  IMAD.MOV.U32 R11, RZ, RZ, 0x1 ;  /* 0x00000001ff0b7424 */ /* 0x000fe400078e00ff */
[----:B------:R-:W-:-:S07]  /*ea40*/  IMAD.MOV.U32 R71, RZ, RZ, -0x1 ;  /* 0xffffffffff477424 */ /* 0x000fce00078e00ff */
[----:B01----:R-:W-:Y:S05]  /*ea50*/  WARPSYNC.COLLECTIVE R71, `(.L_x_1554) ;  /* 0x0000000047087348 */ /* 0x003fea0003c00000 */
[----:B------:R2:W3:Y:S02]  /*ea60*/  SHFL.DOWN P6, R11, R68, R11, R10 ;  /* 0x0800000b440b7389 */ /* 0x0004e400000c000a */
[----:B0123--:R-:W-:Y:S05]  /*ea70*/  ENDCOLLECTIVE ;  /* 0x000000000000791b */ /* 0x00ffea0003800000 */
.L_x_1554:
[----:B------:R-:W-:Y:S05]  /*ea80*/  BSYNC B1 ;  /* 0x0000000000017941 */ /* 0x000fea0003800000 */
.L_x_1553:
[----:B------:R-:W-:Y:S05]  /*ea90*/  BRA `(.L_x_1555) ;  /* 0xffffff5000647947 */ /* 0x000fea000383ffff */
.L_x_1420:
[----:B------:R-:W-:Y:S01]  /*eaa0*/  BSSY B1, `(.L_x_1556) ;  /* 0x0000007000017945 */ /* 0x000fe20003800000 */
[----:B------:R-:W-:Y:S02]  /*eab0*/  IMAD.MOV.U32 R68, RZ, RZ, R76 ;  /* 0x000000ffff447224 */ /* 0x000fe400078e004c */
[----:B------:R-:W-:Y:S02]  /*eac0*/  IMAD.MOV.U32 R11, RZ, RZ, 0x1 ;  /* 0x00000001ff0b7424 */ /* 0x000fe400078e00ff */
[----:B------:R-:W-:-:S07]  /*ead0*/  IMAD.MOV.U32 R71, RZ, RZ, -0x1 ;  /* 0xffffffffff477424 */ /* 0x000fce00078e00ff */
[----:B01----:R-:W-:Y:S05]  /*eae0*/  WARPSYNC.COLLECTIVE R71, `(.L_x_1557) ;  /* 0x0000000047087348 */ /* 0x003fea0003c00000 */
[----:B------:R2:W3:Y:S02]  /*eaf0*/  SHFL.DOWN P6, R11, R68, R11, R10 ;  /* 0x0800000b440b7389 */ /* 0x0004e400000c000a */
[----:B0123--:R-:W-:Y:S05]  /*eb00*/  ENDCOLLECTIVE ;  /* 0x000000000000791b */ /* 0x00ffea0003800000 */
.L_x_1557:
[----:B------:R-:W-:Y:S05]  /*eb10*/  BSYNC B1 ;  /* 0x0000000000017941 */ /* 0x000fea0003800000 */
.L_x_1556:
[----:B------:R-:W-:Y:S02]  /*eb20*/  IMAD.MOV.U32 R76, RZ, RZ, R11 ;  /* 0x000000ffff4c7224 */ /* 0x000fe400078e000b */
[----:B------:R-:W-:Y:S02]  /*eb30*/  IMAD.MOV.U32 R11, RZ, RZ, 0x1 ;  /* 0x00000001ff0b7424 */ /* 0x000fe400078e00ff */
[----:B------:R-:W-:Y:S02]  /*eb40*/  IMAD.MOV.U32 R68, RZ, RZ, R77 ;  /* 0x000000ffff447224 */ /* 0x000fe400078e004d */
[----:B------:R-:W-:-:S07]  /*eb50*/  IMAD.MOV.U32 R71, RZ, RZ, -0x1 ;  /* 0xffffffffff477424 */ /* 0x000fce00078e00ff */
[----:B------:R-:W-:Y:S05]  /*eb60*/  WARPSYNC.COLLECTIVE R71, `(.L_x_1558) ;  /* 0x0000000047087348 */ /* 0x000fea0003c00000 */
[----:B------:R0:W1:Y:S02]  /*eb70*/  SHFL.DOWN P6, R11, R68, R11, R10 ;  /* 0x0800000b440b7389 */ /* 0x00006400000c000a */
[----:B01----:R-:W-:Y:S05]  /*eb80*/  ENDCOLLECTIVE ;  /* 0x000000000000791b */ /* 0x003fea0003800000 */
.L_x_1558:
[----:B------:R-:W-:Y:S01]  /*eb90*/  IMAD.MOV.U32 R77, RZ, RZ, R11 ;  /* 0x000000ffff4d7224 */ /* 0x000fe200078e000b */
[----:B------:R-:W-:Y:S06]  /*eba0*/  BRA `(.L_x_1559) ;  /* 0xffffff5000307947 */ /* 0x000fec000383ffff */
.L_x_1423:
[----:B------:R-:W-:Y:S01]  /*ebb0*/  BSSY B1, `(.L_x_1560) ;  /* 0x0000007000017945 */ /* 0x000fe20003800000 */
[----:B------:R-:W-:Y:S02]  /*ebc0*/  IMAD.MOV.U32 R68, RZ, RZ, R82 ;  /* 0x000000ffff447224 */ /* 0x000fe400078e0052 */
[----:B------:R-:W-:Y:S02]  /*ebd0*/  IMAD.MOV.U32 R11, RZ, RZ, 0x2 ;  /* 0x00000002ff0b7424 */ /* 0x000fe400078e00ff */
[----:B------:R-:W-:-:S07]  /*ebe0*/  IMAD.MOV.U32 R71, RZ, RZ, -0x1 ;  /* 0xffffffffff477424 */ /* 0x000fce00078e00ff */
[----:B01234-:R-:W-:Y:S05]  /*ebf0*/  WARPSYNC.COLLECTIVE R71, `(.L_x_1561) ;  /* 0x0000000047087348 */ /* 0x01ffea0003c00000 */
[----:B------:R0:W0:Y:S02]  /*ec00*/  SHFL.DOWN P6, R11, R68, R11, R10 ;  /* 0x0800000b440b7389 */ /* 0x00002400000c000a */
[----:B01234-:R-:W-:Y:S05]  /*ec10*/  ENDCOLLECTIVE ;  /* 0x000000000000791b */ /* 0x01ffea0003800000 */
.L_x_1561:
[----:B------:R-:W-:Y:S05]  /*ec20*/  BSYNC B1 ;  /* 0x0000000000017941 */ /* 0x000fea0003800000 */
.L_x_1560:
[----:B------:R-:W-:Y:S01]  /*ec30*/  IMAD.MOV.U32 R87, RZ, RZ, R11 ;  /* 0x000000ffff577224 */ /* 0x000fe200078e000b */
[----:B------:R-:W-:Y:S06]  /*ec40*/  BRA `(.L_x_1562) ;  /* 0xffffff5000447947 */ /* 0x000fec000383ffff */
.L_x_1424:
[----:B------:R-:W-:Y:S01]  /*ec50*/  BSSY B1, `(.L_x_1563) ;  /* 0x0000006000017945 */ /* 0x000fe20003800000 */
[----:B------:R-:W-:Y:S02]  /*ec60*/  IMAD.MOV.U32 R11, RZ, RZ, 0x2 ;  /* 0x00000002ff0b7424 */ /* 0x000fe400078e00ff */
[----:B------:R-:W-:-:S07]  /*ec70*/  IMAD.MOV.U32 R71, RZ, RZ, -0x1 ;  /* 0xffffffffff477424 */ /* 0x000fce00078e00ff */
[----:B01234-:R-:W-:Y:S05]  /*ec80*/  WARPSYNC.COLLECTIVE R71, `(.L_x_1564) ;  /* 0x0000000047087348 */ /* 0x01ffea0003c00000 */
[----:B------:R0:W0:Y:S02]  /*ec90*/  SHFL.DOWN P6, R11, R68, R11, R10 ;  /* 0x0800000b440b7389 */ /* 0x00002400000c000a */
[----:B01234-:R-:W-:Y:S05]  /*eca0*/  ENDCOLLECTIVE ;  /* 0x000000000000791b */ /* 0x01ffea0003800000 */
.L_x_1564:
[----:B------:R-:W-:Y:S05]  /*ecb0*/  BSYNC B1 ;  /* 0x0000000000017941 */ /* 0x000fea0003800000 */
.L_x_1563:
[----:B------:R-:W-:Y:S05]  /*ecc0*/  BRA `(.L_x_1565) ;  /* 0xffffff50002c7947 */ /* 0x000fea000383ffff */
.L_x_1425:
[----:B------:R-:W-:Y:S01]  /*ecd0*/  BSSY B1, `(.L_x_1566) ;  /* 0x0000007000017945 */ /* 0x000fe20003800000 */
[----:B------:R-:W-:Y:S02]  /*ece0*/  IMAD.MOV.U32 R68, RZ, RZ, R74 ;  /* 0x000000ffff447224 */ /* 0x000fe400078e004a */
[----:B------:R-:W-:Y:S02]  /*ecf0*/  IMAD.MOV.U32 R11, RZ, RZ, 0x2 ;  /* 0x00000002ff0b7424 */ /* 0x000fe400078e00ff */
[----:B------:R-:W-:-:S07]  /*ed00*/  IMAD.MOV.U32 R71, RZ, RZ, -0x1 ;  /* 0xffffffffff477424 */ /* 0x000fce00078e00ff */
[----:B01234-:R-:W-:Y:S05]  /*ed10*/  WARPSYNC.COLLECTIVE R71, `(.L_x_1567) ;  /* 0x0000000047087348 */ /* 0x01ffea0003c00000 */
[----:B------:R0:W0:Y:S02]  /*ed20*/  SHFL.DOWN P6, R11, R68, R11, R10 ;  /* 0x0800000b440b7389 */ /* 0x00002400000c000a */
[----:B01234-:R-:W-:Y:S05]  /*ed30*/  ENDCOLLECTIVE ;  /* 0x000000000000791b */ /* 0x01ffea0003800000 */
.L_x_1567:
[----:B------:R-:W-:Y:S05]  /*ed40*/  BSYNC B1 ;  /* 0x0000000000017941 */ /* 0x000fea0003800000 */
.L_x_1566:
[----:B------:R-:W-:Y:S02]  /*ed50*/  IMAD.MOV.U32 R76, RZ, RZ, R11 ;  /* 0x000000ffff4c7224 */ /* 0x000fe400078e000b */
[----:B------:R-:W-:Y:S02]  /*ed60*/  IMAD.MOV.U32 R11, RZ, RZ, 0x2 ;  /* 0x00000002ff0b7424 */ /* 0x000fe400078e00ff */
[----:B------:R-:W-:Y:S02]  /*ed70*/  IMAD.MOV.U32 R68, RZ, RZ, R75 ;  /* 0x000000ffff447224 */ /* 0x000fe400078e004b */
[----:B------:R-:W-:-:S07]  /*ed80*/  IMAD.MOV.U32 R71, RZ, RZ, -0x1 ;  /* 0xffffffffff477424 */ /* 0x000fce00078e00ff */
[----:B------:R-:W-:Y:S05]  /*ed90*/  WARPSYNC.COLLECTIVE R71, `(.L_x_1568) ;  /* 0x0000000047087348 */ /* 0x000fea0003c00000 */
[----:B------:R0:W1:Y:S02]  /*eda0*/  SHFL.DOWN P6, R11, R68, R11, R10 ;  /* 0x0800000b440b7389 */ /* 0x00006400000c000a */
[----:B01----:R-:W-:Y:S05]  /*edb0*/  ENDCOLLECTIVE ;  /* 0x000000000000791b */ /* 0x003fea0003800000 */
.L_x_1568:
[----:B------:R-:W-:Y:S01]  /*edc0*/  IMAD.MOV.U32 R77, RZ, RZ, R11 ;  /* 0x000000ffff4d7224 */ /* 0x000fe200078e000b */
[----:B------:R-:W-:Y:S06]  /*edd0*/  BRA `(.L_x_1569) ;  /* 0xffffff4c00f87947 */ /* 0x000fec000383ffff */
.L_x_1428:
[----:B------:R-:W-:Y:S01]  /*ede0*/  BSSY B1, `(.L_x_1570) ;  /* 0x0000007000017945 */ /* 0x000fe20003800000 */
[----:B------:R-:W-:Y:S02]  /*edf0*/  IMAD.MOV.U32 R68, RZ, RZ, R82 ;  /* 0x000000ffff447224 */ /* 0x000fe400078e0052 */
[----:B------:R-:W-:Y:S02]  /*ee00*/  IMAD.MOV.U32 R11, RZ, RZ, 0x4 ;  /* 0x00000004ff0b7424 */ /* 0x000fe400078e00ff */
[----:B------:R-:W-:-:S07]  /*ee10*/  IMAD.MOV.U32 R71, RZ, RZ, -0x1 ;  /* 0xffffffffff477424 */ /* 0x000fce00078e00ff */
[----:B01234-:R-:W-:Y:S05]  /*ee20*/  WARPSYNC.COLLECTIVE R71, `(.L_x_1571) ;  /* 0x0000000047087348 */ /* 0x01ffea0003c00000 */
[----:B------:R0:W0:Y:S02]  /*ee30*/  SHFL.DOWN P6, R11, R68, R11, R10 ;  /* 0x0800000b440b7389 */ /* 0x00002400000c000a */
[----:B01234-:R-:W-:Y:S05]  /*ee40*/  ENDCOLLECTIVE ;  /* 0x000000000000791b */ /* 0x01ffea0003800000 */
.L_x_1571:
[----:B------:R-:W-:Y:S05]  /*ee50*/  BSYNC B1 ;  /* 0x0000000000017941 */ /* 0x000fea0003800000 */
.L_x_1570:
[----:B------:R-:W-:Y:S01]  /*ee60*/  IMAD.MOV.U32 R87, RZ, RZ, R11 ;  /* 0x000000ffff577224 */ /* 0x000fe200078e000b */
[----:B------:R-:W-:Y:S06]  /*ee70*/  BRA `(.L_x_1572) ;  /* 0xffffff5000107947 */ /* 0x000fec000383ffff */
.L_x_1429:
[----:B------:R-:W-:Y:S01]  /*ee80*/  BSSY B1, `(.L_x_1573) ;  /* 0x0000006000017945 */ /* 0x000fe20003800000 */
[----:B------:R-:W-:Y:S02]  /*ee90*/  IMAD.MOV.U32 R11, RZ, RZ, 0x4 ;  /* 0x00000004ff0b7424 */ /* 0x000fe400078e00ff */
[----:B------:R-:W-:-:S07]  /*eea0*/  IMAD.MOV.U32 R71, RZ, RZ, -0x1 ;  /* 0xffffffffff477424 */ /* 0x000fce00078e00ff */
[----:B01234-:R-:W-:Y:S05]  /*eeb0*/  WARPSYNC.COLLECTIVE R71, `(.L_x_1574) ;  /* 0x0000000047087348 */ /* 0x01ffea0003c00000 */
[----:B------:R0:W0:Y:S02]  /*eec0*/  SHFL.DOWN P6, R11, R68, R11, R10 ;  /* 0x0800000b440b7389 */ /* 0x00002400000c000a */
[----:B01234-:R-:W-:Y:S05]  /*eed0*/  ENDCOLLECTIVE ;  /* 0x000000000000791b */ /* 0x01ffea0003800000 */
.L_x_1574:
[----:B------:R-:W-:Y:S05]  /*eee0*/  BSYNC B1 ;  /* 0x0000000000017941 */ /* 0x000fea0003800000 */
.L_x_1573:
[----:B------:R-:W-:Y:S05]  /*eef0*/  BRA `(.L_x_1575) ;  /* 0xffffff4c00f87947 */ /* 0x000fea000383ffff */
.L_x_1430:
[----:B------:R-:W-:Y:S01]  /*ef00*/  BSSY B1, `(.L_x_1576) ;  /* 0x0000007000017945 */ /* 0x000fe20003800000 */
[----:B------:R-:W-:Y:S02]  /*ef10*/  IMAD.MOV.U32 R68, RZ, RZ, R74 ;  /* 0x000000ffff447224 */ /* 0x000fe400078e004a */
[----:B------:R-:W-:Y:S02]  /*ef20*/  IMAD.MOV.U32 R11, RZ, RZ, 0x4 ;  /* 0x00000004ff0b7424 */ /* 0x000fe400078e00ff */
[----:B------:R-:W-:-:S07]  /*ef30*/  IMAD.MOV.U32 R71, RZ, RZ, -0x1 ;  /* 0xffffffffff477424 */ /* 0x000fce00078e00ff */
[----:B01234-:R-:W-:Y:S05]  /*ef40*/  WARPSYNC.COLLECTIVE R71, `(.L_x_1577) ;  /* 0x0000000047087348 */ /* 0x01ffea0003c00000 */
[----:B------:R0:W0:Y:S02]  /*ef50*/  SHFL.DOWN P6, R11, R68, R11, R10 ;  /* 0x0800000b440b7389 */ /* 0x00002400000c000a */
[----:B01234-:R-:W-:Y:S05]  /*ef60*/  ENDCOLLECTIVE ;  /* 0x000000000000791b */ /* 0x01ffea0003800000 */
.L_x_1577:
[----:B------:R-:W-:Y:S05]  /*ef70*/  BSYNC B1 ;  /* 0x0000000000017941 */ /* 0x000fea0003800000 */
.L_x_1576:
[----:B------:R-:W-:Y:S02]  /*ef80*/  IMAD.MOV.U32 R76, RZ, RZ, R11 ;  /* 0x000000ffff4c7224 */ /* 0x000fe400078e000b */
[----:B------:R-:W-:Y:S02]  /*ef90*/  IMAD.MOV.U32 R11, RZ, RZ, 0x4 ;  /* 0x00000004ff0b7424 */ /* 0x000fe400078e00ff */
[----:B------:R-:W-:Y:S02]  /*efa0*/  IMAD.MOV.U32 R68, RZ, RZ, R75 ;  /* 0x000000ffff447224 */ /* 0x000fe400078e004b */
[----:B------:R-:W-:-:S07]  /*efb0*/  IMAD.MOV.U32 R71, RZ, RZ, -0x1 ;  /* 0xffffffffff477424 */ /* 0x000fce00078e00ff */
[----:B------:R-:W-:Y:S05]  /*efc0*/  WARPSYNC.COLLECTIVE R71, `(.L_x_1578) ;  /* 0x0000000047087348 */ /* 0x000fea0003c00000 */
[----:B------:R0:W1:Y:S02]  /*efd0*/  SHFL.DOWN P6, R11, R68, R11, R10 ;  /* 0x0800000b440b7389 */ /* 0x00006400000c000a */
[----:B01----:R-:W-:Y:S05]  /*efe0*/  ENDCOLLECTIVE ;  /* 0x000000000000791b */ /* 0x003fea0003800000 */
.L_x_1578:
[----:B------:R-:W-:Y:S01]  /*eff0*/  IMAD.MOV.U32 R77, RZ, RZ, R11 ;  /* 0x000000ffff4d7224 */ /* 0x000fe200078e000b */
[----:B------:R-:W-:Y:S06]  /*f000*/  BRA `(.L_x_1579) ;  /* 0xffffff4c00c47947 */ /* 0x000fec000383ffff */
.L_x_1433:
[----:B------:R-:W-:Y:S01]  /*f010*/  BSSY B1, `(.L_x_1580) ;  /* 0x0000007000017945 */ /* 0x000fe20003800000 */
[----:B------:R-:W-:Y:S02]  /*f020*/  IMAD.MOV.U32 R68, RZ, RZ, R82 ;  /* 0x000000ffff447224 */ /* 0x000fe400078e0052 */
[----:B------:R-:W-:Y:S02]  /*f030*/  IMAD.MOV.U32 R11, RZ, RZ, 0x8 ;  /* 0x00000008ff0b7424 */ /* 0x000fe400078e00ff */
[----:B------:R-:W-:-:S07]  /*f040*/  IMAD.MOV.U32 R71, RZ, RZ, -0x1 ;  /* 0xffffffffff477424 */ /* 0x000fce00078e00ff */
[----:B01234-:R-:W-:Y:S05]  /*f050*/  WARPSYNC.COLLECTIVE R71, `(.L_x_1581) ;  /* 0x0000000047087348 */ /* 0x01ffea0003c00000 */
[----:B------:R0:W0:Y:S02]  /*f060*/  SHFL.DOWN P6, R11, R68, R11, R10 ;  /* 0x0800000b440b7389 */ /* 0x00002400000c000a */
[----:B01234-:R-:W-:Y:S05]  /*f070*/  ENDCOLLECTIVE ;  /* 0x000000000000791b */ /* 0x01ffea0003800000 */
.L_x_1581:
[----:B------:R-:W-:Y:S05]  /*f080*/  BSYNC B1 ;  /* 0x0000000000017941 */ /* 0x000fea0003800000 */
.L_x_1580:
[----:B------:R-:W-:Y:S01]  /*f090*/  IMAD.MOV.U32 R87, RZ, RZ, R11 ;  /* 0x000000ffff577224 */ /* 0x000fe200078e000b */
[----:B------:R-:W-:Y:S06]  /*f0a0*/  BRA `(.L_x_1582) ;  /* 0xffffff4c00dc7947 */ /* 0x000fec000383ffff */
.L_x_1434:
[----:B------:R-:W-:Y:S01]  /*f0b0*/  BSSY B1, `(.L_x_1583) ;  /* 0x0000006000017945 */ /* 0x000fe20003800000 */
[----:B------:R-:W-:Y:S02]  /*f0c0*/  IMAD.MOV.U32 R11, RZ, RZ, 0x8 ;  /* 0x00000008ff0b7424 */ /* 0x000fe400078e00ff */
[----:B------:R-:W-:-:S07]  /*f0d0*/  IMAD.MOV.U32 R71, RZ, RZ, -0x1 ;  /* 0xffffffffff477424 */ /* 0x000fce00078e00ff */
[----:B01234-:R-:W-:Y:S05]  /*f0e0*/  WARPSYNC.COLLECTIVE R71, `(.L_x_1584) ;  /* 0x0000000047087348 */ /* 0x01ffea0003c00000 */
[----:B------:R0:W0:Y:S02]  /*f0f0*/  SHFL.DOWN P6, R11, R68, R11, R10 ;  /* 0x0800000b440b7389 */ /* 0x00002400000c000a */
[----:B01234-:R-:W-:Y:S05]  /*f100*/  ENDCOLLECTIVE ;  /* 0x000000000000791b */ /* 0x01ffea0003800000 */
.L_x_1584:
[----:B------:R-:W-:Y:S05]  /*f110*/  BSYNC B1 ;  /* 0x0000000000017941 */ /* 0x000fea0003800000 */
.L_x_1583:
[----:B------:R-:W-:Y:S05]  /*f120*/  BRA `(.L_x_1585) ;  /* 0xffffff4c00c47947 */ /* 0x000fea000383ffff */
.L_x_1435:
[----:B------:R-:W-:Y:S01]  /*f130*/  BSSY B1, `(.L_x_1586) ;  /* 0x0000007000017945 */ /* 0x000fe20003800000 */
[----:B------:R-:W-:Y:S02]  /*f140*/  IMAD.MOV.U32 R68, RZ, RZ, R74 ;  /* 0x000000ffff447224 */ /* 0x000fe400078e004a */
[----:B------:R-:W-:Y:S02]  /*f150*/  IMAD.MOV.U32 R11, RZ, RZ, 0x8 ;  /* 0x00000008ff0b7424 */ /* 0x000fe400078e00ff */
[----:B------:R-:W-:-:S07]  /*f160*/  IMAD.MOV.U32 R71, RZ, RZ, -0x1 ;  /* 0xffffffffff477424 */ /* 0x000fce00078e00ff */
[----:B01234-:R-:W-:Y:S05]  /*f170*/  WARPSYNC.COLLECTIVE R71, `(.L_x_1587) ;  /* 0x0000000047087348 */ /* 0x01ffea0003c00000 */
[----:B------:R0:W0:Y:S02]  /*f180*/  SHFL.DOWN P6, R11, R68, R11, R10 ;  /* 0x0800000b440b7389 */ /* 0x00002400000c000a */
[----:B01234-:R-:W-:Y:S05]  /*f190*/  ENDCOLLECTIVE ;  /* 0x000000000000791b */ /* 0x01ffea0003800000 */
.L_x_1587:
[----:B------:R-:W-:Y:S05]  /*f1a0*/  BSYNC B1 ;  /* 0x0000000000017941 */ /* 0x000fea0003800000 */
.L_x_1586:
[----:B------:R-:W-:Y:S02]  /*f1b0*/  IMAD.MOV.U32 R76, RZ, RZ, R11 ;  /* 0x000000ffff4c7224 */ /* 0x000fe400078e000b */
[----:B------:R-:W-:Y:S02]  /*f1c0*/  IMAD.MOV.U32 R11, RZ, RZ, 0x8 ;  /* 0x00000008ff0b7424 */ /* 0x000fe400078e00ff */
[----:B------:R-:W-:Y:S02]  /*f1d0*/  IMAD.MOV.U32 R68, RZ, RZ, R75 ;  /* 0x000000ffff447224 */ /* 0x000fe400078e004b */
[----:B------:R-:W-:-:S07]  /*f1e0*/  IMAD.MOV.U32 R71, RZ, RZ, -0x1 ;  /* 0xffffffffff477424 */ /* 0x000fce00078e00ff */
[----:B------:R-:W-:Y:S05]  /*f1f0*/  WARPSYNC.COLLECTIVE R71, `(.L_x_1588) ;  /* 0x0000000047087348 */ /* 0x000fea0003c00000 */
[----:B------:R0:W1:Y:S02]  /*f200*/  SHFL.DOWN P6, R11, R68, R11, R10 ;  /* 0x0800000b440b7389 */ /* 0x00006400000c000a */
[----:B01----:R-:W-:Y:S05]  /*f210*/  ENDCOLLECTIVE ;  /* 0x000000000000791b */ /* 0x003fea0003800000 */
.L_x_1588:
[----:B------:R-:W-:Y:S01]  /*f220*/  IMAD.MOV.U32 R77, RZ, RZ, R11 ;  /* 0x000000ffff4d7224 */ /* 0x000fe200078e000b */
[----:B------:R-:W-:Y:S06]  /*f230*/  BRA `(.L_x_1589) ;  /* 0xffffff4c00907947 */ /* 0x000fec000383ffff */
.L_x_1438:
[----:B------:R-:W-:Y:S01]  /*f240*/  BSSY B1, `(.L_x_1590) ;  /* 0x0000007000017945 */ /* 0x000fe20003800000 */
[----:B------:R-:W-:Y:S02]  /*f250*/  IMAD.MOV.U32 R68, RZ, RZ, R82 ;  /* 0x000000ffff447224 */ /* 0x000fe400078e0052 */
[----:B------:R-:W-:Y:S02]  /*f260*/  IMAD.MOV.U32 R11, RZ, RZ, 0x10 ;  /* 0x00000010ff0b7424 */ /* 0x000fe400078e00ff */
[----:B------:R-:W-:-:S07]  /*f270*/  IMAD.MOV.U32 R71, RZ, RZ, -0x1 ;  /* 0xffffffffff477424 */ /* 0x000fce00078e00ff */
[----:B01234-:R-:W-:Y:S05]  /*f280*/  WARPSYNC.COLLECTIVE R71, `(.L_x_1591) ;  /* 0x0000000047087348 */ /* 0x01ffea0003c00000 */
[----:B------:R0:W0:Y:S02]  /*f290*/  SHFL.DOWN P6, R11, R68, R11, R10 ;  /* 0x0800000b440b7389 */ /* 0x00002400000c000a */
[----:B01234-:R-:W-:Y:S05]  /*f2a0*/  ENDCOLLECTIVE ;  /* 0x000000000000791b */ /* 0x01ffea0003800000 */
.L_x_1591:
[----:B------:R-:W-:Y:S05]  /*f2b0*/  BSYNC B1 ;  /* 0x0000000000017941 */ /* 0x000fea0003800000 */
.L_x_1590:
[----:B------:R-:W-:Y:S01]  /*f2c0*/  IMAD.MOV.U32 R87, RZ, RZ, R11 ;  /* 0x000000ffff577224 */ /* 0x000fe200078e000b */
[----:B------:R-:W-:Y:S06]  /*f2d0*/  BRA `(.L_x_1592) ;  /* 0xffffff4c00a87947 */ /* 0x000fec000383ffff */
.L_x_1439:
[----:B------:R-:W-:Y:S01]  /*f2e0*/  BSSY B1, `(.L_x_1593) ;  /* 0x0000006000017945 */ /* 0x000fe20003800000 */
[----:B------:R-:W-:Y:S02]  /*f2f0*/  IMAD.MOV.U32 R11, RZ, RZ, 0x10 ;  /* 0x00000010ff0b7424 */ /* 0x000fe400078e00ff */
[----:B------:R-:W-:-:S07]  /*f300*/  IMAD.MOV.U32 R71, RZ, RZ, -0x1 ;  /* 0xffffffffff477424 */ /* 0x000fce00078e00ff */
[----:B01234-:R-:W-:Y:S05]  /*f310*/  WARPSYNC.COLLECTIVE R71, `(.L_x_1594) ;  /* 0x0000000047087348 */ /* 0x01ffea0003c00000 */
[----:B------:R0:W0:Y:S02]  /*f320*/  SHFL.DOWN P6, R11, R68, R11, R10 ;  /* 0x0800000b440b7389 */ /* 0x00002400000c000a */
[----:B01234-:R-:W-:Y:S05]  /*f330*/  ENDCOLLECTIVE ;  /* 0x000000000000791b */ /* 0x01ffea0003800000 */
.L_x_1594:
[----:B------:R-:W-:Y:S05]  /*f340*/  BSYNC B1 ;  /* 0x0000000000017941 */ /* 0x000fea0003800000 */
.L_x_1593:
[----:B------:R-:W-:Y:S05]  /*f350*/  BRA `(.L_x_1595) ;  /* 0xffffff4c00907947 */ /* 0x000fea000383ffff */
.L_x_1440:
[----:B------:R-:W-:Y:S01]  /*f360*/  BSSY B1, `(.L_x_1596) ;  /* 0x0000007000017945 */ /* 0x000fe20003800000 */
[----:B------:R-:W-:Y:S02]  /*f370*/  IMAD.MOV.U32 R68, RZ, RZ, R74 ;  /* 0x000000ffff447224 */ /* 0x000fe400078e004a */
[----:B------:R-:W-:Y:S02]  /*f380*/  IMAD.MOV.U32 R11, RZ, RZ, 0x10 ;  /* 0x00000010ff0b7424 */ /* 0x000fe400078e00ff */
[----:B------:R-:W-:-:S07]  /*f390*/  IMAD.MOV.U32 R71, RZ, RZ, -0x1 ;  /* 0xffffffffff477424 */ /* 0x000fce00078e00ff */
[----:B01234-:R-:W-:Y:S05]  /*f3a0*/  WARPSYNC.COLLECTIVE R71, `(.L_x_1597) ;  /* 0x0000000047087348 */ /* 0x01ffea0003c00000 */
[----:B------:R0:W0:Y:S02]  /*f3b0*/  SHFL.DOWN P6, R11, R68, R11, R10 ;  /* 0x0800000b440b7389 */ /* 0x00002400000c000a */
[----:B01234-:R-:W-:Y:S05]  /*f3c0*/  ENDCOLLECTIVE ;  /* 0x000000000000791b */ /* 0x01ffea0003800000 */
.L_x_1597:
[----:B------:R-:W-:Y:S05]  /*f3d0*/  BSYNC B1 ;  /* 0x0000000000017941 */ /* 0x000fea0003800000 */
.L_x_1596:
[----:B------:R-:W-:Y:S02]  /*f3e0*/  IMAD.MOV.U32 R88, RZ, RZ, R11 ;  /* 0x000000ffff587224 */ /* 0x000fe400078e000b */
[----:B------:R-:W-:Y:S02]  /*f3f0*/  IMAD.MOV.U32 R11, RZ, RZ, 0x10 ;  /* 0x00000010ff0b7424 */ /* 0x000fe400078e00ff */
[----:B------:R-:W-:Y:S02]  /*f400*/  IMAD.MOV.U32 R68, RZ, RZ, R75 ;  /* 0x000000ffff447224 */ /* 0x000fe400078e004b */
[----:B------:R-:W-:-:S07]  /*f410*/  IMAD.MOV.U32 R71, RZ, RZ, -0x1 ;  /* 0xffffffffff477424 */ /* 0x000fce00078e00ff */
[----:B------:R-:W-:Y:S05]  /*f420*/  WARPSYNC.COLLECTIVE R71, `(.L_x_1598) ;  /* 0x0000000047087348 */ /* 0x000fea0003c00000 */
[----:B------:R0:W1:Y:S02]  /*f430*/  SHFL.DOWN P6, R11, R68, R11, R10 ;  /* 0x0800000b440b7389 */ /* 0x00006400000c000a */
[----:B01----:R-:W-:Y:S05]  /*f440*/  ENDCOLLECTIVE ;  /* 0x000000000000791b */ /* 0x003fea0003800000 */
.L_x_1598:
[----:B------:R-:W-:Y:S05]  /*f450*/  BRA `(.L_x_1599) ;  /* 0xffffff4c00607947 */ /* 0x000fea000383ffff */
.L_x_1443:
[----:B------:R-:W-:Y:S01]  /*f460*/  BSSY B1, `(.L_x_1600) ;  /* 0x0000005000017945 */ /* 0x000fe20003800000 */
[----:B------:R-:W-:-:S07]  /*f470*/  IMAD.MOV.U32 R71, RZ, RZ, -0x1 ;  /* 0xffffffffff477424 */ /* 0x000fce00078e00ff */
[----:B01234-:R-:W-:Y:S05]  /*f480*/  WARPSYNC.COLLECTIVE R71, `(.L_x_1601) ;  /* 0x0000000047087348 */ /* 0x01ffea0003c00000 */
[----:B------:R-:W-:Y:S01]  /*f490*/  VOTE.ALL P6, P6 ;  /* 0x0000000000ff7806 */ /* 0x000fe200030c0000 */
[----:B01234-:R-:W-:-:S12]  /*f4a0*/  ENDCOLLECTIVE ;  /* 0x000000000000791b */ /* 0x01ffd80003800000 */
.L_x_1601:
[----:B------:R-:W-:Y:S05]  /*f4b0*/  BSYNC B1 ;  /* 0x0000000000017941 */ /* 0x000fea0003800000 */
.L_x_1600:
[----:B------:R-:W-:Y:S05]  /*f4c0*/  BRA `(.L_x_1602) ;  /* 0xffffff4c009c7947 */ /* 0x000fea000383ffff */
.L_x_1445:
[----:B------:R-:W-:Y:S01]  /*f4d0*/  BSSY B1, `(.L_x_1603) ;  /* 0x0000006000017945 */ /* 0x000fe20003800000 */
[----:B------:R-:W-:Y:S01]  /*f4e0*/  PLOP3.LUT P6, PT, P6, PT, PT, 0x8, 0x80 ;  /* 0x000000000080781c */ /* 0x000fe200037ce170 */
[----:B------:R-:W-:-:S12]  /*f4f0*/  IMAD.MOV.U32 R71, RZ, RZ, -0x1 ;  /* 0xffffffffff477424 */ /* 0x000fd800078e00ff */
[----:B------:R-:W-:Y:S05]  /*f500*/  WARPSYNC.COLLECTIVE R71, `(.L_x_1604) ;  /* 0x0000000047087348 */ /* 0x000fea0003c00000 */
[----:B------:R-:W-:Y:S01]  /*f510*/  VOTE.ANY P6, P6 ;  /* 0x0000000000ff7806 */ /* 0x000fe200030c0100 */
[----:B------:R-:W-:-:S12]  /*f520*/  ENDCOLLECTIVE ;  /* 0x000000000000791b */ /* 0x000fd80003800000 */
.L_x_1604:
[----:B------:R-:W-:Y:S05]  /*f530*/  BSYNC B1 ;  /* 0x0000000000017941 */ /* 0x000fea0003800000 */
.L_x_1603:
[----:B------:R-:W-:Y:S05]  /*f540*/  BRA `(.L_x_1605) ;  /* 0xffffff5000007947 */ /* 0x000fea000383ffff */
.L_x_1447:
[----:B------:R-:W-:Y:S01]  /*f550*/  BSSY B1, `(.L_x_1606) ;  /* 0x0000006000017945 */ /* 0x000fe20003800000 */
[----:B------:R-:W-:Y:S01]  /*f560*/  PLOP3.LUT P6, PT, P6, PT, PT, 0x8, 0x80 ;  /* 0x000000000080781c */ /* 0x000fe200037ce170 */
[----:B------:R-:W-:-:S12]  /*f570*/  IMAD.MOV.U32 R71, RZ, RZ, -0x1 ;  /* 0xffffffffff477424 */ /* 0x000fd800078e00ff */
[----:B------:R-:W-:Y:S05]  /*f580*/  WARPSYNC.COLLECTIVE R71, `(.L_x_1607) ;  /* 0x0000000047087348 */ /* 0x000fea0003c00000 */
[----:B------:R-:W-:Y:S01]  /*f590*/  VOTE.ANY R71, PT, P6 ;  /* 0x0000000000477806 */ /* 0x000fe200030e0100 */
[----:B------:R-:W-:Y:S06]  /*f5a0*/  ENDCOLLECTIVE ;  /* 0x000000000000791b */ /* 0x000fec0003800000 */
.L_x_1607:
[----:B------:R-:W-:Y:S05]  /*f5b0*/  BSYNC B1 ;  /* 0x0000000000017941 */ /* 0x000fea0003800000 */
.L_x_1606:
[----:B------:R-:W-:Y:S01]  /*f5c0*/  LOP3.LUT R71, R71, 0x80000000, R86, 0xec, !PT ;  /* 0x8000000047477812 */ /* 0x000fe200078eec56 */
[----:B------:R-:W-:Y:S02]  /*f5d0*/  IMAD.MOV.U32 R11, RZ, RZ, 0x1 ;  /* 0x00000001ff0b7424 */ /* 0x000fe400078e00ff */
[----:B------:R-:W-:Y:S02]  /*f5e0*/  IMAD.MOV.U32 R68, RZ, RZ, R89 ;  /* 0x000000ffff447224 */ /* 0x000fe400078e0059 */
[----:B------:R-:W-:-:S05]  /*f5f0*/  VIADD R10, R71, 0xffffffff ;  /* 0xffffffff470a7836 */ /* 0x000fca0000000000 */
[----:B------:R-:W-:Y:S01]  /*f600*/  LOP3.LUT R90, R71, R10, RZ, 0xc, !PT ;  /* 0x0000000a475a7212 */ /* 0x000fe200078e0cff */
[----:B------:R-:W-:-:S03]  /*f610*/  IMAD.MOV.U32 R71, RZ, RZ, -0x1 ;  /* 0xffffffffff477424 */ /* 0x000fc600078e00ff */
[----:B------:R0:W1:Y:S04]  /*f620*/  POPC R10, R90 ;  /* 0x0000005a000a7309 */ /* 0x0000680000000000 */
[----:B01----:R-:W-:Y:S05]  /*f630*/  WARPSYNC.COLLECTIVE R71, `(.L_x_1608) ;  /* 0x0000000047087348 */ /* 0x003fea0003c00000 */
[----:B-1----:R1:W2:Y:S02]  /*f640*/  SHFL.DOWN P6, R11, R68, R11, R10 ;  /* 0x0800000b440b7389 */ /* 0x0022a400000c000a */
[----:B012---:R-:W-:Y:S05]  /*f650*/  ENDCOLLECTIVE ;  /* 0x000000000000791b */ /* 0x007fea0003800000 */
.L_x_1608:
[----:B------:R-:W-:Y:S01]  /*f660*/  IMAD.MOV.U32 R88, RZ, RZ, R11 ;  /* 0x000000ffff587224 */ /* 0x000fe200078e000b */
[----:B------:R-:W-:Y:S06]  /*f670*/  BRA `(.L_x_1609) ;  /* 0xffffff4c00e47947 */ /* 0x000fec000383ffff */
.L_x_1448:
[----:B------:R-:W-:Y:S01]  /*f680*/  BSSY B1, `(.L_x_1610) ;  /* 0x0000006000017945 */ /* 0x000fe20003800000 */
[----:B------:R-:W-:Y:S02]  /*f690*/  IMAD.MOV.U32 R11, RZ, RZ, 0x1 ;  /* 0x00000001ff0b7424 */ /* 0x000fe400078e00ff */
[----:B------:R-:W-:-:S07]  /*f6a0*/  IMAD.MOV.U32 R71, RZ, RZ, -0x1 ;  /* 0xffffffffff477424 */ /* 0x000fce00078e00ff */
[----:B01----:R-:W-:Y:S05]  /*f6b0*/  WARPSYNC.COLLECTIVE R71, `(.L_x_1611) ;  /* 0x0000000047087348 */ /* 0x003fea0003c00000 */
[----:B------:R2:W3:Y:S02]  /*f6c0*/  SHFL.DOWN P6, R11, R68, R11, R10 ;  /* 0x0800000b440b7389 */ /* 0x0004e400000c000a */
[----:B0123--:R-:W-:Y:S05]  /*f6d0*/  ENDCOLLECTIVE ;  /* 0x000000000000791b */ /* 0x00ffea0003800000 */
.L_x_1611:
[----:B------:R-:W-:Y:S05]  /*f6e0*/  BSYNC B1 ;  /* 0x0000000000017941 */ /* 0x000fea0003800000 */
.L_x_1610:
[----:B------:R-:W-:Y:S05]  /*f6f0*/  BRA `(.L_x_1612) ;  /* 0xffffff4c00cc7947 */ /* 0x000fea000383ffff */
.L_x_1449:
[----:B------:R-:W-:Y:S01]  /*f700*/  BSSY B1, `(.L_x_1613) ;  /* 0x0000007000017945 */ /* 0x000fe20003800000 */
[----:B------:R-:W-:Y:S02]  /*f710*/  IMAD.MOV.U32 R68, RZ, RZ, R76 ;  /* 0x000000ffff447224 */ /* 0x000fe400078e004c */
[----:B------:R-:W-:Y:S02]  /*f720*/  IMAD.MOV.U32 R11, RZ, RZ, 0x1 ;  /* 0x00000001ff0b7424 */ /* 0x000fe400078e00ff */
[----:B------:R-:W-:-:S07]  /*f730*/  IMAD.MOV.U32 R71, RZ, RZ, -0x1 ;  /* 0xffffffffff477424 */ /* 0x000fce00078e00ff */
[----:B01----:R-:W-:Y:S05]  /*f740*/  WARPSYNC.COLLECTIVE R71, `(.L_x_1614) ;  /* 0x0000000047087348 */ /* 0x003fea0003c00000 */
[----:B------:R2:W3:Y:S02]  /*f750*/  SHFL.DOWN P6, R11, R68, R11, R10 ;  /* 0x0800000b440b7389 */ /* 0x0004e400000c000a */
[----:B0123--:R-:W-:Y:S05]  /*f760*/  ENDCOLLECTIVE ;  /* 0x000000000000791b */ /* 0x00ffea0003800000 */
.L_x_1614:
[----:B------:R-:W-:Y:S05]  /*f770*/  BSYNC B1 ;  /* 0x0000000000017941 */ /* 0x000fea0003800000 */
.L_x_1613:
[----:B------:R-:W-:Y:S02]  /*f780*/  IMAD.MOV.U32 R90, RZ, RZ, R11 ;  /* 0x000000ffff5a7224 */ /* 0x000fe400078e000b */
[----:B------:R-:W-:Y:S02]  /*f790*/  IMAD.MOV.U32 R11, RZ, RZ, 0x1 ;  /* 0x00000001ff0b7424 */ /* 0x000fe400078e00ff */
[----:B------:R-:W-:Y:S02]  /*f7a0*/  IMAD.MOV.U32 R68, RZ, RZ, R77 ;  /* 0x000000ffff447224 */ /* 0x000fe400078e004d */
[----:B------:R-:W-:-:S07]  /*f7b0*/  IMAD.MOV.U32 R71, RZ, RZ, -0x1 ;  /* 0xffffffffff477424 */ /* 0x000fce00078e00ff */
[----:B------:R-:W-:Y:S05]  /*f7c0*/  WARPSYNC.COLLECTIVE R71, `(.L_x_1615) ;  /* 0x0000000047087348 */ /* 0x000fea0003c00000 */
[----:B------:R0:W1:Y:S02]  /*f7d0*/  SHFL.DOWN P6, R11, R68, R11, R10 ;  /* 0x0800000b440b7389 */ /* 0x00006400000c000a */
[----:B01----:R-:W-:Y:S05]  /*f7e0*/  ENDCOLLECTIVE ;  /* 0x000000000000791b */ /* 0x003fea0003800000 */
.L_x_1615:
[----:B------:R-:W-:Y:S01]  /*f7f0*/  IMAD.MOV.U32 R91, RZ, RZ, R11 ;  /* 0x000000ffff5b7224 */ /* 0x000fe200078e000b */
[----:B------:R-:W-:Y:S06]  /*f800*/  BRA `(.L_x_1616) ;  /* 0xffffff4c00987947 */ /* 0x000fec000383ffff */
.L_x_1452:
[----:B------:R-:W-:Y:S01]  /*f810*/  BSSY B1, `(.L_x_1617) ;  /* 0x0000007000017945 */ /* 0x000fe20003800000 */
[----:B------:R-:W-:Y:S02]  /*f820*/  IMAD.MOV.U32 R68, RZ, RZ, R89 ;  /* 0x000000ffff447224 */ /* 0x000fe400078e0059 */
[----:B------:R-:W-:Y:S02]  /*f830*/  IMAD.MOV.U32 R11, RZ, RZ, 0x2 ;  /* 0x00000002ff0b7424 */ /* 0x000fe400078e00ff */
[----:B------:R-:W-:-:S07]  /*f840*/  IMAD.MOV.U32 R71, RZ, RZ, -0x1 ;  /* 0xffffffffff477424 */ /* 0x000fce00078e00ff */
[----:B01234-:R-:W-:Y:S05]  /*f850*/  WARPSYNC.COLLECTIVE R71, `(.L_x_1618) ;  /* 0x0000000047087348 */ /* 0x01ffea0003c00000 */
[----:B------:R0:W0:Y:S02]  /*f860*/  SHFL.DOWN P6, R11, R68, R11, R10 ;  /* 0x0800000b440b7389 */ /* 0x00002400000c000a */
[----:B01234-:R-:W-:Y:S05]  /*f870*/  ENDCOLLECTIVE ;  /* 0x000000000000791b */ /* 0x01ffea0003800000 */
.L_x_1618:
[----:B------:R-:W-:Y:S05]  /*f880*/  BSYNC B1 ;  /* 0x0000000000017941 */ /* 0x000fea0003800000 */
.L_x_1617:
[----:B------:R-:W-:Y:S01]  /*f890*/  IMAD.MOV.U32 R88, RZ, RZ, R11 ;  /* 0x000000ffff587224 */ /* 0x000fe200078e000b */
[----:B------:R-:W-:Y:S06]  /*f8a0*/  BRA `(.L_x_1619) ;  /* 0xffffff4c00b07947 */ /* 0x000fec000383ffff */
.L_x_1453:
[----:B------:R-:W-:Y:S01]  /*f8b0*/  BSSY B1, `(.L_x_1620) ;  /* 0x0000006000017945 */ /* 0x000fe20003800000 */
[----:B------:R-:W-:Y:S02]  /*f8c0*/  IMAD.MOV.U32 R11, RZ, RZ, 0x2 ;  /* 0x00000002ff0b7424 */ /* 0x000fe400078e00ff */
[----:B------:R-:W-:-:S07]  /*f8d0*/  IMAD.MOV.U32 R71, RZ, RZ, -0x1 ;  /* 0xffffffffff477424 */ /* 0x000fce00078e00ff */
[----:B01234-:R-:W-:Y:S05]  /*f8e0*/  WARPSYNC.COLLECTIVE R71, `(.L_x_1621) ;  /* 0x0000000047087348 */ /* 0x01ffea0003c00000 */
[----:B------:R0:W0:Y:S02]  /*f8f0*/  SHFL.DOWN P6, R11, R68, R11, R10 ;  /* 0x0800000b440b7389 */ /* 0x00002400000c000a */
[----:B01234-:R-:W-:Y:S05]  /*f900*/  ENDCOLLECTIVE ;  /* 0x000000000000791b */ /* 0x01ffea0003800000 */
.L_x_1621:
[----:B------:R-:W-:Y:S05]  /*f910*/  BSYNC B1 ;  /* 0x0000000000017941 */ /* 0x000fea0003800000 */
.L_x_1620:
[----:B------:R-:W-:Y:S05]  /*f920*/  BRA `(.L_x_1622) ;  /* 0xffffff4c00987947 */ /* 0x000fea000383ffff */
.L_x_1454:
[----:B------:R-:W-:Y:S01]  /*f930*/  BSSY B1, `(.L_x_1623) ;  /* 0x0000007000017945 */ /* 0x000fe20003800000 */
[----:B------:R-:W-:Y:S02]  /*f940*/  IMAD.MOV.U32 R68, RZ, RZ, R76 ;  /* 0x000000ffff447224 */ /* 0x000fe400078e004c */
[----:B------:R-:W-:Y:S02]  /*f950*/  IMAD.MOV.U32 R11, RZ, RZ, 0x2 ;  /* 0x00000002ff0b7424 */ /* 0x000fe400078e00ff */
[----:B------:R-:W-:-:S07]  /*f960*/  IMAD.MOV.U32 R71, RZ, RZ, -0x1 ;  /* 0xffffffffff477424 */ /* 0x000fce00078e00ff */
[----:B01234-:R-:W-:Y:S05]  /*f970*/  WARPSYNC.COLLECTIVE R71, `(.L_x_1624) ;  /* 0x0000000047087348 */ /* 0x01ffea0003c00000 */
[----:B------:R0:W0:Y:S02]  /*f980*/  SHFL.DOWN P6, R11, R68, R11, R10 ;  /* 0x0800000b440b7389 */ /* 0x00002400000c000a */
[----:B01234-:R-:W-:Y:S05]  /*f990*/  ENDCOLLECTIVE ;  /* 0x000000000000791b */ /* 0x01ffea0003800000 */
.L_x_1624:
[----:B------:R-:W-:Y:S05]  /*f9a0*/  BSYNC B1 ;  /* 0x0000000000017941 */ /* 0x000fea0003800000 */
.L_x_1623:
[----:B------:R-:W-:Y:S02]  /*f9b0*/  IMAD.MOV.U32 R90, RZ, RZ, R11 ;  /* 0x000000ffff5a7224 */ /* 0x000fe400078e000b */
[----:B------:R-:W-:Y:S02]  /*f9c0*/  IMAD.MOV.U32 R11, RZ, RZ, 0x2 ;  /* 0x00000002ff0b7424 */ /* 0x000fe400078e00ff */
[----:B------:R-:W-:Y:S02]  /*f9d0*/  IMAD.MOV.U32 R68, RZ, RZ, R77 ;  /* 0x000000ffff447224 */ /* 0x000fe400078e004d */
[----:B------:R-:W-:-:S07]  /*f9e0*/  IMAD.MOV.U32 R71, RZ, RZ, -0x1 ;  /* 0xffffffffff477424 */ /* 0x000fce00078e00ff */
[----:B------:R-:W-:Y:S05]  /*f9f0*/  WARPSYNC.COLLECTIVE R71, `(.L_x_1625) ;  /* 0x0000000047087348 */ /* 0x000fea0003c00000 */
[----:B------:R0:W1:Y:S02]  /*fa00*/  SHFL.DOWN P6, R11, R68, R11, R10 ;  /* 0x0800000b440b7389 */ /* 0x00006400000c000a */
[----:B01----:R-:W-:Y:S05]  /*fa10*/  ENDCOLLECTIVE ;  /* 0x000000000000791b */ /* 0x003fea0003800000 */
.L_x_1625:
[----:B------:R-:W-:Y:S01]  /*fa20*/  IMAD.MOV.U32 R91, RZ, RZ, R11 ;  /* 0x000000ffff5b7224 */ /* 0x000fe200078e000b */
[----:B------:R-:W-:Y:S06]  /*fa30*/  BRA `(.L_x_1626) ;  /* 0xffffff4c00647947 */ /* 0x000fec000383ffff */
.L_x_1457:
[----:B------:R-:W-:Y:S01]  /*fa40*/  BSSY B1, `(.L_x_1627) ;  /* 0x0000007000017945 */ /* 0x000fe20003800000 */
[----:B------:R-:W-:Y:S02]  /*fa50*/  IMAD.MOV.U32 R68, RZ, RZ, R89 ;  /* 0x000000ffff447224 */ /* 0x000fe400078e0059 */
[----:B------:R-:W-:Y:S02]  /*fa60*/  IMAD.MOV.U32 R11, RZ, RZ, 0x4 ;  /* 0x00000004ff0b7424 */ /* 0x000fe400078e00ff */
[----:B------:R-:W-:-:S07]  /*fa70*/  IMAD.MOV.U32 R71, RZ, RZ, -0x1 ;  /* 0xffffffffff477424 */ /* 0x000fce00078e00ff */
[----:B01234-:R-:W-:Y:S05]  /*fa80*/  WARPSYNC.COLLECTIVE R71, `(.L_x_1628) ;  /* 0x0000000047087348 */ /* 0x01ffea0003c00000 */
[----:B------:R0:W0:Y:S02]  /*fa90*/  SHFL.DOWN P6, R11, R68, R11, R10 ;  /* 0x0800000b440b7389 */ /* 0x00002400000c000a */
[----:B01234-:R-:W-:Y:S05]  /*faa0*/  ENDCOLLECTIVE ;  /* 0x000000000000791b */ /* 0x01ffea0003800000 */
.L_x_1628:
[----:B------:R-:W-:Y:S05]  /*fab0*/  BSYNC B1 ;  /* 0x0000000000017941 */ /* 0x000fea0003800000 */
.L_x_1627:
[----:B------:R-:W-:Y:S01]  /*fac0*/  IMAD.MOV.U32 R88, RZ, RZ, R11 ;  /* 0x000000ffff587224 */ /* 0x000fe200078e000b */
[----:B------:R-:W-:Y:S06]  /*fad0*/  BRA `(.L_x_1629) ;  /* 0xffffff4c00807947 */ /* 0x000fec000383ffff */
.L_x_1458:
[----:B------:R-:W-:Y:S01]  /*fae0*/  BSSY B1, `(.L_x_1630) ;  /* 0x0000006000017945 */ /* 0x000fe20003800000 */
[----:B------:R-:W-:Y:S02]  /*faf0*/  IMAD.MOV.U32 R11, RZ, RZ, 0x4 ;  /* 0x00000004ff0b7424 */ /* 0x000fe400078e00ff */
[----:B------:R-:W-:-:S07]  /*fb00*/  IMAD.MOV.U32 R71, RZ, RZ, -0x1 ;  /* 0xffffffffff477424 */ /* 0x000fce00078e00ff */
[----:B01234-:R-:W-:Y:S05]  /*fb10*/  WARPSYNC.COLLECTIVE R71, `(.L_x_1631) ;  /* 0x0000000047087348 */ /* 0x01ffea0003c00000 */
[----:B------:R0:W0:Y:S02]  /*fb20*/  SHFL.DOWN P6, R11, R68, R11, R10 ;  /* 0x0800000b440b7389 */ /* 0x00002400000c000a */
[----:B01234-:R-:W-:Y:S05]  /*fb30*/  ENDCOLLECTIVE ;  /* 0x000000000000791b */ /* 0x01ffea0003800000 */
.L_x_1631:
[----:B------:R-:W-:Y:S05]  /*fb40*/  BSYNC B1 ;  /* 0x0000000000017941 */ /* 0x000fea0003800000 */
.L_x_1630:
[----:B------:R-:W-:Y:S05]  /*fb50*/  BRA `(.L_x_1632) ;  /* 0xffffff4c00687947 */ /* 0x000fea000383ffff */
.L_x_1459:
[----:B------:R-:W-:Y:S01]  /*fb60*/  BSSY B1, `(.L_x_1633) ;  /* 0x0000007000017945 */ /* 0x000fe20003800000 */
[----:B------:R-:W-:Y:S02]  /*fb70*/  IMAD.MOV.U32 R68, RZ, RZ, R76 ;  /* 0x000000ffff447224 */ /* 0x000fe400078e004c */
[----:B------:R-:W-:Y:S02]  /*fb80*/  IMAD.MOV.U32 R11, RZ, RZ, 0x4 ;  /* 0x00000004ff0b7424 */ /* 0x000fe400078e00ff */
[----:B------:R-:W-:-:S07]  /*fb90*/  IMAD.MOV.U32 R71, RZ, RZ, -0x1 ;  /* 0xffffffffff477424 */ /* 0x000fce00078e00ff */
[----:B01234-:R-:W-:Y:S05]  /*fba0*/  WARPSYNC.COLLECTIVE R71, `(.L_x_1634) ;  /* 0x0000000047087348 */ /* 0x01ffea0003c00000 */
[----:B------:R0:W0:Y:S02]  /*fbb0*/  SHFL.DOWN P6, R11, R68, R11, R10 ;  /* 0x0800000b440b7389 */ /* 0x00002400000c000a */
[----:B01234-:R-:W-:Y:S05]  /*fbc0*/  ENDCOLLECTIVE ;  /* 0x000000000000791b */ /* 0x01ffea0003800000 */
.L_x_1634:
[----:B------:R-:W-:Y:S05]  /*fbd0*/  BSYNC B1 ;  /* 0x0000000000017941 */ /* 0x000fea0003800000 */
.L_x_1633:
[----:B------:R-:W-:Y:S02]  /*fbe0*/  IMAD.MOV.U32 R90, RZ, RZ, R11 ;  /* 0x000000ffff5a7224 */ /* 0x000fe400078e000b */
[----:B------:R-:W-:Y:S02]  /*fbf0*/  IMAD.MOV.U32 R11, RZ, RZ, 0x4 ;  /* 0x00000004ff0b7424 */ /* 0x000fe400078e00ff */
[----:B------:R-:W-:Y:S02]  /*fc00*/  IMAD.MOV.U32 R68, RZ, RZ, R77 ;  /* 0x000000ffff447224 */ /* 0x000fe400078e004d */
[----:B------:R-:W-:-:S07]  /*fc10*/  IMAD.MOV.U32 R71, RZ, RZ, -0x1 ;  /* 0xffffffffff477424 */ /* 0x000fce00078e00ff */
[----:B------:R-:W-:Y:S05]  /*fc20*/  WARPSYNC.COLLECTIVE R71, `(.L_x_1635) ;  /* 0x0000000047087348 */ /* 0x000fea0003c00000 */
[----:B------:R0:W1:Y:S02]  /*fc30*/  SHFL.DOWN P6, R11, R68, R11, R10 ;  /* 0x0800000b440b7389 */ /* 0x00006400000c000a */
[----:B01----:R-:W-:Y:S05]  /*fc40*/  ENDCOLLECTIVE ;  /* 0x000000000000791b */ /* 0x003fea0003800000 */
.L_x_1635:
[----:B------:R-:W-:Y:S01]  /*fc50*/  IMAD.MOV.U32 R91, RZ, RZ, R11 ;  /* 0x000000ffff5b7224 */ /* 0x000fe200078e000b */
[----:B------:R-:W-:Y:S06]  /*fc60*/  BRA `(.L_x_1636) ;  /* 0xffffff4c00347947 */ /* 0x000fec000383ffff */
.L_x_1462:
[----:B------:R-:W-:Y:S01]  /*fc70*/  BSSY B1, `(.L_x_1637) ;  /* 0x0000007000017945 */ /* 0x000fe20003800000 */
[----:B------:R-:W-:Y:S02]  /*fc80*/  IMAD.MOV.U32 R68, RZ, RZ, R89 ;  /* 0x000000ffff447224 */ /* 0x000fe400078e0059 */
[----:B------:R-:W-:Y:S02]  /*fc90*/  IMAD.MOV.U32 R11, RZ, RZ, 0x8 ;  /* 0x00000008ff0b7424 */ /* 0x000fe400078e00ff */
[----:B------:R-:W-:-:S07]  /*fca0*/  IMAD.MOV.U32 R71, RZ, RZ, -0x1 ;  /* 0xffffffffff477424 */ /* 0x000fce00078e00ff */
[----:B01234-:R-:W-:Y:S05]  /*fcb0*/  WARPSYNC.COLLECTIVE R71, `(.L_x_1638) ;  /* 0x0000000047087348 */ /* 0x01ffea0003c00000 */
[----:B------:R0:W0:Y:S02]  /*fcc0*/  SHFL.DOWN P6, R11, R68, R11, R10 ;  /* 0x0800000b440b7389 */ /* 0x00002400000c000a */
[----:B01234-:R-:W-:Y:S05]  /*fcd0*/  ENDCOLLECTIVE ;  /* 0x000000000000791b */ /* 0x01ffea0003800000 */
.L_x_1638:
[----:B------:R-:W-:Y:S05]  /*fce0*/  BSYNC B1 ;  /* 0x0000000000017941 */ /* 0x000fea0003800000 */
.L_x_1637:
[----:B------:R-:W-:Y:S01]  /*fcf0*/  IMAD.MOV.U32 R88, RZ, RZ, R11 ;  /* 0x000000ffff587224 */ /* 0x000fe200078e000b */
[----:B------:R-:W-:Y:S06]  /*fd00*/  BRA `(.L_x_1639) ;  /* 0xffffff4c00507947 */ /* 0x000fec000383ffff */
.L_x_1463:
[----:B------:R-:W-:Y:S01]  /*fd10*/  BSSY B1, `(.L_x_1640) ;  /* 0x0000006000017945 */ /* 0x000fe20003800000 */
[----:B------:R-:W-:Y:S02]  /*fd20*/  IMAD.MOV.U32 R11, RZ, RZ, 0x8 ;  /* 0x00000008ff0b7424 */ /* 0x000fe400078e00ff */
[----:B------:R-:W-:-:S07]  /*fd30*/  IMAD.MOV.U32 R71, RZ, RZ, -0x1 ;  /* 0xffffffffff477424 */ /* 0x000fce00078e00ff */
[----:B01234-:R-:W-:Y:S05]  /*fd40*/  WARPSYNC.COLLECTIVE R71, `(.L_x_1641) ;  /* 0x0000000047087348 */ /* 0x01ffea0003c00000 */
[----:B------:R0:W0:Y:S02]  /*fd50*/  SHFL.DOWN P6, R11, R68, R11, R10 ;  /* 0x0800000b440b7389 */ /* 0x00002400000c000a */
[----:B01234-:R-:W-:Y:S05]  /*fd60*/  ENDCOLLECTIVE ;  /* 0x000000000000791b */ /* 0x01ffea0003800000 */
.L_x_1641:
[----:B------:R-:W-:Y:S05]  /*fd70*/  BSYNC B1 ;  /* 0x0000000000017941 */ /* 0x000fea0003800000 */
.L_x_1640:
[----:B------:R-:W-:Y:S05]  /*fd80*/  BRA `(.L_x_1642) ;  /* 0xffffff4c00387947 */ /* 0x000fea000383ffff */
.L_x_1464:
[----:B------:R-:W-:Y:S01]  /*fd90*/  BSSY B1, `(.L_x_1643) ;  /* 0x0000007000017945 */ /* 0x000fe20003800000 */
[----:B------:R-:W-:Y:S02]  /*fda0*/  IMAD.MOV.U32 R68, RZ, RZ, R76 ;  /* 0x000000ffff447224 */ /* 0x000fe400078e004c */
[----:B------:R-:W-:Y:S02]  /*fdb0*/  IMAD.MOV.U32 R11, RZ, RZ, 0x8 ;  /* 0x00000008ff0b7424 */ /* 0x000fe400078e00ff */
[----:B------:R-:W-:-:S07]  /*fdc0*/  IMAD.MOV.U32 R71, RZ, RZ, -0x1 ;  /* 0xffffffffff477424 */ /* 0x000fce00078e00ff */
[----:B01234-:R-:W-:Y:S05]  /*fdd0*/  WARPSYNC.COLLECTIVE R71, `(.L_x_1644) ;  /* 0x0000000047087348 */ /* 0x01ffea0003c00000 */
[----:B------:R0:W0:Y:S02]  /*fde0*/  SHFL.DOWN P6, R11, R68, R11, R10 ;  /* 0x0800000b440b7389 */ /* 0x00002400000c000a */
[----:B01234-:R-:W-:Y:S05]  /*fdf0*/  ENDCOLLECTIVE ;  /* 0x000000000000791b */ /* 0x01ffea0003800000 */
.L_x_1644:
[----:B------:R-:W-:Y:S05]  /*fe00*/  BSYNC B1 ;  /* 0x0000000000017941 */ /* 0x000fea0003800000 */
.L_x_1643:
[----:B------:R-:W-:Y:S02]  /*fe10*/  IMAD.MOV.U32 R90, RZ, RZ, R11 ;  /* 0x000000ffff5a7224 */ /* 0x000fe400078e000b */
[----:B------:R-:W-:Y:S02]  /*fe20*/  IMAD.MOV.U32 R11, RZ, RZ, 0x8 ;  /* 0x00000008ff0b7424 */ /* 0x000fe400078e00ff */
[----:B------:R-:W-:Y:S02]  /*fe30*/  IMAD.MOV.U32 R68, RZ, RZ, R77 ;  /* 0x000000ffff447224 */ /* 0x000fe400078e004d */
[----:B------:R-:W-:-:S07]  /*fe40*/  IMAD.MOV.U32 R71, RZ, RZ, -0x1 ;  /* 0xffffffffff477424 */ /* 0x000fce00078e00ff */
[----:B------:R-:W-:Y:S05]  /*fe50*/  WARPSYNC.COLLECTIVE R71, `(.L_x_1645) ;  /* 0x0000000047087348 */ /* 0x000fea0003c00000 */
[----:B------:R0:W1:Y:S02]  /*fe60*/  SHFL.DOWN P6, R11, R68, R11, R10 ;  /* 0x0800000b440b7389 */ /* 0x00006400000c000a */
[----:B01----:R-:W-:Y:S05]  /*fe70*/  ENDCOLLECTIVE ;  /* 0x000000000000791b */ /* 0x003fea0003800000 */
.L_x_1645:
[----:B------:R-:W-:Y:S01]  /*fe80*/  IMAD.MOV.U32 R91, RZ, RZ, R11 ;  /* 0x000000ffff5b7224 */ /* 0x000fe200078e000b */
[----:B------:R-:W-:Y:S06]  /*fe90*/  BRA `(.L_x_1646) ;  /* 0xffffff4c00047947 */ /* 0x000fec000383ffff */
.L_x_1467:
[----:B------:R-:W-:Y:S01]  /*fea0*/  BSSY B1, `(.L_x_1647) ;  /* 0x0000007000017945 */ /* 0x000fe20003800000 */
[----:B------:R-:W-:Y:S02]  /*feb0*/  IMAD.MOV.U32 R68, RZ, RZ, R89 ;  /* 0x000000ffff447224 */ /* 0x000fe400078e0059 */
[----:B------:R-:W-:Y:S02]  /*fec0*/  IMAD.MOV.U32 R11, RZ, RZ, 0x10 ;  /* 0x00000010ff0b7424 */ /* 0x000fe400078e00ff */
[----:B------:R-:W-:-:S07]  /*fed0*/  IMAD.MOV.U32 R71, RZ, RZ, -0x1 ;  /* 0xffffffffff477424 */ /* 0x000fce00078e00ff */
[----:B01234-:R-:W-:Y:S05]  /*fee0*/  WARPSYNC.COLLECTIVE R71, `(.L_x_1648) ;  /* 0x0000000047087348 */ /* 0x01ffea0003c00000 */
[----:B------:R0:W0:Y:S02]  /*fef0*/  SHFL.DOWN P6, R11, R68, R11, R10 ;  /* 0x0800000b440b7389 */ /* 0x00002400000c000a */
[----:B01234-:R-:W-:Y:S05]  /*ff00*/  ENDCOLLECTIVE ;  /* 0x000000000000791b */ /* 0x01ffea0003800000 */
.L_x_1648:
[----:B------:R-:W-:Y:S05]  /*ff10*/  BSYNC B1 ;  /* 0x0000000000017941 */ /* 0x000fea0003800000 */
.L_x_1647:
[----:B------:R-:W-:Y:S01]  /*ff20*/  IMAD.MOV.U32 R88, RZ, RZ, R11 ;  /* 0x000000ffff587224 */ /* 0x000fe200078e000b */
[----:B------:R-:W-:Y:S06]  /*ff30*/  BRA `(.L_x_1649) ;  /* 0xffffff4c00207947 */ /* 0x000fec000383ffff */
.L_x_1468:
[----:B------:R-:W-:Y:S01]  /*ff40*/  BSSY B1, `(.L_x_1650) ;  /* 0x0000006000017945 */ /* 0x000fe20003800000 */
[----:B------:R-:W-:Y:S02]  /*ff50*/  IMAD.MOV.U32 R11, RZ, RZ, 0x10 ;  /* 0x00000010ff0b7424 */ /* 0x000fe400078e00ff */
[----:B------:R-:W-:-:S07]  /*ff60*/  IMAD.MOV.U32 R71, RZ, RZ, -0x1 ;  /* 0xffffffffff477424 */ /* 0x000fce00078e00ff */
[----:B01234-:R-:W-:Y:S05]  /*ff70*/  WARPSYNC.COLLECTIVE R71, `(.L_x_1651) ;  /* 0x0000000047087348 */ /* 0x01ffea0003c00000 */
[----:B------:R0:W0:Y:S02]  /*ff80*/  SHFL.DOWN P6, R11, R68, R11, R10 ;  /* 0x0800000b440b7389 */ /* 0x00002400000c000a */
[----:B01234-:R-:W-:Y:S05]  /*ff90*/  ENDCOLLECTIVE ;  /* 0x000000000000791b */ /* 0x01ffea0003800000 */
.L_x_1651:
[----:B------:R-:W-:Y:S05]  /*ffa0*/  BSYNC B1 ;  /* 0x0000000000017941 */ /* 0x000fea0003800000 */
.L_x_1650:
[----:B------:R-:W-:Y:S05]  /*ffb0*/  BRA `(.L_x_1652) ;  /* 0xffffff4c00087947 */ /* 0x000fea000383ffff */
.L_x_1469:
[----:B------:R-:W-:Y:S01]  /*ffc0*/  BSSY B1, `(.L_x_1653) ;  /* 0x0000007000017945 */ /* 0x000fe20003800000 */
[----:B------:R-:W-:Y:S02]  /*ffd0*/  IMAD.MOV.U32 R68, RZ, RZ, R76 ;  /* 0x000000ffff447224 */ /* 0x000fe400078e004c */
[----:B------:R-:W-:Y:S02]  /*ffe0*/  IMAD.MOV.U32 R11, RZ, RZ, 0x10 ;  /* 0x00000010ff0b7424 */ /* 0x000fe400078e00ff */
[----:B------:R-:W-:-:S07]  /*fff0*/  IMAD.MOV.U32 R71, RZ, RZ, -0x1 ;  /* 0xffffffffff477424 */ /* 0x000fce00078e00ff */
[----:B01234-:R-:W-:Y:S05]  /*10000*/  WARPSYNC.COLLECTIVE R71, `(.L_x_1654) ;  /* 0x0000000047087348 */ /* 0x01ffea0003c00000 */
[----:B------:R0:W0:Y:S02]  /*10010*/  SHFL.DOWN P6, R11, R68, R11, R10 ;  /* 0x0800000b440b7389 */ /* 0x00002400000c000a */
[----:B01234-:R-:W-:Y:S05]  /*10020*/  ENDCOLLECTIVE ;  /* 0x000000000000791b */ /* 0x01ffea0003800000 */
.L_x_1654:
[----:B------:R-:W-:Y:S05]  /*10030*/  BSYNC B1 ;  /* 0x0000000000017941 */ /* 0x000fea0003800000 */
.L_x_1653:
[----:B------:R-:W-:Y:S02]  /*10040*/  IMAD.MOV.U32 R90, RZ, RZ, R11 ;  /* 0x000000ffff5a7224 */ /* 0x000fe400078e000b */
[----:B------:R-:W-:Y:S02]  /*10050*/  IMAD.MOV.U32 R11, RZ, RZ, 0x10 ;  /* 0x00000010ff0b7424 */ /* 0x000fe400078e00ff */
[----:B------:R-:W-:Y:S02]  /*10060*/  IMAD.MOV.U32 R68, RZ, RZ, R77 ;  /* 0x000000ffff447224 */ /* 0x000fe400078e004d */
[----:B------:R-:W-:-:S07]  /*10070*/  IMAD.MOV.U32 R71, RZ, RZ, -0x1 ;  /* 0xffffffffff477424 */ /* 0x000fce00078e00ff */
[----:B------:R-:W-:Y:S05]  /*10080*/  WARPSYNC.COLLECTIVE R71, `(.L_x_1655) ;  /* 0x0000000047087348 */ /* 0x000fea0003c00000 */
[----:B------:R0:W1:Y:S02]  /*10090*/  SHFL.DOWN P6, R11, R68, R11, R10 ;  /* 0x0800000b440b7389 */ /* 0x00006400000c000a */
[----:B01----:R-:W-:Y:S05]  /*100a0*/  ENDCOLLECTIVE ;  /* 0x000000000000791b */ /* 0x003fea0003800000 */
.L_x_1655:
[----:B------:R-:W-:Y:S05]  /*100b0*/  BRA `(.L_x_1656) ;  /* 0xffffff4800d87947 */ /* 0x000fea000383ffff */
.L_x_1472:
[----:B------:R-:W-:Y:S01]  /*100c0*/  BSSY B1, `(.L_x_1657) ;  /* 0x0000005000017945 */ /* 0x000fe20003800000 */
[----:B------:R-:W-:-:S07]  /*100d0*/  IMAD.MOV.U32 R71, RZ, RZ, -0x1 ;  /* 0xffffffffff477424 */ /* 0x000fce00078e00ff */
[----:B------:R-:W-:Y:S05]  /*100e0*/  WARPSYNC.COLLECTIVE R71, `(.L_x_1658) ;  /* 0x0000000047087348 */ /* 0x000fea0003c00000 */
[----:B------:R-:W-:Y:S01]  /*100f0*/  VOTE.ALL P6, P6 ;  /* 0x0000000000ff7806 */ /* 0x000fe200030c0000 */
[----:B------:R-:W-:-:S12]  /*10100*/  ENDCOLLECTIVE ;  /* 0x000000000000791b */ /* 0x000fd80003800000 */
.L_x_1658:
[----:B------:R-:W-:Y:S05]  /*10110*/  BSYNC B1 ;  /* 0x0000000000017941 */ /* 0x000fea0003800000 */
.L_x_1657:
[----:B------:R-:W-:Y:S05]  /*10120*/  BRA `(.L_x_1659) ;  /* 0xffffff4c00287947 */ /* 0x000fea000383ffff */
.L_x_1484:
[----:B------:R-:W-:Y:S01]  /*10130*/  BSSY B0, `(.L_x_1660) ;  /* 0x0000006000007945 */ /* 0x000fe20003800000 */
[----:B------:R-:W-:Y:S01]  /*10140*/  PLOP3.LUT P6, PT, P6, PT, PT, 0x8, 0x80 ;  /* 0x000000000080781c */ /* 0x000fe200037ce170 */
[----:B------:R-:W-:-:S12]  /*10150*/  IMAD.MOV.U32 R71, RZ, RZ, -0x1 ;  /* 0xffffffffff477424 */ /* 0x000fd800078e00ff */
[----:B------:R-:W-:Y:S05]  /*10160*/  WARPSYNC.COLLECTIVE R71, `(.L_x_1661) ;  /* 0x0000000047087348 */ /* 0x000fea0003c00000 */
[----:B------:R-:W-:Y:S01]  /*10170*/  VOTE.ANY P6, P6 ;  /* 0x0000000000ff7806 */ /* 0x000fe200030c0100 */
[----:B------:R-:W-:-:S12]  /*10180*/  ENDCOLLECTIVE ;  /* 0x000000000000791b */ /* 0x000fd80003800000 */
.L_x_1661:
[----:B------:R-:W-:Y:S05]  /*10190*/  BSYNC B0 ;  /* 0x0000000000007941 */ /* 0x000fea0003800000 */
.L_x_1660:
[----:B------:R-:W-:Y:S05]  /*101a0*/  BRA `(.L_x_1662) ;  /* 0xffffffb400287947 */ /* 0x000fea000383ffff */
.L_x_1486:
[----:B------:R-:W-:Y:S01]  /*101b0*/  BSSY B0, `(.L_x_1663) ;  /* 0x0000006000007945 */ /* 0x000fe20003800000 */
[----:B------:R-:W-:Y:S01]  /*101c0*/  PLOP3.LUT P6, PT, P6, PT, PT, 0x8, 0x80 ;  /* 0x000000000080781c */ /* 0x000fe200037ce170 */
[----:B------:R-:W-:-:S12]  /*101d0*/  IMAD.MOV.U32 R71, RZ, RZ, -0x1 ;  /* 0xffffffffff477424 */ /* 0x000fd800078e00ff */
[----:B------:R-:W-:Y:S05]  /*101e0*/  WARPSYNC.COLLECTIVE R71, `(.L_x_1664) ;  /* 0x0000000047087348 */ /* 0x000fea0003c00000 */
[----:B------:R-:W-:Y:S01]  /*101f0*/  VOTE.ANY R71, PT, P6 ;  /* 0x0000000000477806 */ /* 0x000fe200030e0100 */
[----:B------:R-:W-:Y:S06]  /*10200*/  ENDCOLLECTIVE ;  /* 0x000000000000791b */ /* 0x000fec0003800000 */
.L_x_1664:
[----:B------:R-:W-:Y:S05]  /*10210*/  BSYNC B0 ;  /* 0x0000000000007941 */ /* 0x000fea0003800000 */
.L_x_1663:
[----:B------:R-:W0:Y:S01]  /*10220*/  S2R R64, SR_GEMASK ;  /* 0x0000000000407919 */ /* 0x000e220000003c00 */
[----:B------:R-:W-:Y:S02]  /*10230*/  IMAD.MOV.U32 R11, RZ, RZ, 0x1 ;  /* 0x00000001ff0b7424 */ /* 0x000fe400078e00ff */
[----:B------:R-:W-:Y:S02]  /*10240*/  IMAD.MOV.U32 R68, RZ, RZ, R57 ;  /* 0x000000ffff447224 */ /* 0x000fe400078e0039 */
[----:B------:R-:W-:Y:S02]  /*10250*/  IMAD.MOV.U32 R14, RZ, RZ, R60 ;  /* 0x000000ffff0e7224 */ /* 0x000fe400078e003c */
[----:B------:R-:W-:Y:S01]  /*10260*/  IMAD.MOV.U32 R15, RZ, RZ, R61 ;  /* 0x000000ffff0f7224 */ /* 0x000fe200078e003d */
        /* <DEDUP_REMOVED lines=8> */
.L_x_1665:
[----:B------:R-:W-:Y:S01]  /*102f0*/  IMAD.MOV.U32 R66, RZ, RZ, R11 ;  /* 0x000000ffff427224 */ /* 0x000fe200078e000b */
[----:B------:R-:W-:Y:S06]  /*10300*/  BRA `(.L_x_1666) ;  /* 0xffffffb4000c7947 */ /* 0x000fec000383ffff */
.L_x_1487:
[----:B------:R-:W-:Y:S01]  /*10310*/  BSSY B0, `(.L_x_1667) ;  /* 0x0000006000007945 */ /* 0x000fe20003800000 */
[----:B------:R-:W-:Y:S02]  /*10320*/  IMAD.MOV.U32 R11, RZ, RZ, 0x1 ;  /* 0x00000001ff0b7424 */ /* 0x000fe400078e00ff */
[----:B------:R-:W-:-:S07]  /*10330*/  IMAD.MOV.U32 R71, RZ, RZ, -0x1 ;  /* 0xffffffffff477424 */ /* 0x000fce00078e00ff */
[----:B01----:R-:W-:Y:S05]  /*10340*/  WARPSYNC.COLLECTIVE R71, `(.L_x_1668) ;  /* 0x0000000047087348 */ /* 0x003fea0003c00000 */
[----:B------:R2:W3:Y:S02]  /*10350*/  SHFL.DOWN P6, R11, R68, R11, R10 ;  /* 0x0800000b440b7389 */ /* 0x0004e400000c000a */
[----:B0123--:R-:W-:Y:S05]  /*10360*/  ENDCOLLECTIVE ;  /* 0x000000000000791b */ /* 0x00ffea0003800000 */
.L_x_1668:
[----:B------:R-:W-:Y:S05]  /*10370*/  BSYNC B0 ;  /* 0x0000000000007941 */ /* 0x000fea0003800000 */
.L_x_1667:
[----:B------:R-:W-:Y:S05]  /*10380*/  BRA `(.L_x_1669) ;  /* 0xffffffb000f47947 */ /* 0x000fea000383ffff */
.L_x_1488:
[----:B------:R-:W-:Y:S01]  /*10390*/  BSSY B0, `(.L_x_1670) ;  /* 0x0000007000007945 */ /* 0x000fe20003800000 */
[----:B------:R-:W-:Y:S02]  /*103a0*/  IMAD.MOV.U32 R68, RZ, RZ, R60 ;  /* 0x000000ffff447224 */ /* 0x000fe400078e003c */
[----:B------:R-:W-:Y:S02]  /*103b0*/  IMAD.MOV.U32 R11, RZ, RZ, 0x1 ;  /* 0x00000001ff0b7424 */ /* 0x000fe400078e00ff */
[----:B------:R-:W-:-:S07]  /*103c0*/  IMAD.MOV.U32 R71, RZ, RZ, -0x1 ;  /* 0xffffffffff477424 */ /* 0x000fce00078e00ff */
[----:B01----:R-:W-:Y:S05]  /*103d0*/  WARPSYNC.COLLECTIVE R71, `(.L_x_1671) ;  /* 0x0000000047087348 */ /* 0x003fea0003c00000 */
[----:B------:R2:W3:Y:S02]  /*103e0*/  SHFL.DOWN P6, R11, R68, R11, R10 ;  /* 0x0800000b440b7389 */ /* 0x0004e400000c000a */
[----:B0123--:R-:W-:Y:S05]  /*103f0*/  ENDCOLLECTIVE ;  /* 0x000000000000791b */ /* 0x00ffea0003800000 */
.L_x_1671:
[----:B------:R-:W-:Y:S05]  /*10400*/  BSYNC B0 ;  /* 0x0000000000007941 */ /* 0x000fea0003800000 */
.L_x_1670:
[----:B------:R-:W-:Y:S02]  /*10410*/  IMAD.MOV.U32 R58, RZ, RZ, R11 ;  /* 0x000000ffff3a7224 */ /* 0x000fe400078e000b */
[----:B------:R-:W-:Y:S02]  /*10420*/  IMAD.MOV.U32 R11, RZ, RZ, 0x1 ;  /* 0x00000001ff0b7424 */ /* 0x000fe400078e00ff */
[----:B------:R-:W-:Y:S02]  /*10430*/  IMAD.MOV.U32 R68, RZ, RZ, R61 ;  /* 0x000000ffff447224 */ /* 0x000fe400078e003d */
[----:B------:R-:W-:-:S07]  /*10440*/  IMAD.MOV.U32 R71, RZ, RZ, -0x1 ;  /* 0xffffffffff477424 */ /* 0x000fce00078e00ff */
[----:B------:R-:W-:Y:S05]  /*10450*/  WARPSYNC.COLLECTIVE R71, `(.L_x_1672) ;  /* 0x0000000047087348 */ /* 0x000fea0003c00000 */
[----:B------:R0:W1:Y:S02]  /*10460*/  SHFL.DOWN P6, R11, R68, R11, R10 ;  /* 0x0800000b440b7389 */ /* 0x00006400000c000a */
[----:B01----:R-:W-:Y:S05]  /*10470*/  ENDCOLLECTIVE ;  /* 0x000000000000791b */ /* 0x003fea0003800000 */
.L_x_1672:
[----:B------:R-:W-:Y:S01]  /*10480*/  IMAD.MOV.U32 R59, RZ, RZ, R11 ;  /* 0x000000ffff3b7224 */ /* 0x000fe200078e000b */
[----:B------:R-:W-:Y:S06]  /*10490*/  BRA `(.L_x_1673) ;  /* 0xffffffb000c07947 */ /* 0x000fec000383ffff */
.L_x_1491:
[----:B------:R-:W-:Y:S01]  /*104a0*/  BSSY B0, `(.L_x_1674) ;  /* 0x0000007000007945 */ /* 0x000fe20003800000 */
[----:B------:R-:W-:Y:S02]  /*104b0*/  IMAD.MOV.U32 R68, RZ, RZ, R57 ;  /* 0x000000ffff447224 */ /* 0x000fe400078e0039 */
[----:B------:R-:W-:Y:S02]  /*104c0*/  IMAD.MOV.U32 R11, RZ, RZ, 0x2 ;  /* 0x00000002ff0b7424 */ /* 0x000fe400078e00ff */
[----:B------:R-:W-:-:S07]  /*104d0*/  IMAD.MOV.U32 R71, RZ, RZ, -0x1 ;  /* 0xffffffffff477424 */ /* 0x000fce00078e00ff */
[----:B01234-:R-:W-:Y:S05]  /*104e0*/  WARPSYNC.COLLECTIVE R71, `(.L_x_1675) ;  /* 0x0000000047087348 */ /* 0x01ffea0003c00000 */
[----:B------:R0:W0:Y:S02]  /*104f0*/  SHFL.DOWN P6, R11, R68, R11, R10 ;  /* 0x0800000b440b7389 */ /* 0x00002400000c000a */
[----:B01234-:R-:W-:Y:S05]  /*10500*/  ENDCOLLECTIVE ;  /* 0x000000000000791b */ /* 0x01ffea0003800000 */
.L_x_1675:
[----:B------:R-:W-:Y:S05]  /*10510*/  BSYNC B0 ;  /* 0x0000000000007941 */ /* 0x000fea0003800000 */
.L_x_1674:
[----:B------:R-:W-:Y:S01]  /*10520*/  IMAD.MOV.U32 R66, RZ, RZ, R11 ;  /* 0x000000ffff427224 */ /* 0x000fe200078e000b */
[----:B------:R-:W-:Y:S06]  /*10530*/  BRA `(.L_x_1676) ;  /* 0xffffffb000d47947 */ /* 0x000fec000383ffff */
.L_x_1492:
[----:B------:R-:W-:Y:S01]  /*10540*/  BSSY B0, `(.L_x_1677) ;  /* 0x0000006000007945 */ /* 0x000fe20003800000 */
[----:B------:R-:W-:Y:S02]  /*10550*/  IMAD.MOV.U32 R11, RZ, RZ, 0x2 ;  /* 0x00000002ff0b7424 */ /* 0x000fe400078e00ff */
[----:B------:R-:W-:-:S07]  /*10560*/  IMAD.MOV.U32 R71, RZ, RZ, -0x1 ;  /* 0xffffffffff477424 */ /* 0x000fce00078e00ff */
[----:B01234-:R-:W-:Y:S05]  /*10570*/  WARPSYNC.COLLECTIVE R71, `(.L_x_1678) ;  /* 0x0000000047087348 */ /* 0x01ffea0003c00000 */
[----:B------:R0:W0:Y:S02]  /*10580*/  SHFL.DOWN P6, R11, R68, R11, R10 ;  /* 0x0800000b440b7389 */ /* 0x00002400000c000a */
[----:B01234-:R-:W-:Y:S05]  /*10590*/  ENDCOLLECTIVE ;  /* 0x000000000000791b */ /* 0x01ffea0003800000 */
.L_x_1678:
[----:B------:R-:W-:Y:S05]  /*105a0*/  BSYNC B0 ;  /* 0x0000000000007941 */ /* 0x000fea0003800000 */
.L_x_1677:
[----:B------:R-:W-:Y:S05]  /*105b0*/  BRA `(.L_x_1679) ;  /* 0xffffffb000bc7947 */ /* 0x000fea000383ffff */
.L_x_1493:
[----:B------:R-:W-:Y:S01]  /*105c0*/  BSSY B0, `(.L_x_1680) ;  /* 0x0000007000007945 */ /* 0x000fe20003800000 */
[----:B------:R-:W-:Y:S02]  /*105d0*/  IMAD.MOV.U32 R68, RZ, RZ, R14 ;  /* 0x000000ffff447224 */ /* 0x000fe400078e000e */
[----:B------:R-:W-:Y:S02]  /*105e0*/  IMAD.MOV.U32 R11, RZ, RZ, 0x2 ;  /* 0x00000002ff0b7424 */ /* 0x000fe400078e00ff */
[----:B------:R-:W-:-:S07]  /*105f0*/  IMAD.MOV.U32 R71, RZ, RZ, -0x1 ;  /* 0xffffffffff477424 */ /* 0x000fce00078e00ff */
[----:B01234-:R-:W-:Y:S05]  /*10600*/  WARPSYNC.COLLECTIVE R71, `(.L_x_1681) ;  /* 0x0000000047087348 */ /* 0x01ffea0003c00000 */
[----:B------:R0:W0:Y:S02]  /*10610*/  SHFL.DOWN P6, R11, R68, R11, R10 ;  /* 0x0800000b440b7389 */ /* 0x00002400000c000a */
[----:B01234-:R-:W-:Y:S05]  /*10620*/  ENDCOLLECTIVE ;  /* 0x000000000000791b */ /* 0x01ffea0003800000 */
.L_x_1681:
[----:B------:R-:W-:Y:S05]  /*10630*/  BSYNC B0 ;  /* 0x0000000000007941 */ /* 0x000fea0003800000 */
.L_x_1680:
[----:B------:R-:W-:Y:S02]  /*10640*/  IMAD.MOV.U32 R58, RZ, RZ, R11 ;  /* 0x000000ffff3a7224 */ /* 0x000fe400078e000b */
[----:B------:R-:W-:Y:S02]  /*10650*/  IMAD.MOV.U32 R11, RZ, RZ, 0x2 ;  /* 0x00000002ff0b7424 */ /* 0x000fe400078e00ff */
[----:B------:R-:W-:Y:S02]  /*10660*/  IMAD.MOV.U32 R68, RZ, RZ, R15 ;  /* 0x000000ffff447224 */ /* 0x000fe400078e000f */
[----:B------:R-:W-:-:S07]  /*10670*/  IMAD.MOV.U32 R71, RZ, RZ, -0x1 ;  /* 0xffffffffff477424 */ /* 0x000fce00078e00ff */
[----:B------:R-:W-:Y:S05]  /*10680*/  WARPSYNC.COLLECTIVE R71, `(.L_x_1682) ;  /* 0x0000000047087348 */ /* 0x000fea0003c00000 */
[----:B------:R0:W1:Y:S02]  /*10690*/  SHFL.DOWN P6, R11, R68, R11, R10 ;  /* 0x0800000b440b7389 */ /* 0x00006400000c000a */
[----:B01----:R-:W-:Y:S05]  /*106a0*/  ENDCOLLECTIVE ;  /* 0x000000000000791b */ /* 0x003fea0003800000 */
.L_x_1682:
[----:B------:R-:W-:Y:S01]  /*106b0*/  IMAD.MOV.U32 R59, RZ, RZ, R11 ;  /* 0x000000ffff3b7224 */ /* 0x000fe200078e000b */
[----:B------:R-:W-:Y:S06]  /*106c0*/  BRA `(.L_x_1683) ;  /* 0xffffffb000887947 */ /* 0x000fec000383ffff */
.L_x_1496:
[----:B------:R-:W-:Y:S01]  /*106d0*/  BSSY B0, `(.L_x_1684) ;  /* 0x0000007000007945 */ /* 0x000fe20003800000 */
[----:B------:R-:W-:Y:S02]  /*106e0*/  IMAD.MOV.U32 R68, RZ, RZ, R57 ;  /* 0x000000ffff447224 */ /* 0x000fe400078e0039 */
[----:B------:R-:W-:Y:S02]  /*106f0*/  IMAD.MOV.U32 R11, RZ, RZ, 0x4 ;  /* 0x00000004ff0b7424 */ /* 0x000fe400078e00ff */
[----:B------:R-:W-:-:S07]  /*10700*/  IMAD.MOV.U32 R71, RZ, RZ, -0x1 ;  /* 0xffffffffff477424 */ /* 0x000fce00078e00ff */
[----:B01234-:R-:W-:Y:S05]  /*10710*/  WARPSYNC.COLLECTIVE R71, `(.L_x_1685) ;  /* 0x0000000047087348 */ /* 0x01ffea0003c00000 */
[----:B------:R0:W0:Y:S02]  /*10720*/  SHFL.DOWN P6, R11, R68, R11, R10 ;  /* 0x0800000b440b7389 */ /* 0x00002400000c000a */
[----:B01234-:R-:W-:Y:S05]  /*10730*/  ENDCOLLECTIVE ;  /* 0x000000000000791b */ /* 0x01ffea0003800000 */
.L_x_1685:
[----:B------:R-:W-:Y:S05]  /*10740*/  BSYNC B0 ;  /* 0x0000000000007941 */ /* 0x000fea0003800000 */
.L_x_1684:
[----:B------:R-:W-:Y:S01]  /*10750*/  IMAD.MOV.U32 R66, RZ, RZ, R11 ;  /* 0x000000ffff427224 */ /* 0x000fe200078e000b */
[----:B------:R-:W-:Y:S06]  /*10760*/  BRA `(.L_x_1686) ;  /* 0xffffffb000a07947 */ /* 0x000fec000383ffff */
.L_x_1497:
[----:B------:R-:W-:Y:S01]  /*10770*/  BSSY B0, `(.L_x_1687) ;  /* 0x0000006000007945 */ /* 0x000fe20003800000 */
[----:B------:R-:W-:Y:S02]  /*10780*/  IMAD.MOV.U32 R11, RZ, RZ, 0x4 ;  /* 0x00000004ff0b7424 */ /* 0x000fe400078e00ff */
[----:B------:R-:W-:-:S07]  /*10790*/  IMAD.MOV.U32 R71, RZ, RZ, -0x1 ;  /* 0xffffffffff477424 */ /* 0x000fce00078e00ff */
[----:B01234-:R-:W-:Y:S05]  /*107a0*/  WARPSYNC.COLLECTIVE R71, `(.L_x_1688) ;  /* 0x0000000047087348 */ /* 0x01ffea0003c00000 */
[----:B------:R0:W0:Y:S02]  /*107b0*/  SHFL.DOWN P6, R11, R68, R11, R10 ;  /* 0x0800000b440b7389 */ /* 0x00002400000c000a */
[----:B01234-:R-:W-:Y:S05]  /*107c0*/  ENDCOLLECTIVE ;  /* 0x000000000000791b */ /* 0x01ffea0003800000 */
.L_x_1688:
[----:B------:R-:W-:Y:S05]  /*107d0*/  BSYNC B0 ;  /* 0x0000000000007941 */ /* 0x000fea0003800000 */
.L_x_1687:
[----:B------:R-:W-:Y:S05]  /*107e0*/  BRA `(.L_x_1689) ;  /* 0xffffffb000887947 */ /* 0x000fea000383ffff */
.L_x_1498:
[----:B------:R-:W-:Y:S01]  /*107f0*/  BSSY B0, `(.L_x_1690) ;  /* 0x0000007000007945 */ /* 0x000fe20003800000 */
[----:B------:R-:W-:Y:S02]  /*10800*/  IMAD.MOV.U32 R68, RZ, RZ, R14 ;  /* 0x000000ffff447224 */ /* 0x000fe400078e000e */
[----:B------:R-:W-:Y:S02]  /*10810*/  IMAD.MOV.U32 R11, RZ, RZ, 0x4 ;  /* 0x00000004ff0b7424 */ /* 0x000fe400078e00ff */
[----:B------:R-:W-:-:S07]  /*10820*/  IMAD.MOV.U32 R71, RZ, RZ, -0x1 ;  /* 0xffffffffff477424 */ /* 0x000fce00078e00ff */
[----:B01234-:R-:W-:Y:S05]  /*10830*/  WARPSYNC.COLLECTIVE R71, `(.L_x_1691) ;  /* 0x0000000047087348 */ /* 0x01ffea0003c00000 */
[----:B------:R0:W0:Y:S02]  /*10840*/  SHFL.DOWN P6, R11, R68, R11, R10 ;  /* 0x0800000b440b7389 */ /* 0x00002400000c000a */
[----:B01234-:R-:W-:Y:S05]  /*10850*/  ENDCOLLECTIVE ;  /* 0x000000000000791b */ /* 0x01ffea0003800000 */
.L_x_1691:
[----:B------:R-:W-:Y:S05]  /*10860*/  BSYNC B0 ;  /* 0x0000000000007941 */ /* 0x000fea0003800000 */
.L_x_1690:
[----:B------:R-:W-:Y:S02]  /*10870*/  IMAD.MOV.U32 R58, RZ, RZ, R11 ;  /* 0x000000ffff3a7224 */ /* 0x000fe400078e000b */
[----:B------:R-:W-:Y:S02]  /*10880*/  IMAD.MOV.U32 R11, RZ, RZ, 0x4 ;  /* 0x00000004ff0b7424 */ /* 0x000fe400078e00ff */
[----:B------:R-:W-:Y:S02]  /*10890*/  IMAD.MOV.U32 R68, RZ, RZ, R15 ;  /* 0x000000ffff447224 */ /* 0x000fe400078e000f */
[----:B------:R-:W-:-:S07]  /*108a0*/  IMAD.MOV.U32 R71, RZ, RZ, -0x1 ;  /* 0xffffffffff477424 */ /* 0x000fce00078e00ff */
[----:B------:R-:W-:Y:S05]  /*108b0*/  WARPSYNC.COLLECTIVE R71, `(.L_x_1692) ;  /* 0x0000000047087348 */ /* 0x000fea0003c00000 */
[----:B------:R0:W1:Y:S02]  /*108c0*/  SHFL.DOWN P6, R11, R68, R11, R10 ;  /* 0x0800000b440b7389 */ /* 0x00006400000c000a */
[----:B01----:R-:W-:Y:S05]  /*108d0*/  ENDCOLLECTIVE ;  /* 0x000000000000791b */ /* 0x003fea0003800000 */
.L_x_1692:
[----:B------:R-:W-:Y:S01]  /*108e0*/  IMAD.MOV.U32 R59, RZ, RZ, R11 ;  /* 0x000000ffff3b7224 */ /* 0x000fe200078e000b */
[----:B------:R-:W-:Y:S06]  /*108f0*/  BRA `(.L_x_1693) ;  /* 0xffffffb000547947 */ /* 0x000fec000383ffff */
.L_x_1501:
[----:B------:R-:W-:Y:S01]  /*10900*/  BSSY B0, `(.L_x_1694) ;  /* 0x0000007000007945 */ /* 0x000fe20003800000 */
[----:B------:R-:W-:Y:S02]  /*10910*/  IMAD.MOV.U32 R68, RZ, RZ, R57 ;  /* 0x000000ffff447224 */ /* 0x000fe400078e0039 */
[----:B------:R-:W-:Y:S02]  /*10920*/  IMAD.MOV.U32 R11, RZ, RZ, 0x8 ;  /* 0x00000008ff0b7424 */ /* 0x000fe400078e00ff */
[----:B------:R-:W-:-:S07]  /*10930*/  IMAD.MOV.U32 R71, RZ, RZ, -0x1 ;  /* 0xffffffffff477424 */ /* 0x000fce00078e00ff */
[----:B01234-:R-:W-:Y:S05]  /*10940*/  WARPSYNC.COLLECTIVE R71, `(.L_x_1695) ;  /* 0x0000000047087348 */ /* 0x01ffea0003c00000 */
[----:B------:R0:W0:Y:S02]  /*10950*/  SHFL.DOWN P6, R11, R68, R11, R10 ;  /* 0x0800000b440b7389 */ /* 0x00002400000c000a */
[----:B01234-:R-:W-:Y:S05]  /*10960*/  ENDCOLLECTIVE ;  /* 0x000000000000791b */ /* 0x01ffea0003800000 */
.L_x_1695:
[----:B------:R-:W-:Y:S05]  /*10970*/  BSYNC B0 ;  /* 0x0000000000007941 */ /* 0x000fea0003800000 */
.L_x_1694:
[----:B------:R-:W-:Y:S01]  /*10980*/  IMAD.MOV.U32 R66, RZ, RZ, R11 ;  /* 0x000000ffff427224 */ /* 0x000fe200078e000b */
[----:B------:R-:W-:Y:S06]  /*10990*/  BRA `(.L_x_1696) ;  /* 0xffffffb0006c7947 */ /* 0x000fec000383ffff */
.L_x_1502:
[----:B------:R-:W-:Y:S01]  /*109a0*/  BSSY B0, `(.L_x_1697) ;  /* 0x0000006000007945 */ /* 0x000fe20003800000 */
[----:B------:R-:W-:Y:S02]  /*109b0*/  IMAD.MOV.U32 R11, RZ, RZ, 0x8 ;  /* 0x00000008ff0b7424 */ /* 0x000fe400078e00ff */
[----:B------:R-:W-:-:S07]  /*109c0*/  IMAD.MOV.U32 R71, RZ, RZ, -0x1 ;  /* 0xffffffffff477424 */ /* 0x000fce00078e00ff */
[----:B01234-:R-:W-:Y:S05]  /*109d0*/  WARPSYNC.COLLECTIVE R71, `(.L_x_1698) ;  /* 0x0000000047087348 */ /* 0x01ffea0003c00000 */
[----:B------:R0:W0:Y:S02]  /*109e0*/  SHFL.DOWN P6, R11, R68, R11, R10 ;  /* 0x0800000b440b7389 */ /* 0x00002400000c000a */
[----:B01234-:R-:W-:Y:S05]  /*109f0*/  ENDCOLLECTIVE ;  /* 0x000000000000791b */ /* 0x01ffea0003800000 */
.L_x_1698:
[----:B------:R-:W-:Y:S05]  /*10a00*/  BSYNC B0 ;  /* 0x0000000000007941 */ /* 0x000fea0003800000 */
.L_x_1697:
[----:B------:R-:W-:Y:S05]  /*10a10*/  BRA `(.L_x_1699) ;  /* 0xffffffb000547947 */ /* 0x000fea000383ffff */
.L_x_1503:
[----:B------:R-:W-:Y:S01]  /*10a20*/  BSSY B0, `(.L_x_1700) ;  /* 0x0000007000007945 */ /* 0x000fe20003800000 */
[----:B------:R-:W-:Y:S02]  /*10a30*/  IMAD.MOV.U32 R68, RZ, RZ, R14 ;  /* 0x000000ffff447224 */ /* 0x000fe400078e000e */
[----:B------:R-:W-:Y:S02]  /*10a40*/  IMAD.MOV.U32 R11, RZ, RZ, 0x8 ;  /* 0x00000008ff0b7424 */ /* 0x000fe400078e00ff */
[----:B------:R-:W-:-:S07]  /*10a50*/  IMAD.MOV.U32 R71, RZ, RZ, -0x1 ;  /* 0xffffffffff477424 */ /* 0x000fce00078e00ff */
[----:B01234-:R-:W-:Y:S05]  /*10a60*/  WARPSYNC.COLLECTIVE R71, `(.L_x_1701) ;  /* 0x0000000047087348 */ /* 0x01ffea0003c00000 */
[----:B------:R0:W0:Y:S02]  /*10a70*/  SHFL.DOWN P6, R11, R68, R11, R10 ;  /* 0x0800000b440b7389 */ /* 0x00002400000c000a */
[----:B01234-:R-:W-:Y:S05]  /*10a80*/  ENDCOLLECTIVE ;  /* 0x000000000000791b */ /* 0x01ffea0003800000 */
.L_x_1701:
[----:B------:R-:W-:Y:S05]  /*10a90*/  BSYNC B0 ;  /* 0x0000000000007941 */ /* 0x000fea0003800000 */
.L_x_1700:
[----:B------:R-:W-:Y:S02]  /*10aa0*/  IMAD.MOV.U32 R58, RZ, RZ, R11 ;  /* 0x000000ffff3a7224 */ /* 0x000fe400078e000b */
[----:B------:R-:W-:Y:S02]  /*10ab0*/  IMAD.MOV.U32 R11, RZ, RZ, 0x8 ;  /* 0x00000008ff0b7424 */ /* 0x000fe400078e00ff */
[----:B------:R-:W-:Y:S02]  /*10ac0*/  IMAD.MOV.U32 R68, RZ, RZ, R15 ;  /* 0x000000ffff447224 */ /* 0x000fe400078e000f */
[----:B------:R-:W-:-:S07]  /*10ad0*/  IMAD.MOV.U32 R71, RZ, RZ, -0x1 ;  /* 0xffffffffff477424 */ /* 0x000fce00078e00ff */
[----:B------:R-:W-:Y:S05]  /*10ae0*/  WARPSYNC.COLLECTIVE R71, `(.L_x_1702) ;  /* 0x0000000047087348 */ /* 0x000fea0003c00000 */
[----:B------:R0:W1:Y:S02]  /*10af0*/  SHFL.DOWN P6, R11, R68, R11, R10 ;  /* 0x0800000b440b7389 */ /* 0x00006400000c000a */
[----:B01----:R-:W-:Y:S05]  /*10b00*/  ENDCOLLECTIVE ;  /* 0x000000000000791b */ /* 0x003fea0003800000 */
.L_x_1702:
[----:B------:R-:W-:Y:S01]  /*10b10*/  IMAD.MOV.U32 R59, RZ, RZ, R11 ;  /* 0x000000ffff3b7224 */ /* 0x000fe200078e000b */
[----:B------:R-:W-:Y:S06]  /*10b20*/  BRA `(.L_x_1703) ;  /* 0xffffffb000207947 */ /* 0x000fec000383ffff */
.L_x_1506:
[----:B------:R-:W-:Y:S01]  /*10b30*/  BSSY B0, `(.L_x_1704) ;  /* 0x0000007000007945 */ /* 0x000fe20003800000 */
[----:B------:R-:W-:Y:S02]  /*10b40*/  IMAD.MOV.U32 R68, RZ, RZ, R57 ;  /* 0x000000ffff447224 */ /* 0x000fe400078e0039 */
[----:B------:R-:W-:Y:S02]  /*10b50*/  IMAD.MOV.U32 R11, RZ, RZ, 0x10 ;  /* 0x00000010ff0b7424 */ /* 0x000fe400078e00ff */
[----:B------:R-:W-:-:S07]  /*10b60*/  IMAD.MOV.U32 R71, RZ, RZ, -0x1 ;  /* 0xffffffffff477424 */ /* 0x000fce00078e00ff */
[----:B01234-:R-:W-:Y:S05]  /*10b70*/  WARPSYNC.COLLECTIVE R71, `(.L_x_1705) ;  /* 0x0000000047087348 */ /* 0x01ffea0003c00000 */
[----:B------:R0:W0:Y:S02]  /*10b80*/  SHFL.DOWN P6, R11, R68, R11, R10 ;  /* 0x0800000b440b7389 */ /* 0x00002400000c000a */
[----:B01234-:R-:W-:Y:S05]  /*10b90*/  ENDCOLLECTIVE ;  /* 0x000000000000791b */ /* 0x01ffea0003800000 */
.L_x_1705:
[----:B------:R-:W-:Y:S05]  /*10ba0*/  BSYNC B0 ;  /* 0x0000000000007941 */ /* 0x000fea0003800000 */
.L_x_1704:
[----:B------:R-:W-:Y:S01]  /*10bb0*/  IMAD.MOV.U32 R66, RZ, RZ, R11 ;  /* 0x000000ffff427224 */ /* 0x000fe200078e000b */
[----:B------:R-:W-:Y:S06]  /*10bc0*/  BRA `(.L_x_1706) ;  /* 0xffffffb000387947 */ /* 0x000fec000383ffff */
.L_x_1507:
[----:B------:R-:W-:Y:S01]  /*10bd0*/  BSSY B0, `(.L_x_1707) ;  /* 0x0000006000007945 */ /* 0x000fe20003800000 */
[----:B------:R-:W-:Y:S02]  /*10be0*/  IMAD.MOV.U32 R11, RZ, RZ, 0x10 ;  /* 0x00000010ff0b7424 */ /* 0x000fe400078e00ff */
[----:B------:R-:W-:-:S07]  /*10bf0*/  IMAD.MOV.U32 R71, RZ, RZ, -0x1 ;  /* 0xffffffffff477424 */ /* 0x000fce00078e00ff */
[----:B01234-:R-:W-:Y:S05]  /*10c00*/  WARPSYNC.COLLECTIVE R71, `(.L_x_1708) ;  /* 0x0000000047087348 */ /* 0x01ffea0003c00000 */
[----:B------:R0:W0:Y:S02]  /*10c10*/  SHFL.DOWN P6, R11, R68, R11, R10 ;  /* 0x0800000b440b7389 */ /* 0x00002400000c000a */
[----:B01234-:R-:W-:Y:S05]  /*10c20*/  ENDCOLLECTIVE ;  /* 0x000000000000791b */ /* 0x01ffea0003800000 */
.L_x_1708:
[----:B------:R-:W-:Y:S05]  /*10c30*/  BSYNC B0 ;  /* 0x0000000000007941 */ /* 0x000fea0003800000 */
.L_x_1707:
[----:B------:R-:W-:Y:S05]  /*10c40*/  BRA `(.L_x_1709) ;  /* 0xffffffb000207947 */ /* 0x000fea000383ffff */
.L_x_1508:
[----:B------:R-:W-:Y:S01]  /*10c50*/  BSSY B0, `(.L_x_1710) ;  /* 0x0000007000007945 */ /* 0x000fe20003800000 */
[----:B------:R-:W-:Y:S02]  /*10c60*/  IMAD.MOV.U32 R68, RZ, RZ, R14 ;  /* 0x000000ffff447224 */ /* 0x000fe400078e000e */
[----:B------:R-:W-:Y:S02]  /*10c70*/  IMAD.MOV.U32 R11, RZ, RZ, 0x10 ;  /* 0x00000010ff0b7424 */ /* 0x000fe400078e00ff */
[----:B------:R-:W-:-:S07]  /*10c80*/  IMAD.MOV.U32 R71, RZ, RZ, -0x1 ;  /* 0xffffffffff477424 */ /* 0x000fce00078e00ff */
[----:B01234-:R-:W-:Y:S05]  /*10c90*/  WARPSYNC.COLLECTIVE R71, `(.L_x_1711) ;  /* 0x0000000047087348 */ /* 0x01ffea0003c00000 */
[----:B------:R0:W0:Y:S02]  /*10ca0*/  SHFL.DOWN P6, R11, R68, R11, R10 ;  /* 0x0800000b440b7389 */ /* 0x00002400000c000a */
[----:B01234-:R-:W-:Y:S05]  /*10cb0*/  ENDCOLLECTIVE ;  /* 0x000000000000791b */ /* 0x01ffea0003800000 */
.L_x_1711:
[----:B------:R-:W-:Y:S05]  /*10cc0*/  BSYNC B0 ;  /* 0x0000000000007941 */ /* 0x000fea0003800000 */
.L_x_1710:
[----:B------:R-:W-:Y:S02]  /*10cd0*/  IMAD.MOV.U32 R60, RZ, RZ, R11 ;  /* 0x000000ffff3c7224 */ /* 0x000fe400078e000b */
[----:B------:R-:W-:Y:S02]  /*10ce0*/  IMAD.MOV.U32 R11, RZ, RZ, 0x10 ;  /* 0x00000010ff0b7424 */ /* 0x000fe400078e00ff */
[----:B------:R-:W-:Y:S02]  /*10cf0*/  IMAD.MOV.U32 R68, RZ, RZ, R15 ;  /* 0x000000ffff447224 */ /* 0x000fe400078e000f */
[----:B------:R-:W-:-:S07]  /*10d00*/  IMAD.MOV.U32 R71, RZ, RZ, -0x1 ;  /* 0xffffffffff477424 */ /* 0x000fce00078e00ff */
[----:B------:R-:W-:Y:S05]  /*10d10*/  WARPSYNC.COLLECTIVE R71, `(.L_x_1712) ;  /* 0x0000000047087348 */ /* 0x000fea0003c00000 */
[----:B------:R0:W1:Y:S02]  /*10d20*/  SHFL.DOWN P6, R11, R68, R11, R10 ;  /* 0x0800000b440b7389 */ /* 0x00006400000c000a */
[----:B01----:R-:W-:Y:S05]  /*10d30*/  ENDCOLLECTIVE ;  /* 0x000000000000791b */ /* 0x003fea0003800000 */
.L_x_1712:
[----:B------:R-:W-:Y:S05]  /*10d40*/  BRA `(.L_x_1713) ;  /* 0xffffffac00f07947 */ /* 0x000fea000383ffff */
.L_x_1511:
[----:B------:R-:W-:Y:S01]  /*10d50*/  BSSY B0, `(.L_x_1714) ;  /* 0x0000005000007945 */ /* 0x000fe20003800000 */
[----:B------:R-:W-:-:S07]  /*10d60*/  IMAD.MOV.U32 R71, RZ, RZ, -0x1 ;  /* 0xffffffffff477424 */ /* 0x000fce00078e00ff */
[----:B01234-:R-:W-:Y:S05]  /*10d70*/  WARPSYNC.COLLECTIVE R71, `(.L_x_1715) ;  /* 0x0000000047087348 */ /* 0x01ffea0003c00000 */
[----:B------:R-:W-:Y:S01]  /*10d80*/  VOTE.ALL P6, P6 ;  /* 0x0000000000ff7806 */ /* 0x000fe200030c0000 */
[----:B01234-:R-:W-:-:S12]  /*10d90*/  ENDCOLLECTIVE ;  /* 0x000000000000791b */ /* 0x01ffd80003800000 */
.L_x_1715:
[----:B------:R-:W-:Y:S05]  /*10da0*/  BSYNC B0 ;  /* 0x0000000000007941 */ /* 0x000fea0003800000 */
.L_x_1714:
[----:B------:R-:W-:Y:S05]  /*10db0*/  BRA `(.L_x_1716) ;  /* 0xffffffb0002c7947 */ /* 0x000fea000383ffff */
.L_x_1513:
[----:B------:R-:W-:Y:S01]  /*10dc0*/  BSSY B0, `(.L_x_1717) ;  /* 0x0000006000007945 */ /* 0x000fe20003800000 */
[----:B------:R-:W-:Y:S01]  /*10dd0*/  PLOP3.LUT P6, PT, P6, PT, PT, 0x8, 0x80 ;  /* 0x000000000080781c */ /* 0x000fe200037ce170 */
[----:B------:R-:W-:-:S12]  /*10de0*/  IMAD.MOV.U32 R71, RZ, RZ, -0x1 ;  /* 0xffffffffff477424 */ /* 0x000fd800078e00ff */
[----:B------:R-:W-:Y:S05]  /*10df0*/  WARPSYNC.COLLECTIVE R71, `(.L_x_1718) ;  /* 0x0000000047087348 */ /* 0x000fea0003c00000 */
[----:B------:R-:W-:Y:S01]  /*10e00*/  VOTE.ANY P6, P6 ;  /* 0x0000000000ff7806 */ /* 0x000fe200030c0100 */
[----:B------:R-:W-:-:S12]  /*10e10*/  ENDCOLLECTIVE ;  /* 0x000000000000791b */ /* 0x000fd80003800000 */
.L_x_1718:
[----:B------:R-:W-:Y:S05]  /*10e20*/  BSYNC B0 ;  /* 0x0000000000007941 */ /* 0x000fea0003800000 */
.L_x_1717:
[----:B------:R-:W-:Y:S05]  /*10e30*/  BRA `(.L_x_1719) ;  /* 0xffffffb000907947 */ /* 0x000fea000383ffff */
.L_x_1515:
[----:B------:R-:W-:Y:S01]  /*10e40*/  BSSY B0, `(.L_x_1720) ;  /* 0x0000006000007945 */ /* 0x000fe20003800000 */
[----:B------:R-:W-:Y:S01]  /*10e50*/  PLOP3.LUT P6, PT, P6, PT, PT, 0x8, 0x80 ;  /* 0x000000000080781c */ /* 0x000fe200037ce170 */
[----:B------:R-:W-:-:S12]  /*10e60*/  IMAD.MOV.U32 R71, RZ, RZ, -0x1 ;  /* 0xffffffffff477424 */ /* 0x000fd800078e00ff */
[----:B------:R-:W-:Y:S05]  /*10e70*/  WARPSYNC.COLLECTIVE R71, `(.L_x_1721) ;  /* 0x0000000047087348 */ /* 0x000fea0003c00000 */
[----:B------:R-:W-:Y:S01]  /*10e80*/  VOTE.ANY R71, PT, P6 ;  /* 0x0000000000477806 */ /* 0x000fe200030e0100 */
[----:B------:R-:W-:Y:S06]  /*10e90*/  ENDCOLLECTIVE ;  /* 0x000000000000791b */ /* 0x000fec0003800000 */
.L_x_1721:
[----:B------:R-:W-:Y:S05]  /*10ea0*/  BSYNC B0 ;  /* 0x0000000000007941 */ /* 0x000fea0003800000 */
.L_x_1720:
        /* <DEDUP_REMOVED lines=10> */
.L_x_1722:
[----:B------:R-:W-:Y:S01]  /*10f50*/  IMAD.MOV.U32 R67, RZ, RZ, R11 ;  /* 0x000000ffff437224 */ /* 0x000fe200078e000b */
[----:B------:R-:W-:Y:S06]  /*10f60*/  BRA `(.L_x_1723) ;  /* 0xffffffb000747947 */ /* 0x000fec000383ffff */
.L_x_1516:
[----:B------:R-:W-:Y:S01]  /*10f70*/  BSSY B0, `(.L_x_1724) ;  /* 0x0000006000007945 */ /* 0x000fe20003800000 */
[----:B------:R-:W-:Y:S02]  /*10f80*/  IMAD.MOV.U32 R11, RZ, RZ, 0x1 ;  /* 0x00000001ff0b7424 */ /* 0x000fe400078e00ff */
[----:B------:R-:W-:-:S07]  /*10f90*/  IMAD.MOV.U32 R71, RZ, RZ, -0x1 ;  /* 0xffffffffff477424 */ /* 0x000fce00078e00ff */
[----:B01----:R-:W-:Y:S05]  /*10fa0*/  WARPSYNC.COLLECTIVE R71, `(.L_x_1725) ;  /* 0x0000000047087348 */ /* 0x003fea0003c00000 */
[----:B------:R2:W3:Y:S02]  /*10fb0*/  SHFL.DOWN P6, R11, R68, R11, R10 ;  /* 0x0800000b440b7389 */ /* 0x0004e400000c000a */
[----:B0123--:R-:W-:Y:S05]  /*10fc0*/  ENDCOLLECTIVE ;  /* 0x000000000000791b */ /* 0x00ffea0003800000 */
.L_x_1725:
[----:B------:R-:W-:Y:S05]  /*10fd0*/  BSYNC B0 ;  /* 0x0000000000007941 */ /* 0x000fea0003800000 */
.L_x_1724:
[----:B------:R-:W-:Y:S05]  /*10fe0*/  BRA `(.L_x_1726) ;  /* 0xffffffb0005c7947 */ /* 0x000fea000383ffff */
.L_x_1517:
[----:B------:R-:W-:Y:S01]  /*10ff0*/  BSSY B0, `(.L_x_1727) ;  /* 0x0000007000007945 */ /* 0x000fe20003800000 */
[----:B------:R-:W-:Y:S02]  /*11000*/  IMAD.MOV.U32 R68, RZ, RZ, R60 ;  /* 0x000000ffff447224 */ /* 0x000fe400078e003c */
[----:B------:R-:W-:Y:S02]  /*11010*/  IMAD.MOV.U32 R11, RZ, RZ, 0x1 ;  /* 0x00000001ff0b7424 */ /* 0x000fe400078e00ff */
[----:B------:R-:W-:-:S07]  /*11020*/  IMAD.MOV.U32 R71, RZ, RZ, -0x1 ;  /* 0xffffffffff477424 */ /* 0x000fce00078e00ff */
[----:B01----:R-:W-:Y:S05]  /*11030*/  WARPSYNC.COLLECTIVE R71, `(.L_x_1728) ;  /* 0x0000000047087348 */ /* 0x003fea0003c00000 */
[----:B------:R2:W3:Y:S02]  /*11040*/  SHFL.DOWN P6, R11, R68, R11, R10 ;  /* 0x0800000b440b7389 */ /* 0x0004e400000c000a */
[----:B0123--:R-:W-:Y:S05]  /*11050*/  ENDCOLLECTIVE ;  /* 0x000000000000791b */ /* 0x00ffea0003800000 */
.L_x_1728:
[----:B------:R-:W-:Y:S05]  /*11060*/  BSYNC B0 ;  /* 0x0000000000007941 */ /* 0x000fea0003800000 */
.L_x_1727:
[----:B------:R-:W-:Y:S02]  /*11070*/  IMAD.MOV.U32 R70, RZ, RZ, R11 ;  /* 0x000000ffff467224 */ /* 0x000fe400078e000b */
[----:B------:R-:W-:Y:S02]  /*11080*/  IMAD.MOV.U32 R11, RZ, RZ, 0x1 ;  /* 0x00000001ff0b7424 */ /* 0x000fe400078e00ff */
[----:B------:R-:W-:Y:S02]  /*11090*/  IMAD.MOV.U32 R68, RZ, RZ, R61 ;  /* 0x000000ffff447224 */ /* 0x000fe400078e003d */
[----:B------:R-:W-:-:S07]  /*110a0*/  IMAD.MOV.U32 R71, RZ, RZ, -0x1 ;  /* 0xffffffffff477424 */ /* 0x000fce00078e00ff */
[----:B------:R-:W-:Y:S05]  /*110b0*/  WARPSYNC.COLLECTIVE R71, `(.L_x_1729) ;  /* 0x0000000047087348 */ /* 0x000fea0003c00000 */
[----:B------:R0:W1:Y:S02]  /*110c0*/  SHFL.DOWN P6, R11, R68, R11, R10 ;  /* 0x0800000b440b7389 */ /* 0x00006400000c000a */
[----:B01----:R-:W-:Y:S05]  /*110d0*/  ENDCOLLECTIVE ;  /* 0x000000000000791b */ /* 0x003fea0003800000 */
.L_x_1729:
[----:B------:R-:W-:Y:S01]  /*110e0*/  IMAD.MOV.U32 R69, RZ, RZ, R11 ;  /* 0x000000ffff457224 */ /* 0x000fe200078e000b */
[----:B------:R-:W-:Y:S06]  /*110f0*/  BRA `(.L_x_1730) ;  /* 0xffffffb000287947 */ /* 0x000fec000383ffff */
.L_x_1520:
[----:B------:R-:W-:Y:S01]  /*11100*/  BSSY B0, `(.L_x_1731) ;  /* 0x0000007000007945 */ /* 0x000fe20003800000 */
[----:B------:R-:W-:Y:S02]  /*11110*/  IMAD.MOV.U32 R68, RZ, RZ, R66 ;  /* 0x000000ffff447224 */ /* 0x000fe400078e0042 */
[----:B------:R-:W-:Y:S02]  /*11120*/  IMAD.MOV.U32 R11, RZ, RZ, 0x2 ;  /* 0x00000002ff0b7424 */ /* 0x000fe400078e00ff */
[----:B------:R-:W-:-:S07]  /*11130*/  IMAD.MOV.U32 R71, RZ, RZ, -0x1 ;  /* 0xffffffffff477424 */ /* 0x000fce00078e00ff */
[----:B01234-:R-:W-:Y:S05]  /*11140*/  WARPSYNC.COLLECTIVE R71, `(.L_x_1732) ;  /* 0x0000000047087348 */ /* 0x01ffea0003c00000 */
[----:B------:R0:W0:Y:S02]  /*11150*/  SHFL.DOWN P6, R11, R68, R11, R10 ;  /* 0x0800000b440b7389 */ /* 0x00002400000c000a */
[----:B01234-:R-:W-:Y:S05]  /*11160*/  ENDCOLLECTIVE ;  /* 0x000000000000791b */ /* 0x01ffea0003800000 */
.L_x_1732:
[----:B------:R-:W-:Y:S05]  /*11170*/  BSYNC B0 ;  /* 0x0000000000007941 */ /* 0x000fea0003800000 */
.L_x_1731:
[----:B------:R-:W-:Y:S01]  /*11180*/  IMAD.MOV.U32 R67, RZ, RZ, R11 ;  /* 0x000000ffff437224 */ /* 0x000fe200078e000b */
[----:B------:R-:W-:Y:S06]  /*11190*/  BRA `(.L_x_1733) ;  /* 0xffffffb000407947 */ /* 0x000fec000383ffff */
.L_x_1521:
[----:B------:R-:W-:Y:S01]  /*111a0*/  BSSY B0, `(.L_x_1734) ;  /* 0x0000006000007945 */ /* 0x000fe20003800000 */
[----:B------:R-:W-:Y:S02]  /*111b0*/  IMAD.MOV.U32 R11, RZ, RZ, 0x2 ;  /* 0x00000002ff0b7424 */ /* 0x000fe400078e00ff */
[----:B------:R-:W-:-:S07]  /*111c0*/  IMAD.MOV.U32 R71, RZ, RZ, -0x1 ;  /* 0xffffffffff477424 */ /* 0x000fce00078e00ff */
[----:B01234-:R-:W-:Y:S05]  /*111d0*/  WARPSYNC.COLLECTIVE R71, `(.L_x_1735) ;  /* 0x0000000047087348 */ /* 0x01ffea0003c00000 */
[----:B------:R0:W0:Y:S02]  /*111e0*/  SHFL.DOWN P6, R11, R68, R11, R10 ;  /* 0x0800000b440b7389 */ /* 0x00002400000c000a */
[----:B01234-:R-:W-:Y:S05]  /*111f0*/  ENDCOLLECTIVE ;  /* 0x000000000000791b */ /* 0x01ffea0003800000 */
.L_x_1735:
[----:B------:R-:W-:Y:S05]  /*11200*/  BSYNC B0 ;  /* 0x0000000000007941 */ /* 0x000fea0003800000 */
.L_x_1734:
[----:B------:R-:W-:Y:S05]  /*11210*/  BRA `(.L_x_1736) ;  /* 0xffffffb000287947 */ /* 0x000fea000383ffff */
.L_x_1522:
[----:B------:R-:W-:Y:S01]  /*11220*/  BSSY B0, `(.L_x_1737) ;  /* 0x0000007000007945 */ /* 0x000fe20003800000 */
[----:B------:R-:W-:Y:S02]  /*11230*/  IMAD.MOV.U32 R68, RZ, RZ, R60 ;  /* 0x000000ffff447224 */ /* 0x000fe400078e003c */
[----:B------:R-:W-:Y:S02]  /*11240*/  IMAD.MOV.U32 R11, RZ, RZ, 0x2 ;  /* 0x00000002ff0b7424 */ /* 0x000fe400078e00ff */
[----:B------:R-:W-:-:S07]  /*11250*/  IMAD.MOV.U32 R71, RZ, RZ, -0x1 ;  /* 0xffffffffff477424 */ /* 0x000fce00078e00ff */
[----:B01234-:R-:W-:Y:S05]  /*11260*/  WARPSYNC.COLLECTIVE R71, `(.L_x_1738) ;  /* 0x0000000047087348 */ /* 0x01ffea0003c00000 */
[----:B------:R0:W0:Y:S02]  /*11270*/  SHFL.DOWN P6, R11, R68, R11, R10 ;  /* 0x0800000b440b7389 */ /* 0x00002400000c000a */
[----:B01234-:R-:W-:Y:S05]  /*11280*/  ENDCOLLECTIVE ;  /* 0x000000000000791b */ /* 0x01ffea0003800000 */
.L_x_1738:
[----:B------:R-:W-:Y:S05]  /*11290*/  BSYNC B0 ;  /* 0x0000000000007941 */ /* 0x000fea0003800000 */
.L_x_1737:
[----:B------:R-:W-:Y:S02]  /*112a0*/  IMAD.MOV.U32 R70, RZ, RZ, R11 ;  /* 0x000000ffff467224 */ /* 0x000fe400078e000b */
[----:B------:R-:W-:Y:S02]  /*112b0*/  IMAD.MOV.U32 R11, RZ, RZ, 0x2 ;  /* 0x00000002ff0b7424 */ /* 0x000fe400078e00ff */
[----:B------:R-:W-:Y:S02]  /*112c0*/  IMAD.MOV.U32 R68, RZ, RZ, R61 ;  /* 0x000000ffff447224 */ /* 0x000fe400078e003d */
[----:B------:R-:W-:-:S07]  /*112d0*/  IMAD.MOV.U32 R71, RZ, RZ, -0x1 ;  /* 0xffffffffff477424 */ /* 0x000fce00078e00ff */
[----:B------:R-:W-:Y:S05]  /*112e0*/  WARPSYNC.COLLECTIVE R71, `(.L_x_1739) ;  /* 0x0000000047087348 */ /* 0x000fea0003c00000 */
[----:B------:R0:W1:Y:S02]  /*112f0*/  SHFL.DOWN P6, R11, R68, R11, R10 ;  /* 0x0800000b440b7389 */ /* 0x00006400000c000a */
[----:B01----:R-:W-:Y:S05]  /*11300*/  ENDCOLLECTIVE ;  /* 0x000000000000791b */ /* 0x003fea0003800000 */
.L_x_1739:
[----:B------:R-:W-:Y:S01]  /*11310*/  IMAD.MOV.U32 R69, RZ, RZ, R11 ;  /* 0x000000ffff457224 */ /* 0x000fe200078e000b */
[----:B------:R-:W-:Y:S06]  /*11320*/  BRA `(.L_x_1740) ;  /* 0xffffffac00f47947 */ /* 0x000fec000383ffff */
.L_x_1525:
[----:B------:R-:W-:Y:S01]  /*11330*/  BSSY B0, `(.L_x_1741) ;  /* 0x0000007000007945 */ /* 0x000fe20003800000 */
[----:B------:R-:W-:Y:S02]  /*11340*/  IMAD.MOV.U32 R68, RZ, RZ, R66 ;  /* 0x000000ffff447224 */ /* 0x000fe400078e0042 */
[----:B------:R-:W-:Y:S02]  /*11350*/  IMAD.MOV.U32 R11, RZ, RZ, 0x4 ;  /* 0x00000004ff0b7424 */ /* 0x000fe400078e00ff */
[----:B------:R-:W-:-:S07]  /*11360*/  IMAD.MOV.U32 R71, RZ, RZ, -0x1 ;  /* 0xffffffffff477424 */ /* 0x000fce00078e00ff */
[----:B01234-:R-:W-:Y:S05]  /*11370*/  WARPSYNC.COLLECTIVE R71, `(.L_x_1742) ;  /* 0x0000000047087348 */ /* 0x01ffea0003c00000 */
[----:B------:R0:W0:Y:S02]  /*11380*/  SHFL.DOWN P6, R11, R68, R11, R10 ;  /* 0x0800000b440b7389 */ /* 0x00002400000c000a */
[----:B01234-:R-:W-:Y:S05]  /*11390*/  ENDCOLLECTIVE ;  /* 0x000000000000791b */ /* 0x01ffea0003800000 */
.L_x_1742:
[----:B------:R-:W-:Y:S05]  /*113a0*/  BSYNC B0 ;  /* 0x0000000000007941 */ /* 0x000fea0003800000 */
.L_x_1741:
[----:B------:R-:W-:Y:S01]  /*113b0*/  IMAD.MOV.U32 R67, RZ, RZ, R11 ;  /* 0x000000ffff437224 */ /* 0x000fe200078e000b */
[----:B------:R-:W-:Y:S06]  /*113c0*/  BRA `(.L_x_1743) ;  /* 0xffffffb000107947 */ /* 0x000fec000383ffff */
.L_x_1526:
[----:B------:R-:W-:Y:S01]  /*113d0*/  BSSY B0, `(.L_x_1744) ;  /* 0x0000006000007945 */ /* 0x000fe20003800000 */
[----:B------:R-:W-:Y:S02]  /*113e0*/  IMAD.MOV.U32 R11, RZ, RZ, 0x4 ;  /* 0x00000004ff0b7424 */ /* 0x000fe400078e00ff */
[----:B------:R-:W-:-:S07]  /*113f0*/  IMAD.MOV.U32 R71, RZ, RZ, -0x1 ;  /* 0xffffffffff477424 */ /* 0x000fce00078e00ff */
[----:B01234-:R-:W-:Y:S05]  /*11400*/  WARPSYNC.COLLECTIVE R71, `(.L_x_1745) ;  /* 0x0000000047087348 */ /* 0x01ffea0003c00000 */
[----:B------:R0:W0:Y:S02]  /*11410*/  SHFL.DOWN P6, R11, R68, R11, R10 ;  /* 0x0800000b440b7389 */ /* 0x00002400000c000a */
[----:B01234-:R-:W-:Y:S05]  /*11420*/  ENDCOLLECTIVE ;  /* 0x000000000000791b */ /* 0x01ffea0003800000 */
.L_x_1745:
[----:B------:R-:W-:Y:S05]  /*11430*/  BSYNC B0 ;  /* 0x0000000000007941 */ /* 0x000fea0003800000 */
.L_x_1744:
[----:B------:R-:W-:Y:S05]  /*11440*/  BRA `(.L_x_1746) ;  /* 0xffffffac00f87947 */ /* 0x000fea000383ffff */
.L_x_1527:
[----:B------:R-:W-:Y:S01]  /*11450*/  BSSY B0, `(.L_x_1747) ;  /* 0x0000007000007945 */ /* 0x000fe20003800000 */
[----:B------:R-:W-:Y:S02]  /*11460*/  IMAD.MOV.U32 R68, RZ, RZ, R60 ;  /* 0x000000ffff447224 */ /* 0x000fe400078e003c */
[----:B------:R-:W-:Y:S02]  /*11470*/  IMAD.MOV.U32 R11, RZ, RZ, 0x4 ;  /* 0x00000004ff0b7424 */ /* 0x000fe400078e00ff */
[----:B------:R-:W-:-:S07]  /*11480*/  IMAD.MOV.U32 R71, RZ, RZ, -0x1 ;  /* 0xffffffffff477424 */ /* 0x000fce00078e00ff */
[----:B01234-:R-:W-:Y:S05]  /*11490*/  WARPSYNC.COLLECTIVE R71, `(.L_x_1748) ;  /* 0x0000000047087348 */ /* 0x01ffea0003c00000 */
[----:B------:R0:W0:Y:S02]  /*114a0*/  SHFL.DOWN P6, R11, R68, R11, R10 ;  /* 0x0800000b440b7389 */ /* 0x00002400000c000a */
[----:B01234-:R-:W-:Y:S05]  /*114b0*/  ENDCOLLECTIVE ;  /* 0x000000000000791b */ /* 0x01ffea0003800000 */
.L_x_1748:
[----:B------:R-:W-:Y:S05]  /*114c0*/  BSYNC B0 ;  /* 0x0000000000007941 */ /* 0x000fea0003800000 */
.L_x_1747:
[----:B------:R-:W-:Y:S02]  /*114d0*/  IMAD.MOV.U32 R70, RZ, RZ, R11 ;  /* 0x000000ffff467224 */ /* 0x000fe400078e000b */
[----:B------:R-:W-:Y:S02]  /*114e0*/  IMAD.MOV.U32 R11, RZ, RZ, 0x4 ;  /* 0x00000004ff0b7424 */ /* 0x000fe400078e00ff */
[----:B------:R-:W-:Y:S02]  /*114f0*/  IMAD.MOV.U32 R68, RZ, RZ, R61 ;  /* 0x000000ffff447224 */ /* 0x000fe400078e003d */
[----:B------:R-:W-:-:S07]  /*11500*/  IMAD.MOV.U32 R71, RZ, RZ, -0x1 ;  /* 0xffffffffff477424 */ /* 0x000fce00078e00ff */
[----:B------:R-:W-:Y:S05]  /*11510*/  WARPSYNC.COLLECTIVE R71, `(.L_x_1749) ;  /* 0x0000000047087348 */ /* 0x000fea0003c00000 */
[----:B------:R0:W1:Y:S02]  /*11520*/  SHFL.DOWN P6, R11, R68, R11, R10 ;  /* 0x0800000b440b7389 */ /* 0x00006400000c000a */
[----:B01----:R-:W-:Y:S05]  /*11530*/  ENDCOLLECTIVE ;  /* 0x000000000000791b */ /* 0x003fea0003800000 */
.L_x_1749:
[----:B------:R-:W-:Y:S01]  /*11540*/  IMAD.MOV.U32 R69, RZ, RZ, R11 ;  /* 0x000000ffff457224 */ /* 0x000fe200078e000b */
[----:B------:R-:W-:Y:S06]  /*11550*/  BRA `(.L_x_1750) ;  /* 0xffffffac00c47947 */ /* 0x000fec000383ffff */
.L_x_1530:
[----:B------:R-:W-:Y:S01]  /*11560*/  BSSY B0, `(.L_x_1751) ;  /* 0x0000007000007945 */ /* 0x000fe20003800000 */
[----:B------:R-:W-:Y:S02]  /*11570*/  IMAD.MOV.U32 R68, RZ, RZ, R66 ;  /* 0x000000ffff447224 */ /* 0x000fe400078e0042 */
[----:B------:R-:W-:Y:S02]  /*11580*/  IMAD.MOV.U32 R11, RZ, RZ, 0x8 ;  /* 0x00000008ff0b7424 */ /* 0x000fe400078e00ff */
[----:B------:R-:W-:-:S07]  /*11590*/  IMAD.MOV.U32 R71, RZ, RZ, -0x1 ;  /* 0xffffffffff477424 */ /* 0x000fce00078e00ff */
[----:B01234-:R-:W-:Y:S05]  /*115a0*/  WARPSYNC.COLLECTIVE R71, `(.L_x_1752) ;  /* 0x0000000047087348 */ /* 0x01ffea0003c00000 */
[----:B------:R0:W0:Y:S02]  /*115b0*/  SHFL.DOWN P6, R11, R68, R11, R10 ;  /* 0x0800000b440b7389 */ /* 0x00002400000c000a */
[----:B01234-:R-:W-:Y:S05]  /*115c0*/  ENDCOLLECTIVE ;  /* 0x000000000000791b */ /* 0x01ffea0003800000 */
.L_x_1752:
[----:B------:R-:W-:Y:S05]  /*115d0*/  BSYNC B0 ;  /* 0x0000000000007941 */ /* 0x000fea0003800000 */
.L_x_1751:
[----:B------:R-:W-:Y:S01]  /*115e0*/  IMAD.MOV.U32 R67, RZ, RZ, R11 ;  /* 0x000000ffff437224 */ /* 0x000fe200078e000b */
[----:B------:R-:W-:Y:S06]  /*115f0*/  BRA `(.L_x_1753) ;  /* 0xffffffac00e07947 */ /* 0x000fec000383ffff */
.L_x_1531:
[----:B------:R-:W-:Y:S01]  /*11600*/  BSSY B0, `(.L_x_1754) ;  /* 0x0000006000007945 */ /* 0x000fe20003800000 */
[----:B------:R-:W-:Y:S02]  /*11610*/  IMAD.MOV.U32 R11, RZ, RZ, 0x8 ;  /* 0x00000008ff0b7424 */ /* 0x000fe400078e00ff */
[----:B------:R-:W-:-:S07]  /*11620*/  IMAD.MOV.U32 R71, RZ, RZ, -0x1 ;  /* 0xffffffffff477424 */ /* 0x000fce00078e00ff */
[----:B01234-:R-:W-:Y:S05]  /*11630*/  WARPSYNC.COLLECTIVE R71, `(.L_x_1755) ;  /* 0x0000000047087348 */ /* 0x01ffea0003c00000 */
[----:B------:R0:W0:Y:S02]  /*11640*/  SHFL.DOWN P6, R11, R68, R11, R10 ;  /* 0x0800000b440b7389 */ /* 0x00002400000c000a */
[----:B01234-:R-:W-:Y:S05]  /*11650*/  ENDCOLLECTIVE ;  /* 0x000000000000791b */ /* 0x01ffea0003800000 */
.L_x_1755:
[----:B------:R-:W-:Y:S05]  /*11660*/  BSYNC B0 ;  /* 0x0000000000007941 */ /* 0x000fea0003800000 */
.L_x_1754:
[----:B------:R-:W-:Y:S05]  /*11670*/  BRA `(.L_x_1756) ;  /* 0xffffffac00c87947 */ /* 0x000fea000383ffff */
.L_x_1532:
[----:B------:R-:W-:Y:S01]  /*11680*/  BSSY B0, `(.L_x_1757) ;  /* 0x0000007000007945 */ /* 0x000fe20003800000 */
[----:B------:R-:W-:Y:S02]  /*11690*/  IMAD.MOV.U32 R68, RZ, RZ, R60 ;  /* 0x000000ffff447224 */ /* 0x000fe400078e003c */
[----:B------:R-:W-:Y:S02]  /*116a0*/  IMAD.MOV.U32 R11, RZ, RZ, 0x8 ;  /* 0x00000008ff0b7424 */ /* 0x000fe400078e00ff */
[----:B------:R-:W-:-:S07]  /*116b0*/  IMAD.MOV.U32 R71, RZ, RZ, -0x1 ;  /* 0xffffffffff477424 */ /* 0x000fce00078e00ff */
[----:B01234-:R-:W-:Y:S05]  /*116c0*/  WARPSYNC.COLLECTIVE R71, `(.L_x_1758) ;  /* 0x0000000047087348 */ /* 0x01ffea0003c00000 */
[----:B------:R0:W0:Y:S02]  /*116d0*/  SHFL.DOWN P6, R11, R68, R11, R10 ;  /* 0x0800000b440b7389 */ /* 0x00002400000c000a */
[----:B01234-:R-:W-:Y:S05]  /*116e0*/  ENDCOLLECTIVE ;  /* 0x000000000000791b */ /* 0x01ffea0003800000 */
.L_x_1758:
[----:B------:R-:W-:Y:S05]  /*116f0*/  BSYNC B0 ;  /* 0x0000000000007941 */ /* 0x000fea0003800000 */
.L_x_1757:
[----:B------:R-:W-:Y:S02]  /*11700*/  IMAD.MOV.U32 R70, RZ, RZ, R11 ;  /* 0x000000ffff467224 */ /* 0x000fe400078e000b */
[----:B------:R-:W-:Y:S02]  /*11710*/  IMAD.MOV.U32 R11, RZ, RZ, 0x8 ;  /* 0x00000008ff0b7424 */ /* 0x000fe400078e00ff */
[----:B------:R-:W-:Y:S02]  /*11720*/  IMAD.MOV.U32 R68, RZ, RZ, R61 ;  /* 0x000000ffff447224 */ /* 0x000fe400078e003d */
[----:B------:R-:W-:-:S07]  /*11730*/  IMAD.MOV.U32 R71, RZ, RZ, -0x1 ;  /* 0xffffffffff477424 */ /* 0x000fce00078e00ff */
[----:B------:R-:W-:Y:S05]  /*11740*/  WARPSYNC.COLLECTIVE R71, `(.L_x_1759) ;  /* 0x0000000047087348 */ /* 0x000fea0003c00000 */
[----:B------:R0:W1:Y:S02]  /*11750*/  SHFL.DOWN P6, R11, R68, R11, R10 ;  /* 0x0800000b440b7389 */ /* 0x00006400000c000a */
[----:B01----:R-:W-:Y:S05]  /*11760*/  ENDCOLLECTIVE ;  /* 0x000000000000791b */ /* 0x003fea0003800000 */
.L_x_1759:
[----:B------:R-:W-:Y:S01]  /*11770*/  IMAD.MOV.U32 R69, RZ, RZ, R11 ;  /* 0x000000ffff457224 */ /* 0x000fe200078e000b */
[----:B------:R-:W-:Y:S06]  /*11780*/  BRA `(.L_x_1760) ;  /* 0xffffffac00947947 */ /* 0x000fec000383ffff */
.L_x_1535:
[----:B------:R-:W-:Y:S01]  /*11790*/  BSSY B0, `(.L_x_1761) ;  /* 0x0000007000007945 */ /* 0x000fe20003800000 */
[----:B------:R-:W-:Y:S02]  /*117a0*/  IMAD.MOV.U32 R68, RZ, RZ, R66 ;  /* 0x000000ffff447224 */ /* 0x000fe400078e0042 */
[----:B------:R-:W-:Y:S02]  /*117b0*/  IMAD.MOV.U32 R11, RZ, RZ, 0x10 ;  /* 0x00000010ff0b7424 */ /* 0x000fe400078e00ff */
[----:B------:R-:W-:-:S07]  /*117c0*/  IMAD.MOV.U32 R71, RZ, RZ, -0x1 ;  /* 0xffffffffff477424 */ /* 0x000fce00078e00ff */
[----:B01234-:R-:W-:Y:S05]  /*117d0*/  WARPSYNC.COLLECTIVE R71, `(.L_x_1762) ;  /* 0x0000000047087348 */ /* 0x01ffea0003c00000 */
[----:B------:R0:W0:Y:S02]  /*117e0*/  SHFL.DOWN P6, R11, R68, R11, R10 ;  /* 0x0800000b440b7389 */ /* 0x00002400000c000a */
[----:B01234-:R-:W-:Y:S05]  /*117f0*/  ENDCOLLECTIVE ;  /* 0x000000000000791b */ /* 0x01ffea0003800000 */
.L_x_1762:
[----:B------:R-:W-:Y:S05]  /*11800*/  BSYNC B0 ;  /* 0x0000000000007941 */ /* 0x000fea0003800000 */
.L_x_1761:
[----:B------:R-:W-:Y:S01]  /*11810*/  IMAD.MOV.U32 R67, RZ, RZ, R11 ;  /* 0x000000ffff437224 */ /* 0x000fe200078e000b */
[----:B------:R-:W-:Y:S06]  /*11820*/  BRA `(.L_x_1763) ;  /* 0xffffffac00b07947 */ /* 0x000fec000383ffff */
.L_x_1536:
[----:B------:R-:W-:Y:S01]  /*11830*/  BSSY B0, `(.L_x_1764) ;  /* 0x0000006000007945 */ /* 0x000fe20003800000 */
[----:B------:R-:W-:Y:S02]  /*11840*/  IMAD.MOV.U32 R11, RZ, RZ, 0x10 ;  /* 0x00000010ff0b7424 */ /* 0x000fe400078e00ff */
[----:B------:R-:W-:-:S07]  /*11850*/  IMAD.MOV.U32 R71, RZ, RZ, -0x1 ;  /* 0xffffffffff477424 */ /* 0x000fce00078e00ff */
[----:B01234-:R-:W-:Y:S05]  /*11860*/  WARPSYNC.COLLECTIVE R71, `(.L_x_1765) ;  /* 0x0000000047087348 */ /* 0x01ffea0003c00000 */
[----:B------:R0:W0:Y:S02]  /*11870*/  SHFL.DOWN P6, R11, R68, R11, R10 ;  /* 0x0800000b440b7389 */ /* 0x00002400000c000a */
[----:B01234-:R-:W-:Y:S05]  /*11880*/  ENDCOLLECTIVE ;  /* 0x000000000000791b */ /* 0x01ffea0003800000 */
.L_x_1765:
[----:B------:R-:W-:Y:S05]  /*11890*/  BSYNC B0 ;  /* 0x0000000000007941 */ /* 0x000fea0003800000 */
.L_x_1764:
[----:B------:R-:W-:Y:S05]  /*118a0*/  BRA `(.L_x_1766) ;  /* 0xffffffac00987947 */ /* 0x000fea000383ffff */
.L_x_1537:
[----:B------:R-:W-:Y:S01]  /*118b0*/  BSSY B0, `(.L_x_1767) ;  /* 0x0000007000007945 */ /* 0x000fe20003800000 */
[----:B------:R-:W-:Y:S02]  /*118c0*/  IMAD.MOV.U32 R68, RZ, RZ, R60 ;  /* 0x000000ffff447224 */ /* 0x000fe400078e003c */
[----:B------:R-:W-:Y:S02]  /*118d0*/  IMAD.MOV.U32 R11, RZ, RZ, 0x10 ;  /* 0x00000010ff0b7424 */ /* 0x000fe400078e00ff */
[----:B------:R-:W-:-:S07]  /*118e0*/  IMAD.MOV.U32 R71, RZ, RZ, -0x1 ;  /* 0xffffffffff477424 */ /* 0x000fce00078e00ff */
[----:B01234-:R-:W-:Y:S05]  /*118f0*/  WARPSYNC.COLLECTIVE R71, `(.L_x_1768) ;  /* 0x0000000047087348 */ /* 0x01ffea0003c00000 */
[----:B------:R0:W0:Y:S02]  /*11900*/  SHFL.DOWN P6, R11, R68, R11, R10 ;  /* 0x0800000b440b7389 */ /* 0x00002400000c000a */
[----:B01234-:R-:W-:Y:S05]  /*11910*/  ENDCOLLECTIVE ;  /* 0x000000000000791b */ /* 0x01ffea0003800000 */
.L_x_1768:
[----:B------:R-:W-:Y:S05]  /*11920*/  BSYNC B0 ;  /* 0x0000000000007941 */ /* 0x000fea0003800000 */
.L_x_1767:
[----:B------:R-:W-:Y:S02]  /*11930*/  IMAD.MOV.U32 R69, RZ, RZ, R11 ;  /* 0x000000ffff457224 */ /* 0x000fe400078e000b */
[----:B------:R-:W-:Y:S02]  /*11940*/  IMAD.MOV.U32 R11, RZ, RZ, 0x10 ;  /* 0x00000010ff0b7424 */ /* 0x000fe400078e00ff */
[----:B------:R-:W-:Y:S02]  /*11950*/  IMAD.MOV.U32 R68, RZ, RZ, R61 ;  /* 0x000000ffff447224 */ /* 0x000fe400078e003d */
[----:B------:R-:W-:-:S07]  /*11960*/  IMAD.MOV.U32 R71, RZ, RZ, -0x1 ;  /* 0xffffffffff477424 */ /* 0x000fce00078e00ff */
[----:B------:R-:W-:Y:S05]  /*11970*/  WARPSYNC.COLLECTIVE R71, `(.L_x_1769) ;  /* 0x0000000047087348 */ /* 0x000fea0003c00000 */
[----:B------:R0:W1:Y:S02]  /*11980*/  SHFL.DOWN P6, R11, R68, R11, R10 ;  /* 0x0800000b440b7389 */ /* 0x00006400000c000a */
[----:B01----:R-:W-:Y:S05]  /*11990*/  ENDCOLLECTIVE ;  /* 0x000000000000791b */ /* 0x003fea0003800000 */
.L_x_1769:
[----:B------:R-:W-:Y:S05]  /*119a0*/  BRA `(.L_x_1770) ;  /* 0xffffffac00687947 */ /* 0x000fea000383ffff */
.L_x_1540:
[----:B------:R-:W-:Y:S01]  /*119b0*/  BSSY B0, `(.L_x_1771) ;  /* 0x0000005000007945 */ /* 0x000fe20003800000 */
[----:B------:R-:W-:-:S07]  /*119c0*/  IMAD.MOV.U32 R71, RZ, RZ, -0x1 ;  /* 0xffffffffff477424 */ /* 0x000fce00078e00ff */
[----:B------:R-:W-:Y:S05]  /*119d0*/  WARPSYNC.COLLECTIVE R71, `(.L_x_1772) ;  /* 0x0000000047087348 */ /* 0x000fea0003c00000 */
[----:B------:R-:W-:Y:S01]  /*119e0*/  VOTE.ALL P6, P6 ;  /* 0x0000000000ff7806 */ /* 0x000fe200030c0000 */
[----:B------:R-:W-:-:S12]  /*119f0*/  ENDCOLLECTIVE ;  /* 0x000000000000791b */ /* 0x000fd80003800000 */
.L_x_1772:
[----:B------:R-:W-:Y:S05]  /*11a00*/  BSYNC B0 ;  /* 0x0000000000007941 */ /* 0x000fea0003800000 */
.L_x_1771:
[----:B------:R-:W-:Y:S05]  /*11a10*/  BRA `(.L_x_1773) ;  /* 0xffffffac00b87947 */ /* 0x000fea000383ffff */
.L_x_1774:
        /* <DEDUP_REMOVED lines=14> */
.L_x_4162:


//--------------------- .text._ZN3cub18CUB_300001_SM_10006detail11scan_by_key25DeviceScanByKeyInitKernelINS0_24ReduceByKeyScanTileStateIdiLb1EEEPijEEvT_T0_PN4cuda3std3__415iterator_traitsIS8_vE10value_typeET1_i --------------------------
	.section	.text._ZN3cub18CUB_300001_SM_10006detail11scan_by_key25DeviceScanByKeyInitKernelINS0_24ReduceByKeyScanTileStateIdiLb1EEEPijEEvT_T0_PN4cuda3std3__415iterator_traitsIS8_vE10value_typeET1_i,"ax",@progbits
	.align	128
        .global         _ZN3cub18CUB_300001_SM_10006detail11scan_by_key25DeviceScanByKeyInitKernelINS0_24ReduceByKeyScanTileStateIdiLb1EEEPijEEvT_T0_PN4cuda3std3__415iterator_traitsIS8_vE10value_typeET1_i
        .type           _ZN3cub18CUB_300001_SM_10006detail11scan_by_key25DeviceScanByKeyInitKernelINS0_24ReduceByKeyScanTileStateIdiLb1EEEPijEEvT_T0_PN4cuda3std3__415iterator_traitsIS8_vE10value_typeET1_i,@function
        .size           _ZN3cub18CUB_300001_SM_10006detail11scan_by_key25DeviceScanByKeyInitKernelINS0_24ReduceByKeyScanTileStateIdiLb1EEEPijEEvT_T0_PN4cuda3std3__415iterator_traitsIS8_vE10value_typeET1_i,(.L_x_4163 - _ZN3cub18CUB_300001_SM_10006detail11scan_by_key25DeviceScanByKeyInitKernelINS0_24ReduceByKeyScanTileStateIdiLb1EEEPijEEvT_T0_PN4cuda3std3__415iterator_traitsIS8_vE10value_typeET1_i)
        .other          _ZN3cub18CUB_300001_SM_10006detail11scan_by_key25DeviceScanByKeyInitKernelINS0_24ReduceByKeyScanTileStateIdiLb1EEEPijEEvT_T0_PN4cuda3std3__415iterator_traitsIS8_vE10value_typeET1_i,@"STO_CUDA_ENTRY STV_DEFAULT"
_ZN3cub18CUB_300001_SM_10006detail11scan_by_key25DeviceScanByKeyInitKernelINS0_24ReduceByKeyScanTileStateIdiLb1EEEPijEEvT_T0_PN4cuda3std3__415iterator_traitsIS8_vE10value_typeET1_i:
.text._ZN3cub18CUB_300001_SM_10006detail11scan_by_key25DeviceScanByKeyInitKernelINS0_24ReduceByKeyScanTileStateIdiLb1EEEPijEEvT_T0_PN4cuda3std3__415iterator_traitsIS8_vE10value_typeET1_i:
        /* <DEDUP_REMOVED lines=31> */
.L_x_1775:
        /* <DEDUP_REMOVED lines=9> */
.L_x_4163:


//--------------------- .text._ZN3cub18CUB_300001_SM_10006detail4scan23DeviceCompactInitKernelINS0_13ScanTileStateIiLb1EEEPlEEvT_iT0_ --------------------------
	.section	.text._ZN3cub18CUB_300001_SM_10006detail4scan23DeviceCompactInitKernelINS0_13ScanTileStateIiLb1EEEPlEEvT_iT0_,"ax",@progbits
	.align	128
        .global         _ZN3cub18CUB_300001_SM_10006detail4scan23DeviceCompactInitKernelINS0_13ScanTileStateIiLb1EEEPlEEvT_iT0_
        .type           _ZN3cub18CUB_300001_SM_10006detail4scan23DeviceCompactInitKernelINS0_13ScanTileStateIiLb1EEEPlEEvT_iT0_,@function
        .size           _ZN3cub18CUB_300001_SM_10006detail4scan23DeviceCompactInitKernelINS0_13ScanTileStateIiLb1EEEPlEEvT_iT0_,(.L_x_4164 - _ZN3cub18CUB_300001_SM_10006detail4scan23DeviceCompactInitKernelINS0_13ScanTileStateIiLb1EEEPlEEvT_iT0_)
        .other          _ZN3cub18CUB_300001_SM_10006detail4scan23DeviceCompactInitKernelINS0_13ScanTileStateIiLb1EEEPlEEvT_iT0_,@"STO_CUDA_ENTRY STV_DEFAULT"
_ZN3cub18CUB_300001_SM_10006detail4scan23DeviceCompactInitKernelINS0_13ScanTileStateIiLb1EEEPlEEvT_iT0_:
.text._ZN3cub18CUB_300001_SM_10006detail4scan23DeviceCompactInitKernelINS0_13ScanTileStateIiLb1EEEPlEEvT_iT0_:
[----:B------:R-:W-:Y:S01]  /*0000*/  LDC R1, c[0x0][0x37c] ;  /* 0x0000df00ff017b82 */ /* 0x000fe20000000800 */
[----:B------:R-:W0:Y:S07]  /*0010*/  S2R R0, SR_TID.X ;  /* 0x0000000000007919 */ /* 0x000e2e0000002100 */
[----:B------:R-:W1:Y:S01]  /*0020*/  S2UR UR6, SR_CTAID.X ;  /* 0x00000000000679c3 */ /* 0x000e620000002500 */
[----:B------:R-:W2:Y:S07]  /*0030*/  LDCU UR4, c[0x0][0x388] ;  /* 0x00007100ff0477ac */ /* 0x000eae0008000800 */
[----:B------:R-:W1:Y:S01]  /*0040*/  LDC R7, c[0x0][0x360] ;  /* 0x0000d800ff077b82 */ /* 0x000e620000000800 */
[C---:B0-----:R-:W-:Y:S01]  /*0050*/  ISETP.GT.U32.AND P0, PT, R0.reuse, 0x1f, PT ;  /* 0x0000001f0000780c */ /* 0x041fe20003f04070 */
[----:B-1----:R-:W-:Y:S01]  /*0060*/  IMAD R7, R7, UR6, R0 ;  /* 0x0000000607077c24 */ /* 0x002fe2000f8e0200 */
[----:B------:R-:W-:-:S02]  /*0070*/  LOP3.LUT P2, RZ, R0, UR6, RZ, 0xfc, !PT ;  /* 0x0000000600ff7c12 */ /* 0x000fc4000f84fcff */
[----:B------:R-:W-:Y:S02]  /*0080*/  ISETP.NE.OR P0, PT, RZ, UR6, P0 ;  /* 0x00000006ff007c0c */ /* 0x000fe40008705670 */
[----:B--2---:R-:W-:Y:S01]  /*0090*/  ISETP.GE.AND P1, PT, R7, UR4, PT ;  /* 0x0000000407007c0c */ /* 0x004fe2000bf26270 */
[----:B------:R-:W0:Y:S10]  /*00a0*/  LDCU.64 UR4, c[0x0][0x358] ;  /* 0x00006b00ff0477ac */ /* 0x000e340008000a00 */
[----:B------:R-:W1:Y:S02]  /*00b0*/  @!P0 LDC.64 R4, c[0x0][0x380] ;  /* 0x0000e000ff048b82 */ /* 0x000e640000000a00 */
[----:B------:R-:W-:-:S06]  /*00c0*/  @!P1 MOV R6, 0x63 ;  /* 0x0000006300069802 */ /* 0x000fcc0000000f00 */
[----:B------:R-:W2:Y:S01]  /*00d0*/  @!P1 LDC.64 R2, c[0x0][0x380] ;  /* 0x0000e000ff029b82 */ /* 0x000ea20000000a00 */
[----:B-1----:R-:W-:-:S04]  /*00e0*/  @!P0 IMAD.WIDE.U32 R4, R0, 0x8, R4 ;  /* 0x0000000800048825 */ /* 0x002fc800078e0004 */
[----:B--2---:R-:W-:-:S04]  /*00f0*/  @!P1 IMAD.WIDE R2, R7, 0x8, R2 ;  /* 0x0000000807029825 */ /* 0x004fc800078e0202 */
[----:B------:R-:W-:-:S05]  /*0100*/  IMAD.MOV.U32 R7, RZ, RZ, RZ ;  /* 0x000000ffff077224 */ /* 0x000fca00078e00ff */
[----:B0-----:R0:W-:Y:S04]  /*0110*/  @!P1 STG.E.64 desc[UR4][R2.64+0x100], R6 ;  /* 0x0001000602009986 */ /* 0x0011e8000c101b04 */
[----:B------:R0:W-:Y:S01]  /*0120*/  @!P0 STG.E.64 desc[UR4][R4.64], RZ ;  /* 0x000000ff04008986 */ /* 0x0001e2000c101b04 */
[----:B------:R-:W-:Y:S05]  /*0130*/  @P2 EXIT ;  /* 0x000000000000294d */ /* 0x000fea0003800000 */
[----:B0-----:R-:W0:Y:S02]  /*0140*/  LDC.64 R2, c[0x0][0x390] ;  /* 0x0000e400ff027b82 */ /* 0x001e240000000a00 */
[----:B0-----:R-:W-:Y:S01]  /*0150*/  STG.E.64 desc[UR4][R2.64], RZ ;  /* 0x000000ff02007986 */ /* 0x001fe2000c101b04 */
[----:B------:R-:W-:Y:S05]  /*0160*/  EXIT ;  /* 0x000000000000794d */ /* 0x000fea0003800000 */
.L_x_1776:
        /* <DEDUP_REMOVED lines=9> */
.L_x_4164:


//--------------------- .text._ZN3cub18CUB_300001_SM_10006detail10merge_sort26DeviceMergeSortMergeKernelINS2_10policy_hubIN6thrust24THRUST_300001_SM_1000_NS12zip_iteratorIN4cuda3std3__45tupleIJNS6_6detail15normal_iteratorINS6_10device_ptrIfEEEENSD_INSE_IiEEEESI_EEEEEE9Policy600ESK_PNS0_8NullTypeESK_SO_m5s_ratNSB_IJfiiEEESN_EEvbT2_T3_T4_PT6_PT7_T5_PST_ST_NS1_7vsmem_tE --------------------------
	.section	.text._ZN3cub18CUB_300001_SM_10006detail10merge_sort26DeviceMergeSortMergeKernelINS2_10policy_hubIN6thrust24THRUST_300001_SM_1000_NS12zip_iteratorIN4cuda3std3__45tupleIJNS6_6detail15normal_iteratorINS6_10device_ptrIfEEEENSD_INSE_IiEEEESI_EEEEEE9Policy600ESK_PNS0_8NullTypeESK_SO_m5s_ratNSB_IJfiiEEESN_EEvbT2_T3_T4_PT6_PT7_T5_PST_ST_NS1_7vsmem_tE,"ax",@progbits
	.align	128
        .global         _ZN3cub18CUB_300001_SM_10006detail10merge_sort26DeviceMergeSortMergeKernelINS2_10policy_hubIN6thrust24THRUST_300001_SM_1000_NS12zip_iteratorIN4cuda3std3__45tupleIJNS6_6detail15normal_iteratorINS6_10device_ptrIfEEEENSD_INSE_IiEEEESI_EEEEEE9Policy600ESK_PNS0_8NullTypeESK_SO_m5s_ratNSB_IJfiiEEESN_EEvbT2_T3_T4_PT6_PT7_T5_PST_ST_NS1_7vsmem_tE
        .type           _ZN3cub18CUB_300001_SM_10006detail10merge_sort26DeviceMergeSortMergeKernelINS2_10policy_hubIN6thrust24THRUST_300001_SM_1000_NS12zip_iteratorIN4cuda3std3__45tupleIJNS6_6detail15normal_iteratorINS6_10device_ptrIfEEEENSD_INSE_IiEEEESI_EEEEEE9Policy600ESK_PNS0_8NullTypeESK_SO_m5s_ratNSB_IJfiiEEESN_EEvbT2_T3_T4_PT6_PT7_T5_PST_ST_NS1_7vsmem_tE,@function
        .size           _ZN3cub18CUB_300001_SM_10006detail10merge_sort26DeviceMergeSortMergeKernelINS2_10policy_hubIN6thrust24THRUST_300001_SM_1000_NS12zip_iteratorIN4cuda3std3__45tupleIJNS6_6detail15normal_iteratorINS6_10device_ptrIfEEEENSD_INSE_IiEEEESI_EEEEEE9Policy600ESK_PNS0_8NullTypeESK_SO_m5s_ratNSB_IJfiiEEESN_EEvbT2_T3_T4_PT6_PT7_T5_PST_ST_NS1_7vsmem_tE,(.L_x_4165 - _ZN3cub18CUB_300001_SM_10006detail10merge_sort26DeviceMergeSortMergeKernelINS2_10policy_hubIN6thrust24THRUST_300001_SM_1000_NS12zip_iteratorIN4cuda3std3__45tupleIJNS6_6detail15normal_iteratorINS6_10device_ptrIfEEEENSD_INSE_IiEEEESI_EEEEEE9Policy600ESK_PNS0_8NullTypeESK_SO_m5s_ratNSB_IJfiiEEESN_EEvbT2_T3_T4_PT6_PT7_T5_PST_ST_NS1_7vsmem_tE)
        .other          _ZN3cub18CUB_300001_SM_10006detail10merge_sort26DeviceMergeSortMergeKernelINS2_10policy_hubIN6thrust24THRUST_300001_SM_1000_NS12zip_iteratorIN4cuda3std3__45tupleIJNS6_6detail15normal_iteratorINS6_10device_ptrIfEEEENSD_INSE_IiEEEESI_EEEEEE9Policy600ESK_PNS0_8NullTypeESK_SO_m5s_ratNSB_IJfiiEEESN_EEvbT2_T3_T4_PT6_PT7_T5_PST_ST_NS1_7vsmem_tE,@"STO_CUDA_ENTRY STV_DEFAULT"
_ZN3cub18CUB_300001_SM_10006detail10merge_sort26DeviceMergeSortMergeKernelINS2_10policy_hubIN6thrust24THRUST_300001_SM_1000_NS12zip_iteratorIN4cuda3std3__45tupleIJNS6_6detail15normal_iteratorINS6_10device_ptrIfEEEENSD_INSE_IiEEEESI_EEEEEE9Policy600ESK_PNS0_8NullTypeESK_SO_m5s_ratNSB_IJfiiEEESN_EEvbT2_T3_T4_PT6_PT7_T5_PST_ST_NS1_7vsmem_tE:
.text._ZN3cub18CUB_300001_SM_10006detail10merge_sort26DeviceMergeSortMergeKernelINS2_10policy_hubIN6thrust24THRUST_300001_SM_1000_NS12zip_iteratorIN4cuda3std3__45tupleIJNS6_6detail15normal_iteratorINS6_10device_ptrIfEEEENSD_INSE_IiEEEESI_EEEEEE9Policy600ESK_PNS0_8NullTypeESK_SO_m5s_ratNSB_IJfiiEEESN_EEvbT2_T3_T4_PT6_PT7_T5_PST_ST_NS1_7vsmem_tE:
[----:B------:R-:W-:Y:S01]  /*0000*/  LDC R1, c[0x0][0x37c] ;  /* 0x0000df00ff017b82 */ /* 0x000fe20000000800 */
[----:B------:R-:W0:Y:S01]  /*0010*/  S2R R28, SR_CTAID.X ;  /* 0x00000000001c7919 */ /* 0x000e220000002500 */
[----:B------:R-:W1:Y:S01]  /*0020*/  LDCU UR4, c[0x0][0x370] ;  /* 0x00006e00ff0477ac */ /* 0x000e620008000800 */
[----:B------:R-:W2:Y:S01]  /*0030*/  S2R R27, SR_TID.X ;  /* 0x00000000001b7919 */ /* 0x000ea20000002100 */
[----:B------:R-:W3:Y:S01]  /*0040*/  LDCU.64 UR6, c[0x0][0x358] ;  /* 0x00006b00ff0677ac */ /* 0x000ee20008000a00 */
[----:B-1----:R-:W-:-:S06]  /*0050*/  UIADD3 UR4, UPT, UPT, UR4, -0x1, URZ ;  /* 0xffffffff04047890 */ /* 0x002fcc000fffe0ff */
[----:B0-----:R-:W-:-:S13]  /*0060*/  ISETP.GE.U32.AND P0, PT, R28, UR4, PT ;  /* 0x000000041c007c0c */ /* 0x001fda000bf06070 */
[----:B--23--:R-:W-:Y:S05]  /*0070*/  @P0 BRA `(.L_x_1777) ;  /* 0x0000002000100947 */ /* 0x00cfea0003800000 */
[----:B------:R-:W0:Y:S01]  /*0080*/  LDC.64 R4, c[0x0][0x3c8] ;  /* 0x0000f200ff047b82 */ /* 0x000e220000000a00 */
[----:B------:R-:W1:Y:S07]  /*0090*/  LDCU.U8 UR4, c[0x0][0x380] ;  /* 0x00007000ff0477ac */ /* 0x000e6e0008000000 */
[----:B------:R-:W2:Y:S08]  /*00a0*/  LDC.64 R16, c[0x0][0x3d0] ;  /* 0x0000f400ff107b82 */ /* 0x000eb00000000a00 */
[----:B------:R-:W3:Y:S01]  /*00b0*/  LDC.64 R12, c[0x0][0x3a8] ;  /* 0x0000ea00ff0c7b82 */ /* 0x000ee20000000a00 */
[----:B0-----:R-:W-:-:S04]  /*00c0*/  LEA R4, P0, R28, R4, 0x3 ;  /* 0x000000041c047211 */ /* 0x001fc800078018ff */
[----:B------:R-:W-:-:S05]  /*00d0*/  LEA.HI.X R5, R28, R5, RZ, 0x3, P0 ;  /* 0x000000051c057211 */ /* 0x000fca00000f1cff */
[----:B------:R-:W4:Y:S04]  /*00e0*/  LDG.E.64 R2, desc[UR6][R4.64] ;  /* 0x0000000604027981 */ /* 0x000f28000c1e1b00 */
[----:B------:R0:W5:Y:S01]  /*00f0*/  LDG.E.64 R14, desc[UR6][R4.64+0x8] ;  /* 0x00000806040e7981 */ /* 0x000162000c1e1b00 */
[----:B--2---:R-:W-:Y:S01]  /*0100*/  IADD3 R7, P1, PT, RZ, -R16, RZ ;  /* 0x80000010ff077210 */ /* 0x004fe20007f3e0ff */
[----:B-1----:R-:W-:Y:S01]  /*0110*/  UPRMT UR4, UR4, 0x8880, URZ ;  /* 0x0000888004047896 */ /* 0x002fe200080000ff */
[----:B------:R-:W-:Y:S02]  /*0120*/  ACQBULK ;  /* 0x000000000000782e */ /* 0x000fe40000000000 */
[CC--:B------:R-:W-:Y:S01]  /*0130*/  LOP3.LUT R11, R7.reuse, R28.reuse, RZ, 0xc0, !PT ;  /* 0x0000001c070b7212 */ /* 0x0c0fe200078ec0ff */
[----:B------:R-:W-:Y:S01]  /*0140*/  UISETP.NE.AND UP0, UPT, UR4, URZ, UPT ;  /* 0x000000ff0400728c */ /* 0x000fe2000bf05270 */
[----:B------:R-:W-:-:S02]  /*0150*/  LOP3.LUT R0, R7, R28, RZ, 0xfc, !PT ;  /* 0x0000001c07007212 */ /* 0x000fc400078efcff */
[----:B------:R-:W-:Y:S01]  /*0160*/  IADD3 R6, P0, PT, R28, -R11, RZ ;  /* 0x8000000b1c067210 */ /* 0x000fe20007f1e0ff */
[----:B---3--:R-:W-:Y:S01]  /*0170*/  IMAD.WIDE.U32 R12, R11, -0x500, R12 ;  /* 0xfffffb000b0c7825 */ /* 0x008fe200078e000c */
[----:B0-----:R-:W-:-:S03]  /*0180*/  SHF.R.U64 R4, R16, 0x1, R17 ;  /* 0x0000000110047819 */ /* 0x001fc60000001211 */
[----:B------:R-:W-:Y:S01]  /*0190*/  IMAD.X R8, RZ, RZ, -0x1, P0 ;  /* 0xffffffffff087424 */ /* 0x000fe200000e06ff */
[----:B------:R-:W-:Y:S01]  /*01a0*/  ISETP.NE.U32.AND P0, PT, R0, -0x1, PT ;  /* 0xffffffff0000780c */ /* 0x000fe20003f05070 */
[----:B------:R-:W-:Y:S01]  /*01b0*/  IMAD.WIDE.U32 R6, R6, 0x500, RZ ;  /* 0x0000050006067825 */ /* 0x000fe200078e00ff */
[----:B------:R-:W-:-:S03]  /*01c0*/  SHF.R.U32.HI R0, RZ, 0x1, R17 ;  /* 0x00000001ff007819 */ /* 0x000fc60000011611 */
[----:B------:R-:W-:Y:S01]  /*01d0*/  IMAD R5, R8, 0x500, RZ ;  /* 0x0000050008057824 */ /* 0x000fe200078e02ff */
[----:B------:R-:W-:Y:S01]  /*01e0*/  ISETP.GT.U32.AND P2, PT, R6, -0x501, PT ;  /* 0xfffffaff0600780c */ /* 0x000fe20003f44070 */
[----:B------:R-:W-:Y:S02]  /*01f0*/  IMAD R9, R0, 0x500, RZ ;  /* 0x0000050000097824 */ /* 0x000fe400078e02ff */
[----:B------:R-:W-:Y:S02]  /*0200*/  IMAD.IADD R0, R7, 0x1, R5 ;  /* 0x0000000107007824 */ /* 0x000fe400078e0205 */
[----:B------:R-:W-:-:S03]  /*0210*/  IMAD.WIDE.U32 R4, R4, 0x500, RZ ;  /* 0x0000050004047825 */ /* 0x000fc600078e00ff */
[----:B------:R-:W-:Y:S01]  /*0220*/  ISETP.GT.U32.AND.EX P2, PT, R0, -0x1, PT, P2 ;  /* 0xffffffff0000780c */ /* 0x000fe20003f44120 */
[----:B------:R-:W-:Y:S01]  /*0230*/  IMAD.X R8, RZ, RZ, ~R17, P1 ;  /* 0x000000ffff087224 */ /* 0x000fe200008e0e11 */
[----:B------:R-:W-:Y:S01]  /*0240*/  ISETP.GT.U32.AND P1, PT, R12, R4, PT ;  /* 0x000000040c00720c */ /* 0x000fe20003f24070 */
[----:B------:R-:W-:Y:S01]  /*0250*/  IMAD.IADD R7, R5, 0x1, R9 ;  /* 0x0000000105077824 */ /* 0x000fe200078e0209 */
[----:B------:R-:W-:Y:S01]  /*0260*/  SEL R25, R6, 0xfffffaff, P2 ;  /* 0xfffffaff06197807 */ /* 0x000fe20001000000 */
[----:B------:R-:W-:Y:S01]  /*0270*/  IMAD.IADD R19, R13, 0x1, -R11 ;  /* 0x000000010d137824 */ /* 0x000fe200078e0a0b */
[----:B------:R-:W-:Y:S02]  /*0280*/  ISETP.NE.AND.EX P0, PT, R8, -0x1, PT, P0 ;  /* 0xffffffff0800780c */ /* 0x000fe40003f05300 */
[----:B------:R-:W-:Y:S02]  /*0290*/  LOP3.LUT R25, RZ, R25, RZ, 0x33, !PT ;  /* 0x00000019ff197212 */ /* 0x000fe400078e33ff */
[----:B------:R-:W-:-:S02]  /*02a0*/  ISETP.GT.U32.AND.EX P1, PT, R19, R7, PT, P1 ;  /* 0x000000071300720c */ /* 0x000fc40003f24110 */
[----:B------:R-:W-:Y:S02]  /*02b0*/  SEL R10, R0, 0xffffffff, P2 ;  /* 0xffffffff000a7807 */ /* 0x000fe40001000000 */
[----:B------:R-:W-:Y:S02]  /*02c0*/  SEL R17, R12, R4, P1 ;  /* 0x000000040c117207 */ /* 0x000fe40000800000 */
[----:B------:R-:W-:-:S04]  /*02d0*/  ISETP.LT.U32.AND P3, PT, R4, R12, PT ;  /* 0x0000000c0400720c */ /* 0x000fc80003f61070 */
[----:B------:R-:W-:Y:S01]  /*02e0*/  ISETP.LT.U32.AND.EX P3, PT, R7, R19, PT, P3 ;  /* 0x000000130700720c */ /* 0x000fe20003f61130 */
[----:B----4-:R-:W-:-:S04]  /*02f0*/  IMAD.WIDE.U32 R8, R11, -0x500, R2 ;  /* 0xfffffb000b087825 */ /* 0x010fc800078e0002 */
[----:B-----5:R-:W-:Y:S01]  /*0300*/  IMAD.WIDE.U32 R14, R11, -0x500, R14 ;  /* 0xfffffb000b0e7825 */ /* 0x020fe200078e000e */
[----:B------:R-:W-:-:S03]  /*0310*/  IADD3 R13, P4, PT, R6, -R8, RZ ;  /* 0x80000008060d7210 */ /* 0x000fc60007f9e0ff */
[----:B------:R-:W-:Y:S01]  /*0320*/  IMAD.IADD R21, R9, 0x1, -R11 ;  /* 0x0000000109157824 */ /* 0x000fe200078e0a0b */
[----:B------:R-:W-:Y:S01]  /*0330*/  IADD3 R25, P5, P6, -R14, R6, R25 ;  /* 0x000000060e197210 */ /* 0x000fe20007ebe119 */
[----:B------:R-:W-:Y:S01]  /*0340*/  IMAD.IADD R18, R15, 0x1, -R11 ;  /* 0x000000010f127824 */ /* 0x000fe200078e0a0b */
[----:B------:R-:W-:Y:S01]  /*0350*/  LOP3.LUT R9, RZ, R10, RZ, 0x33, !PT ;  /* 0x0000000aff097212 */ /* 0x000fe200078e33ff */
[----:B------:R-:W-:Y:S01]  /*0360*/  IMAD.X R10, R0, 0x1, ~R21, P4 ;  /* 0x00000001000a7824 */ /* 0x000fe200020e0e15 */
[----:B------:R-:W-:Y:S02]  /*0370*/  SEL R15, R19, R7, P1 ;  /* 0x00000007130f7207 */ /* 0x000fe40000800000 */
[----:B------:R-:W-:Y:S02]  /*0380*/  IADD3 R16, P1, PT, R17, -R4, RZ ;  /* 0x8000000411107210 */ /* 0x000fe40007f3e0ff */
[----:B------:R-:W-:Y:S02]  /*0390*/  IADD3.X R9, PT, PT, ~R18, R0, R9, P5, P6 ;  /* 0x0000000012097210 */ /* 0x000fe40002fec509 */
[----:B------:R-:W-:Y:S01]  /*03a0*/  SEL R25, R4, R25, !P0 ;  /* 0x0000001904197207 */ /* 0x000fe20004000000 */
[----:B------:R-:W-:Y:S01]  /*03b0*/  IMAD.X R17, R15, 0x1, ~R7, P1 ;  /* 0x000000010f117824 */ /* 0x000fe200008e0e07 */
[----:B------:R-:W-:-:S02]  /*03c0*/  ISETP.LT.U32.AND P1, PT, R13, R16, PT ;  /* 0x000000100d00720c */ /* 0x000fc40003f21070 */
[----:B------:R-:W-:Y:S02]  /*03d0*/  SEL R0, R7, R9, !P0 ;  /* 0x0000000907007207 */ /* 0x000fe40004000000 */
[----:B------:R-:W-:Y:S02]  /*03e0*/  ISETP.LT.U32.AND P2, PT, R25, R16, PT ;  /* 0x000000101900720c */ /* 0x000fe40003f41070 */
[----:B------:R-:W-:Y:S02]  /*03f0*/  SEL R15, R4, R12, P3 ;  /* 0x0000000c040f7207 */ /* 0x000fe40001800000 */
[-C--:B------:R-:W-:Y:S02]  /*0400*/  ISETP.LT.U32.AND.EX P1, PT, R10, R17.reuse, PT, P1 ;  /* 0x000000110a00720c */ /* 0x080fe40003f21110 */
[----:B------:R-:W-:Y:S02]  /*0410*/  ISETP.LT.U32.AND.EX P2, PT, R0, R17, PT, P2 ;  /* 0x000000110000720c */ /* 0x000fe40003f41120 */
[----:B------:R-:W-:-:S02]  /*0420*/  SEL R15, R15, R14, !P0 ;  /* 0x0000000e0f0f7207 */ /* 0x000fc40004000000 */
[-C--:B------:R-:W-:Y:S02]  /*0430*/  SEL R13, R13, R16.reuse, P1 ;  /* 0x000000100d0d7207 */ /* 0x080fe40000800000 */
[----:B------:R-:W-:Y:S01]  /*0440*/  SEL R25, R25, R16, P2 ;  /* 0x0000001019197207 */ /* 0x000fe20001000000 */
[----:B------:R-:W-:Y:S01]  /*0450*/  IMAD.IADD R26, R15, 0x1, -R8 ;  /* 0x000000010f1a7824 */ /* 0x000fe200078e0a08 */
[----:B------:R-:W-:-:S03]  /*0460*/  SEL R0, R10, R17, P1 ;  /* 0x000000110a007207 */ /* 0x000fc60000800000 */
[----:B------:R-:W-:Y:S01]  /*0470*/  IMAD.IADD R25, R25, 0x1, -R13 ;  /* 0x0000000119197824 */ /* 0x000fe200078e0a0d */
[----:B------:R-:W-:Y:S06]  /*0480*/  BRA.U !UP0, `(.L_x_1778) ;  /* 0x00000005083c7547 */ /* 0x000fec000b800000 */
[----:B------:R-:W0:Y:S01]  /*0490*/  LDCU.64 UR4, c[0x0][0x388] ;  /* 0x00007100ff0477ac */ /* 0x000e220008000a00 */
[----:B------:R-:W-:Y:S01]  /*04a0*/  IMAD.MOV.U32 R6, RZ, RZ, R4 ;  /* 0x000000ffff067224 */ /* 0x000fe200078e0004 */
[----:B------:R-:W-:Y:S01]  /*04b0*/  IADD3 R2, P0, PT, R2, R27, RZ ;  /* 0x0000001b02027210 */ /* 0x000fe20007f1e0ff */
[----:B------:R-:W-:Y:S01]  /*04c0*/  VIADD R9, R27, 0x300 ;  /* 0x000003001b097836 */ /* 0x000fe20000000000 */
[----:B------:R-:W1:Y:S01]  /*04d0*/  LDCU.128 UR8, c[0x0][0x390] ;  /* 0x00007200ff0877ac */ /* 0x000e620008000c00 */
[----:B------:R-:W-:Y:S01]  /*04e0*/  IMAD.WIDE.U32 R6, R11, 0x500, R6 ;  /* 0x000005000b067825 */ /* 0x000fe200078e0006 */
[-C--:B------:R-:W-:Y:S02]  /*04f0*/  ISETP.GE.AND P4, PT, R27, R26.reuse, PT ;  /* 0x0000001a1b00720c */ /* 0x080fe40003f86270 */
[----:B------:R-:W-:Y:S01]  /*0500*/  ISETP.GE.AND P1, PT, R9, R26, PT ;  /* 0x0000001a0900720c */ /* 0x000fe20003f26270 */
[----:B------:R-:W-:Y:S01]  /*0510*/  IMAD.X R11, RZ, RZ, R3, P0 ;  /* 0x000000ffff0b7224 */ /* 0x000fe200000e0603 */
[----:B------:R-:W-:Y:S01]  /*0520*/  IADD3 R8, P0, PT, R13, R6, RZ ;  /* 0x000000060d087210 */ /* 0x000fe20007f1e0ff */
[----:B------:R-:W-:-:S02]  /*0530*/  IMAD.MOV.U32 R15, RZ, RZ, RZ ;  /* 0x000000ffff0f7224 */ /* 0x000fc400078e00ff */
[C---:B------:R-:W-:Y:S02]  /*0540*/  VIADD R5, R27.reuse, 0x200 ;  /* 0x000002001b057836 */ /* 0x040fe40000000000 */
[----:B------:R-:W-:Y:S01]  /*0550*/  IMAD.SHL.U32 R6, R2, 0x4, RZ ;  /* 0x0000000402067824 */ /* 0x000fe200078e00ff */
[----:B------:R-:W-:Y:S01]  /*0560*/  IADD3.X R9, PT, PT, R0, R7, R15, P0, !PT ;  /* 0x0000000700097210 */ /* 0x000fe200007fe40f */
[----:B------:R-:W-:Y:S01]  /*0570*/  VIADD R3, R27, 0x100 ;  /* 0x000001001b037836 */ /* 0x000fe20000000000 */
[----:B------:R-:W-:Y:S02]  /*0580*/  SHF.L.U64.HI R7, R2, 0x2, R11 ;  /* 0x0000000202077819 */ /* 0x000fe4000001020b */
[--C-:B------:R-:W-:Y:S02]  /*0590*/  SHF.R.S32.HI R0, RZ, 0x1f, R26.reuse ;  /* 0x0000001fff007819 */ /* 0x100fe4000001141a */
[----:B------:R-:W-:Y:S02]  /*05a0*/  IADD3 R11, P5, P6, R8, R27, -R26 ;  /* 0x0000001b080b7210 */ /* 0x000fe40007ebe81a */
[----:B------:R-:W-:-:S02]  /*05b0*/  ISETP.GE.AND P2, PT, R5, R26, PT ;  /* 0x0000001a0500720c */ /* 0x000fc40003f46270 */
[C---:B0-----:R-:W-:Y:S01]  /*05c0*/  IADD3 R2, P0, PT, R6.reuse, UR4, RZ ;  /* 0x0000000406027c10 */ /* 0x041fe2000ff1e0ff */
[----:B------:R-:W-:Y:S01]  /*05d0*/  IMAD.SHL.U32 R10, R11, 0x4, RZ ;  /* 0x000000040b0a7824 */ /* 0x000fe200078e00ff */
[----:B------:R-:W-:Y:S02]  /*05e0*/  LOP3.LUT R5, R27, 0x400, RZ, 0xfc, !PT ;  /* 0x000004001b057812 */ /* 0x000fe400078efcff */
[----:B------:R-:W-:Y:S02]  /*05f0*/  IADD3.X R0, PT, PT, R9, RZ, ~R0, P5, P6 ;  /* 0x000000ff09007210 */ /* 0x000fe40002fecc00 */
[C---:B-1----:R-:W-:Y:S02]  /*0600*/  IADD3 R4, P5, PT, R6.reuse, UR8, RZ ;  /* 0x0000000806047c10 */ /* 0x042fe4000ffbe0ff */
[----:B------:R-:W-:Y:S02]  /*0610*/  ISETP.GE.AND P3, PT, R3, R26, PT ;  /* 0x0000001a0300720c */ /* 0x000fe40003f66270 */
[----:B------:R-:W-:-:S02]  /*0620*/  IADD3 R6, P6, PT, R6, UR10, RZ ;  /* 0x0000000a06067c10 */ /* 0x000fc4000ffde0ff */
[----:B------:R-:W-:Y:S02]  /*0630*/  IADD3.X R3, PT, PT, R7, UR5, RZ, P0, !PT ;  /* 0x0000000507037c10 */ /* 0x000fe400087fe4ff */
[----:B------:R-:W-:Y:S02]  /*0640*/  ISETP.GE.AND P0, PT, R5, R26, PT ;  /* 0x0000001a0500720c */ /* 0x000fe40003f06270 */
[C---:B------:R-:W-:Y:S01]  /*0650*/  IADD3.X R5, PT, PT, R7.reuse, UR9, RZ, P5, !PT ;  /* 0x0000000907057c10 */ /* 0x040fe2000affe4ff */
[----:B------:R-:W5:Y:S01]  /*0660*/  @!P4 LDG.E R24, desc[UR6][R2.64] ;  /* 0x000000060218c981 */ /* 0x000f62000c1e1900 */
[----:B------:R-:W-:Y:S02]  /*0670*/  IADD3.X R7, PT, PT, R7, UR11, RZ, P6, !PT ;  /* 0x0000000b07077c10 */ /* 0x000fe4000b7fe4ff */
[----:B------:R-:W-:Y:S01]  /*0680*/  SHF.L.U64.HI R0, R11, 0x2, R0 ;  /* 0x000000020b007819 */ /* 0x000fe20000010200 */
[----:B------:R-:W5:Y:S01]  /*0690*/  @!P4 LDG.E R23, desc[UR6][R4.64] ;  /* 0x000000060417c981 */ /* 0x000f62000c1e1900 */
[----:B------:R-:W-:-:S02]  /*06a0*/  IADD3 R12, P6, PT, R10, UR8, RZ ;  /* 0x000000080a0c7c10 */ /* 0x000fc4000ffde0ff */
[----:B------:R-:W-:Y:S01]  /*06b0*/  IADD3 R14, P5, PT, R10, UR10, RZ ;  /* 0x0000000a0a0e7c10 */ /* 0x000fe2000ffbe0ff */
[----:B------:R-:W5:Y:S01]  /*06c0*/  @!P4 LDG.E R22, desc[UR6][R6.64] ;  /* 0x000000060616c981 */ /* 0x000f62000c1e1900 */
[----:B------:R-:W-:Y:S02]  /*06d0*/  IADD3.X R13, PT, PT, R0, UR9, RZ, P6, !PT ;  /* 0x00000009000d7c10 */ /* 0x000fe4000b7fe4ff */
[----:B------:R-:W-:Y:S02]  /*06e0*/  IADD3 R10, P6, PT, R10, UR4, RZ ;  /* 0x000000040a0a7c10 */ /* 0x000fe4000ffde0ff */
[C---:B------:R-:W-:Y:S01]  /*06f0*/  IADD3.X R15, PT, PT, R0.reuse, UR11, RZ, P5, !PT ;  /* 0x0000000b000f7c10 */ /* 0x040fe2000affe4ff */
[----:B------:R-:W5:Y:S01]  /*0700*/  @P3 LDG.E R21, desc[UR6][R12.64+0x400] ;  /* 0x000400060c153981 */ /* 0x000f62000c1e1900 */
[----:B------:R-:W-:-:S03]  /*0710*/  IADD3.X R11, PT, PT, R0, UR5, RZ, P6, !PT ;  /* 0x00000005000b7c10 */ /* 0x000fc6000b7fe4ff */
[----:B------:R-:W5:Y:S04]  /*0720*/  @P2 LDG.E R20, desc[UR6][R12.64+0x800] ;  /* 0x000800060c142981 */ /* 0x000f68000c1e1900 */
[----:B------:R-:W5:Y:S04]  /*0730*/  @P1 LDG.E R19, desc[UR6][R12.64+0xc00] ;  /* 0x000c00060c131981 */ /* 0x000f68000c1e1900 */
[----:B------:R0:W5:Y:S04]  /*0740*/  @P0 LDG.E R18, desc[UR6][R12.64+0x1000] ;  /* 0x001000060c120981 */ /* 0x000168000c1e1900 */
[----:B------:R-:W5:Y:S04]  /*0750*/  @P3 LDG.E R17, desc[UR6][R10.64+0x400] ;  /* 0x000400060a113981 */ /* 0x000f68000c1e1900 */
[----:B------:R-:W5:Y:S04]  /*0760*/  @P2 LDG.E R16, desc[UR6][R10.64+0x800] ;  /* 0x000800060a102981 */ /* 0x000f68000c1e1900 */
[----:B------:R-:W5:Y:S04]  /*0770*/  @P1 LDG.E R0, desc[UR6][R10.64+0xc00] ;  /* 0x000c00060a001981 */ /* 0x000f68000c1e1900 */
[----:B------:R1:W5:Y:S04]  /*0780*/  @P0 LDG.E R32, desc[UR6][R10.64+0x1000] ;  /* 0x001000060a200981 */ /* 0x000368000c1e1900 */
[----:B------:R2:W5:Y:S04]  /*0790*/  @P3 LDG.E R31, desc[UR6][R14.64+0x400] ;  /* 0x000400060e1f3981 */ /* 0x000568000c1e1900 */
[----:B------:R2:W5:Y:S04]  /*07a0*/  @P2 LDG.E R30, desc[UR6][R14.64+0x800] ;  /* 0x000800060e1e2981 */ /* 0x000568000c1e1900 */
[----:B------:R2:W5:Y:S04]  /*07b0*/  @P1 LDG.E R29, desc[UR6][R14.64+0xc00] ;  /* 0x000c00060e1d1981 */ /* 0x000568000c1e1900 */
[----:B------:R2:W5:Y:S01]  /*07c0*/  @P0 LDG.E R33, desc[UR6][R14.64+0x1000] ;  /* 0x001000060e210981 */ /* 0x000562000c1e1900 */
[----:B------:R-:W-:-:S05]  /*07d0*/  @P4 IMAD.IADD R34, R27, 0x1, -R26 ;  /* 0x000000011b224824 */ /* 0x000fca00078e0a1a */
[----:B------:R-:W-:-:S04]  /*07e0*/  @P4 IADD3 R8, P5, PT, R34, R8, RZ ;  /* 0x0000000822084210 */ /* 0x000fc80007fbe0ff */
[----:B0-----:R-:W-:Y:S01]  /*07f0*/  @P4 LEA.HI.X.SX32 R13, R34, R9, 0x1, P5 ;  /* 0x00000009220d4211 */ /* 0x001fe200028f0eff */
[----:B------:R-:W-:-:S03]  /*0800*/  @P4 IMAD.SHL.U32 R12, R8, 0x4, RZ ;  /* 0x00000004080c4824 */ /* 0x000fc600078e00ff */
[----:B------:R-:W-:Y:S02]  /*0810*/  @P4 SHF.L.U64.HI R13, R8, 0x2, R13 ;  /* 0x00000002080d4819 */ /* 0x000fe4000001020d */
[C---:B------:R-:W-:Y:S02]  /*0820*/  @P4 IADD3 R8, P6, PT, R12.reuse, UR4, RZ ;  /* 0x000000040c084c10 */ /* 0x040fe4000ffde0ff */
[C---:B-1----:R-:W-:Y:S02]  /*0830*/  @P4 IADD3 R10, P5, PT, R12.reuse, UR8, RZ ;  /* 0x000000080c0a4c10 */ /* 0x042fe4000ffbe0ff */
[C---:B------:R-:W-:Y:S02]  /*0840*/  @P4 IADD3.X R9, PT, PT, R13.reuse, UR5, RZ, P6, !PT ;  /* 0x000000050d094c10 */ /* 0x040fe4000b7fe4ff */
[----:B------:R-:W-:Y:S02]  /*0850*/  @P4 IADD3 R12, P6, PT, R12, UR10, RZ ;  /* 0x0000000a0c0c4c10 */ /* 0x000fe4000ffde0ff */
[----:B------:R-:W-:-:S02]  /*0860*/  @P4 IADD3.X R11, PT, PT, R13, UR9, RZ, P5, !PT ;  /* 0x000000090d0b4c10 */ /* 0x000fc4000affe4ff */
[----:B------:R-:W-:Y:S01]  /*0870*/  @P4 IADD3.X R13, PT, PT, R13, UR11, RZ, P6, !PT ;  /* 0x0000000b0d0d4c10 */ /* 0x000fe2000b7fe4ff */
[----:B------:R2:W5:Y:S04]  /*0880*/  @P4 LDG.E R24, desc[UR6][R8.64] ;  /* 0x0000000608184981 */ /* 0x000568000c1e1900 */
[----:B------:R2:W5:Y:S04]  /*0890*/  @P4 LDG.E R23, desc[UR6][R10.64] ;  /* 0x000000060a174981 */ /* 0x000568000c1e1900 */
[----:B------:R2:W5:Y:S04]  /*08a0*/  @P4 LDG.E R22, desc[UR6][R12.64] ;  /* 0x000000060c164981 */ /* 0x000568000c1e1900 */
[----:B------:R2:W5:Y:S04]  /*08b0*/  @!P3 LDG.E R21, desc[UR6][R4.64+0x400] ;  /* 0x000400060415b981 */ /* 0x000568000c1e1900 */
        /* <DEDUP_REMOVED lines=10> */
[----:B------:R2:W5:Y:S01]  /*0960*/  @!P0 LDG.E R33, desc[UR6][R6.64+0x1000] ;  /* 0x0010000606218981 */ /* 0x000562000c1e1900 */
[----:B------:R-:W-:Y:S05]  /*0970*/  BRA `(.L_x_1779) ;  /* 0x0000000000e07947 */ /* 0x000fea0003800000 */
.L_x_1778:
[----:B------:R-:W0:Y:S01]  /*0980*/  LDC.64 R8, c[0x0][0x3b0] ;  /* 0x0000ec00ff087b82 */ /* 0x000e220000000a00 */
[----:B------:R-:W-:Y:S01]  /*0990*/  IMAD.MOV.U32 R5, RZ, RZ, R7 ;  /* 0x000000ffff057224 */ /* 0x000fe200078e0007 */
[----:B------:R-:W-:Y:S01]  /*09a0*/  UMOV UR4, URZ ;  /* 0x000000ff00047c82 */ /* 0x000fe20008000000 */
[----:B------:R-:W-:Y:S02]  /*09b0*/  IMAD.IADD R6, R27, 0x1, -R26 ;  /* 0x000000011b067824 */ /* 0x000fe400078e0a1a */
[----:B------:R-:W-:Y:S01]  /*09c0*/  IMAD.WIDE.U32 R4, R11, 0x500, R4 ;  /* 0x000005000b047825 */ /* 0x000fe200078e0004 */
[----:B------:R-:W-:Y:S02]  /*09d0*/  IADD3 R11, P2, PT, R2, R27, RZ ;  /* 0x0000001b020b7210 */ /* 0x000fe40007f5e0ff */
[----:B------:R-:W-:Y:S01]  /*09e0*/  SHF.R.S32.HI R2, RZ, 0x1f, R6 ;  /* 0x0000001fff027819 */ /* 0x000fe20000011406 */
[----:B------:R-:W-:Y:S01]  /*09f0*/  VIADD R5, R5, UR4 ;  /* 0x0000000405057c36 */ /* 0x000fe20008000000 */
[----:B------:R-:W-:Y:S01]  /*0a00*/  IADD3 R7, P0, P1, R6, R4, R13 ;  /* 0x0000000406077210 */ /* 0x000fe2000791e00d */
[----:B------:R-:W-:-:S02]  /*0a10*/  IMAD.X R6, RZ, RZ, R3, P2 ;  /* 0x000000ffff067224 */ /* 0x000fc400010e0603 */
[C---:B------:R-:W-:Y:S01]  /*0a20*/  VIADD R13, R27.reuse, 0x100 ;  /* 0x000001001b0d7836 */ /* 0x040fe20000000000 */
[----:B------:R-:W-:Y:S02]  /*0a30*/  IADD3.X R0, PT, PT, R2, R5, R0, P0, P1 ;  /* 0x0000000502007210 */ /* 0x000fe400007e2400 */
[-C--:B------:R-:W-:Y:S02]  /*0a40*/  ISETP.GE.AND P0, PT, R27, R26.reuse, PT ;  /* 0x0000001a1b00720c */ /* 0x080fe40003f06270 */
[----:B------:R-:W-:Y:S02]  /*0a50*/  ISETP.GE.AND P2, PT, R13, R26, PT ;  /* 0x0000001a0d00720c */ /* 0x000fe40003f46270 */
[----:B------:R-:W-:Y:S01]  /*0a60*/  LOP3.LUT R13, R27, 0x400, RZ, 0xfc, !PT ;  /* 0x000004001b0d7812 */ /* 0x000fe200078efcff */
[----:B0-----:R-:W-:-:S03]  /*0a70*/  IMAD.WIDE.U32 R2, R11, 0xc, R8 ;  /* 0x0000000c0b027825 */ /* 0x001fc600078e0008 */
[----:B------:R-:W-:Y:S01]  /*0a80*/  ISETP.GE.AND P4, PT, R13, R26, PT ;  /* 0x0000001a0d00720c */ /* 0x000fe20003f86270 */
[----:B------:R-:W-:Y:S02]  /*0a90*/  VIADD R11, R27, 0x200 ;  /* 0x000002001b0b7836 */ /* 0x000fe40000000000 */
[----:B------:R-:W-:-:S03]  /*0aa0*/  IMAD.WIDE.U32 R4, R7, 0xc, R8 ;  /* 0x0000000c07047825 */ /* 0x000fc600078e0008 */
[-C--:B------:R-:W-:Y:S01]  /*0ab0*/  ISETP.GE.AND P1, PT, R11, R26.reuse, PT ;  /* 0x0000001a0b00720c */ /* 0x080fe20003f26270 */
[----:B------:R-:W-:Y:S02]  /*0ac0*/  VIADD R11, R27, 0x300 ;  /* 0x000003001b0b7836 */ /* 0x000fe40000000000 */
[----:B------:R-:W-:Y:S02]  /*0ad0*/  IMAD R7, R6, 0xc, RZ ;  /* 0x0000000c06077824 */ /* 0x000fe400078e02ff */
[----:B------:R-:W-:Y:S01]  /*0ae0*/  IMAD R9, R0, 0xc, RZ ;  /* 0x0000000c00097824 */ /* 0x000fe200078e02ff */
[----:B------:R-:W-:Y:S01]  /*0af0*/  ISETP.GE.AND P3, PT, R11, R26, PT ;  /* 0x0000001a0b00720c */ /* 0x000fe20003f66270 */
[----:B------:R-:W-:Y:S02]  /*0b00*/  IMAD.IADD R3, R3, 0x1, R7 ;  /* 0x0000000103037824 */ /* 0x000fe400078e0207 */
[----:B------:R-:W-:-:S03]  /*0b10*/  IMAD.IADD R5, R5, 0x1, R9 ;  /* 0x0000000105057824 */ /* 0x000fc600078e0209 */
[----:B------:R0:W5:Y:S04]  /*0b20*/  @!P0 LDG.E R24, desc[UR6][R2.64] ;  /* 0x0000000602188981 */ /* 0x000168000c1e1900 */
[----:B------:R0:W5:Y:S04]  /*0b30*/  @!P0 LDG.E R23, desc[UR6][R2.64+0x4] ;  /* 0x0000040602178981 */ /* 0x000168000c1e1900 */
[----:B------:R0:W5:Y:S04]  /*0b40*/  @!P0 LDG.E R22, desc[UR6][R2.64+0x8] ;  /* 0x0000080602168981 */ /* 0x000168000c1e1900 */
[----:B------:R0:W5:Y:S04]  /*0b50*/  @P2 LDG.E R17, desc[UR6][R4.64+0xc00] ;  /* 0x000c000604112981 */ /* 0x000168000c1e1900 */
        /* <DEDUP_REMOVED lines=25> */
[----:B------:R0:W5:Y:S02]  /*0cf0*/  @!P4 LDG.E R33, desc[UR6][R2.64+0x3008] ;  /* 0x003008060221c981 */ /* 0x000164000c1e1900 */
.L_x_1779:
[----:B0-2---:R-:W0:Y:S01]  /*0d00*/  S2R R3, SR_CgaCtaId ;  /* 0x0000000000037919 */ /* 0x005e220000008800 */
[----:B------:R-:W-:-:S04]  /*0d10*/  MOV R2, 0x400 ;  /* 0x0000040000027802 */ /* 0x000fc80000000f00 */
[----:B0-----:R-:W-:-:S05]  /*0d20*/  LEA R2, R3, R2, 0x18 ;  /* 0x0000000203027211 */ /* 0x001fca00078ec0ff */
[----:B------:R-:W-:-:S05]  /*0d30*/  IMAD R3, R27, 0xc, R2 ;  /* 0x0000000c1b037824 */ /* 0x000fca00078e0202 */
[----:B-----5:R-:W-:Y:S04]  /*0d40*/  STS [R3], R24 ;  /* 0x0000001803007388 */ /* 0x020fe80000000800 */
        /* <DEDUP_REMOVED lines=13> */
[----:B------:R0:W-:Y:S01]  /*0e20*/  STS [R3+0x3008], R33 ;  /* 0x0030082103007388 */ /* 0x0001e20000000800 */
[----:B------:R-:W-:Y:S01]  /*0e30*/  BAR.SYNC.DEFER_BLOCKING 0x0 ;  /* 0x0000000000007b1d */ /* 0x000fe20000010000 */
[----:B0-----:R-:W-:-:S07]  /*0e40*/  IMAD R3, R27, 0x5, RZ ;  /* 0x000000051b037824 */ /* 0x001fce00078e02ff */
[----:B------:R-:W-:Y:S01]  /*0e50*/  PREEXIT ;  /* 0x000000000000782d */ /* 0x000fe20000000000 */
[----:B------:R-:W-:Y:S01]  /*0e60*/  IMAD.IADD R0, R25, 0x1, R26 ;  /* 0x0000000119007824 */ /* 0x000fe200078e021a */
[----:B------:R-:W-:Y:S04]  /*0e70*/  BSSY.RECONVERGENT B0, `(.L_x_1780) ;  /* 0x000001c000007945 */ /* 0x000fe80003800200 */
[----:B------:R-:W-:-:S04]  /*0e80*/  VIMNMX R3, PT, PT, R0, R3, PT ;  /* 0x0000000300037248 */ /* 0x000fc80003fe0100 */
[C---:B------:R-:W-:Y:S01]  /*0e90*/  ISETP.GE.AND P0, PT, R3.reuse, R25, PT ;  /* 0x000000190300720c */ /* 0x040fe20003f06270 */
[C---:B------:R-:W-:Y:S01]  /*0ea0*/  IMAD.IADD R25, R3.reuse, 0x1, -R25 ;  /* 0x0000000103197824 */ /* 0x040fe200078e0a19 */
[----:B------:R-:W-:-:S04]  /*0eb0*/  VIMNMX R4, PT, PT, R3, R26, PT ;  /* 0x0000001a03047248 */ /* 0x000fc80003fe0100 */
[----:B------:R-:W-:-:S04]  /*0ec0*/  SEL R25, R25, RZ, P0 ;  /* 0x000000ff19197207 */ /* 0x000fc80000000000 */
[----:B------:R-:W-:-:S13]  /*0ed0*/  ISETP.GE.AND P0, PT, R25, R4, PT ;  /* 0x000000041900720c */ /* 0x000fda0003f06270 */
[----:B------:R-:W-:Y:S05]  /*0ee0*/  @P0 BRA `(.L_x_1781) ;  /* 0x0000000000500947 */ /* 0x000fea0003800000 */
[----:B------:R-:W-:-:S07]  /*0ef0*/  IMAD.IADD R5, R3, 0x1, R26 ;  /* 0x0000000103057824 */ /* 0x000fce00078e021a */
.L_x_1782:
[----:B------:R-:W-:Y:S01]  /*0f00*/  IMAD.IADD R6, R4, 0x1, -R25 ;  /* 0x0000000104067824 */ /* 0x000fe200078e0a19 */
[----:B------:R-:W-:-:S04]  /*0f10*/  PLOP3.LUT P0, PT, PT, PT, PT, 0x8, 0x80 ;  /* 0x000000000080781c */ /* 0x000fc80003f0e170 */
[----:B------:R-:W-:-:S04]  /*0f20*/  LEA.HI R6, R6, R6, RZ, 0x1 ;  /* 0x0000000606067211 */ /* 0x000fc800078f08ff */
[----:B------:R-:W-:-:S04]  /*0f30*/  LEA.HI.SX32 R9, R6, R25, 0x1f ;  /* 0x0000001906097211 */ /* 0x000fc800078ffaff */
[----:B------:R-:W-:Y:S01]  /*0f40*/  LOP3.LUT R6, RZ, R9, RZ, 0x33, !PT ;  /* 0x00000009ff067212 */ /* 0x000fe200078e33ff */
[----:B------:R-:W-:-:S04]  /*0f50*/  IMAD R8, R9, 0xc, R2 ;  /* 0x0000000c09087824 */ /* 0x000fc800078e0202 */
[----:B------:R-:W-:Y:S01]  /*0f60*/  IMAD.IADD R7, R5, 0x1, R6 ;  /* 0x0000000105077824 */ /* 0x000fe200078e0206 */
[----:B------:R-:W-:Y:S03]  /*0f70*/  LDS R10, [R8+0x4] ;  /* 0x00000400080a7984 */ /* 0x000fe60000000800 */
[----:B------:R-:W-:-:S05]  /*0f80*/  IMAD R11, R7, 0xc, R2 ;  /* 0x0000000c070b7824 */ /* 0x000fca00078e0202 */
[----:B------:R-:W0:Y:S02]  /*0f90*/  LDS R13, [R11+0x4] ;  /* 0x000004000b0d7984 */ /* 0x000e240000000800 */
[----:B0-----:R-:W-:-:S13]  /*0fa0*/  ISETP.GE.AND P2, PT, R13, R10, PT ;  /* 0x0000000a0d00720c */ /* 0x001fda0003f46270 */
[----:B------:R-:W-:Y:S04]  /*0fb0*/  @P2 LDS R6, [R11] ;  /* 0x000000000b062984 */ /* 0x000fe80000000800 */
[----:B------:R-:W0:Y:S02]  /*0fc0*/  @P2 LDS R7, [R8] ;  /* 0x0000000008072984 */ /* 0x000e240000000800 */
[----:B0-----:R-:W-:-:S04]  /*0fd0*/  @P2 FSETP.GEU.AND P1, PT, R6, R7, PT ;  /* 0x000000070600220b */ /* 0x001fc80003f2e000 */
[----:B------:R-:W-:-:S04]  /*0fe0*/  @P2 ISETP.GT.OR P0, PT, R13, R10, P1 ;  /* 0x0000000a0d00220c */ /* 0x000fc80000f04670 */
[----:B------:R-:W-:-:S09]  /*0ff0*/  SEL R4, R4, R9, P0 ;  /* 0x0000000904047207 */ /* 0x000fd20000000000 */
[----:B------:R-:W-:-:S05]  /*1000*/  @P0 VIADD R25, R9, 0x1 ;  /* 0x0000000109190836 */ /* 0x000fca0000000000 */
[----:B------:R-:W-:-:S13]  /*1010*/  ISETP.GE.AND P0, PT, R25, R4, PT ;  /* 0x000000041900720c */ /* 0x000fda0003f06270 */
[----:B------:R-:W-:Y:S05]  /*1020*/  @!P0 BRA `(.L_x_1782) ;  /* 0xfffffffc00b48947 */ /* 0x000fea000383ffff */
.L_x_1781:
[----:B------:R-:W-:Y:S05]  /*1030*/  BSYNC.RECONVERGENT B0 ;  /* 0x0000000000007941 */ /* 0x000fea0003800200 */
.L_x_1780:
[----:B------:R-:W-:Y:S01]  /*1040*/  IADD3 R15, PT, PT, R26, R3, -R25 ;  /* 0x000000031a0f7210 */ /* 0x000fe20007ffe819 */
[--C-:B------:R-:W-:Y:S01]  /*1050*/  IMAD R14, R25, 0xc, R2.reuse ;  /* 0x0000000c190e7824 */ /* 0x100fe200078e0202 */
[----:B------:R-:W-:Y:S01]  /*1060*/  BSSY.RECONVERGENT B0, `(.L_x_1783) ;  /* 0x0000010000007945 */ /* 0x000fe20003800200 */
[----:B------:R-:W-:Y:S02]  /*1070*/  PLOP3.LUT P0, PT, PT, PT, PT, 0x8, 0x80 ;  /* 0x000000000080781c */ /* 0x000fe40003f0e170 */
[C---:B------:R-:W-:Y:S01]  /*1080*/  IMAD R6, R15.reuse, 0xc, R2 ;  /* 0x0000000c0f067824 */ /* 0x040fe200078e0202 */
[----:B------:R0:W1:Y:S01]  /*1090*/  LDS R11, [R14+0x8] ;  /* 0x000008000e0b7984 */ /* 0x0000620000000800 */
[----:B------:R-:W-:-:S03]  /*10a0*/  ISETP.GE.AND P1, PT, R15, R0, PT ;  /* 0x000000000f00720c */ /* 0x000fc60003f26270 */
[----:B------:R0:W2:Y:S04]  /*10b0*/  LDS R10, [R6+0x8] ;  /* 0x00000800060a7984 */ /* 0x0000a80000000800 */
[----:B------:R0:W3:Y:S04]  /*10c0*/  LDS R9, [R14+0x4] ;  /* 0x000004000e097984 */ /* 0x0000e80000000800 */
[----:B------:R0:W4:Y:S04]  /*10d0*/  LDS R12, [R14] ;  /* 0x000000000e0c7984 */ /* 0x0001280000000800 */
[----:B------:R0:W0:Y:S04]  /*10e0*/  LDS R13, [R6] ;  /* 0x00000000060d7984 */ /* 0x0000280000000800 */
[----:B------:R0:W0:Y:S01]  /*10f0*/  LDS R8, [R6+0x4] ;  /* 0x0000040006087984 */ /* 0x0000220000000800 */
[----:B------:R-:W-:Y:S05]  /*1100*/  @P1 BRA `(.L_x_1784) ;  /* 0x0000000000141947 */ /* 0x000fea0003800000 */
[----:B0--3--:R-:W-:Y:S02]  /*1110*/  ISETP.GE.AND P1, PT, R8, R9, PT ;  /* 0x000000090800720c */ /* 0x009fe40003f26270 */
[----:B------:R-:W-:Y:S02]  /*1120*/  PLOP3.LUT P0, PT, PT, PT, PT, 0x80, 0x8 ;  /* 0x000000000008781c */ /* 0x000fe40003f0f070 */
[----:B------:R-:W-:-:S13]  /*1130*/  ISETP.GE.OR P1, PT, R25, R26, !P1 ;  /* 0x0000001a1900720c */ /* 0x000fda0004f26670 */
[----:B----4-:R-:W-:-:S04]  /*1140*/  @!P1 FSETP.GEU.AND P2, PT, R13, R12, PT ;  /* 0x0000000c0d00920b */ /* 0x010fc80003f4e000 */
[----:B------:R-:W-:-:S13]  /*1150*/  @!P1 ISETP.LE.AND P0, PT, R8, R9, !P2 ;  /* 0x000000090800920c */ /* 0x000fda0005703270 */
.L_x_1784:
[----:B------:R-:W-:Y:S05]  /*1160*/  BSYNC.RECONVERGENT B0 ;  /* 0x0000000000007941 */ /* 0x000fea0003800200 */
.L_x_1783:
[----:B------:R-:W-:Y:S01]  /*1170*/  VIADD R7, R15, 0x1 ;  /* 0x000000010f077836 */ /* 0x000fe20000000000 */
[----:B------:R-:W-:Y:S01]  /*1180*/  BSSY.RECONVERGENT B0, `(.L_x_1785) ;  /* 0x0000017000007945 */ /* 0x000fe20003800200 */
[----:B------:R-:W-:Y:S01]  /*1190*/  @!P0 IMAD.MOV R7, RZ, RZ, R15 ;  /* 0x000000ffff078224 */ /* 0x000fe200078e020f */
[----:B-12---:R-:W-:Y:S01]  /*11a0*/  SEL R5, R10, R11, P0 ;  /* 0x0000000b0a057207 */ /* 0x006fe20000000000 */
[----:B------:R-:W-:Y:S01]  /*11b0*/  VIADD R15, R25, 0x1 ;  /* 0x00000001190f7836 */ /* 0x000fe20000000000 */
[----:B0---4-:R-:W-:Y:S01]  /*11c0*/  FSEL R4, R13, R12, P0 ;  /* 0x0000000c0d047208 */ /* 0x011fe20000000000 */
[----:B------:R-:W-:Y:S01]  /*11d0*/  @P0 IMAD.MOV R15, RZ, RZ, R25 ;  /* 0x000000ffff0f0224 */ /* 0x000fe200078e0219 */
[C---:B------:R-:W-:Y:S01]  /*11e0*/  ISETP.GE.AND P1, PT, R7.reuse, R0, PT ;  /* 0x000000000700720c */ /* 0x040fe20003f26270 */
[----:B------:R0:W1:Y:S01]  /*11f0*/  @P0 LDS R10, [R6+0x14] ;  /* 0x00001400060a0984 */ /* 0x0000620000000800 */
[----:B---3--:R-:W-:Y:S01]  /*1200*/  SEL R3, R8, R9, P0 ;  /* 0x0000000908037207 */ /* 0x008fe20000000000 */
[----:B------:R-:W-:-:S02]  /*1210*/  VIADD R17, R7, 0x1 ;  /* 0x0000000107117836 */ /* 0x000fc40000000000 */
[----:B------:R0:W2:Y:S01]  /*1220*/  @!P0 LDS R11, [R14+0x14] ;  /* 0x000014000e0b8984 */ /* 0x0000a20000000800 */
[----:B------:R-:W-:-:S03]  /*1230*/  VIADD R19, R15, 0x1 ;  /* 0x000000010f137836 */ /* 0x000fc60000000000 */
[----:B------:R0:W3:Y:S04]  /*1240*/  @P0 LDS R13, [R6+0xc] ;  /* 0x00000c00060d0984 */ /* 0x0000e80000000800 */
[----:B------:R0:W4:Y:S04]  /*1250*/  @P0 LDS R8, [R6+0x10] ;  /* 0x0000100006080984 */ /* 0x0001280000000800 */
[----:B------:R0:W0:Y:S04]  /*1260*/  @!P0 LDS R12, [R14+0xc] ;  /* 0x00000c000e0c8984 */ /* 0x0000280000000800 */
[----:B------:R0:W0:Y:S01]  /*1270*/  @!P0 LDS R9, [R14+0x10] ;  /* 0x000010000e098984 */ /* 0x0000220000000800 */
[----:B------:R-:W-:Y:S01]  /*1280*/  PLOP3.LUT P0, PT, PT, PT, PT, 0x8, 0x80 ;  /* 0x000000000080781c */ /* 0x000fe20003f0e170 */
[----:B------:R-:W-:-:S12]  /*1290*/  @P1 BRA `(.L_x_1786) ;  /* 0x0000000000141947 */ /* 0x000fd80003800000 */
[----:B0---4-:R-:W-:Y:S02]  /*12a0*/  ISETP.GE.AND P1, PT, R8, R9, PT ;  /* 0x000000090800720c */ /* 0x011fe40003f26270 */
[----:B------:R-:W-:Y:S02]  /*12b0*/  PLOP3.LUT P0, PT, PT, PT, PT, 0x80, 0x8 ;  /* 0x000000000008781c */ /* 0x000fe40003f0f070 */
[----:B------:R-:W-:-:S13]  /*12c0*/  ISETP.GE.OR P1, PT, R15, R26, !P1 ;  /* 0x0000001a0f00720c */ /* 0x000fda0004f26670 */
[----:B---3--:R-:W-:-:S04]  /*12d0*/  @!P1 FSETP.GEU.AND P2, PT, R13, R12, PT ;  /* 0x0000000c0d00920b */ /* 0x008fc80003f4e000 */
[----:B------:R-:W-:-:S13]  /*12e0*/  @!P1 ISETP.LE.AND P0, PT, R8, R9, !P2 ;  /* 0x000000090800920c */ /* 0x000fda0005703270 */
.L_x_1786:
[----:B------:R-:W-:Y:S05]  /*12f0*/  BSYNC.RECONVERGENT B0 ;  /* 0x0000000000007941 */ /* 0x000fea0003800200 */
.L_x_1785:
[----:B------:R-:W-:Y:S01]  /*1300*/  @!P0 IMAD.MOV R17, RZ, RZ, R7 ;  /* 0x000000ffff118224 */ /* 0x000fe200078e0207 */
[----:B0--3--:R-:W-:Y:S01]  /*1310*/  FSEL R7, R13, R12, P0 ;  /* 0x0000000c0d077208 */ /* 0x009fe20000000000 */
[----:B------:R-:W-:Y:S01]  /*1320*/  @P0 IMAD.MOV R19, RZ, RZ, R15 ;  /* 0x000000ffff130224 */ /* 0x000fe200078e020f */
[----:B----4-:R-:W-:Y:S01]  /*1330*/  SEL R6, R8, R9, P0 ;  /* 0x0000000908067207 */ /* 0x010fe20000000000 */
[C-C-:B------:R-:W-:Y:S01]  /*1340*/  @P0 IMAD R16, R17.reuse, 0xc, R2.reuse ;  /* 0x0000000c11100824 */ /* 0x140fe200078e0202 */
[----:B------:R-:W-:Y:S01]  /*1350*/  ISETP.GE.AND P2, PT, R17, R0, PT ;  /* 0x000000001100720c */ /* 0x000fe20003f46270 */
[----:B------:R-:W-:Y:S01]  /*1360*/  @!P0 IMAD R15, R19, 0xc, R2 ;  /* 0x0000000c130f8824 */ /* 0x000fe200078e0202 */
[----:B------:R-:W-:Y:S01]  /*1370*/  BSSY.RECONVERGENT B0, `(.L_x_1787) ;  /* 0x000000c000007945 */ /* 0x000fe20003800200 */
[----:B------:R-:W-:Y:S01]  /*1380*/  PLOP3.LUT P1, PT, PT, PT, PT, 0x8, 0x80 ;  /* 0x000000000080781c */ /* 0x000fe20003f2e170 */
[----:B------:R0:W3:Y:S04]  /*1390*/  @P0 LDS R13, [R16] ;  /* 0x00000000100d0984 */ /* 0x0000e80000000800 */
[----:B------:R0:W4:Y:S04]  /*13a0*/  @!P0 LDS R12, [R15] ;  /* 0x000000000f0c8984 */ /* 0x0001280000000800 */
[----:B------:R0:W0:Y:S04]  /*13b0*/  @!P0 LDS R9, [R15+0x4] ;  /* 0x000004000f098984 */ /* 0x0000280000000800 */
[----:B------:R0:W0:Y:S01]  /*13c0*/  @P0 LDS R8, [R16+0x4] ;  /* 0x0000040010080984 */ /* 0x0000220000000800 */
[----:B------:R-:W-:Y:S05]  /*13d0*/  @P2 BRA `(.L_x_1788) ;  /* 0x0000000000142947 */ /* 0x000fea0003800000 */
[----:B0-----:R-:W-:Y:S02]  /*13e0*/  ISETP.GE.AND P2, PT, R8, R9, PT ;  /* 0x000000090800720c */ /* 0x001fe40003f46270 */
[----:B------:R-:W-:Y:S02]  /*13f0*/  PLOP3.LUT P1, PT, PT, PT, PT, 0x80, 0x8 ;  /* 0x000000000008781c */ /* 0x000fe40003f2f070 */
[----:B------:R-:W-:-:S13]  /*1400*/  ISETP.GE.OR P2, PT, R19, R26, !P2 ;  /* 0x0000001a1300720c */ /* 0x000fda0005746670 */
[----:B---34-:R-:W-:-:S04]  /*1410*/  @!P2 FSETP.GEU.AND P3, PT, R13, R12, PT ;  /* 0x0000000c0d00a20b */ /* 0x018fc80003f6e000 */
[----:B------:R-:W-:-:S13]  /*1420*/  @!P2 ISETP.LE.AND P1, PT, R8, R9, !P3 ;  /* 0x000000090800a20c */ /* 0x000fda0005f23270 */
.L_x_1788:
[----:B------:R-:W-:Y:S05]  /*1430*/  BSYNC.RECONVERGENT B0 ;  /* 0x0000000000007941 */ /* 0x000fea0003800200 */
.L_x_1787:
[----:B------:R-:W5:Y:S01]  /*1440*/  S2UR UR5, SR_CgaCtaId ;  /* 0x00000000000579c3 */ /* 0x000f620000008800 */
[----:B-12---:R-:W-:Y:S01]  /*1450*/  SEL R2, R10, R11, P0 ;  /* 0x0000000b0a027207 */ /* 0x006fe20000000000 */
[----:B------:R-:W-:Y:S01]  /*1460*/  UMOV UR4, 0x400 ;  /* 0x0000040000047882 */ /* 0x000fe20000000000 */
[----:B------:R-:W-:Y:S01]  /*1470*/  @!P0 LDS R11, [R15+0x8] ;  /* 0x000008000f0b8984 */ /* 0x000fe20000000800 */
[----:B------:R-:W-:Y:S01]  /*1480*/  VIADD R21, R19, 0x1 ;  /* 0x0000000113157836 */ /* 0x000fe20000000000 */
[----:B------:R-:W-:Y:S01]  /*1490*/  BSSY.RECONVERGENT B0, `(.L_x_1789) ;  /* 0x000001d000007945 */ /* 0x000fe20003800200 */
[----:B------:R-:W-:Y:S01]  /*14a0*/  @P1 IMAD.MOV R21, RZ, RZ, R19 ;  /* 0x000000ffff151224 */ /* 0x000fe200078e0213 */
[----:B------:R0:W1:Y:S01]  /*14b0*/  @P0 LDS R10, [R16+0x8] ;  /* 0x00000800100a0984 */ /* 0x0000620000000800 */
[----:B------:R-:W-:Y:S01]  /*14c0*/  VIADD R19, R17, 0x1 ;  /* 0x0000000111137836 */ /* 0x000fe20000000000 */
[----:B------:R-:W-:Y:S01]  /*14d0*/  PLOP3.LUT P0, PT, PT, PT, PT, 0x8, 0x80 ;  /* 0x000000000080781c */ /* 0x000fe20003f0e170 */
[----:B------:R-:W-:Y:S01]  /*14e0*/  @!P1 IMAD.MOV R19, RZ, RZ, R17 ;  /* 0x000000ffff139224 */ /* 0x000fe200078e0211 */
[----:B---34-:R-:W-:Y:S01]  /*14f0*/  FSEL R17, R13, R12, P1 ;  /* 0x0000000c0d117208 */ /* 0x018fe20000800000 */
[----:B------:R-:W-:-:S02]  /*1500*/  VIADD R25, R21, 0x1 ;  /* 0x0000000115197836 */ /* 0x000fc40000000000 */
[C---:B------:R-:W-:Y:S01]  /*1510*/  VIADD R23, R19.reuse, 0x1 ;  /* 0x0000000113177836 */ /* 0x040fe20000000000 */
[----:B0-----:R-:W-:Y:S02]  /*1520*/  SEL R16, R8, R9, P1 ;  /* 0x0000000908107207 */ /* 0x001fe40000800000 */
[----:B------:R-:W-:Y:S01]  /*1530*/  ISETP.GE.AND P2, PT, R19, R0, PT ;  /* 0x000000001300720c */ /* 0x000fe20003f46270 */
[----:B-----5:R-:W-:-:S06]  /*1540*/  ULEA UR4, UR5, UR4, 0x18 ;  /* 0x0000000405047291 */ /* 0x020fcc000f8ec0ff */
[----:B------:R-:W-:-:S04]  /*1550*/  @!P1 IMAD.U32 R14, RZ, RZ, UR4 ;  /* 0x00000004ff0e9e24 */ /* 0x000fc8000f8e00ff */
[----:B------:R-:W-:Y:S02]  /*1560*/  @!P1 IMAD R18, R21, 0xc, R14 ;  /* 0x0000000c15129824 */ /* 0x000fe400078e020e */
[----:B------:R-:W-:-:S03]  /*1570*/  @P1 IMAD.U32 R14, RZ, RZ, UR4 ;  /* 0x00000004ff0e1e24 */ /* 0x000fc6000f8e00ff */
[----:B------:R0:W2:Y:S01]  /*1580*/  @!P1 LDS R12, [R18] ;  /* 0x00000000120c9984 */ /* 0x0000a20000000800 */
[----:B------:R-:W-:-:S03]  /*1590*/  @P1 IMAD R20, R19, 0xc, R14 ;  /* 0x0000000c13141824 */ /* 0x000fc600078e020e */
[----:B------:R0:W3:Y:S01]  /*15a0*/  @!P1 LDS R9, [R18+0x4] ;  /* 0x0000040012099984 */ /* 0x0000e20000000800 */
[----:B-1----:R-:W-:-:S03]  /*15b0*/  SEL R15, R10, R11, P1 ;  /* 0x0000000b0a0f7207 */ /* 0x002fc60000800000 */
[----:B------:R0:W1:Y:S04]  /*15c0*/  @P1 LDS R13, [R20] ;  /* 0x00000000140d1984 */ /* 0x0000680000000800 */
[----:B------:R0:W4:Y:S04]  /*15d0*/  @!P1 LDS R11, [R18+0x8] ;  /* 0x00000800120b9984 */ /* 0x0001280000000800 */
[----:B------:R0:W0:Y:S04]  /*15e0*/  @P1 LDS R10, [R20+0x8] ;  /* 0x00000800140a1984 */ /* 0x0000280000000800 */
[----:B------:R0:W0:Y:S01]  /*15f0*/  @P1 LDS R8, [R20+0x4] ;  /* 0x0000040014081984 */ /* 0x0000220000000800 */
[----:B------:R-:W-:Y:S05]  /*1600*/  @P2 BRA `(.L_x_1790) ;  /* 0x0000000000142947 */ /* 0x000fea0003800000 */
[----:B0--3--:R-:W-:Y:S02]  /*1610*/  ISETP.GE.AND P1, PT, R8, R9, PT ;  /* 0x000000090800720c */ /* 0x009fe40003f26270 */
[----:B------:R-:W-:Y:S02]  /*1620*/  PLOP3.LUT P0, PT, PT, PT, PT, 0x80, 0x8 ;  /* 0x000000000008781c */ /* 0x000fe40003f0f070 */
[----:B------:R-:W-:-:S13]  /*1630*/  ISETP.GE.OR P1, PT, R21, R26, !P1 ;  /* 0x0000001a1500720c */ /* 0x000fda0004f26670 */
[----:B-12---:R-:W-:-:S04]  /*1640*/  @!P1 FSETP.GEU.AND P2, PT, R13, R12, PT ;  /* 0x0000000c0d00920b */ /* 0x006fc80003f4e000 */
[----:B------:R-:W-:-:S13]  /*1650*/  @!P1 ISETP.LE.AND P0, PT, R8, R9, !P2 ;  /* 0x000000090800920c */ /* 0x000fda0005703270 */
.L_x_1790:
[----:B------:R-:W-:Y:S05]  /*1660*/  BSYNC.RECONVERGENT B0 ;  /* 0x0000000000007941 */ /* 0x000fea0003800200 */
.L_x_1789:
[----:B------:R-:W-:Y:S01]  /*1670*/  @!P0 IMAD.MOV R23, RZ, RZ, R19 ;  /* 0x000000ffff178224 */ /* 0x000fe200078e0213 */
[----:B------:R-:W-:Y:S01]  /*1680*/  BSSY.RECONVERGENT B0, `(.L_x_1791) ;  /* 0x0000015000007945 */ /* 0x000fe20003800200 */
[----:B------:R-:W-:Y:S01]  /*1690*/  @P0 IMAD.MOV R25, RZ, RZ, R21 ;  /* 0x000000ffff190224 */ /* 0x000fe200078e0215 */
[----:B0---4-:R-:W-:Y:S01]  /*16a0*/  SEL R18, R10, R11, P0 ;  /* 0x0000000b0a127207 */ /* 0x011fe20000000000 */
[C-C-:B------:R-:W-:Y:S01]  /*16b0*/  @P0 IMAD R21, R23.reuse, 0xc, R14.reuse ;  /* 0x0000000c17150824 */ /* 0x140fe200078e020e */
[----:B------:R-:W-:Y:S01]  /*16c0*/  ISETP.GE.AND P1, PT, R23, R0, PT ;  /* 0x000000001700720c */ /* 0x000fe20003f26270 */
[----:B------:R-:W-:Y:S01]  /*16d0*/  @!P0 IMAD R20, R25, 0xc, R14 ;  /* 0x0000000c19148824 */ /* 0x000fe200078e020e */
[----:B-12---:R-:W-:Y:S02]  /*16e0*/  FSEL R19, R13, R12, P0 ;  /* 0x0000000c0d137208 */ /* 0x006fe40000000000 */
[----:B---3--:R-:W-:Y:S01]  /*16f0*/  SEL R0, R8, R9, P0 ;  /* 0x0000000908007207 */ /* 0x008fe20000000000 */
[----:B------:R0:W1:Y:S04]  /*1700*/  @P0 LDS R10, [R21+0x8] ;  /* 0x00000800150a0984 */ /* 0x0000680000000800 */
[----:B------:R0:W2:Y:S04]  /*1710*/  @!P0 LDS R11, [R20+0x8] ;  /* 0x00000800140b8984 */ /* 0x0000a80000000800 */
[----:B------:R0:W3:Y:S04]  /*1720*/  @!P0 LDS R12, [R20] ;  /* 0x00000000140c8984 */ /* 0x0000e80000000800 */
[----:B------:R0:W4:Y:S04]  /*1730*/  @!P0 LDS R9, [R20+0x4] ;  /* 0x0000040014098984 */ /* 0x0001280000000800 */
[----:B------:R0:W0:Y:S04]  /*1740*/  @P0 LDS R13, [R21] ;  /* 0x00000000150d0984 */ /* 0x0000280000000800 */
[----:B------:R0:W0:Y:S01]  /*1750*/  @P0 LDS R8, [R21+0x4] ;  /* 0x0000040015080984 */ /* 0x0000220000000800 */
[----:B------:R-:W-:Y:S01]  /*1760*/  PLOP3.LUT P0, PT, PT, PT, PT, 0x8, 0x80 ;  /* 0x000000000080781c */ /* 0x000fe20003f0e170 */
[----:B------:R-:W-:-:S12]  /*1770*/  @P1 BRA `(.L_x_1792) ;  /* 0x0000000000141947 */ /* 0x000fd80003800000 */
[----:B0---4-:R-:W-:Y:S02]  /*1780*/  ISETP.GE.AND P1, PT, R8, R9, PT ;  /* 0x000000090800720c */ /* 0x011fe40003f26270 */
[----:B------:R-:W-:Y:S02]  /*1790*/  PLOP3.LUT P0, PT, PT, PT, PT, 0x80, 0x8 ;  /* 0x000000000008781c */ /* 0x000fe40003f0f070 */
[----:B------:R-:W-:-:S13]  /*17a0*/  ISETP.GE.OR P1, PT, R25, R26, !P1 ;  /* 0x0000001a1900720c */ /* 0x000fda0004f26670 */
[----:B---3--:R-:W-:-:S04]  /*17b0*/  @!P1 FSETP.GEU.AND P2, PT, R13, R12, PT ;  /* 0x0000000c0d00920b */ /* 0x008fc80003f4e000 */
[----:B------:R-:W-:-:S13]  /*17c0*/  @!P1 ISETP.LE.AND P0, PT, R8, R9, !P2 ;  /* 0x000000090800920c */ /* 0x000fda0005703270 */
.L_x_1792:
[----:B------:R-:W-:Y:S05]  /*17d0*/  BSYNC.RECONVERGENT B0 ;  /* 0x0000000000007941 */ /* 0x000fea0003800200 */
.L_x_1791:
[----:B------:R-:W5:Y:S01]  /*17e0*/  LDCU.U8 UR4, c[0x0][0x380] ;  /* 0x00007000ff0477ac */ /* 0x000f620008000000 */
[----:B0--3--:R-:W-:Y:S02]  /*17f0*/  FSEL R12, R13, R12, P0 ;  /* 0x0000000c0d0c7208 */ /* 0x009fe40000000000 */
[----:B----4-:R-:W-:Y:S02]  /*1800*/  SEL R20, R8, R9, P0 ;  /* 0x0000000908147207 */ /* 0x010fe40000000000 */
[----:B-12---:R-:W-:Y:S01]  /*1810*/  SEL R22, R10, R11, P0 ;  /* 0x0000000b0a167207 */ /* 0x006fe20000000000 */
[----:B-----5:R-:W-:-:S04]  /*1820*/  UPRMT UR4, UR4, 0x8880, URZ ;  /* 0x0000888004047896 */ /* 0x020fc800080000ff */
[----:B------:R-:W-:Y:S01]  /*1830*/  UISETP.NE.AND UP0, UPT, UR4, URZ, UPT ;  /* 0x000000ff0400728c */ /* 0x000fe2000bf05270 */
[----:B------:R-:W-:Y:S08]  /*1840*/  BAR.SYNC.DEFER_BLOCKING 0x0 ;  /* 0x0000000000007b1d */ /* 0x000ff00000010000 */
[----:B------:R-:W-:Y:S05]  /*1850*/  BRA.U !UP0, `(.L_x_1793) ;  /* 0x0000000108fc7547 */ /* 0x000fea000b800000 */
[----:B------:R-:W0:Y:S01]  /*1860*/  S2R R10, SR_LANEID ;  /* 0x00000000000a7919 */ /* 0x000e220000000000 */
[----:B------:R-:W-:-:S05]  /*1870*/  SHF.R.U32.HI R8, RZ, 0x5, R27 ;  /* 0x00000005ff087819 */ /* 0x000fca000001161b */
[----:B0-----:R-:W-:-:S04]  /*1880*/  IMAD R8, R8, 0x20, R10 ;  /* 0x0000002008087824 */ /* 0x001fc800078e020a */
[----:B------:R-:W-:-:S04]  /*1890*/  IMAD R9, R8, 0x5, RZ ;  /* 0x0000000508097824 */ /* 0x000fc800078e02ff */
[----:B------:R-:W-:Y:S02]  /*18a0*/  IMAD R11, R9, 0xc, R14 ;  /* 0x0000000c090b7824 */ /* 0x000fe400078e020e */
[----:B------:R-:W-:-:S03]  /*18b0*/  IMAD R9, R10, -0x4, R9 ;  /* 0xfffffffc0a097824 */ /* 0x000fc600078e0209 */
[----:B------:R0:W-:Y:S01]  /*18c0*/  STS [R11], R4 ;  /* 0x000000040b007388 */ /* 0x0001e20000000800 */
[----:B------:R-:W-:-:S03]  /*18d0*/  IMAD R9, R9, 0xc, R14 ;  /* 0x0000000c09097824 */ /* 0x000fc600078e020e */
[----:B------:R-:W-:Y:S04]  /*18e0*/  STS [R11+0x4], R3 ;  /* 0x000004030b007388 */ /* 0x000fe80000000800 */
[----:B------:R1:W-:Y:S01]  /*18f0*/  STS [R11+0x8], R5 ;  /* 0x000008050b007388 */ /* 0x0003e20000000800 */
[----:B0-----:R-:W-:-:S03]  /*1900*/  LOP3.LUT R4, R27, 0x1f, RZ, 0xc0, !PT ;  /* 0x0000001f1b047812 */ /* 0x001fc600078ec0ff */
[----:B------:R-:W-:Y:S04]  /*1910*/  STS [R11+0xc], R7 ;  /* 0x00000c070b007388 */ /* 0x000fe80000000800 */
[----:B------:R-:W-:Y:S01]  /*1920*/  STS [R11+0x10], R6 ;  /* 0x000010060b007388 */ /* 0x000fe20000000800 */
[----:B-1----:R-:W-:-:S03]  /*1930*/  LOP3.LUT R5, R27, 0x3e0, RZ, 0xc0, !PT ;  /* 0x000003e01b057812 */ /* 0x002fc600078ec0ff */
[----:B------:R0:W-:Y:S02]  /*1940*/  STS [R11+0x14], R2 ;  /* 0x000014020b007388 */ /* 0x0001e40000000800 */
[----:B------:R-:W-:Y:S02]  /*1950*/  IMAD R4, R5, 0x5, R4 ;  /* 0x0000000505047824 */ /* 0x000fe400078e0204 */
[----:B------:R-:W-:Y:S01]  /*1960*/  STS [R11+0x18], R17 ;  /* 0x000018110b007388 */ /* 0x000fe20000000800 */
[----:B------:R-:W-:-:S03]  /*1970*/  IMAD.MOV.U32 R5, RZ, RZ, RZ ;  /* 0x000000ffff057224 */ /* 0x000fc600078e00ff */
[----:B------:R-:W-:Y:S01]  /*1980*/  STS [R11+0x1c], R16 ;  /* 0x00001c100b007388 */ /* 0x000fe20000000800 */
[----:B------:R-:W-:Y:S01]  /*1990*/  IMAD.WIDE.U32 R4, R28, 0x500, R4 ;  /* 0x000005001c047825 */ /* 0x000fe200078e0004 */
[----:B0-----:R-:W0:Y:S02]  /*19a0*/  LDC.64 R2, c[0x0][0x3b0] ;  /* 0x0000ec00ff027b82 */ /* 0x001e240000000a00 */
[----:B------:R-:W-:Y:S01]  /*19b0*/  STS [R11+0x20], R15 ;  /* 0x0000200f0b007388 */ /* 0x000fe20000000800 */
[----:B------:R-:W-:-:S03]  /*19c0*/  IMAD R5, R5, 0xc, RZ ;  /* 0x0000000c05057824 */ /* 0x000fc600078e02ff */
[----:B------:R-:W-:Y:S04]  /*19d0*/  STS [R11+0x24], R19 ;  /* 0x000024130b007388 */ /* 0x000fe80000000800 */
[----:B------:R-:W-:Y:S04]  /*19e0*/  STS [R11+0x28], R0 ;  /* 0x000028000b007388 */ /* 0x000fe80000000800 */
[----:B------:R-:W-:Y:S04]  /*19f0*/  STS [R11+0x2c], R18 ;  /* 0x00002c120b007388 */ /* 0x000fe80000000800 */
[----:B------:R-:W-:Y:S04]  /*1a00*/  STS [R11+0x30], R12 ;  /* 0x0000300c0b007388 */ /* 0x000fe80000000800 */
[----:B------:R-:W-:Y:S01]  /*1a10*/  STS [R11+0x34], R20 ;  /* 0x000034140b007388 */ /* 0x000fe20000000800 */
[----:B0-----:R-:W-:-:S03]  /*1a20*/  IMAD.WIDE.U32 R2, R4, 0xc, R2 ;  /* 0x0000000c04027825 */ /* 0x001fc600078e0002 */
[----:B------:R-:W-:Y:S01]  /*1a30*/  STS [R11+0x38], R22 ;  /* 0x000038160b007388 */ /* 0x000fe20000000800 */
[----:B------:R-:W-:-:S03]  /*1a40*/  NOP ;  /* 0x0000000000007918 */ /* 0x000fc60000000000 */
[----:B------:R-:W0:Y:S01]  /*1a50*/  LDS R7, [R9] ;  /* 0x0000000009077984 */ /* 0x000e220000000800 */
[----:B------:R-:W-:-:S03]  /*1a60*/  IMAD.IADD R3, R3, 0x1, R5 ;  /* 0x0000000103037824 */ /* 0x000fc600078e0205 */
        /* <DEDUP_REMOVED lines=14> */
[----:B0-----:R-:W-:Y:S04]  /*1b50*/  STG.E desc[UR6][R2.64], R7 ;  /* 0x0000000702007986 */ /* 0x001fe8000c101906 */
[----:B-1----:R-:W-:Y:S04]  /*1b60*/  STG.E desc[UR6][R2.64+0x4], R13 ;  /* 0x0000040d02007986 */ /* 0x002fe8000c101906 */
[----:B--2---:R-:W-:Y:S04]  /*1b70*/  STG.E desc[UR6][R2.64+0x8], R15 ;  /* 0x0000080f02007986 */ /* 0x004fe8000c101906 */
[----:B---3--:R-:W-:Y:S04]  /*1b80*/  STG.E desc[UR6][R2.64+0x180], R17 ;  /* 0x0001801102007986 */ /* 0x008fe8000c101906 */
[----:B----4-:R-:W-:Y:S04]  /*1b90*/  STG.E desc[UR6][R2.64+0x184], R19 ;  /* 0x0001841302007986 */ /* 0x010fe8000c101906 */
        /* <DEDUP_REMOVED lines=11> */
.L_x_1793:
[----:B------:R-:W0:Y:S01]  /*1c50*/  S2R R10, SR_LANEID ;  /* 0x00000000000a7919 */ /* 0x000e220000000000 */
[----:B------:R-:W-:Y:S01]  /*1c60*/  SHF.R.U32.HI R9, RZ, 0x5, R27 ;  /* 0x00000005ff097819 */ /* 0x000fe2000001161b */
[----:B------:R-:W1:Y:S01]  /*1c70*/  LDCU.64 UR4, c[0x0][0x388] ;  /* 0x00007100ff0477ac */ /* 0x000e620008000a00 */
[C---:B------:R-:W-:Y:S02]  /*1c80*/  LOP3.LUT R8, R27.reuse, 0x1f, RZ, 0xc0, !PT ;  /* 0x0000001f1b087812 */ /* 0x040fe400078ec0ff */
[----:B------:R-:W-:Y:S01]  /*1c90*/  LOP3.LUT R27, R27, 0x3e0, RZ, 0xc0, !PT ;  /* 0x000003e01b1b7812 */ /* 0x000fe200078ec0ff */
[----:B------:R-:W2:Y:S01]  /*1ca0*/  LDCU.128 UR8, c[0x0][0x390] ;  /* 0x00007200ff0877ac */ /* 0x000ea20008000c00 */
[----:B0-----:R-:W-:-:S04]  /*1cb0*/  IMAD R9, R9, 0x20, R10 ;  /* 0x0000002009097824 */ /* 0x001fc800078e020a */
[----:B------:R-:W-:Y:S02]  /*1cc0*/  IMAD R11, R9, 0x5, RZ ;  /* 0x00000005090b7824 */ /* 0x000fe400078e02ff */
[----:B------:R-:W-:Y:S02]  /*1cd0*/  IMAD.MOV.U32 R9, RZ, RZ, RZ ;  /* 0x000000ffff097224 */ /* 0x000fe400078e00ff */
[----:B------:R-:W-:Y:S02]  /*1ce0*/  IMAD R21, R11, 0xc, R14 ;  /* 0x0000000c0b157824 */ /* 0x000fe400078e020e */
[----:B------:R-:W-:Y:S02]  /*1cf0*/  IMAD R11, R10, -0x4, R11 ;  /* 0xfffffffc0a0b7824 */ /* 0x000fe400078e020b */
[----:B------:R-:W-:Y:S01]  /*1d00*/  IMAD.WIDE.U32 R28, R28, 0x500, R8 ;  /* 0x000005001c1c7825 */ /* 0x000fe200078e0008 */
[----:B------:R-:W-:Y:S03]  /*1d10*/  STS [R21], R4 ;  /* 0x0000000415007388 */ /* 0x000fe60000000800 */
[----:B------:R-:W-:Y:S01]  /*1d20*/  IMAD R14, R11, 0xc, R14 ;  /* 0x0000000c0b0e7824 */ /* 0x000fe200078e020e */
[----:B------:R-:W-:Y:S04]  /*1d30*/  STS [R21+0x4], R3 ;  /* 0x0000040315007388 */ /* 0x000fe80000000800 */
[----:B------:R-:W-:Y:S04]  /*1d40*/  STS [R21+0x8], R5 ;  /* 0x0000080515007388 */ /* 0x000fe80000000800 */
[----:B------:R0:W-:Y:S04]  /*1d50*/  STS [R21+0xc], R7 ;  /* 0x00000c0715007388 */ /* 0x0001e80000000800 */
[----:B------:R3:W-:Y:S04]  /*1d60*/  STS [R21+0x10], R6 ;  /* 0x0000100615007388 */ /* 0x0007e80000000800 */
[----:B------:R1:W-:Y:S01]  /*1d70*/  STS [R21+0x14], R2 ;  /* 0x0000140215007388 */ /* 0x0003e20000000800 */
[----:B0-----:R-:W-:-:S03]  /*1d80*/  IMAD R7, R27, 0x5, RZ ;  /* 0x000000051b077824 */ /* 0x001fc600078e02ff */
[----:B------:R-:W-:Y:S02]  /*1d90*/  STS [R21+0x18], R17 ;  /* 0x0000181115007388 */ /* 0x000fe40000000800 */
[----:B------:R-:W-:Y:S02]  /*1da0*/  IADD3 R7, P0, PT, R7, R28, RZ ;  /* 0x0000001c07077210 */ /* 0x000fe40007f1e0ff */
[----:B------:R-:W-:Y:S04]  /*1db0*/  STS [R21+0x1c], R16 ;  /* 0x00001c1015007388 */ /* 0x000fe80000000800 */
[----:B------:R-:W-:Y:S01]  /*1dc0*/  STS [R21+0x20], R15 ;  /* 0x0000200f15007388 */ /* 0x000fe20000000800 */
[----:B------:R-:W-:Y:S02]  /*1dd0*/  IMAD.X R28, RZ, RZ, R29, P0 ;  /* 0x000000ffff1c7224 */ /* 0x000fe400000e061d */
[C---:B---3--:R-:W-:Y:S01]  /*1de0*/  IMAD.SHL.U32 R6, R7.reuse, 0x4, RZ ;  /* 0x0000000407067824 */ /* 0x048fe200078e00ff */
[----:B------:R-:W-:Y:S02]  /*1df0*/  STS [R21+0x24], R19 ;  /* 0x0000241315007388 */ /* 0x000fe40000000800 */
[----:B------:R-:W-:-:S02]  /*1e00*/  SHF.L.U64.HI R7, R7, 0x2, R28 ;  /* 0x0000000207077819 */ /* 0x000fc4000001021c */
[----:B------:R-:W-:Y:S01]  /*1e10*/  STS [R21+0x28], R0 ;  /* 0x0000280015007388 */ /* 0x000fe20000000800 */
[C---:B-1----:R-:W-:Y:S02]  /*1e20*/  IADD3 R2, P0, PT, R6.reuse, UR4, RZ ;  /* 0x0000000406027c10 */ /* 0x042fe4000ff1e0ff */
[C---:B--2---:R-:W-:Y:S01]  /*1e30*/  IADD3 R4, P1, PT, R6.reuse, UR8, RZ ;  /* 0x0000000806047c10 */ /* 0x044fe2000ff3e0ff */
[----:B------:R-:W-:Y:S01]  /*1e40*/  STS [R21+0x2c], R18 ;  /* 0x00002c1215007388 */ /* 0x000fe20000000800 */
[C---:B------:R-:W-:Y:S02]  /*1e50*/  IADD3.X R3, PT, PT, R7.reuse, UR5, RZ, P0, !PT ;  /* 0x0000000507037c10 */ /* 0x040fe400087fe4ff */
[----:B------:R-:W-:Y:S01]  /*1e60*/  IADD3 R6, P0, PT, R6, UR10, RZ ;  /* 0x0000000a06067c10 */ /* 0x000fe2000ff1e0ff */
[----:B------:R-:W-:Y:S01]  /*1e70*/  STS [R21+0x30], R12 ;  /* 0x0000300c15007388 */ /* 0x000fe20000000800 */
[C---:B------:R-:W-:Y:S02]  /*1e80*/  IADD3.X R5, PT, PT, R7.reuse, UR9, RZ, P1, !PT ;  /* 0x0000000907057c10 */ /* 0x040fe40008ffe4ff */
[----:B------:R-:W-:Y:S01]  /*1e90*/  IADD3.X R7, PT, PT, R7, UR11, RZ, P0, !PT ;  /* 0x0000000b07077c10 */ /* 0x000fe200087fe4ff */
        /* <DEDUP_REMOVED lines=34> */
.L_x_1777:
        /* <DEDUP_REMOVED lines=10> */
[--C-:B------:R-:W-:Y:S01]  /*2160*/  SHF.R.U32.HI R0, RZ, 0x1, R7.reuse ;  /* 0x00000001ff007819 */ /* 0x100fe20000011607 */
[----:B------:R-:W-:Y:S01]  /*2170*/  BSSY.RECONVERGENT B0, `(.L_x_1794) ;  /* 0x00000ed000007945 */ /* 0x000fe20003800200 */
[CC--:B------:R-:W-:Y:S01]  /*2180*/  LOP3.LUT R11, R9.reuse, R28.reuse, RZ, 0xc0, !PT ;  /* 0x0000001c090b7212 */ /* 0x0c0fe200078ec0ff */
[----:B------:R-:W-:Y:S01]  /*2190*/  UISETP.NE.AND UP0, UPT, UR4, URZ, UPT ;  /* 0x000000ff0400728c */ /* 0x000fe2000bf05270 */
[----:B------:R-:W-:Y:S01]  /*21a0*/  LOP3.LUT R9, R9, R28, RZ, 0xfc, !PT ;  /* 0x0000001c09097212 */ /* 0x000fe200078efcff */
[----:B------:R-:W-:Y:S01]  /*21b0*/  ACQBULK ;  /* 0x000000000000782e */ /* 0x000fe20000000000 */
[----:B------:R-:W-:Y:S01]  /*21c0*/  IADD3 R8, P1, PT, R28, -R11, RZ ;  /* 0x8000000b1c087210 */ /* 0x000fe20007f3e0ff */
[----:B0-----:R-:W-:Y:S01]  /*21d0*/  IMAD R3, R0, 0x500, RZ ;  /* 0x0000050000037824 */ /* 0x001fe200078e02ff */
[--C-:B------:R-:W-:Y:S01]  /*21e0*/  SHF.R.U64 R6, R6, 0x1, R7.reuse ;  /* 0x0000000106067819 */ /* 0x100fe20000001207 */
[----:B------:R-:W-:-:S02]  /*21f0*/  IMAD.X R2, RZ, RZ, ~R7, P0 ;  /* 0x000000ffff027224 */ /* 0x000fc400000e0e07 */
[----:B------:R-:W-:Y:S01]  /*2200*/  IMAD.X R10, RZ, RZ, -0x1, P1 ;  /* 0xffffffffff0a7424 */ /* 0x000fe200008e06ff */
[----:B------:R-:W-:Y:S01]  /*2210*/  ISETP.NE.U32.AND P1, PT, R9, -0x1, PT ;  /* 0xffffffff0900780c */ /* 0x000fe20003f25070 */
[----:B------:R-:W-:-:S03]  /*2220*/  IMAD.WIDE.U32 R8, R8, 0x500, RZ ;  /* 0x0000050008087825 */ /* 0x000fc600078e00ff */
[----:B------:R-:W-:Y:S01]  /*2230*/  ISETP.NE.AND.EX P1, PT, R2, -0x1, PT, P1 ;  /* 0xffffffff0200780c */ /* 0x000fe20003f25310 */
[----:B------:R-:W-:Y:S01]  /*2240*/  IMAD R17, R10, 0x500, RZ ;  /* 0x000005000a117824 */ /* 0x000fe200078e02ff */
[----:B------:R-:W-:Y:S01]  /*2250*/  ISETP.GT.U32.AND P0, PT, R8, -0x501, PT ;  /* 0xfffffaff0800780c */ /* 0x000fe20003f04070 */
[----:B------:R-:W-:-:S04]  /*2260*/  IMAD.WIDE.U32 R6, R6, 0x500, RZ ;  /* 0x0000050006067825 */ /* 0x000fc800078e00ff */
[----:B------:R-:W-:Y:S02]  /*2270*/  IMAD.IADD R0, R9, 0x1, R17 ;  /* 0x0000000109007824 */ /* 0x000fe400078e0211 */
[----:B---3--:R-:W-:-:S03]  /*2280*/  IMAD.WIDE.U32 R12, R11, -0x500, R12 ;  /* 0xfffffb000b0c7825 */ /* 0x008fc600078e000c */
[----:B------:R-:W-:Y:S01]  /*2290*/  ISETP.GT.U32.AND.EX P0, PT, R0, -0x1, PT, P0 ;  /* 0xffffffff0000780c */ /* 0x000fe20003f04100 */
[----:B------:R-:W-:Y:S01]  /*22a0*/  IMAD.IADD R9, R7, 0x1, R3 ;  /* 0x0000000107097824 */ /* 0x000fe200078e0203 */
[----:B------:R-:W-:Y:S01]  /*22b0*/  ISETP.GT.U32.AND P2, PT, R12, R6, PT ;  /* 0x000000060c00720c */ /* 0x000fe20003f44070 */
[----:B------:R-:W-:Y:S01]  /*22c0*/  IMAD.IADD R17, R13, 0x1, -R11 ;  /* 0x000000010d117824 */ /* 0x000fe200078e0a0b */
[----:B------:R-:W-:Y:S02]  /*22d0*/  SEL R10, R8, 0xfffffaff, P0 ;  /* 0xfffffaff080a7807 */ /* 0x000fe40000000000 */
[----:B------:R-:W-:Y:S02]  /*22e0*/  SEL R16, R0, 0xffffffff, P0 ;  /* 0xffffffff00107807 */ /* 0x000fe40000000000 */
[----:B------:R-:W-:Y:S02]  /*22f0*/  ISETP.GT.U32.AND.EX P2, PT, R17, R9, PT, P2 ;  /* 0x000000091100720c */ /* 0x000fe40003f44120 */
[----:B------:R-:W-:-:S02]  /*2300*/  LOP3.LUT R13, RZ, R10, RZ, 0x33, !PT ;  /* 0x0000000aff0d7212 */ /* 0x000fc400078e33ff */
[----:B------:R-:W-:Y:S02]  /*2310*/  ISETP.LT.U32.AND P3, PT, R6, R12, PT ;  /* 0x0000000c0600720c */ /* 0x000fe40003f61070 */
[----:B------:R-:W-:Y:S02]  /*2320*/  SEL R19, R12, R6, P2 ;  /* 0x000000060c137207 */ /* 0x000fe40001000000 */
[----:B------:R-:W-:Y:S02]  /*2330*/  LOP3.LUT R18, RZ, R16, RZ, 0x33, !PT ;  /* 0x00000010ff127212 */ /* 0x000fe400078e33ff */
[----:B------:R-:W-:Y:S02]  /*2340*/  ISETP.LT.U32.AND.EX P3, PT, R9, R17, PT, P3 ;  /* 0x000000110900720c */ /* 0x000fe40003f61130 */
[----:B------:R-:W-:Y:S02]  /*2350*/  SEL R17, R17, R9, P2 ;  /* 0x0000000911117207 */ /* 0x000fe40001000000 */
[----:B------:R-:W-:-:S05]  /*2360*/  IADD3 R19, P0, PT, R19, -R6, RZ ;  /* 0x8000000613137210 */ /* 0x000fca0007f1e0ff */
[----:B------:R-:W-:Y:S02]  /*2370*/  IMAD.X R17, R17, 0x1, ~R9, P0 ;  /* 0x0000000111117824 */ /* 0x000fe400000e0e09 */
[----:B----4-:R-:W-:-:S04]  /*2380*/  IMAD.WIDE.U32 R2, R11, -0x500, R4 ;  /* 0xfffffb000b027825 */ /* 0x010fc800078e0004 */
[----:B-----5:R-:W-:Y:S01]  /*2390*/  IMAD.WIDE.U32 R14, R11, -0x500, R14 ;  /* 0xfffffb000b0e7825 */ /* 0x020fe200078e000e */
[----:B------:R-:W-:-:S03]  /*23a0*/  IADD3 R10, P4, PT, R8, -R2, RZ ;  /* 0x80000002080a7210 */ /* 0x000fc60007f9e0ff */
[----:B------:R-:W-:Y:S01]  /*23b0*/  IMAD.IADD R3, R3, 0x1, -R11 ;  /* 0x0000000103037824 */ /* 0x000fe200078e0a0b */
[----:B------:R-:W-:Y:S01]  /*23c0*/  IADD3 R13, P5, P6, -R14, R8, R13 ;  /* 0x000000080e0d7210 */ /* 0x000fe20007ebe10d */
[----:B------:R-:W-:Y:S01]  /*23d0*/  IMAD.IADD R15, R15, 0x1, -R11 ;  /* 0x000000010f0f7824 */ /* 0x000fe200078e0a0b */
[----:B------:R-:W-:Y:S01]  /*23e0*/  ISETP.LT.U32.AND P0, PT, R10, R19, PT ;  /* 0x000000130a00720c */ /* 0x000fe20003f01070 */
[----:B------:R-:W-:Y:S01]  /*23f0*/  IMAD.X R16, R0, 0x1, ~R3, P4 ;  /* 0x0000000100107824 */ /* 0x000fe200020e0e03 */
[----:B------:R-:W-:Y:S02]  /*2400*/  SEL R3, R6, R13, !P1 ;  /* 0x0000000d06037207 */ /* 0x000fe40004800000 */
[----:B------:R-:W-:Y:S02]  /*2410*/  IADD3.X R15, PT, PT, ~R15, R0, R18, P5, P6 ;  /* 0x000000000f0f7210 */ /* 0x000fe40002fec512 */
[----:B------:R-:W-:Y:S02]  /*2420*/  ISETP.LT.U32.AND P2, PT, R3, R19, PT ;  /* 0x000000130300720c */ /* 0x000fe40003f41070 */
[----:B------:R-:W-:-:S02]  /*2430*/  SEL R0, R9, R15, !P1 ;  /* 0x0000000f09007207 */ /* 0x000fc40004800000 */
[----:B------:R-:W-:Y:S02]  /*2440*/  SEL R15, R6, R12, P3 ;  /* 0x0000000c060f7207 */ /* 0x000fe40001800000 */
[-C--:B------:R-:W-:Y:S02]  /*2450*/  ISETP.LT.U32.AND.EX P0, PT, R16, R17.reuse, PT, P0 ;  /* 0x000000111000720c */ /* 0x080fe40003f01100 */
[----:B------:R-:W-:Y:S02]  /*2460*/  ISETP.LT.U32.AND.EX P2, PT, R0, R17, PT, P2 ;  /* 0x000000110000720c */ /* 0x000fe40003f41120 */
[----:B------:R-:W-:Y:S02]  /*2470*/  SEL R15, R15, R14, !P1 ;  /* 0x0000000e0f0f7207 */ /* 0x000fe40004800000 */
[-C--:B------:R-:W-:Y:S02]  /*2480*/  SEL R14, R10, R19.reuse, P0 ;  /* 0x000000130a0e7207 */ /* 0x080fe40000000000 */
[----:B------:R-:W-:Y:S01]  /*2490*/  SEL R3, R3, R19, P2 ;  /* 0x0000001303037207 */ /* 0x000fe20001000000 */
[----:B------:R-:W-:Y:S01]  /*24a0*/  IMAD.IADD R0, R15, 0x1, -R2 ;  /* 0x000000010f007824 */ /* 0x000fe200078e0a02 */
[----:B------:R-:W-:-:S03]  /*24b0*/  SEL R10, R16, R17, P0 ;  /* 0x00000011100a7207 */ /* 0x000fc60000000000 */
[----:B------:R-:W-:Y:S01]  /*24c0*/  IMAD.IADD R3, R3, 0x1, -R14 ;  /* 0x0000000103037824 */ /* 0x000fe200078e0a0e */
[----:B------:R-:W-:Y:S06]  /*24d0*/  BRA.U !UP0, `(.L_x_1795) ;  /* 0x0000000508807547 */ /* 0x000fec000b800000 */
[----:B------:R-:W-:Y:S01]  /*24e0*/  IMAD.MOV.U32 R8, RZ, RZ, R6 ;  /* 0x000000ffff087224 */ /* 0x000fe200078e0006 */
[----:B------:R-:W0:Y:S01]  /*24f0*/  LDCU.128 UR12, c[0x0][0x390] ;  /* 0x00007200ff0c77ac */ /* 0x000e220008000c00 */
[----:B------:R-:W-:Y:S01]  /*2500*/  IMAD.IADD R7, R27, 0x1, -R0 ;  /* 0x000000011b077824 */ /* 0x000fe200078e0a00 */
[----:B------:R-:W-:Y:S01]  /*2510*/  IADD3 R2, P0, PT, R4, R27, RZ ;  /* 0x0000001b04027210 */ /* 0x000fe20007f1e0ff */
[----:B------:R-:W-:Y:S01]  /*2520*/  IMAD.WIDE.U32 R8, R11, 0x500, R8 ;  /* 0x000005000b087825 */ /* 0x000fe200078e0008 */
[----:B------:R-:W1:Y:S01]  /*2530*/  LDCU.64 UR8, c[0x0][0x388] ;  /* 0x00007100ff0877ac */ /* 0x000e620008000a00 */
[----:B------:R-:W-:Y:S01]  /*2540*/  BSSY.RECONVERGENT B1, `(.L_x_1796) ;  /* 0x000002a000017945 */ /* 0x000fe20003800200 */
[----:B------:R-:W-:Y:S01]  /*2550*/  CS2R R18, SRZ ;  /* 0x0000000000127805 */ /* 0x000fe2000001ff00 */
[----:B------:R-:W-:Y:S01]  /*2560*/  IMAD.X R5, RZ, RZ, R5, P0 ;  /* 0x000000ffff057224 */ /* 0x000fe200000e0605 */
[----:B------:R-:W-:Y:S01]  /*2570*/  UMOV UR4, URZ ;  /* 0x000000ff00047c82 */ /* 0x000fe20008000000 */
[----:B------:R-:W-:Y:S01]  /*2580*/  IADD3 R4, P1, P2, R7, R8, R14 ;  /* 0x0000000807047210 */ /* 0x000fe20007a3e00e */
[----:B------:R-:W-:Y:S01]  /*2590*/  VIADD R8, R9, UR4 ;  /* 0x0000000409087c36 */ /* 0x000fe20008000000 */
[----:B------:R-:W-:Y:S01]  /*25a0*/  SHF.R.S32.HI R7, RZ, 0x1f, R7 ;  /* 0x0000001fff077819 */ /* 0x000fe20000011407 */
[C---:B------:R-:W-:Y:S01]  /*25b0*/  IMAD.SHL.U32 R11, R2.reuse, 0x4, RZ ;  /* 0x00000004020b7824 */ /* 0x040fe200078e00ff */
[----:B------:R-:W-:Y:S01]  /*25c0*/  SHF.L.U64.HI R5, R2, 0x2, R5 ;  /* 0x0000000202057819 */ /* 0x000fe20000010205 */
[----:B------:R-:W-:Y:S01]  /*25d0*/  VIADD R23, R27, 0x100 ;  /* 0x000001001b177836 */ /* 0x000fe20000000000 */
[----:B------:R-:W-:Y:S01]  /*25e0*/  IADD3.X R7, PT, PT, R7, R8, R10, P1, P2 ;  /* 0x0000000807077210 */ /* 0x000fe20000fe440a */
[----:B------:R-:W-:Y:S01]  /*25f0*/  VIADD R29, R27, 0x200 ;  /* 0x000002001b1d7836 */ /* 0x000fe20000000000 */
[----:B------:R-:W-:-:S02]  /*2600*/  CS2R R16, SRZ ;  /* 0x0000000000107805 */ /* 0x000fc4000001ff00 */
[----:B0-----:R-:W-:Y:S01]  /*2610*/  IADD3 R14, P1, PT, R11, UR12, RZ ;  /* 0x0000000c0b0e7c10 */ /* 0x001fe2000ff3e0ff */
[----:B------:R-:W-:Y:S01]  /*2620*/  VIADD R31, R27, 0x300 ;  /* 0x000003001b1f7836 */ /* 0x000fe20000000000 */
[C---:B------:R-:W-:Y:S01]  /*2630*/  SHF.L.U64.HI R2, R4.reuse, 0x2, R7 ;  /* 0x0000000204027819 */ /* 0x040fe20000010207 */
[----:B------:R-:W-:Y:S01]  /*2640*/  IMAD.SHL.U32 R4, R4, 0x4, RZ ;  /* 0x0000000404047824 */ /* 0x000fe200078e00ff */
[C---:B-1----:R-:W-:Y:S02]  /*2650*/  IADD3 R12, P0, PT, R11.reuse, UR8, RZ ;  /* 0x000000080b0c7c10 */ /* 0x042fe4000ff1e0ff */
[----:B------:R-:W-:Y:S02]  /*2660*/  CS2R R20, SRZ ;  /* 0x0000000000147805 */ /* 0x000fe4000001ff00 */
[----:B------:R-:W-:Y:S02]  /*2670*/  IADD3 R10, P2, PT, R11, UR14, RZ ;  /* 0x0000000e0b0a7c10 */ /* 0x000fe4000ff5e0ff */
[----:B------:R-:W-:-:S02]  /*2680*/  IADD3.X R15, PT, PT, R5, UR13, RZ, P1, !PT ;  /* 0x0000000d050f7c10 */ /* 0x000fc40008ffe4ff */
[C---:B------:R-:W-:Y:S02]  /*2690*/  IADD3 R8, P3, PT, R4.reuse, UR12, RZ ;  /* 0x0000000c04087c10 */ /* 0x040fe4000ff7e0ff */
[C---:B------:R-:W-:Y:S02]  /*26a0*/  IADD3 R6, P4, PT, R4.reuse, UR14, RZ ;  /* 0x0000000e04067c10 */ /* 0x040fe4000ff9e0ff */
[----:B------:R-:W-:Y:S02]  /*26b0*/  IADD3 R4, P1, PT, R4, UR8, RZ ;  /* 0x0000000804047c10 */ /* 0x000fe4000ff3e0ff */
[C---:B------:R-:W-:Y:S02]  /*26c0*/  IADD3.X R11, PT, PT, R5.reuse, UR15, RZ, P2, !PT ;  /* 0x0000000f050b7c10 */ /* 0x040fe400097fe4ff */
[----:B------:R-:W-:Y:S02]  /*26d0*/  IADD3.X R13, PT, PT, R5, UR9, RZ, P0, !PT ;  /* 0x00000009050d7c10 */ /* 0x000fe400087fe4ff */
[----:B------:R-:W-:-:S02]  /*26e0*/  IADD3.X R9, PT, PT, R2, UR13, RZ, P3, !PT ;  /* 0x0000000d02097c10 */ /* 0x000fc40009ffe4ff */
[C---:B------:R-:W-:Y:S02]  /*26f0*/  IADD3.X R7, PT, PT, R2.reuse, UR15, RZ, P4, !PT ;  /* 0x0000000f02077c10 */ /* 0x040fe4000a7fe4ff */
[----:B------:R-:W-:Y:S01]  /*2700*/  IADD3.X R5, PT, PT, R2, UR9, RZ, P1, !PT ;  /* 0x0000000902057c10 */ /* 0x000fe20008ffe4ff */
[----:B------:R-:W-:-:S05]  /*2710*/  IMAD.IADD R2, R0, 0x1, R3 ;  /* 0x0000000100027824 */ /* 0x000fca00078e0203 */
[-C--:B------:R-:W-:Y:S02]  /*2720*/  ISETP.GE.AND P0, PT, R27, R2.reuse, PT ;  /* 0x000000021b00720c */ /* 0x080fe40003f06270 */
[-C--:B------:R-:W-:Y:S02]  /*2730*/  ISETP.GE.AND P1, PT, R23, R2.reuse, PT ;  /* 0x000000021700720c */ /* 0x080fe40003f26270 */
[-C--:B------:R-:W-:Y:S02]  /*2740*/  ISETP.GE.AND P2, PT, R29, R2.reuse, PT ;  /* 0x000000021d00720c */ /* 0x080fe40003f46270 */
[----:B------:R-:W-:-:S07]  /*2750*/  ISETP.GE.AND P3, PT, R31, R2, PT ;  /* 0x000000021f00720c */ /* 0x000fce0003f66270 */
[----:B------:R-:W-:Y:S06]  /*2760*/  @P0 BRA `(.L_x_1797) ;  /* 0x00000000001c0947 */ /* 0x000fec0003800000 */
[----:B------:R-:W-:-:S13]  /*2770*/  ISETP.GE.AND P0, PT, R27, R0, PT ;  /* 0x000000001b00720c */ /* 0x000fda0003f06270 */
[----:B------:R0:W5:Y:S04]  /*2780*/  @!P0 LDG.E R18, desc[UR6][R12.64] ;  /* 0x000000060c128981 */ /* 0x000168000c1e1900 */
[----:B------:R0:W5:Y:S04]  /*2790*/  @!P0 LDG.E R16, desc[UR6][R14.64] ;  /* 0x000000060e108981 */ /* 0x000168000c1e1900 */
[----:B------:R0:W5:Y:S04]  /*27a0*/  @!P0 LDG.E R17, desc[UR6][R10.64] ;  /* 0x000000060a118981 */ /* 0x000168000c1e1900 */
[----:B------:R0:W5:Y:S04]  /*27b0*/  @P0 LDG.E R18, desc[UR6][R4.64] ;  /* 0x0000000604120981 */ /* 0x000168000c1e1900 */
[----:B------:R0:W5:Y:S04]  /*27c0*/  @P0 LDG.E R16, desc[UR6][R8.64] ;  /* 0x0000000608100981 */ /* 0x000168000c1e1900 */
[----:B------:R0:W5:Y:S02]  /*27d0*/  @P0 LDG.E R17, desc[UR6][R6.64] ;  /* 0x0000000606110981 */ /* 0x000164000c1e1900 */
.L_x_1797:
[----:B------:R-:W-:Y:S05]  /*27e0*/  BSYNC.RECONVERGENT B1 ;  /* 0x0000000000017941 */ /* 0x000fea0003800200 */
.L_x_1796:
[----:B------:R-:W-:Y:S04]  /*27f0*/  BSSY.RECONVERGENT B1, `(.L_x_1798) ;  /* 0x0000009000017945 */ /* 0x000fe80003800200 */
[----:B------:R-:W-:Y:S05]  /*2800*/  @P1 BRA `(.L_x_1799) ;  /* 0x00000000001c1947 */ /* 0x000fea0003800000 */
[----:B------:R-:W-:-:S13]  /*2810*/  ISETP.GE.AND P0, PT, R23, R0, PT ;  /* 0x000000001700720c */ /* 0x000fda0003f06270 */
[----:B------:R1:W5:Y:S04]  /*2820*/  @P0 LDG.E R19, desc[UR6][R4.64+0x400] ;  /* 0x0004000604130981 */ /* 0x000368000c1e1900 */
[----:B------:R1:W5:Y:S04]  /*2830*/  @P0 LDG.E R21, desc[UR6][R8.64+0x400] ;  /* 0x0004000608150981 */ /* 0x000368000c1e1900 */
[----:B------:R1:W5:Y:S04]  /*2840*/  @P0 LDG.E R20, desc[UR6][R6.64+0x400] ;  /* 0x0004000606140981 */ /* 0x000368000c1e1900 */
[----:B------:R1:W5:Y:S04]  /*2850*/  @!P0 LDG.E R19, desc[UR6][R12.64+0x400] ;  /* 0x000400060c138981 */ /* 0x000368000c1e1900 */
[----:B------:R1:W5:Y:S04]  /*2860*/  @!P0 LDG.E R21, desc[UR6][R14.64+0x400] ;  /* 0x000400060e158981 */ /* 0x000368000c1e1900 */
[----:B------:R1:W5:Y:S02]  /*2870*/  @!P0 LDG.E R20, desc[UR6][R10.64+0x400] ;  /* 0x000400060a148981 */ /* 0x000364000c1e1900 */
.L_x_1799:
[----:B------:R-:W-:Y:S05]  /*2880*/  BSYNC.RECONVERGENT B1 ;  /* 0x0000000000017941 */ /* 0x000fea0003800200 */
.L_x_1798:
[----:B------:R-:W-:Y:S01]  /*2890*/  BSSY.RECONVERGENT B1, `(.L_x_1800) ;  /* 0x000000b000017945 */ /* 0x000fe20003800200 */
[----:B------:R-:W-:Y:S02]  /*28a0*/  CS2R R22, SRZ ;  /* 0x0000000000167805 */ /* 0x000fe4000001ff00 */
[----:B------:R-:W-:Y:S01]  /*28b0*/  CS2R R24, SRZ ;  /* 0x0000000000187805 */ /* 0x000fe2000001ff00 */
[----:B------:R-:W-:Y:S06]  /*28c0*/  @P2 BRA `(.L_x_1801) ;  /* 0x00000000001c2947 */ /* 0x000fec0003800000 */
[----:B------:R-:W-:-:S13]  /*28d0*/  ISETP.GE.AND P0, PT, R29, R0, PT ;  /* 0x000000001d00720c */ /* 0x000fda0003f06270 */
[----:B------:R2:W5:Y:S04]  /*28e0*/  @P0 LDG.E R22, desc[UR6][R4.64+0x800] ;  /* 0x0008000604160981 */ /* 0x000568000c1e1900 */
[----:B------:R2:W5:Y:S04]  /*28f0*/  @P0 LDG.E R25, desc[UR6][R8.64+0x800] ;  /* 0x0008000608190981 */ /* 0x000568000c1e1900 */
[----:B------:R2:W5:Y:S04]  /*2900*/  @P0 LDG.E R23, desc[UR6][R6.64+0x800] ;  /* 0x0008000606170981 */ /* 0x000568000c1e1900 */
[----:B------:R2:W5:Y:S04]  /*2910*/  @!P0 LDG.E R22, desc[UR6][R12.64+0x800] ;  /* 0x000800060c168981 */ /* 0x000568000c1e1900 */
[----:B------:R2:W5:Y:S04]  /*2920*/  @!P0 LDG.E R25, desc[UR6][R14.64+0x800] ;  /* 0x000800060e198981 */ /* 0x000568000c1e1900 */
[----:B------:R2:W5:Y:S02]  /*2930*/  @!P0 LDG.E R23, desc[UR6][R10.64+0x800] ;  /* 0x000800060a178981 */ /* 0x000564000c1e1900 */
.L_x_1801:
[----:B------:R-:W-:Y:S05]  /*2940*/  BSYNC.RECONVERGENT B1 ;  /* 0x0000000000017941 */ /* 0x000fea0003800200 */
.L_x_1800:
[----:B------:R-:W-:Y:S01]  /*2950*/  BSSY.RECONVERGENT B1, `(.L_x_1802) ;  /* 0x000000b000017945 */ /* 0x000fe20003800200 */
[----:B------:R-:W-:Y:S02]  /*2960*/  IMAD.MOV.U32 R26, RZ, RZ, RZ ;  /* 0x000000ffff1a7224 */ /* 0x000fe400078e00ff */
[----:B------:R-:W-:Y:S01]  /*2970*/  IMAD.MOV.U32 R29, RZ, RZ, RZ ;  /* 0x000000ffff1d7224 */ /* 0x000fe200078e00ff */
        /* <DEDUP_REMOVED lines=8> */
.L_x_1803:
[----:B------:R-:W-:Y:S05]  /*2a00*/  BSYNC.RECONVERGENT B1 ;  /* 0x0000000000017941 */ /* 0x000fea0003800200 */
.L_x_1802:
[----:B------:R-:W-:Y:S02]  /*2a10*/  LOP3.LUT R33, R27, 0x400, RZ, 0xfc, !PT ;  /* 0x000004001b217812 */ /* 0x000fe400078efcff */
[----:B------:R-:W-:Y:S01]  /*2a20*/  CS2R R30, SRZ ;  /* 0x00000000001e7805 */ /* 0x000fe2000001ff00 */
[----:B------:R-:W-:Y:S01]  /*2a30*/  IMAD.MOV.U32 R32, RZ, RZ, RZ ;  /* 0x000000ffff207224 */ /* 0x000fe200078e00ff */
[----:B------:R-:W-:-:S13]  /*2a40*/  ISETP.GE.AND P0, PT, R33, R2, PT ;  /* 0x000000022100720c */ /* 0x000fda0003f06270 */
[----:B------:R-:W-:Y:S05]  /*2a50*/  @P0 BRA `(.L_x_1804) ;  /* 0x0000000400780947 */ /* 0x000fea0003800000 */
[----:B------:R-:W-:-:S13]  /*2a60*/  ISETP.GE.AND P0, PT, R33, R0, PT ;  /* 0x000000002100720c */ /* 0x000fda0003f06270 */
[----:B------:R4:W5:Y:S04]  /*2a70*/  @P0 LDG.E R30, desc[UR6][R4.64+0x1000] ;  /* 0x00100006041e0981 */ /* 0x000968000c1e1900 */
[----:B------:R4:W5:Y:S04]  /*2a80*/  @P0 LDG.E R32, desc[UR6][R8.64+0x1000] ;  /* 0x0010000608200981 */ /* 0x000968000c1e1900 */
[----:B------:R4:W5:Y:S04]  /*2a90*/  @P0 LDG.E R31, desc[UR6][R6.64+0x1000] ;  /* 0x00100006061f0981 */ /* 0x000968000c1e1900 */
[----:B------:R4:W5:Y:S04]  /*2aa0*/  @!P0 LDG.E R30, desc[UR6][R12.64+0x1000] ;  /* 0x001000060c1e8981 */ /* 0x000968000c1e1900 */
[----:B------:R4:W5:Y:S04]  /*2ab0*/  @!P0 LDG.E R32, desc[UR6][R14.64+0x1000] ;  /* 0x001000060e208981 */ /* 0x000968000c1e1900 */
[----:B------:R4:W5:Y:S01]  /*2ac0*/  @!P0 LDG.E R31, desc[UR6][R10.64+0x1000] ;  /* 0x001000060a1f8981 */ /* 0x000962000c1e1900 */
[----:B------:R-:W-:Y:S05]  /*2ad0*/  BRA `(.L_x_1804) ;  /* 0x0000000400587947 */ /* 0x000fea0003800000 */
.L_x_1795:
[----:B------:R-:W0:Y:S01]  /*2ae0*/  LDC.64 R12, c[0x0][0x3b0] ;  /* 0x0000ec00ff0c7b82 */ /* 0x000e220000000a00 */
[----:B------:R-:W-:Y:S01]  /*2af0*/  IADD3 R15, P0, PT, R4, R27, RZ ;  /* 0x0000001b040f7210 */ /* 0x000fe20007f1e0ff */
[----:B------:R-:W-:Y:S01]  /*2b00*/  IMAD.MOV.U32 R7, RZ, RZ, R9 ;  /* 0x000000ffff077224 */ /* 0x000fe200078e0009 */
[----:B------:R-:W-:Y:S01]  /*2b10*/  UMOV UR4, URZ ;  /* 0x000000ff00047c82 */ /* 0x000fe20008000000 */
[----:B------:R-:W-:Y:S01]  /*2b20*/  LOP3.LUT R33, R27, 0x400, RZ, 0xfc, !PT ;  /* 0x000004001b217812 */ /* 0x000fe200078efcff */
[----:B------:R-:W-:Y:S01]  /*2b30*/  BSSY.RECONVERGENT B1, `(.L_x_1805) ;  /* 0x0000022000017945 */ /* 0x000fe20003800200 */
[----:B------:R-:W-:Y:S01]  /*2b40*/  IMAD.X R2, RZ, RZ, R5, P0 ;  /* 0x000000ffff027224 */ /* 0x000fe200000e0605 */
[----:B------:R-:W-:Y:S01]  /*2b50*/  CS2R R18, SRZ ;  /* 0x0000000000127805 */ /* 0x000fe2000001ff00 */
[----:B------:R-:W-:Y:S01]  /*2b60*/  IMAD.WIDE.U32 R6, R11, 0x500, R6 ;  /* 0x000005000b067825 */ /* 0x000fe200078e0006 */
[----:B------:R-:W-:Y:S02]  /*2b70*/  CS2R R16, SRZ ;  /* 0x0000000000107805 */ /* 0x000fe4000001ff00 */
[----:B------:R-:W-:Y:S01]  /*2b80*/  CS2R R20, SRZ ;  /* 0x0000000000147805 */ /* 0x000fe2000001ff00 */
[----:B------:R-:W-:-:S02]  /*2b90*/  IMAD R9, R2, 0xc, RZ ;  /* 0x0000000c02097824 */ /* 0x000fc400078e02ff */
[----:B------:R-:W-:Y:S02]  /*2ba0*/  IMAD.IADD R2, R0, 0x1, R3 ;  /* 0x0000000100027824 */ /* 0x000fe400078e0203 */
[----:B------:R-:W-:Y:S02]  /*2bb0*/  IMAD.IADD R11, R27, 0x1, -R0 ;  /* 0x000000011b0b7824 */ /* 0x000fe400078e0a00 */
[----:B------:R-:W-:Y:S01]  /*2bc0*/  VIADD R7, R7, UR4 ;  /* 0x0000000407077c36 */ /* 0x000fe20008000000 */
[----:B------:R-:W-:Y:S01]  /*2bd0*/  ISETP.GE.AND P2, PT, R27, R2, PT ;  /* 0x000000021b00720c */ /* 0x000fe20003f46270 */
[----:B0-----:R-:W-:Y:S01]  /*2be0*/  IMAD.WIDE.U32 R4, R15, 0xc, R12 ;  /* 0x0000000c0f047825 */ /* 0x001fe200078e000c */
[----:B------:R-:W-:Y:S02]  /*2bf0*/  IADD3 R15, P0, P1, R11, R6, R14 ;  /* 0x000000060b0f7210 */ /* 0x000fe4000791e00e */
[----:B------:R-:W-:Y:S01]  /*2c00*/  SHF.R.S32.HI R11, RZ, 0x1f, R11 ;  /* 0x0000001fff0b7819 */ /* 0x000fe2000001140b */
[----:B------:R-:W-:-:S03]  /*2c10*/  IMAD.IADD R5, R5, 0x1, R9 ;  /* 0x0000000105057824 */ /* 0x000fc600078e0209 */
[----:B------:R-:W-:Y:S01]  /*2c20*/  IADD3.X R9, PT, PT, R11, R7, R10, P0, P1 ;  /* 0x000000070b097210 */ /* 0x000fe200007e240a */
[----:B------:R-:W-:Y:S01]  /*2c30*/  IMAD.WIDE.U32 R6, R15, 0xc, R12 ;  /* 0x0000000c0f067825 */ /* 0x000fe200078e000c */
[----:B------:R-:W-:-:S03]  /*2c40*/  ISETP.GE.AND P1, PT, R33, R2, PT ;  /* 0x000000022100720c */ /* 0x000fc60003f26270 */
[C---:B------:R-:W-:Y:S02]  /*2c50*/  VIADD R11, R27.reuse, 0x100 ;  /* 0x000001001b0b7836 */ /* 0x040fe40000000000 */
[C---:B------:R-:W-:Y:S02]  /*2c60*/  VIADD R13, R27.reuse, 0x200 ;  /* 0x000002001b0d7836 */ /* 0x040fe40000000000 */
[----:B------:R-:W-:Y:S01]  /*2c70*/  VIADD R15, R27, 0x300 ;  /* 0x000003001b0f7836 */ /* 0x000fe20000000000 */
[-C--:B------:R-:W-:Y:S01]  /*2c80*/  ISETP.GE.AND P3, PT, R11, R2.reuse, PT ;  /* 0x000000020b00720c */ /* 0x080fe20003f66270 */
[----:B------:R-:W-:Y:S01]  /*2c90*/  IMAD R9, R9, 0xc, RZ ;  /* 0x0000000c09097824 */ /* 0x000fe200078e02ff */
[-C--:B------:R-:W-:Y:S02]  /*2ca0*/  ISETP.GE.AND P4, PT, R13, R2.reuse, PT ;  /* 0x000000020d00720c */ /* 0x080fe40003f86270 */
[----:B------:R-:W-:Y:S01]  /*2cb0*/  ISETP.GE.AND P0, PT, R15, R2, PT ;  /* 0x000000020f00720c */ /* 0x000fe20003f06270 */
[----:B------:R-:W-:Y:S01]  /*2cc0*/  IMAD.IADD R7, R7, 0x1, R9 ;  /* 0x0000000107077824 */ /* 0x000fe200078e0209 */
[----:B------:R-:W-:Y:S11]  /*2cd0*/  @P2 BRA `(.L_x_1806) ;  /* 0x00000000001c2947 */ /* 0x000ff60003800000 */
[----:B------:R-:W-:-:S13]  /*2ce0*/  ISETP.GE.AND P2, PT, R27, R0, PT ;  /* 0x000000001b00720c */ /* 0x000fda0003f46270 */
[----:B------:R0:W5:Y:S04]  /*2cf0*/  @!P2 LDG.E R18, desc[UR6][R4.64] ;  /* 0x000000060412a981 */ /* 0x000168000c1e1900 */
[----:B------:R0:W5:Y:S04]  /*2d00*/  @!P2 LDG.E R16, desc[UR6][R4.64+0x4] ;  /* 0x000004060410a981 */ /* 0x000168000c1e1900 */
[----:B------:R0:W5:Y:S04]  /*2d10*/  @!P2 LDG.E R17, desc[UR6][R4.64+0x8] ;  /* 0x000008060411a981 */ /* 0x000168000c1e1900 */
[----:B------:R0:W5:Y:S04]  /*2d20*/  @P2 LDG.E R18, desc[UR6][R6.64] ;  /* 0x0000000606122981 */ /* 0x000168000c1e1900 */
[----:B------:R0:W5:Y:S04]  /*2d30*/  @P2 LDG.E R16, desc[UR6][R6.64+0x4] ;  /* 0x0000040606102981 */ /* 0x000168000c1e1900 */
[----:B------:R0:W5:Y:S02]  /*2d40*/  @P2 LDG.E R17, desc[UR6][R6.64+0x8] ;  /* 0x0000080606112981 */ /* 0x000164000c1e1900 */
.L_x_1806:
[----:B------:R-:W-:Y:S05]  /*2d50*/  BSYNC.RECONVERGENT B1 ;  /* 0x0000000000017941 */ /* 0x000fea0003800200 */
.L_x_1805:
        /* <DEDUP_REMOVED lines=9> */
.L_x_1808:
[----:B------:R-:W-:Y:S05]  /*2df0*/  BSYNC.RECONVERGENT B1 ;  /* 0x0000000000017941 */ /* 0x000fea0003800200 */
.L_x_1807:
[----:B------:R-:W-:Y:S01]  /*2e00*/  BSSY.RECONVERGENT B1, `(.L_x_1809) ;  /* 0x000000b000017945 */ /* 0x000fe20003800200 */
[----:B------:R-:W-:Y:S01]  /*2e10*/  CS2R R22, SRZ ;  /* 0x0000000000167805 */ /* 0x000fe2000001ff00 */
[----:B------:R-:W-:Y:S02]  /*2e20*/  IMAD.MOV.U32 R25, RZ, RZ, RZ ;  /* 0x000000ffff197224 */ /* 0x000fe400078e00ff */
        /* <DEDUP_REMOVED lines=8> */
.L_x_1810:
[----:B------:R-:W-:Y:S05]  /*2eb0*/  BSYNC.RECONVERGENT B1 ;  /* 0x0000000000017941 */ /* 0x000fea0003800200 */
.L_x_1809:
[----:B------:R-:W-:Y:S01]  /*2ec0*/  BSSY.RECONVERGENT B1, `(.L_x_1811) ;  /* 0x000000d000017945 */ /* 0x000fe20003800200 */
[----:B------:R-:W-:Y:S02]  /*2ed0*/  IMAD.MOV.U32 R24, RZ, RZ, RZ ;  /* 0x000000ffff187224 */ /* 0x000fe400078e00ff */
[----:B------:R-:W-:Y:S02]  /*2ee0*/  IMAD.MOV.U32 R26, RZ, RZ, RZ ;  /* 0x000000ffff1a7224 */ /* 0x000fe400078e00ff */
        /* <DEDUP_REMOVED lines=10> */
.L_x_1812:
[----:B------:R-:W-:Y:S05]  /*2f90*/  BSYNC.RECONVERGENT B1 ;  /* 0x0000000000017941 */ /* 0x000fea0003800200 */
.L_x_1811:
        /* <DEDUP_REMOVED lines=10> */
.L_x_1804:
[----:B------:R-:W-:Y:S05]  /*3040*/  BSYNC.RECONVERGENT B0 ;  /* 0x0000000000007941 */ /* 0x000fea0003800200 */
.L_x_1794:
[----:B01234-:R-:W0:Y:S01]  /*3050*/  S2R R5, SR_CgaCtaId ;  /* 0x0000000000057919 */ /* 0x01fe220000008800 */
        /* <DEDUP_REMOVED lines=21> */
[----:B------:R-:W-:Y:S01]  /*31b0*/  BSSY.RECONVERGENT B0, `(.L_x_1813) ;  /* 0x000001c000007945 */ /* 0x000fe20003800200 */
[----:B------:R-:W-:-:S04]  /*31c0*/  VIMNMX R5, PT, PT, R5, R2, PT ;  /* 0x0000000205057248 */ /* 0x000fc80003fe0100 */
[C---:B------:R-:W-:Y:S01]  /*31d0*/  ISETP.GE.AND P0, PT, R5.reuse, R3, PT ;  /* 0x000000030500720c */ /* 0x040fe20003f06270 */
[----:B------:R-:W-:Y:S01]  /*31e0*/  IMAD.IADD R3, R5, 0x1, -R3 ;  /* 0x0000000105037824 */ /* 0x000fe200078e0a03 */
[----:B------:R-:W-:-:S04]  /*31f0*/  VIMNMX R6, PT, PT, R0, R5, PT ;  /* 0x0000000500067248 */ /* 0x000fc80003fe0100 */
[----:B------:R-:W-:-:S04]  /*3200*/  SEL R3, R3, RZ, P0 ;  /* 0x000000ff03037207 */ /* 0x000fc80000000000 */
[----:B------:R-:W-:-:S13]  /*3210*/  ISETP.GE.AND P0, PT, R3, R6, PT ;  /* 0x000000060300720c */ /* 0x000fda0003f06270 */
[----:B------:R-:W-:Y:S05]  /*3220*/  @P0 BRA `(.L_x_1814) ;  /* 0x0000000000500947 */ /* 0x000fea0003800000 */
[----:B------:R-:W-:-:S07]  /*3230*/  IMAD.IADD R7, R0, 0x1, R5 ;  /* 0x0000000100077824 */ /* 0x000fce00078e0205 */
.L_x_1815:
        /* <DEDUP_REMOVED lines=19> */
.L_x_1814:
[----:B------:R-:W-:Y:S05]  /*3370*/  BSYNC.RECONVERGENT B0 ;  /* 0x0000000000007941 */ /* 0x000fea0003800200 */
.L_x_1813:
        /* <DEDUP_REMOVED lines=18> */
.L_x_1817:
[----:B------:R-:W-:Y:S05]  /*34a0*/  BSYNC.RECONVERGENT B0 ;  /* 0x0000000000007941 */ /* 0x000fea0003800200 */
.L_x_1816:
[----:B------:R-:W-:Y:S01]  /*34b0*/  VIADD R15, R17, 0x1 ;  /* 0x00000001110f7836 */ /* 0x000fe20000000000 */
[----:B------:R-:W-:Y:S01]  /*34c0*/  BSSY.RECONVERGENT B0, `(.L_x_1818) ;  /* 0x0000017000007945 */ /* 0x000fe20003800200 */
[----:B------:R-:W-:Y:S01]  /*34d0*/  @!P0 IMAD.MOV R15, RZ, RZ, R17 ;  /* 0x000000ffff0f8224 */ /* 0x000fe200078e0211 */
[----:B-12---:R-:W-:Y:S01]  /*34e0*/  SEL R11, R6, R7, P0 ;  /* 0x00000007060b7207 */ /* 0x006fe20000000000 */
[----:B------:R-:W-:Y:S01]  /*34f0*/  VIADD R17, R3, 0x1 ;  /* 0x0000000103117836 */ /* 0x000fe20000000000 */
[----:B0---4-:R-:W-:Y:S01]  /*3500*/  FSEL R12, R10, R5, P0 ;  /* 0x000000050a0c7208 */ /* 0x011fe20000000000 */
[----:B------:R-:W-:Y:S01]  /*3510*/  @P0 IMAD.MOV R17, RZ, RZ, R3 ;  /* 0x000000ffff110224 */ /* 0x000fe200078e0203 */
[----:B------:R-:W-:Y:S01]  /*3520*/  ISETP.GE.AND P1, PT, R15, R2, PT ;  /* 0x000000020f00720c */ /* 0x000fe20003f26270 */
        /* <DEDUP_REMOVED lines=16> */
.L_x_1819:
[----:B------:R-:W-:Y:S05]  /*3630*/  BSYNC.RECONVERGENT B0 ;  /* 0x0000000000007941 */ /* 0x000fea0003800200 */
.L_x_1818:
        /* <DEDUP_REMOVED lines=19> */
.L_x_1821:
[----:B------:R-:W-:Y:S05]  /*3770*/  BSYNC.RECONVERGENT B0 ;  /* 0x0000000000007941 */ /* 0x000fea0003800200 */
.L_x_1820:
[----:B------:R-:W5:Y:S01]  /*3780*/  S2UR UR5, SR_CgaCtaId ;  /* 0x00000000000579c3 */ /* 0x000f620000008800 */
[----:B-12---:R-:W-:Y:S01]  /*3790*/  SEL R4, R6, R7, P0 ;  /* 0x0000000706047207 */ /* 0x006fe20000000000 */
[----:B------:R-:W-:Y:S01]  /*37a0*/  UMOV UR4, 0x400 ;  /* 0x0000040000047882 */ /* 0x000fe20000000000 */
[----:B------:R-:W-:Y:S01]  /*37b0*/  @!P0 LDS R7, [R16+0x8] ;  /* 0x0000080010078984 */ /* 0x000fe20000000800 */
[----:B------:R-:W-:Y:S01]  /*37c0*/  VIADD R21, R3, 0x1 ;  /* 0x0000000103157836 */ /* 0x000fe20000000000 */
[----:B---34-:R-:W-:Y:S01]  /*37d0*/  FSEL R18, R10, R5, P1 ;  /* 0x000000050a127208 */ /* 0x018fe20000800000 */
[----:B------:R-:W-:Y:S01]  /*37e0*/  @P1 IMAD.MOV R21, RZ, RZ, R3 ;  /* 0x000000ffff151224 */ /* 0x000fe200078e0203 */
[----:B------:R0:W1:Y:S01]  /*37f0*/  @P0 LDS R6, [R17+0x8] ;  /* 0x0000080011060984 */ /* 0x0000620000000800 */
[----:B------:R-:W-:Y:S01]  /*3800*/  VIADD R20, R19, 0x1 ;  /* 0x0000000113147836 */ /* 0x000fe20000000000 */
[----:B------:R-:W-:Y:S01]  /*3810*/  BSSY.RECONVERGENT B0, `(.L_x_1822) ;  /* 0x0000019000007945 */ /* 0x000fe20003800200 */
[----:B------:R-:W-:Y:S01]  /*3820*/  @!P1 IMAD.MOV R20, RZ, RZ, R19 ;  /* 0x000000ffff149224 */ /* 0x000fe200078e0213 */
[----:B------:R-:W-:Y:S01]  /*3830*/  PLOP3.LUT P0, PT, PT, PT, PT, 0x8, 0x80 ;  /* 0x000000000080781c */ /* 0x000fe20003f0e170 */
        /* <DEDUP_REMOVED lines=22> */
.L_x_1823:
[----:B------:R-:W-:Y:S05]  /*39a0*/  BSYNC.RECONVERGENT B0 ;  /* 0x0000000000007941 */ /* 0x000fea0003800200 */
.L_x_1822:
        /* <DEDUP_REMOVED lines=22> */
.L_x_1825:
[----:B------:R-:W-:Y:S05]  /*3b10*/  BSYNC.RECONVERGENT B0 ;  /* 0x0000000000007941 */ /* 0x000fea0003800200 */
.L_x_1824:
        /* <DEDUP_REMOVED lines=9> */
[----:B------:R-:W-:Y:S02]  /*3bb0*/  SHF.R.U32.HI R7, RZ, 0x5, R27 ;  /* 0x00000005ff077819 */ /* 0x000fe4000001161b */
[----:B------:R-:W-:-:S03]  /*3bc0*/  ISETP.NE.AND P0, PT, R27, RZ, PT ;  /* 0x000000ff1b00720c */ /* 0x000fc60003f05270 */
[----:B0-----:R-:W-:-:S04]  /*3bd0*/  IMAD R7, R7, 0x20, R0 ;  /* 0x0000002007077824 */ /* 0x001fc800078e0200 */
[----:B------:R-:W-:-:S04]  /*3be0*/  IMAD R7, R7, 0x5, RZ ;  /* 0x0000000507077824 */ /* 0x000fc800078e02ff */
[----:B------:R-:W-:Y:S02]  /*3bf0*/  IMAD R9, R7, 0xc, R3 ;  /* 0x0000000c07097824 */ /* 0x000fe400078e0203 */
[----:B------:R-:W-:-:S03]  /*3c00*/  IMAD R0, R0, -0x4, R7 ;  /* 0xfffffffc00007824 */ /* 0x000fc600078e0207 */
[----:B------:R0:W-:Y:S04]  /*3c10*/  STS [R9], R12 ;  /* 0x0000000c09007388 */ /* 0x0001e80000000800 */
[----:B------:R-:W-:Y:S04]  /*3c20*/  STS [R9+0x4], R13 ;  /* 0x0000040d09007388 */ /* 0x000fe80000000800 */
[----:B------:R-:W-:Y:S01]  /*3c30*/  STS [R9+0x8], R11 ;  /* 0x0000080b09007388 */ /* 0x000fe20000000800 */
[----:B0-----:R-:W-:-:S03]  /*3c40*/  IMAD R12, R0, 0xc, R3 ;  /* 0x0000000c000c7824 */ /* 0x001fc600078e0203 */
[----:B------:R-:W-:Y:S04]  /*3c50*/  STS [R9+0xc], R15 ;  /* 0x00000c0f09007388 */ /* 0x000fe80000000800 */
[----:B------:R-:W-:Y:S04]  /*3c60*/  STS [R9+0x10], R14 ;  /* 0x0000100e09007388 */ /* 0x000fe80000000800 */
[----:B------:R0:W-:Y:S04]  /*3c70*/  STS [R9+0x14], R4 ;  /* 0x0000140409007388 */ /* 0x0001e80000000800 */
[----:B------:R-:W-:Y:S04]  /*3c80*/  STS [R9+0x18], R18 ;  /* 0x0000181209007388 */ /* 0x000fe80000000800 */
[----:B------:R-:W-:Y:S01]  /*3c90*/  STS [R9+0x1c], R17 ;  /* 0x00001c1109007388 */ /* 0x000fe20000000800 */
[----:B0-----:R-:W-:-:S03]  /*3ca0*/  LOP3.LUT R4, R27, 0x1f, RZ, 0xc0, !PT ;  /* 0x0000001f1b047812 */ /* 0x001fc600078ec0ff */
[----:B------:R-:W-:Y:S04]  /*3cb0*/  STS [R9+0x20], R16 ;  /* 0x0000201009007388 */ /* 0x000fe80000000800 */
[----:B------:R-:W-:Y:S04]  /*3cc0*/  STS [R9+0x24], R21 ;  /* 0x0000241509007388 */ /* 0x000fe80000000800 */
[----:B------:R-:W-:Y:S04]  /*3cd0*/  STS [R9+0x28], R20 ;  /* 0x0000281409007388 */ /* 0x000fe80000000800 */
[----:B------:R-:W-:Y:S04]  /*3ce0*/  STS [R9+0x2c], R19 ;  /* 0x00002c1309007388 */ /* 0x000fe80000000800 */
[----:B------:R0:W-:Y:S04]  /*3cf0*/  STS [R9+0x30], R5 ;  /* 0x0000300509007388 */ /* 0x0001e80000000800 */
[----:B------:R-:W-:Y:S04]  /*3d00*/  STS [R9+0x34], R8 ;  /* 0x0000340809007388 */ /* 0x000fe80000000800 */
[----:B------:R1:W-:Y:S01]  /*3d10*/  STS [R9+0x38], R6 ;  /* 0x0000380609007388 */ /* 0x0003e20000000800 */
[----:B------:R-:W-:-:S03]  /*3d20*/  NOP ;  /* 0x0000000000007918 */ /* 0x000fc60000000000 */
[----:B------:R-:W-:Y:S01]  /*3d30*/  LDS R13, [R12] ;  /* 0x000000000c0d7984 */ /* 0x000fe20000000800 */
[----:B0-----:R-:W-:Y:S01]  /*3d40*/  LOP3.LUT R5, R27, 0x3e0, RZ, 0xc0, !PT ;  /* 0x000003e01b057812 */ /* 0x001fe200078ec0ff */
[----:B-1----:R-:W0:Y:S02]  /*3d50*/  LDC.64 R6, c[0x0][0x3b0] ;  /* 0x0000ec00ff067b82 */ /* 0x002e240000000a00 */
[----:B------:R-:W-:Y:S02]  /*3d60*/  LDS R15, [R12+0x4] ;  /* 0x000004000c0f7984 */ /* 0x000fe40000000800 */
[----:B------:R-:W-:Y:S02]  /*3d70*/  IMAD R4, R5, 0x5, R4 ;  /* 0x0000000505047824 */ /* 0x000fe400078e0204 */
[----:B------:R-:W-:Y:S01]  /*3d80*/  LDS R17, [R12+0x8] ;  /* 0x000008000c117984 */ /* 0x000fe20000000800 */
[----:B------:R-:W-:-:S03]  /*3d90*/  IMAD.MOV.U32 R5, RZ, RZ, RZ ;  /* 0x000000ffff057224 */ /* 0x000fc600078e00ff */
[----:B------:R-:W-:Y:S01]  /*3da0*/  LDS R21, [R12+0x180] ;  /* 0x000180000c157984 */ /* 0x000fe20000000800 */
[----:B------:R-:W-:-:S03]  /*3db0*/  IMAD.WIDE.U32 R28, R28, 0x500, R4 ;  /* 0x000005001c1c7825 */ /* 0x000fc600078e0004 */
[----:B------:R-:W-:Y:S01]  /*3dc0*/  LDS R19, [R12+0x184] ;  /* 0x000184000c137984 */ /* 0x000fe20000000800 */
[----:B------:R-:W-:Y:S02]  /*3dd0*/  VIADD R5, R4, 0x20 ;  /* 0x0000002004057836 */ /* 0x000fe40000000000 */
[----:B------:R-:W-:Y:S01]  /*3de0*/  IMAD R27, R29, 0xc, RZ ;  /* 0x0000000c1d1b7824 */ /* 0x000fe200078e02ff */
[----:B------:R-:W-:Y:S04]  /*3df0*/  LDS R23, [R12+0x188] ;  /* 0x000188000c177984 */ /* 0x000fe80000000800 */
[----:B------:R-:W-:Y:S01]  /*3e00*/  LDS R25, [R12+0x300] ;  /* 0x000300000c197984 */ /* 0x000fe20000000800 */
[----:B0-----:R-:W-:-:S03]  /*3e10*/  IMAD.WIDE.U32 R6, R28, 0xc, R6 ;  /* 0x0000000c1c067825 */ /* 0x001fc600078e0006 */
[----:B------:R-:W-:Y:S01]  /*3e20*/  LDS R31, [R12+0x304] ;  /* 0x000304000c1f7984 */ /* 0x000fe20000000800 */
[----:B------:R-:W-:-:S03]  /*3e30*/  IMAD.IADD R7, R7, 0x1, R27 ;  /* 0x0000000107077824 */ /* 0x000fc600078e021b */
[----:B------:R-:W-:Y:S04]  /*3e40*/  LDS R33, [R12+0x308] ;  /* 0x000308000c217984 */ /* 0x000fe80000000800 */
[----:B------:R-:W-:Y:S04]  /*3e50*/  LDS R35, [R12+0x480] ;  /* 0x000480000c237984 */ /* 0x000fe80000000800 */
[----:B------:R-:W-:Y:S04]  /*3e60*/  LDS R37, [R12+0x484] ;  /* 0x000484000c257984 */ /* 0x000fe80000000800 */
[----:B------:R-:W-:Y:S04]  /*3e70*/  LDS R0, [R12+0x488] ;  /* 0x000488000c007984 */ /* 0x000fe80000000800 */
[----:B------:R-:W-:Y:S04]  /*3e80*/  LDS R9, [R12+0x600] ;  /* 0x000600000c097984 */ /* 0x000fe80000000800 */
[----:B------:R-:W-:Y:S04]  /*3e90*/  LDS R11, [R12+0x604] ;  /* 0x000604000c0b7984 */ /* 0x000fe80000000800 */
[----:B------:R-:W-:Y:S04]  /*3ea0*/  LDS R8, [R12+0x608] ;  /* 0x000608000c087984 */ /* 0x000fe80000000800 */
[----:B------:R-:W-:Y:S01]  /*3eb0*/  @!P0 STS [R3+0x3c00], R2 ;  /* 0x003c000203008388 */ /* 0x000fe20000000800 */
[----:B------:R-:W-:Y:S06]  /*3ec0*/  BAR.SYNC.DEFER_BLOCKING 0x0 ;  /* 0x0000000000007b1d */ /* 0x000fec0000010000 */
[----:B------:R0:W1:Y:S02]  /*3ed0*/  LDS R10, [R3+0x3c00] ;  /* 0x003c0000030a7984 */ /* 0x0000640000000800 */
[C---:B0-----:R-:W-:Y:S01]  /*3ee0*/  VIADD R3, R4.reuse, 0x40 ;  /* 0x0000004004037836 */ /* 0x041fe20000000000 */
[----:B-1----:R-:W-:-:S02]  /*3ef0*/  ISETP.GE.AND P0, PT, R4, R10, PT ;  /* 0x0000000a0400720c */ /* 0x002fc40003f06270 */
[-C--:B------:R-:W-:Y:S01]  /*3f00*/  ISETP.GE.AND P1, PT, R5, R10.reuse, PT ;  /* 0x0000000a0500720c */ /* 0x080fe20003f26270 */
[----:B------:R-:W-:Y:S01]  /*3f10*/  VIADD R5, R4, 0x60 ;  /* 0x0000006004057836 */ /* 0x000fe20000000000 */
[----:B------:R-:W-:-:S04]  /*3f20*/  ISETP.GE.AND P2, PT, R3, R10, PT ;  /* 0x0000000a0300720c */ /* 0x000fc80003f46270 */
[----:B------:R-:W-:Y:S01]  /*3f30*/  ISETP.GE.AND P3, PT, R5, R10, PT ;  /* 0x0000000a0500720c */ /* 0x000fe20003f66270 */
[----:B------:R-:W-:-:S04]  /*3f40*/  VIADD R5, R4, 0x80 ;  /* 0x0000008004057836 */ /* 0x000fc80000000000 */
[----:B------:R0:W-:Y:S04]  /*3f50*/  @!P0 STG.E desc[UR6][R6.64], R13 ;  /* 0x0000000d06008986 */ /* 0x0001e8000c101906 */
[----:B------:R0:W-:Y:S04]  /*3f60*/  @!P0 STG.E desc[UR6][R6.64+0x4], R15 ;  /* 0x0000040f06008986 */ /* 0x0001e8000c101906 */
[----:B------:R0:W-:Y:S01]  /*3f70*/  @!P0 STG.E desc[UR6][R6.64+0x8], R17 ;  /* 0x0000081106008986 */ /* 0x0001e2000c101906 */
[----:B------:R-:W-:-:S03]  /*3f80*/  ISETP.GE.AND P0, PT, R5, R10, PT ;  /* 0x0000000a0500720c */ /* 0x000fc60003f06270 */
[----:B------:R0:W-:Y:S04]  /*3f90*/  @!P1 STG.E desc[UR6][R6.64+0x180], R21 ;  /* 0x0001801506009986 */ /* 0x0001e8000c101906 */
[----:B------:R0:W-:Y:S04]  /*3fa0*/  @!P1 STG.E desc[UR6][R6.64+0x184], R19 ;  /* 0x0001841306009986 */ /* 0x0001e8000c101906 */
[----:B------:R0:W-:Y:S04]  /*3fb0*/  @!P1 STG.E desc[UR6][R6.64+0x188], R23 ;  /* 0x0001881706009986 */ /* 0x0001e8000c101906 */
[----:B------:R0:W-:Y:S04]  /*3fc0*/  @!P2 STG.E desc[UR6][R6.64+0x300], R25 ;  /* 0x000300190600a986 */ /* 0x0001e8000c101906 */
[----:B------:R0:W-:Y:S04]  /*3fd0*/  @!P2 STG.E desc[UR6][R6.64+0x304], R31 ;  /* 0x0003041f0600a986 */ /* 0x0001e8000c101906 */
[----:B------:R0:W-:Y:S04]  /*3fe0*/  @!P2 STG.E desc[UR6][R6.64+0x308], R33 ;  /* 0x000308210600a986 */ /* 0x0001e8000c101906 */
[----:B------:R0:W-:Y:S04]  /*3ff0*/  @!P3 STG.E desc[UR6][R6.64+0x480], R35 ;  /* 0x000480230600b986 */ /* 0x0001e8000c101906 */
[----:B------:R0:W-:Y:S04]  /*4000*/  @!P3 STG.E desc[UR6][R6.64+0x484], R37 ;  /* 0x000484250600b986 */ /* 0x0001e8000c101906 */
[----:B------:R0:W-:Y:S01]  /*4010*/  @!P3 STG.E desc[UR6][R6.64+0x488], R0 ;  /* 0x000488000600b986 */ /* 0x0001e2000c101906 */
[----:B------:R-:W-:Y:S05]  /*4020*/  @P0 EXIT ;  /* 0x000000000000094d */ /* 0x000fea0003800000 */
[----:B------:R-:W-:Y:S04]  /*4030*/  STG.E desc[UR6][R6.64+0x600], R9 ;  /* 0x0006000906007986 */ /* 0x000fe8000c101906 */
[----:B------:R-:W-:Y:S04]  /*4040*/  STG.E desc[UR6][R6.64+0x604], R11 ;  /* 0x0006040b06007986 */ /* 0x000fe8000c101906 */
[----:B------:R-:W-:Y:S01]  /*4050*/  STG.E desc[UR6][R6.64+0x608], R8 ;  /* 0x0006080806007986 */ /* 0x000fe2000c101906 */
[----:B------:R-:W-:Y:S05]  /*4060*/  EXIT ;  /* 0x000000000000794d */ /* 0x000fea0003800000 */
.L_x_1826:
[----:B------:R-:W0:Y:S01]  /*4070*/  S2R R0, SR_LANEID ;  /* 0x0000000000007919 */ /* 0x000e220000000000 */
[----:B------:R-:W-:Y:S01]  /*4080*/  SHF.R.U32.HI R7, RZ, 0x5, R27 ;  /* 0x00000005ff077819 */ /* 0x000fe2000001161b */
[----:B------:R-:W1:Y:S01]  /*4090*/  LDCU.64 UR4, c[0x0][0x388] ;  /* 0x00007100ff0477ac */ /* 0x000e620008000a00 */
[----:B------:R-:W-:Y:S01]  /*40a0*/  ISETP.NE.AND P0, PT, R27, RZ, PT ;  /* 0x000000ff1b00720c */ /* 0x000fe20003f05270 */
[----:B------:R-:W2:Y:S02]  /*40b0*/  LDCU.128 UR8, c[0x0][0x390] ;  /* 0x00007200ff0877ac */ /* 0x000ea40008000c00 */
[----:B0-----:R-:W-:-:S04]  /*40c0*/  IMAD R7, R7, 0x20, R0 ;  /* 0x0000002007077824 */ /* 0x001fc800078e0200 */
[----:B------:R-:W-:-:S04]  /*40d0*/  IMAD R7, R7, 0x5, RZ ;  /* 0x0000000507077824 */ /* 0x000fc800078e02ff */
[----:B------:R-:W-:Y:S02]  /*40e0*/  IMAD R0, R0, -0x4, R7 ;  /* 0xfffffffc00007824 */ /* 0x000fe400078e0207 */
[--C-:B------:R-:W-:Y:S02]  /*40f0*/  IMAD R9, R7, 0xc, R3.reuse ;  /* 0x0000000c07097824 */ /* 0x100fe400078e0203 */
[----:B------:R-:W-:-:S03]  /*4100*/  IMAD R7, R0, 0xc, R3 ;  /* 0x0000000c00077824 */ /* 0x000fc600078e0203 */
[----:B------:R-:W-:Y:S04]  /*4110*/  STS [R9], R12 ;  /* 0x0000000c09007388 */ /* 0x000fe80000000800 */
[----:B------:R-:W-:Y:S04]  /*4120*/  STS [R9+0x4], R13 ;  /* 0x0000040d09007388 */ /* 0x000fe80000000800 */
[----:B------:R-:W-:Y:S04]  /*4130*/  STS [R9+0x8], R11 ;  /* 0x0000080b09007388 */ /* 0x000fe80000000800 */
        /* <DEDUP_REMOVED lines=15> */
[----:B0-----:R-:W-:Y:S01]  /*4230*/  IMAD.MOV.U32 R5, RZ, RZ, RZ ;  /* 0x000000ffff057224 */ /* 0x001fe200078e00ff */
[----:B---3--:R-:W-:Y:S02]  /*4240*/  LOP3.LUT R6, R27, 0x3e0, RZ, 0xc0, !PT ;  /* 0x000003e01b067812 */ /* 0x008fe400078ec0ff */
[----:B------:R-:W-:Y:S01]  /*4250*/  LDS R35, [R7+0x4] ;  /* 0x0000040007237984 */ /* 0x000fe20000000800 */
[----:B------:R-:W-:-:S03]  /*4260*/  IMAD.WIDE.U32 R4, R28, 0x500, R4 ;  /* 0x000005001c047825 */ /* 0x000fc600078e0004 */
[----:B------:R-:W-:Y:S01]  /*4270*/  LDS R33, [R7+0x8] ;  /* 0x0000080007217984 */ /* 0x000fe20000000800 */
[----:B------:R-:W-:-:S03]  /*4280*/  IMAD R6, R6, 0x5, RZ ;  /* 0x0000000506067824 */ /* 0x000fc600078e02ff */
[----:B------:R-:W-:Y:S02]  /*4290*/  LDS R31, [R7+0x180] ;  /* 0x00018000071f7984 */ /* 0x000fe40000000800 */
[C---:B------:R-:W-:Y:S02]  /*42a0*/  LOP3.LUT R27, R6.reuse, 0x1f, R27, 0xf8, !PT ;  /* 0x0000001f061b7812 */ /* 0x040fe400078ef81b */
[----:B------:R-:W-:Y:S03]  /*42b0*/  LDS R29, [R7+0x184] ;  /* 0x00018400071d7984 */ /* 0x000fe60000000800 */
[----:B------:R-:W-:Y:S01]  /*42c0*/  VIADD R10, R27, 0x60 ;  /* 0x000000601b0a7836 */ /* 0x000fe20000000000 */
        /* <DEDUP_REMOVED lines=10> */
[----:B------:R0:W-:Y:S01]  /*4370*/  @!P0 STS [R3+0x3c00], R2 ;  /* 0x003c000203008388 */ /* 0x0001e20000000800 */
[----:B------:R-:W-:Y:S01]  /*4380*/  BAR.SYNC.DEFER_BLOCKING 0x0 ;  /* 0x0000000000007b1d */ /* 0x000fe20000010000 */
[----:B------:R-:W-:-:S05]  /*4390*/  IADD3 R4, P0, PT, R6, R4, RZ ;  /* 0x0000000406047210 */ /* 0x000fca0007f1e0ff */
[----:B------:R-:W-:Y:S02]  /*43a0*/  IMAD.X R5, RZ, RZ, R5, P0 ;  /* 0x000000ffff057224 */ /* 0x000fe400000e0605 */
[----:B0-----:R-:W-:-:S03]  /*43b0*/  IMAD.SHL.U32 R2, R4, 0x4, RZ ;  /* 0x0000000404027824 */ /* 0x001fc600078e00ff */
[----:B------:R-:W-:Y:S01]  /*43c0*/  SHF.L.U64.HI R12, R4, 0x2, R5 ;  /* 0x00000002040c7819 */ /* 0x000fe20000010205 */
[----:B------:R-:W-:Y:S01]  /*43d0*/  VIADD R5, R27, 0x40 ;  /* 0x000000401b057836 */ /* 0x000fe20000000000 */
[----:B-1----:R-:W-:-:S04]  /*43e0*/  IADD3 R6, P3, PT, R2, UR4, RZ ;  /* 0x0000000402067c10 */ /* 0x002fc8000ff7e0ff */
[----:B------:R-:W-:Y:S02]  /*43f0*/  IADD3.X R7, PT, PT, R12, UR5, RZ, P3, !PT ;  /* 0x000000050c077c10 */ /* 0x000fe40009ffe4ff */
[C---:B--2---:R-:W-:Y:S02]  /*4400*/  IADD3 R4, P3, PT, R2.reuse, UR8, RZ ;  /* 0x0000000802047c10 */ /* 0x044fe4000ff7e0ff */
[----:B------:R-:W-:Y:S01]  /*4410*/  IADD3 R2, P4, PT, R2, UR10, RZ ;  /* 0x0000000a02027c10 */ /* 0x000fe2000ff9e0ff */
[----:B------:R0:W1:Y:S02]  /*4420*/  LDS R8, [R3+0x3c00] ;  /* 0x003c000003087984 */ /* 0x0000640000000800 */
[C---:B0-----:R-:W-:Y:S01]  /*4430*/  VIADD R3, R27.reuse, 0x20 ;  /* 0x000000201b037836 */ /* 0x041fe20000000000 */
[C---:B-1----:R-:W-:Y:S01]  /*4440*/  ISETP.GE.AND P0, PT, R27.reuse, R8, PT ;  /* 0x000000081b00720c */ /* 0x042fe20003f06270 */
[----:B------:R-:W-:-:S03]  /*4450*/  VIADD R27, R27, 0x80 ;  /* 0x000000801b1b7836 */ /* 0x000fc60000000000 */
[-C--:B------:R-:W-:Y:S02]  /*4460*/  ISETP.GE.AND P1, PT, R3, R8.reuse, PT ;  /* 0x000000080300720c */ /* 0x080fe40003f26270 */
[-C--:B------:R-:W-:Y:S02]  /*4470*/  ISETP.GE.AND P2, PT, R5, R8.reuse, PT ;  /* 0x000000080500720c */ /* 0x080fe40003f46270 */
[----:B------:R-:W-:Y:S02]  /*4480*/  IADD3.X R5, PT, PT, R12, UR9, RZ, P3, !PT ;  /* 0x000000090c057c10 */ /* 0x000fe40009ffe4ff */
[-C--:B------:R-:W-:Y:S02]  /*4490*/  ISETP.GE.AND P3, PT, R10, R8.reuse, PT ;  /* 0x000000080a00720c */ /* 0x080fe40003f66270 */
[----:B------:R-:W-:Y:S02]  /*44a0*/  IADD3.X R3, PT, PT, R12, UR11, RZ, P4, !PT ;  /* 0x0000000b0c037c10 */ /* 0x000fe4000a7fe4ff */
[----:B------:R-:W-:Y:S01]  /*44b0*/  ISETP.GE.AND P4, PT, R27, R8, PT ;  /* 0x000000081b00720c */ /* 0x000fe20003f86270 */
        /* <DEDUP_REMOVED lines=17> */
.L_x_1827:
        /* <DEDUP_REMOVED lines=11> */
.L_x_4165:


//--------------------- .text._ZN3cub18CUB_300001_SM_10006detail10merge_sort30DeviceMergeSortPartitionKernelIN6thrust24THRUST_300001_SM_1000_NS12zip_iteratorIN4cuda3std3__45tupleIJNS5_6detail15normal_iteratorINS5_10device_ptrIfEEEENSC_INSD_IiEEEESH_EEEEEm5s_ratNSA_IJfiiEEEEEvbT_PT2_T0_SP_PSP_T1_SP_i --------------------------
	.section	.text._ZN3cub18CUB_300001_SM_10006detail10merge_sort30DeviceMergeSortPartitionKernelIN6thrust24THRUST_300001_SM_1000_NS12zip_iteratorIN4cuda3std3__45tupleIJNS5_6detail15normal_iteratorINS5_10device_ptrIfEEEENSC_INSD_IiEEEESH_EEEEEm5s_ratNSA_IJfiiEEEEEvbT_PT2_T0_SP_PSP_T1_SP_i,"ax",@progbits
	.align	128
        .global         _ZN3cub18CUB_300001_SM_10006detail10merge_sort30DeviceMergeSortPartitionKernelIN6thrust24THRUST_300001_SM_1000_NS12zip_iteratorIN4cuda3std3__45tupleIJNS5_6detail15normal_iteratorINS5_10device_ptrIfEEEENSC_INSD_IiEEEESH_EEEEEm5s_ratNSA_IJfiiEEEEEvbT_PT2_T0_SP_PSP_T1_SP_i
        .type           _ZN3cub18CUB_300001_SM_10006detail10merge_sort30DeviceMergeSortPartitionKernelIN6thrust24THRUST_300001_SM_1000_NS12zip_iteratorIN4cuda3std3__45tupleIJNS5_6detail15normal_iteratorINS5_10device_ptrIfEEEENSC_INSD_IiEEEESH_EEEEEm5s_ratNSA_IJfiiEEEEEvbT_PT2_T0_SP_PSP_T1_SP_i,@function
        .size           _ZN3cub18CUB_300001_SM_10006detail10merge_sort30DeviceMergeSortPartitionKernelIN6thrust24THRUST_300001_SM_1000_NS12zip_iteratorIN4cuda3std3__45tupleIJNS5_6detail15normal_iteratorINS5_10device_ptrIfEEEENSC_INSD_IiEEEESH_EEEEEm5s_ratNSA_IJfiiEEEEEvbT_PT2_T0_SP_PSP_T1_SP_i,(.L_x_4166 - _ZN3cub18CUB_300001_SM_10006detail10merge_sort30DeviceMergeSortPartitionKernelIN6thrust24THRUST_300001_SM_1000_NS12zip_iteratorIN4cuda3std3__45tupleIJNS5_6detail15normal_iteratorINS5_10device_ptrIfEEEENSC_INSD_IiEEEESH_EEEEEm5s_ratNSA_IJfiiEEEEEvbT_PT2_T0_SP_PSP_T1_SP_i)
        .other          _ZN3cub18CUB_300001_SM_10006detail10merge_sort30DeviceMergeSortPartitionKernelIN6thrust24THRUST_300001_SM_1000_NS12zip_iteratorIN4cuda3std3__45tupleIJNS5_6detail15normal_iteratorINS5_10device_ptrIfEEEENSC_INSD_IiEEEESH_EEEEEm5s_ratNSA_IJfiiEEEEEvbT_PT2_T0_SP_PSP_T1_SP_i,@"STO_CUDA_ENTRY STV_DEFAULT"
_ZN3cub18CUB_300001_SM_10006detail10merge_sort30DeviceMergeSortPartitionKernelIN6thrust24THRUST_300001_SM_1000_NS12zip_iteratorIN4cuda3std3__45tupleIJNS5_6detail15normal_iteratorINS5_10device_ptrIfEEEENSC_INSD_IiEEEESH_EEEEEm5s_ratNSA_IJfiiEEEEEvbT_PT2_T0_SP_PSP_T1_SP_i:
.text._ZN3cub18CUB_300001_SM_10006detail10merge_sort30DeviceMergeSortPartitionKernelIN6thrust24THRUST_300001_SM_1000_NS12zip_iteratorIN4cuda3std3__45tupleIJNS5_6detail15normal_iteratorINS5_10device_ptrIfEEEENSC_INSD_IiEEEESH_EEEEEm5s_ratNSA_IJfiiEEEEEvbT_PT2_T0_SP_PSP_T1_SP_i:
[----:B------:R-:W-:Y:S01]  /*0000*/  LDC R1, c[0x0][0x37c] ;  /* 0x0000df00ff017b82 */ /* 0x000fe20000000800 */
[----:B------:R-:W0:Y:S01]  /*0010*/  S2R R10, SR_CTAID.X ;  /* 0x00000000000a7919 */ /* 0x000e220000002500 */
[----:B------:R-:W0:Y:S01]  /*0020*/  LDCU UR4, c[0x0][0x360] ;  /* 0x00006c00ff0477ac */ /* 0x000e220008000800 */
[----:B------:R-:W0:Y:S01]  /*0030*/  S2R R3, SR_TID.X ;  /* 0x0000000000037919 */ /* 0x000e220000002100 */
[----:B------:R-:W1:Y:S01]  /*0040*/  LDCU.64 UR10, c[0x0][0x3b0] ;  /* 0x00007600ff0a77ac */ /* 0x000e620008000a00 */
[----:B0-----:R-:W-:-:S05]  /*0050*/  IMAD R10, R10, UR4, R3 ;  /* 0x000000040a0a7c24 */ /* 0x001fca000f8e0203 */
[----:B-1----:R-:W-:-:S04]  /*0060*/  ISETP.GE.U32.AND P0, PT, R10, UR10, PT ;  /* 0x0000000a0a007c0c */ /* 0x002fc8000bf06070 */
[----:B------:R-:W-:-:S13]  /*0070*/  ISETP.GE.U32.AND.EX P0, PT, RZ, UR11, PT, P0 ;  /* 0x0000000bff007c0c */ /* 0x000fda000bf06100 */
[----:B------:R-:W-:Y:S05]  /*0080*/  @P0 EXIT ;  /* 0x000000000000094d */ /* 0x000fea0003800000 */
[----:B------:R-:W0:Y:S01]  /*0090*/  LDCU.64 UR6, c[0x0][0x3c8] ;  /* 0x00007900ff0677ac */ /* 0x000e220008000a00 */
[----:B------:R-:W1:Y:S01]  /*00a0*/  LDC R0, c[0x0][0x3d0] ;  /* 0x0000f400ff007b82 */ /* 0x000e620000000800 */
[----:B------:R-:W-:Y:S01]  /*00b0*/  ACQBULK ;  /* 0x000000000000782e */ /* 0x000fe20000000000 */
[----:B------:R-:W2:Y:S01]  /*00c0*/  LDCU.64 UR8, c[0x0][0x358] ;  /* 0x00006b00ff0877ac */ /* 0x000ea20008000a00 */
[----:B0-----:R-:W-:Y:S02]  /*00d0*/  UIADD3 UR4, UPT, UPT, -UR6, URZ, URZ ;  /* 0x000000ff06047290 */ /* 0x001fe4000fffe1ff */
[----:B------:R-:W-:-:S04]  /*00e0*/  USHF.R.U32.HI UR5, URZ, 0x1, UR7 ;  /* 0x00000001ff057899 */ /* 0x000fc80008011607 */
[----:B------:R-:W-:Y:S01]  /*00f0*/  LOP3.LUT R5, R10, UR4, RZ, 0xc0, !PT ;  /* 0x000000040a057c12 */ /* 0x000fe2000f8ec0ff */
[----:B------:R-:W-:Y:S01]  /*0100*/  USHF.R.U64 UR4, UR6, 0x1, UR7 ;  /* 0x0000000106047899 */ /* 0x000fe20008001207 */
[----:B-1----:R-:W-:Y:S01]  /*0110*/  SHF.R.S32.HI R7, RZ, 0x1f, R0 ;  /* 0x0000001fff077819 */ /* 0x002fe20000011400 */
[----:B------:R-:W-:Y:S02]  /*0120*/  IMAD R4, R0, UR5, RZ ;  /* 0x0000000500047c24 */ /* 0x000fe4000f8e02ff */
[----:B------:R-:W-:-:S04]  /*0130*/  IMAD.WIDE.U32 R2, R5, R0, RZ ;  /* 0x0000000005027225 */ /* 0x000fc800078e00ff */
[----:B------:R-:W-:-:S04]  /*0140*/  IMAD.WIDE.U32 R12, R0, UR4, RZ ;  /* 0x00000004000c7c25 */ /* 0x000fc8000f8e00ff */
[C---:B------:R-:W-:Y:S01]  /*0150*/  IMAD R11, R7.reuse, UR4, R4 ;  /* 0x00000004070b7c24 */ /* 0x040fe2000f8e0204 */
[----:B------:R-:W-:Y:S01]  /*0160*/  IADD3 R4, P2, PT, R10, 0x1, RZ ;  /* 0x000000010a047810 */ /* 0x000fe20007f5e0ff */
[----:B------:R-:W-:Y:S01]  /*0170*/  IMAD R3, R7, R5, R3 ;  /* 0x0000000507037224 */ /* 0x000fe200078e0203 */
[----:B------:R-:W-:Y:S01]  /*0180*/  LOP3.LUT R5, RZ, R2, RZ, 0x33, !PT ;  /* 0x00000002ff057212 */ /* 0x000fe200078e33ff */
[----:B------:R-:W-:Y:S01]  /*0190*/  IMAD.IADD R11, R13, 0x1, R11 ;  /* 0x000000010d0b7824 */ /* 0x000fe200078e020b */
[----:B------:R-:W0:Y:S01]  /*01a0*/  LDCU.64 UR4, c[0x0][0x3a8] ;  /* 0x00007500ff0477ac */ /* 0x000e220008000a00 */
[----:B------:R-:W-:Y:S01]  /*01b0*/  ISETP.NE.U32.AND P0, PT, R4, UR10, PT ;  /* 0x0000000a04007c0c */ /* 0x000fe2000bf05070 */
[----:B------:R-:W-:Y:S01]  /*01c0*/  IMAD.X R4, RZ, RZ, RZ, P2 ;  /* 0x000000ffff047224 */ /* 0x000fe200010e06ff */
[----:B------:R-:W-:Y:S02]  /*01d0*/  ISETP.LT.U32.AND P1, PT, R12, R5, PT ;  /* 0x000000050c00720c */ /* 0x000fe40003f21070 */
[----:B------:R-:W-:-:S02]  /*01e0*/  LOP3.LUT R6, RZ, R3, RZ, 0x33, !PT ;  /* 0x00000003ff067212 */ /* 0x000fc400078e33ff */
[----:B------:R-:W-:Y:S02]  /*01f0*/  ISETP.NE.AND.EX P0, PT, R4, UR11, PT, P0 ;  /* 0x0000000b04007c0c */ /* 0x000fe4000bf05300 */
[----:B------:R-:W-:-:S04]  /*0200*/  ISETP.LT.U32.AND.EX P1, PT, R11, R6, PT, P1 ;  /* 0x000000060b00720c */ /* 0x000fc80003f21110 */
[----:B------:R-:W-:Y:S02]  /*0210*/  SEL R5, R12, R5, P1 ;  /* 0x000000050c057207 */ /* 0x000fe40000800000 */
[----:B------:R-:W-:Y:S02]  /*0220*/  SEL R6, R11, R6, P1 ;  /* 0x000000060b067207 */ /* 0x000fe40000800000 */
[----:B------:R-:W-:-:S03]  /*0230*/  IADD3 R4, P1, PT, R5, R2, RZ ;  /* 0x0000000205047210 */ /* 0x000fc60007f3e0ff */
[----:B------:R-:W1:Y:S02]  /*0240*/  @!P0 LDC.64 R8, c[0x0][0x3b8] ;  /* 0x0000ee00ff088b82 */ /* 0x000e640000000a00 */
[----:B------:R-:W-:Y:S01]  /*0250*/  IMAD.X R5, R6, 0x1, R3, P1 ;  /* 0x0000000106057824 */ /* 0x000fe200008e0603 */
[----:B0-----:R-:W-:-:S04]  /*0260*/  ISETP.LT.U32.AND P1, PT, R4, UR4, PT ;  /* 0x0000000404007c0c */ /* 0x001fc8000bf21070 */
[----:B------:R-:W-:-:S04]  /*0270*/  ISETP.LT.U32.AND.EX P1, PT, R5, UR5, PT, P1 ;  /* 0x0000000505007c0c */ /* 0x000fc8000bf21110 */
[----:B------:R-:W-:Y:S02]  /*0280*/  SEL R4, R4, UR4, P1 ;  /* 0x0000000404047c07 */ /* 0x000fe40008800000 */
[----:B------:R-:W-:Y:S02]  /*0290*/  SEL R5, R5, UR5, P1 ;  /* 0x0000000505057c07 */ /* 0x000fe40008800000 */
[----:B------:R-:W-:Y:S02]  /*02a0*/  LOP3.LUT R17, RZ, R4, RZ, 0x33, !PT ;  /* 0x00000004ff117212 */ /* 0x000fe400078e33ff */
[----:B------:R-:W-:Y:S02]  /*02b0*/  LOP3.LUT R19, RZ, R5, RZ, 0x33, !PT ;  /* 0x00000005ff137212 */ /* 0x000fe400078e33ff */
[----:B------:R-:W-:-:S04]  /*02c0*/  ISETP.LT.U32.AND P1, PT, R12, R17, PT ;  /* 0x000000110c00720c */ /* 0x000fc80003f21070 */
[----:B------:R-:W-:-:S04]  /*02d0*/  ISETP.LT.U32.AND.EX P1, PT, R11, R19, PT, P1 ;  /* 0x000000130b00720c */ /* 0x000fc80003f21110 */
[----:B------:R-:W-:Y:S02]  /*02e0*/  SEL R17, R12, R17, P1 ;  /* 0x000000110c117207 */ /* 0x000fe40000800000 */
[----:B------:R-:W-:Y:S02]  /*02f0*/  SEL R19, R11, R19, P1 ;  /* 0x000000130b137207 */ /* 0x000fe40000800000 */
[----:B------:R-:W-:Y:S02]  /*0300*/  IADD3 R17, P3, PT, R17, R4, RZ ;  /* 0x0000000411117210 */ /* 0x000fe40007f7e0ff */
[----:B-1----:R-:W-:Y:S02]  /*0310*/  @!P0 LEA R12, P2, R10, R8, 0x3 ;  /* 0x000000080a0c8211 */ /* 0x002fe400078418ff */
[----:B------:R-:W-:Y:S01]  /*0320*/  ISETP.LT.U32.AND P1, PT, R2, UR4, PT ;  /* 0x0000000402007c0c */ /* 0x000fe2000bf21070 */
[----:B------:R-:W-:Y:S01]  /*0330*/  IMAD.X R19, R19, 0x1, R5, P3 ;  /* 0x0000000113137824 */ /* 0x000fe200018e0605 */
[----:B------:R-:W-:-:S02]  /*0340*/  @!P0 LEA.HI.X R13, R10, R9, RZ, 0x3, P2 ;  /* 0x000000090a0d8211 */ /* 0x000fc400010f1cff */
[----:B------:R-:W-:Y:S02]  /*0350*/  ISETP.LT.U32.AND P2, PT, R17, UR4, PT ;  /* 0x0000000411007c0c */ /* 0x000fe4000bf41070 */
[----:B------:R-:W-:Y:S01]  /*0360*/  ISETP.LT.U32.AND.EX P1, PT, R3, UR5, PT, P1 ;  /* 0x0000000503007c0c */ /* 0x000fe2000bf21110 */
[----:B--2---:R0:W-:Y:S01]  /*0370*/  @!P0 STG.E.64 desc[UR8][R12.64], R4 ;  /* 0x000000040c008986 */ /* 0x0041e2000c101b08 */
[----:B------:R-:W-:Y:S02]  /*0380*/  ISETP.LT.U32.AND.EX P2, PT, R19, UR5, PT, P2 ;  /* 0x0000000513007c0c */ /* 0x000fe4000bf41120 */
[----:B------:R-:W-:Y:S02]  /*0390*/  SEL R11, R2, UR4, P1 ;  /* 0x00000004020b7c07 */ /* 0x000fe40008800000 */
[----:B------:R-:W-:Y:S02]  /*03a0*/  SEL R9, R3, UR5, P1 ;  /* 0x0000000503097c07 */ /* 0x000fe40008800000 */
[----:B------:R-:W-:-:S02]  /*03b0*/  SEL R17, R17, UR4, P2 ;  /* 0x0000000411117c07 */ /* 0x000fc40009000000 */
[----:B------:R-:W-:Y:S01]  /*03c0*/  SEL R19, R19, UR5, P2 ;  /* 0x0000000513137c07 */ /* 0x000fe20009000000 */
[----:B------:R-:W-:Y:S06]  /*03d0*/  @!P0 EXIT ;  /* 0x000000000000894d */ /* 0x000fec0003800000 */
[----:B------:R-:W1:Y:S01]  /*03e0*/  LDCU.U8 UR5, c[0x0][0x380] ;  /* 0x00007000ff0577ac */ /* 0x000e620008000000 */
[----:B0-----:R-:W-:Y:S01]  /*03f0*/  IADD3 R13, P0, PT, R17, -R11, RZ ;  /* 0x8000000b110d7210 */ /* 0x001fe20007f1e0ff */
[----:B------:R-:W-:Y:S01]  /*0400*/  BSSY.RECONVERGENT B0, `(.L_x_1828) ;  /* 0x000008e000007945 */ /* 0x000fe20003800200 */
[----:B------:R-:W-:-:S06]  /*0410*/  UIADD3 UR4, UPT, UPT, UR6, -0x1, URZ ;  /* 0xffffffff06047890 */ /* 0x000fcc000fffe0ff */
[----:B------:R-:W-:-:S05]  /*0420*/  LOP3.LUT R15, R10, UR4, RZ, 0xc0, !PT ;  /* 0x000000040a0f7c12 */ /* 0x000fca000f8ec0ff */
[----:B------:R-:W-:Y:S01]  /*0430*/  IMAD.WIDE.U32 R2, R15, R0, RZ ;  /* 0x000000000f027225 */ /* 0x000fe200078e00ff */
[----:B-1----:R-:W-:-:S03]  /*0440*/  UPRMT UR4, UR5, 0x8880, URZ ;  /* 0x0000888005047896 */ /* 0x002fc600080000ff */
[----:B------:R-:W-:Y:S01]  /*0450*/  IMAD.X R0, R19, 0x1, ~R9, P0 ;  /* 0x0000000113007824 */ /* 0x000fe200000e0e09 */
[----:B------:R-:W-:Y:S01]  /*0460*/  ISETP.LT.U32.AND P0, PT, R2, R13, PT ;  /* 0x0000000d0200720c */ /* 0x000fe20003f01070 */
[----:B------:R-:W-:Y:S01]  /*0470*/  IMAD R15, R7, R15, R3 ;  /* 0x0000000f070f7224 */ /* 0x000fe200078e0203 */
[----:B------:R-:W-:-:S04]  /*0480*/  UISETP.NE.AND UP0, UPT, UR4, URZ, UPT ;  /* 0x000000ff0400728c */ /* 0x000fc8000bf05270 */
[----:B------:R-:W-:-:S04]  /*0490*/  ISETP.LT.U32.AND.EX P0, PT, R15, R0, PT, P0 ;  /* 0x000000000f00720c */ /* 0x000fc80003f01100 */
[----:B------:R-:W-:Y:S02]  /*04a0*/  SEL R7, R2, R13, P0 ;  /* 0x0000000d02077207 */ /* 0x000fe40000000000 */
[----:B------:R-:W-:Y:S01]  /*04b0*/  SEL R15, R15, R0, P0 ;  /* 0x000000000f0f7207 */ /* 0x000fe20000000000 */
[----:B------:R-:W-:Y:S06]  /*04c0*/  BRA.U !UP0, `(.L_x_1829) ;  /* 0x0000000508147547 */ /* 0x000fec000b800000 */
[----:B------:R-:W-:Y:S01]  /*04d0*/  IADD3 R2, P0, PT, R17, -R4, RZ ;  /* 0x8000000411027210 */ /* 0x000fe20007f1e0ff */
[----:B------:R-:W0:Y:S01]  /*04e0*/  LDCU.64 UR4, c[0x0][0x390] ;  /* 0x00007200ff0477ac */ /* 0x000e220008000a00 */
[----:B------:R-:W-:Y:S01]  /*04f0*/  IADD3 R12, P2, PT, R4, -R11, RZ ;  /* 0x8000000b040c7210 */ /* 0x000fe20007f5e0ff */
[----:B------:R-:W-:Y:S02]  /*0500*/  BSSY.RECONVERGENT B1, `(.L_x_1830) ;  /* 0x0000040000017945 */ /* 0x000fe40003800200 */
[----:B------:R-:W-:Y:S01]  /*0510*/  IMAD.X R6, R19, 0x1, ~R5, P0 ;  /* 0x0000000113067824 */ /* 0x000fe200000e0e05 */
[----:B------:R-:W-:Y:S01]  /*0520*/  ISETP.GT.U32.AND P0, PT, R7, R2, PT ;  /* 0x000000020700720c */ /* 0x000fe20003f04070 */
[----:B------:R-:W-:Y:S01]  /*0530*/  IMAD.X R14, R5, 0x1, ~R9, P2 ;  /* 0x00000001050e7824 */ /* 0x000fe200010e0e09 */
[----:B------:R-:W-:Y:S01]  /*0540*/  ISETP.LT.U32.AND P1, PT, R12, R7, PT ;  /* 0x000000070c00720c */ /* 0x000fe20003f21070 */
[----:B------:R-:W1:Y:S01]  /*0550*/  LDCU.64 UR6, c[0x0][0x388] ;  /* 0x00007100ff0677ac */ /* 0x000e620008000a00 */
[----:B------:R-:W-:-:S02]  /*0560*/  ISETP.GT.U32.AND.EX P0, PT, R15, R6, PT, P0 ;  /* 0x000000060f00720c */ /* 0x000fc40003f04100 */
[----:B------:R-:W-:Y:S02]  /*0570*/  ISETP.LT.U32.AND.EX P1, PT, R14, R15, PT, P1 ;  /* 0x0000000f0e00720c */ /* 0x000fe40003f21110 */
[----:B------:R-:W-:Y:S02]  /*0580*/  SEL R8, R7, R2, P0 ;  /* 0x0000000207087207 */ /* 0x000fe40000000000 */
[----:B------:R-:W-:Y:S02]  /*0590*/  SEL R0, R15, R6, P0 ;  /* 0x000000060f007207 */ /* 0x000fe40000000000 */
[----:B------:R-:W-:Y:S02]  /*05a0*/  IADD3 R8, P0, PT, R8, -R2, RZ ;  /* 0x8000000208087210 */ /* 0x000fe40007f1e0ff */
[----:B------:R-:W-:Y:S02]  /*05b0*/  SEL R3, R12, R7, P1 ;  /* 0x000000070c037207 */ /* 0x000fe40000800000 */
[----:B------:R-:W-:Y:S01]  /*05c0*/  SEL R13, R14, R15, P1 ;  /* 0x0000000f0e0d7207 */ /* 0x000fe20000800000 */
[----:B------:R-:W-:Y:S01]  /*05d0*/  IMAD.X R0, R0, 0x1, ~R6, P0 ;  /* 0x0000000100007824 */ /* 0x000fe200000e0e06 */
[----:B------:R-:W-:-:S04]  /*05e0*/  ISETP.GE.U32.AND P0, PT, R8, R3, PT ;  /* 0x000000030800720c */ /* 0x000fc80003f06070 */
[----:B------:R-:W-:-:S13]  /*05f0*/  ISETP.GE.U32.AND.EX P0, PT, R0, R13, PT, P0 ;  /* 0x0000000d0000720c */ /* 0x000fda0003f06100 */
[----:B01----:R-:W-:Y:S05]  /*0600*/  @P0 BRA `(.L_x_1831) ;  /* 0x0000000000bc0947 */ /* 0x003fea0003800000 */
[----:B------:R-:W-:Y:S01]  /*0610*/  IADD3 R6, P0, PT, R7, R4, RZ ;  /* 0x0000000407067210 */ /* 0x000fe20007f1e0ff */
[----:B------:R-:W-:-:S04]  /*0620*/  IMAD.MOV.U32 R7, RZ, RZ, R3 ;  /* 0x000000ffff077224 */ /* 0x000fc800078e0003 */
[----:B------:R-:W-:-:S08]  /*0630*/  IMAD.X R12, R15, 0x1, R5, P0 ;  /* 0x000000010f0c7824 */ /* 0x000fd000000e0605 */
.L_x_1834:
[----:B------:R-:W-:-:S05]  /*0640*/  IADD3 R3, P0, PT, -R8, R7, RZ ;  /* 0x0000000708037210 */ /* 0x000fca0007f1e1ff */
[----:B------:R-:W-:-:S05]  /*0650*/  IMAD.X R2, R13, 0x1, ~R0, P0 ;  /* 0x000000010d027824 */ /* 0x000fca00000e0e00 */
[--C-:B------:R-:W-:Y:S02]  /*0660*/  SHF.R.U64 R3, R3, 0x1, R2.reuse ;  /* 0x0000000103037819 */ /* 0x100fe40000001202 */
[----:B------:R-:W-:Y:S02]  /*0670*/  SHF.R.U32.HI R5, RZ, 0x1, R2 ;  /* 0x00000001ff057819 */ /* 0x000fe40000011602 */
[----:B------:R-:W-:-:S04]  /*0680*/  IADD3 R14, P0, PT, R8, R3, RZ ;  /* 0x00000003080e7210 */ /* 0x000fc80007f1e0ff */
[----:B------:R-:W-:Y:S01]  /*0690*/  LOP3.LUT R3, RZ, R14, RZ, 0x33, !PT ;  /* 0x0000000eff037212 */ /* 0x000fe200078e33ff */
[----:B------:R-:W-:Y:S01]  /*06a0*/  IMAD.X R16, R0, 0x1, R5, P0 ;  /* 0x0000000100107824 */ /* 0x000fe200000e0605 */
[----:B------:R-:W-:Y:S02]  /*06b0*/  IADD3 R2, P0, PT, R14, R11, RZ ;  /* 0x0000000b0e027210 */ /* 0x000fe40007f1e0ff */
[----:B------:R-:W-:Y:S02]  /*06c0*/  IADD3 R3, P1, PT, R3, R6, RZ ;  /* 0x0000000603037210 */ /* 0x000fe40007f3e0ff */
[----:B------:R-:W-:Y:S01]  /*06d0*/  LOP3.LUT R5, RZ, R16, RZ, 0x33, !PT ;  /* 0x00000010ff057212 */ /* 0x000fe200078e33ff */
[----:B------:R-:W-:Y:S02]  /*06e0*/  IMAD.X R17, R16, 0x1, R9, P0 ;  /* 0x0000000110117824 */ /* 0x000fe400000e0609 */
[C---:B------:R-:W-:Y:S02]  /*06f0*/  IMAD.SHL.U32 R15, R2.reuse, 0x4, RZ ;  /* 0x00000004020f7824 */ /* 0x040fe400078e00ff */
[----:B------:R-:W-:Y:S01]  /*0700*/  IMAD.X R4, R5, 0x1, R12, P1 ;  /* 0x0000000105047824 */ /* 0x000fe200008e060c */
[----:B------:R-:W-:Y:S01]  /*0710*/  SHF.L.U64.HI R18, R2, 0x2, R17 ;  /* 0x0000000202127819 */ /* 0x000fe20000010211 */
[----:B------:R-:W-:Y:S01]  /*0720*/  IMAD.SHL.U32 R22, R3, 0x4, RZ ;  /* 0x0000000403167824 */ /* 0x000fe200078e00ff */
[----:B------:R-:W-:-:S02]  /*0730*/  IADD3 R2, P0, PT, R15, UR4, RZ ;  /* 0x000000040f027c10 */ /* 0x000fc4000ff1e0ff */
[----:B------:R-:W-:Y:S02]  /*0740*/  SHF.L.U64.HI R21, R3, 0x2, R4 ;  /* 0x0000000203157819 */ /* 0x000fe40000010204 */
[----:B------:R-:W-:Y:S02]  /*0750*/  IADD3 R4, P1, PT, R22, UR4, RZ ;  /* 0x0000000416047c10 */ /* 0x000fe4000ff3e0ff */
[----:B------:R-:W-:Y:S02]  /*0760*/  IADD3.X R3, PT, PT, R18, UR5, RZ, P0, !PT ;  /* 0x0000000512037c10 */ /* 0x000fe400087fe4ff */
[----:B------:R-:W-:-:S03]  /*0770*/  IADD3.X R5, PT, PT, R21, UR5, RZ, P1, !PT ;  /* 0x0000000515057c10 */ /* 0x000fc60008ffe4ff */
[----:B------:R-:W2:Y:S04]  /*0780*/  LDG.E R20, desc[UR8][R2.64] ;  /* 0x0000000802147981 */ /* 0x000ea8000c1e1900 */
[----:B------:R-:W2:Y:S01]  /*0790*/  LDG.E R23, desc[UR8][R4.64] ;  /* 0x0000000804177981 */ /* 0x000ea2000c1e1900 */
[----:B------:R-:W-:Y:S01]  /*07a0*/  IADD3 R17, P0, PT, R14, 0x1, RZ ;  /* 0x000000010e117810 */ /* 0x000fe20007f1e0ff */
[----:B------:R-:W-:Y:S04]  /*07b0*/  BSSY.RECONVERGENT B2, `(.L_x_1832) ;  /* 0x000000d000027945 */ /* 0x000fe80003800200 */
[----:B------:R-:W-:Y:S01]  /*07c0*/  IMAD.X R19, RZ, RZ, R16, P0 ;  /* 0x000000ffff137224 */ /* 0x000fe200000e0610 */
[----:B------:R-:W-:-:S02]  /*07d0*/  PLOP3.LUT P0, PT, PT, PT, PT, 0x8, 0x80 ;  /* 0x000000000080781c */ /* 0x000fc40003f0e170 */
[----:B--2---:R-:W-:-:S13]  /*07e0*/  ISETP.GE.AND P1, PT, R23, R20, PT ;  /* 0x000000141700720c */ /* 0x004fda0003f26270 */
[----:B------:R-:W-:Y:S05]  /*07f0*/  @!P1 BRA `(.L_x_1833) ;  /* 0x0000000000209947 */ /* 0x000fea0003800000 */
[----:B------:R-:W-:Y:S02]  /*0800*/  IADD3 R4, P1, PT, R15, UR6, RZ ;  /* 0x000000060f047c10 */ /* 0x000fe4000ff3e0ff */
[----:B------:R-:W-:Y:S02]  /*0810*/  IADD3 R2, P0, PT, R22, UR6, RZ ;  /* 0x0000000616027c10 */ /* 0x000fe4000ff1e0ff */
[----:B------:R-:W-:Y:S02]  /*0820*/  IADD3.X R5, PT, PT, R18, UR7, RZ, P1, !PT ;  /* 0x0000000712057c10 */ /* 0x000fe40008ffe4ff */
[----:B------:R-:W-:-:S04]  /*0830*/  IADD3.X R3, PT, PT, R21, UR7, RZ, P0, !PT ;  /* 0x0000000715037c10 */ /* 0x000fc800087fe4ff */
[----:B------:R-:W2:Y:S04]  /*0840*/  LDG.E R5, desc[UR8][R4.64] ;  /* 0x0000000804057981 */ /* 0x000ea8000c1e1900 */
[----:B------:R-:W2:Y:S02]  /*0850*/  LDG.E R2, desc[UR8][R2.64] ;  /* 0x0000000802027981 */ /* 0x000ea4000c1e1900 */
[----:B--2---:R-:W-:-:S04]  /*0860*/  FSETP.GEU.AND P0, PT, R2, R5, PT ;  /* 0x000000050200720b */ /* 0x004fc80003f0e000 */
[----:B------:R-:W-:-:S13]  /*0870*/  ISETP.GT.OR P0, PT, R23, R20, P0 ;  /* 0x000000141700720c */ /* 0x000fda0000704670 */
.L_x_1833:
[----:B------:R-:W-:Y:S05]  /*0880*/  BSYNC.RECONVERGENT B2 ;  /* 0x0000000000027941 */ /* 0x000fea0003800200 */
.L_x_1832:
[----:B------:R-:W-:Y:S02]  /*0890*/  SEL R8, R17, R8, P0 ;  /* 0x0000000811087207 */ /* 0x000fe40000000000 */
[----:B------:R-:W-:Y:S02]  /*08a0*/  SEL R7, R7, R14, P0 ;  /* 0x0000000e07077207 */ /* 0x000fe40000000000 */
[----:B------:R-:W-:Y:S02]  /*08b0*/  SEL R0, R19, R0, P0 ;  /* 0x0000000013007207 */ /* 0x000fe40000000000 */
[----:B------:R-:W-:Y:S02]  /*08c0*/  SEL R13, R13, R16, P0 ;  /* 0x000000100d0d7207 */ /* 0x000fe40000000000 */
[----:B------:R-:W-:-:S04]  /*08d0*/  ISETP.GE.U32.AND P0, PT, R8, R7, PT ;  /* 0x000000070800720c */ /* 0x000fc80003f06070 */
[----:B------:R-:W-:-:S13]  /*08e0*/  ISETP.GE.U32.AND.EX P0, PT, R0, R13, PT, P0 ;  /* 0x0000000d0000720c */ /* 0x000fda0003f06100 */
[----:B------:R-:W-:Y:S05]  /*08f0*/  @!P0 BRA `(.L_x_1834) ;  /* 0xfffffffc00508947 */ /* 0x000fea000383ffff */
.L_x_1831:
[----:B------:R-:W-:Y:S05]  /*0900*/  BSYNC.RECONVERGENT B1 ;  /* 0x0000000000017941 */ /* 0x000fea0003800200 */
.L_x_1830:
[----:B------:R-:W-:Y:S05]  /*0910*/  BRA `(.L_x_1835) ;  /* 0x0000000000f07947 */ /* 0x000fea0003800000 */
.L_x_1829:
[----:B------:R-:W-:Y:S02]  /*0920*/  IADD3 R8, P0, PT, R17, -R4, RZ ;  /* 0x8000000411087210 */ /* 0x000fe40007f1e0ff */
[----:B------:R-:W-:-:S03]  /*0930*/  IADD3 R0, P2, PT, R4, -R11, RZ ;  /* 0x8000000b04007210 */ /* 0x000fc60007f5e0ff */
[----:B------:R-:W-:Y:S01]  /*0940*/  IMAD.X R6, R19, 0x1, ~R5, P0 ;  /* 0x0000000113067824 */ /* 0x000fe200000e0e05 */
[----:B------:R-:W-:Y:S01]  /*0950*/  ISETP.GT.U32.AND P0, PT, R7, R8, PT ;  /* 0x000000080700720c */ /* 0x000fe20003f04070 */
[----:B------:R-:W-:Y:S01]  /*0960*/  IMAD.X R2, R5, 0x1, ~R9, P2 ;  /* 0x0000000105027824 */ /* 0x000fe200010e0e09 */
[----:B------:R-:W-:Y:S02]  /*0970*/  ISETP.LT.U32.AND P1, PT, R0, R7, PT ;  /* 0x000000070000720c */ /* 0x000fe40003f21070 */
[----:B------:R-:W-:Y:S02]  /*0980*/  ISETP.GT.U32.AND.EX P0, PT, R15, R6, PT, P0 ;  /* 0x000000060f00720c */ /* 0x000fe40003f04100 */
[----:B------:R-:W-:Y:S02]  /*0990*/  ISETP.LT.U32.AND.EX P1, PT, R2, R15, PT, P1 ;  /* 0x0000000f0200720c */ /* 0x000fe40003f21110 */
[----:B------:R-:W-:Y:S02]  /*09a0*/  SEL R3, R7, R8, P0 ;  /* 0x0000000807037207 */ /* 0x000fe40000000000 */
[----:B------:R-:W-:-:S02]  /*09b0*/  SEL R13, R15, R6, P0 ;  /* 0x000000060f0d7207 */ /* 0x000fc40000000000 */
[----:B------:R-:W-:Y:S02]  /*09c0*/  IADD3 R8, P0, PT, R3, -R8, RZ ;  /* 0x8000000803087210 */ /* 0x000fe40007f1e0ff */
[----:B------:R-:W-:Y:S02]  /*09d0*/  SEL R17, R0, R7, P1 ;  /* 0x0000000700117207 */ /* 0x000fe40000800000 */
[----:B------:R-:W-:Y:S01]  /*09e0*/  SEL R19, R2, R15, P1 ;  /* 0x0000000f02137207 */ /* 0x000fe20000800000 */
[----:B------:R-:W-:Y:S01]  /*09f0*/  IMAD.X R0, R13, 0x1, ~R6, P0 ;  /* 0x000000010d007824 */ /* 0x000fe200000e0e06 */
[----:B------:R-:W-:-:S04]  /*0a00*/  ISETP.GE.U32.AND P0, PT, R8, R17, PT ;  /* 0x000000110800720c */ /* 0x000fc80003f06070 */
[----:B------:R-:W-:-:S13]  /*0a10*/  ISETP.GE.U32.AND.EX P0, PT, R0, R19, PT, P0 ;  /* 0x000000130000720c */ /* 0x000fda0003f06100 */
[----:B------:R-:W-:Y:S05]  /*0a20*/  @P0 BRA `(.L_x_1835) ;  /* 0x0000000000ac0947 */ /* 0x000fea0003800000 */
[----:B------:R-:W0:Y:S01]  /*0a30*/  LDC.64 R2, c[0x0][0x3a0] ;  /* 0x0000e800ff027b82 */ /* 0x000e220000000a00 */
[----:B------:R-:W-:Y:S01]  /*0a40*/  IADD3 R12, P0, PT, R7, R4, RZ ;  /* 0x00000004070c7210 */ /* 0x000fe20007f1e0ff */
[----:B------:R-:W-:-:S04]  /*0a50*/  IMAD.MOV.U32 R13, RZ, RZ, R17 ;  /* 0x000000ffff0d7224 */ /* 0x000fc800078e0011 */
[----:B------:R-:W-:Y:S02]  /*0a60*/  IMAD.X R14, R15, 0x1, R5, P0 ;  /* 0x000000010f0e7824 */ /* 0x000fe400000e0605 */
[----:B------:R-:W-:-:S07]  /*0a70*/  IMAD.MOV.U32 R15, RZ, RZ, R19 ;  /* 0x000000ffff0f7224 */ /* 0x000fce00078e0013 */
.L_x_1838:
[----:B------:R-:W-:-:S05]  /*0a80*/  IADD3 R5, P0, PT, -R8, R13, RZ ;  /* 0x0000000d08057210 */ /* 0x000fca0007f1e1ff */
[----:B------:R-:W-:-:S05]  /*0a90*/  IMAD.X R4, R15, 0x1, ~R0, P0 ;  /* 0x000000010f047824 */ /* 0x000fca00000e0e00 */
[----:B------:R-:W-:-:S04]  /*0aa0*/  SHF.R.U64 R5, R5, 0x1, R4 ;  /* 0x0000000105057819 */ /* 0x000fc80000001204 */
[----:B------:R-:W-:Y:S02]  /*0ab0*/  IADD3 R16, P0, PT, R8, R5, RZ ;  /* 0x0000000508107210 */ /* 0x000fe40007f1e0ff */
[----:B------:R-:W-:Y:S02]  /*0ac0*/  SHF.R.U32.HI R5, RZ, 0x1, R4 ;  /* 0x00000001ff057819 */ /* 0x000fe40000011604 */
[----:B------:R-:W-:-:S03]  /*0ad0*/  LOP3.LUT R7, RZ, R16, RZ, 0x33, !PT ;  /* 0x00000010ff077212 */ /* 0x000fc600078e33ff */
[----:B------:R-:W-:Y:S01]  /*0ae0*/  IMAD.X R18, R0, 0x1, R5, P0 ;  /* 0x0000000100127824 */ /* 0x000fe200000e0605 */
[----:B------:R-:W-:Y:S02]  /*0af0*/  IADD3 R5, P0, PT, R16, R11, RZ ;  /* 0x0000000b10057210 */ /* 0x000fe40007f1e0ff */
[----:B------:R-:W-:Y:S02]  /*0b00*/  IADD3 R7, P1, PT, R7, R12, RZ ;  /* 0x0000000c07077210 */ /* 0x000fe40007f3e0ff */
[----:B------:R-:W-:Y:S01]  /*0b10*/  LOP3.LUT R17, RZ, R18, RZ, 0x33, !PT ;  /* 0x00000012ff117212 */ /* 0x000fe200078e33ff */
[----:B------:R-:W-:Y:S02]  /*0b20*/  IMAD.X R6, R18, 0x1, R9, P0 ;  /* 0x0000000112067824 */ /* 0x000fe400000e0609 */
[----:B0-----:R-:W-:-:S04]  /*0b30*/  IMAD.WIDE.U32 R4, R5, 0xc, R2 ;  /* 0x0000000c05047825 */ /* 0x001fc800078e0002 */
[----:B------:R-:W-:Y:S02]  /*0b40*/  IMAD.X R17, R17, 0x1, R14, P1 ;  /* 0x0000000111117824 */ /* 0x000fe400008e060e */
[----:B------:R-:W-:Y:S02]  /*0b50*/  IMAD R19, R6, 0xc, RZ ;  /* 0x0000000c06137824 */ /* 0x000fe400078e02ff */
[----:B------:R-:W-:-:S04]  /*0b60*/  IMAD.WIDE.U32 R6, R7, 0xc, R2 ;  /* 0x0000000c07067825 */ /* 0x000fc800078e0002 */
[----:B------:R-:W-:Y:S02]  /*0b70*/  IMAD R17, R17, 0xc, RZ ;  /* 0x0000000c11117824 */ /* 0x000fe400078e02ff */
[----:B------:R-:W-:Y:S02]  /*0b80*/  IMAD.IADD R5, R5, 0x1, R19 ;  /* 0x0000000105057824 */ /* 0x000fe400078e0213 */
[----:B------:R-:W-:-:S03]  /*0b90*/  IMAD.IADD R7, R7, 0x1, R17 ;  /* 0x0000000107077824 */ /* 0x000fc600078e0211 */
        /* <DEDUP_REMOVED lines=8> */
[----:B------:R-:W2:Y:S04]  /*0c20*/  LDG.E R6, desc[UR8][R6.64] ;  /* 0x0000000806067981 */ /* 0x000ea8000c1e1900 */
[----:B------:R-:W2:Y:S02]  /*0c30*/  LDG.E R5, desc[UR8][R4.64] ;  /* 0x0000000804057981 */ /* 0x000ea4000c1e1900 */
[----:B--2---:R-:W-:-:S04]  /*0c40*/  FSETP.GEU.AND P0, PT, R6, R5, PT ;  /* 0x000000050600720b */ /* 0x004fc80003f0e000 */
[----:B------:R-:W-:-:S13]  /*0c50*/  ISETP.GT.OR P0, PT, R21, R20, P0 ;  /* 0x000000141500720c */ /* 0x000fda0000704670 */
.L_x_1837:
[----:B------:R-:W-:Y:S05]  /*0c60*/  BSYNC.RECONVERGENT B1 ;  /* 0x0000000000017941 */ /* 0x000fea0003800200 */
.L_x_1836:
[----:B------:R-:W-:Y:S02]  /*0c70*/  SEL R8, R17, R8, P0 ;  /* 0x0000000811087207 */ /* 0x000fe40000000000 */
[----:B------:R-:W-:Y:S02]  /*0c80*/  SEL R13, R13, R16, P0 ;  /* 0x000000100d0d7207 */ /* 0x000fe40000000000 */
[----:B------:R-:W-:Y:S02]  /*0c90*/  SEL R0, R19, R0, P0 ;  /* 0x0000000013007207 */ /* 0x000fe40000000000 */
[----:B------:R-:W-:Y:S02]  /*0ca0*/  SEL R15, R15, R18, P0 ;  /* 0x000000120f0f7207 */ /* 0x000fe40000000000 */
[----:B------:R-:W-:-:S04]  /*0cb0*/  ISETP.GE.U32.AND P0, PT, R8, R13, PT ;  /* 0x0000000d0800720c */ /* 0x000fc80003f06070 */
[----:B------:R-:W-:-:S13]  /*0cc0*/  ISETP.GE.U32.AND.EX P0, PT, R0, R15, PT, P0 ;  /* 0x0000000f0000720c */ /* 0x000fda0003f06100 */
[----:B------:R-:W-:Y:S05]  /*0cd0*/  @!P0 BRA `(.L_x_1838) ;  /* 0xfffffffc00688947 */ /* 0x000fea000383ffff */
.L_x_1835:
[----:B------:R-:W-:Y:S05]  /*0ce0*/  BSYNC.RECONVERGENT B0 ;  /* 0x0000000000007941 */ /* 0x000fea0003800200 */
.L_x_1828:
[----:B------:R-:W0:Y:S01]  /*0cf0*/  LDCU.64 UR10, c[0x0][0x3b8] ;  /* 0x00007700ff0a77ac */ /* 0x000e220008000a00 */
[----:B------:R-:W-:-:S05]  /*0d00*/  IADD3 R8, P0, PT, R11, R8, RZ ;  /* 0x000000080b087210 */ /* 0x000fca0007f1e0ff */
[----:B------:R-:W-:Y:S01]  /*0d10*/  IMAD.X R9, R9, 0x1, R0, P0 ;  /* 0x0000000109097824 */ /* 0x000fe200000e0600 */
[----:B0-----:R-:W-:-:S04]  /*0d20*/  LEA R2, P1, R10, UR10, 0x3 ;  /* 0x0000000a0a027c11 */ /* 0x001fc8000f8218ff */
[----:B------:R-:W-:-:S05]  /*0d30*/  LEA.HI.X R3, R10, UR11, RZ, 0x3, P1 ;  /* 0x0000000b0a037c11 */ /* 0x000fca00088f1cff */
[----:B------:R-:W-:Y:S01]  /*0d40*/  STG.E.64 desc[UR8][R2.64], R8 ;  /* 0x0000000802007986 */ /* 0x000fe2000c101b08 */
[----:B------:R-:W-:Y:S05]  /*0d50*/  EXIT ;  /* 0x000000000000794d */ /* 0x000fea0003800000 */
.L_x_1839:
        /* <DEDUP_REMOVED lines=10> */
.L_x_4166:


//--------------------- .text._ZN3cub18CUB_300001_SM_10006detail10merge_sort30DeviceMergeSortBlockSortKernelINS2_10policy_hubIN6thrust24THRUST_300001_SM_1000_NS12zip_iteratorIN4cuda3std3__45tupleIJNS6_6detail15normal_iteratorINS6_10device_ptrIfEEEENSD_INSE_IiEEEESI_EEEEEE9Policy600ESK_PNS0_8NullTypeESK_SO_m5s_ratNSB_IJfiiEEESN_EEvbT0_T1_T2_T3_T4_PT6_PT7_T5_NS1_7vsmem_tE --------------------------
	.section	.text._ZN3cub18CUB_300001_SM_10006detail10merge_sort30DeviceMergeSortBlockSortKernelINS2_10policy_hubIN6thrust24THRUST_300001_SM_1000_NS12zip_iteratorIN4cuda3std3__45tupleIJNS6_6detail15normal_iteratorINS6_10device_ptrIfEEEENSD_INSE_IiEEEESI_EEEEEE9Policy600ESK_PNS0_8NullTypeESK_SO_m5s_ratNSB_IJfiiEEESN_EEvbT0_T1_T2_T3_T4_PT6_PT7_T5_NS1_7vsmem_tE,"ax",@progbits
	.align	128
        .global         _ZN3cub18CUB_300001_SM_10006detail10merge_sort30DeviceMergeSortBlockSortKernelINS2_10policy_hubIN6thrust24THRUST_300001_SM_1000_NS12zip_iteratorIN4cuda3std3__45tupleIJNS6_6detail15normal_iteratorINS6_10device_ptrIfEEEENSD_INSE_IiEEEESI_EEEEEE9Policy600ESK_PNS0_8NullTypeESK_SO_m5s_ratNSB_IJfiiEEESN_EEvbT0_T1_T2_T3_T4_PT6_PT7_T5_NS1_7vsmem_tE
        .type           _ZN3cub18CUB_300001_SM_10006detail10merge_sort30DeviceMergeSortBlockSortKernelINS2_10policy_hubIN6thrust24THRUST_300001_SM_1000_NS12zip_iteratorIN4cuda3std3__45tupleIJNS6_6detail15normal_iteratorINS6_10device_ptrIfEEEENSD_INSE_IiEEEESI_EEEEEE9Policy600ESK_PNS0_8NullTypeESK_SO_m5s_ratNSB_IJfiiEEESN_EEvbT0_T1_T2_T3_T4_PT6_PT7_T5_NS1_7vsmem_tE,@function
        .size           _ZN3cub18CUB_300001_SM_10006detail10merge_sort30DeviceMergeSortBlockSortKernelINS2_10policy_hubIN6thrust24THRUST_300001_SM_1000_NS12zip_iteratorIN4cuda3std3__45tupleIJNS6_6detail15normal_iteratorINS6_10device_ptrIfEEEENSD_INSE_IiEEEESI_EEEEEE9Policy600ESK_PNS0_8NullTypeESK_SO_m5s_ratNSB_IJfiiEEESN_EEvbT0_T1_T2_T3_T4_PT6_PT7_T5_NS1_7vsmem_tE,(.L_x_4167 - _ZN3cub18CUB_300001_SM_10006detail10merge_sort30DeviceMergeSortBlockSortKernelINS2_10policy_hubIN6thrust24THRUST_300001_SM_1000_NS12zip_iteratorIN4cuda3std3__45tupleIJNS6_6detail15normal_iteratorINS6_10device_ptrIfEEEENSD_INSE_IiEEEESI_EEEEEE9Policy600ESK_PNS0_8NullTypeESK_SO_m5s_ratNSB_IJfiiEEESN_EEvbT0_T1_T2_T3_T4_PT6_PT7_T5_NS1_7vsmem_tE)
        .other          _ZN3cub18CUB_300001_SM_10006detail10merge_sort30DeviceMergeSortBlockSortKernelINS2_10policy_hubIN6thrust24THRUST_300001_SM_1000_NS12zip_iteratorIN4cuda3std3__45tupleIJNS6_6detail15normal_iteratorINS6_10device_ptrIfEEEENSD_INSE_IiEEEESI_EEEEEE9Policy600ESK_PNS0_8NullTypeESK_SO_m5s_ratNSB_IJfiiEEESN_EEvbT0_T1_T2_T3_T4_PT6_PT7_T5_NS1_7vsmem_tE,@"STO_CUDA_ENTRY STV_DEFAULT"
_ZN3cub18CUB_300001_SM_10006detail10merge_sort30DeviceMergeSortBlockSortKernelINS2_10policy_hubIN6thrust24THRUST_300001_SM_1000_NS12zip_iteratorIN4cuda3std3__45tupleIJNS6_6detail15normal_iteratorINS6_10device_ptrIfEEEENSD_INSE_IiEEEESI_EEEEEE9Policy600ESK_PNS0_8NullTypeESK_SO_m5s_ratNSB_IJfiiEEESN_EEvbT0_T1_T2_T3_T4_PT6_PT7_T5_NS1_7vsmem_tE:
.text._ZN3cub18CUB_300001_SM_10006detail10merge_sort30DeviceMergeSortBlockSortKernelINS2_10policy_hubIN6thrust24THRUST_300001_SM_1000_NS12zip_iteratorIN4cuda3std3__45tupleIJNS6_6detail15normal_iteratorINS6_10device_ptrIfEEEENSD_INSE_IiEEEESI_EEEEEE9Policy600ESK_PNS0_8NullTypeESK_SO_m5s_ratNSB_IJfiiEEESN_EEvbT0_T1_T2_T3_T4_PT6_PT7_T5_NS1_7vsmem_tE:
[----:B------:R-:W-:Y:S01]  /*0000*/  LDC R1, c[0x0][0x37c] ;  /* 0x0000df00ff017b82 */ /* 0x000fe20000000800 */
[----:B------:R-:W0:Y:S01]  /*0010*/  S2R R0, SR_CTAID.X ;  /* 0x0000000000007919 */ /* 0x000e220000002500 */
[----:B------:R-:W1:Y:S01]  /*0020*/  LDCU UR4, c[0x0][0x370] ;  /* 0x00006e00ff0477ac */ /* 0x000e620008000800 */
[----:B------:R-:W2:Y:S01]  /*0030*/  LDCU.64 UR6, c[0x0][0x358] ;  /* 0x00006b00ff0677ac */ /* 0x000ea20008000a00 */
[----:B-1----:R-:W-:-:S04]  /*0040*/  UIADD3 UR4, UP0, UPT, UR4, -0x1, URZ ;  /* 0xffffffff04047890 */ /* 0x002fc8000ff1e0ff */
[----:B------:R-:W-:-:S06]  /*0050*/  UIADD3.X UR5, UPT, UPT, URZ, -0x1, URZ, UP0, !UPT ;  /* 0xffffffffff057890 */ /* 0x000fcc00087fe4ff */
[----:B------:R-:W-:Y:S01]  /*0060*/  IMAD.U32 R2, RZ, RZ, UR5 ;  /* 0x00000005ff027e24 */ /* 0x000fe2000f8e00ff */
[C---:B0-----:R-:W-:Y:S01]  /*0070*/  ISETP.LT.U32.AND P0, PT, R0.reuse, UR4, PT ;  /* 0x0000000400007c0c */ /* 0x041fe2000bf01070 */
[----:B------:R-:W-:-:S03]  /*0080*/  IMAD.WIDE.U32 R6, R0, 0x500, RZ ;  /* 0x0000050000067825 */ /* 0x000fc600078e00ff */
[----:B------:R-:W-:-:S13]  /*0090*/  ISETP.GT.U32.AND.EX P0, PT, R2, RZ, PT, P0 ;  /* 0x000000ff0200720c */ /* 0x000fda0003f04100 */
[----:B--2---:R-:W-:Y:S05]  /*00a0*/  @!P0 BRA `(.L_x_1840) ;  /* 0x0000002000a88947 */ /* 0x004fea0003800000 */
[----:B------:R-:W0:Y:S01]  /*00b0*/  S2R R4, SR_TID.X ;  /* 0x0000000000047919 */ /* 0x000e220000002100 */
[----:B------:R-:W1:Y:S01]  /*00c0*/  LDCU.64 UR4, c[0x0][0x388] ;  /* 0x00007100ff0477ac */ /* 0x000e620008000a00 */
[----:B------:R-:W-:Y:S01]  /*00d0*/  ACQBULK ;  /* 0x000000000000782e */ /* 0x000fe20000000000 */
[----:B------:R-:W2:Y:S01]  /*00e0*/  LDCU.128 UR8, c[0x0][0x390] ;  /* 0x00007200ff0877ac */ /* 0x000ea20008000c00 */
[----:B0-----:R-:W-:-:S05]  /*00f0*/  LOP3.LUT R2, R4, 0x3e0, RZ, 0xc0, !PT ;  /* 0x000003e004027812 */ /* 0x001fca00078ec0ff */
[----:B------:R-:W-:-:S05]  /*0100*/  IMAD R3, R2, 0x5, RZ ;  /* 0x0000000502037824 */ /* 0x000fca00078e02ff */
[----:B------:R-:W-:-:S04]  /*0110*/  LOP3.LUT R3, R3, 0x1f, R4, 0xf8, !PT ;  /* 0x0000001f03037812 */ /* 0x000fc800078ef804 */
[----:B------:R-:W-:-:S05]  /*0120*/  IADD3 R3, P0, PT, R6, R3, RZ ;  /* 0x0000000306037210 */ /* 0x000fca0007f1e0ff */
[----:B------:R-:W-:Y:S02]  /*0130*/  IMAD.SHL.U32 R6, R3, 0x4, RZ ;  /* 0x0000000403067824 */ /* 0x000fe400078e00ff */
[----:B------:R-:W-:-:S03]  /*0140*/  IMAD.X R2, RZ, RZ, R7, P0 ;  /* 0x000000ffff027224 */ /* 0x000fc600000e0607 */
[C---:B-1----:R-:W-:Y:S02]  /*0150*/  IADD3 R8, P0, PT, R6.reuse, UR4, RZ ;  /* 0x0000000406087c10 */ /* 0x042fe4000ff1e0ff */
[C---:B--2---:R-:W-:Y:S02]  /*0160*/  IADD3 R10, P1, PT, R6.reuse, UR8, RZ ;  /* 0x00000008060a7c10 */ /* 0x044fe4000ff3e0ff */
[----:B------:R-:W-:Y:S02]  /*0170*/  SHF.L.U64.HI R5, R3, 0x2, R2 ;  /* 0x0000000203057819 */ /* 0x000fe40000010202 */
[----:B------:R-:W-:Y:S02]  /*0180*/  IADD3 R6, P2, PT, R6, UR10, RZ ;  /* 0x0000000a06067c10 */ /* 0x000fe4000ff5e0ff */
[C---:B------:R-:W-:Y:S02]  /*0190*/  IADD3.X R9, PT, PT, R5.reuse, UR5, RZ, P0, !PT ;  /* 0x0000000505097c10 */ /* 0x040fe400087fe4ff */
[----:B------:R-:W-:-:S02]  /*01a0*/  IADD3.X R11, PT, PT, R5, UR9, RZ, P1, !PT ;  /* 0x00000009050b7c10 */ /* 0x000fc40008ffe4ff */
[----:B------:R-:W-:Y:S01]  /*01b0*/  IADD3.X R7, PT, PT, R5, UR11, RZ, P2, !PT ;  /* 0x0000000b05077c10 */ /* 0x000fe200097fe4ff */
[----:B------:R-:W2:Y:S04]  /*01c0*/  LDG.E R12, desc[UR6][R8.64] ;  /* 0x00000006080c7981 */ /* 0x000ea8000c1e1900 */
[----:B------:R-:W3:Y:S04]  /*01d0*/  LDG.E R15, desc[UR6][R8.64+0x80] ;  /* 0x00008006080f7981 */ /* 0x000ee8000c1e1900 */
[----:B------:R-:W4:Y:S04]  /*01e0*/  LDG.E R18, desc[UR6][R8.64+0x100] ;  /* 0x0001000608127981 */ /* 0x000f28000c1e1900 */
[----:B------:R-:W5:Y:S04]  /*01f0*/  LDG.E R21, desc[UR6][R8.64+0x180] ;  /* 0x0001800608157981 */ /* 0x000f68000c1e1900 */
[----:B------:R0:W5:Y:S04]  /*0200*/  LDG.E R24, desc[UR6][R8.64+0x200] ;  /* 0x0002000608187981 */ /* 0x000168000c1e1900 */
[----:B------:R-:W5:Y:S04]  /*0210*/  LDG.E R13, desc[UR6][R10.64] ;  /* 0x000000060a0d7981 */ /* 0x000f68000c1e1900 */
[----:B------:R-:W5:Y:S04]  /*0220*/  LDG.E R16, desc[UR6][R10.64+0x80] ;  /* 0x000080060a107981 */ /* 0x000f68000c1e1900 */
[----:B------:R-:W5:Y:S04]  /*0230*/  LDG.E R19, desc[UR6][R10.64+0x100] ;  /* 0x000100060a137981 */ /* 0x000f68000c1e1900 */
[----:B------:R-:W5:Y:S04]  /*0240*/  LDG.E R22, desc[UR6][R10.64+0x180] ;  /* 0x000180060a167981 */ /* 0x000f68000c1e1900 */
[----:B------:R1:W5:Y:S04]  /*0250*/  LDG.E R25, desc[UR6][R10.64+0x200] ;  /* 0x000200060a197981 */ /* 0x000368000c1e1900 */
[----:B------:R-:W5:Y:S04]  /*0260*/  LDG.E R14, desc[UR6][R6.64] ;  /* 0x00000006060e7981 */ /* 0x000f68000c1e1900 */
[----:B------:R-:W5:Y:S04]  /*0270*/  LDG.E R17, desc[UR6][R6.64+0x80] ;  /* 0x0000800606117981 */ /* 0x000f68000c1e1900 */
[----:B------:R-:W5:Y:S04]  /*0280*/  LDG.E R20, desc[UR6][R6.64+0x100] ;  /* 0x0001000606147981 */ /* 0x000f68000c1e1900 */
[----:B------:R-:W5:Y:S04]  /*0290*/  LDG.E R23, desc[UR6][R6.64+0x180] ;  /* 0x0001800606177981 */ /* 0x000f68000c1e1900 */
[----:B------:R-:W5:Y:S01]  /*02a0*/  LDG.E R26, desc[UR6][R6.64+0x200] ;  /* 0x00020006061a7981 */ /* 0x000f62000c1e1900 */
[----:B------:R-:W-:-:S02]  /*02b0*/  MOV R5, 0x400 ;  /* 0x0000040000057802 */ /* 0x000fc40000000f00 */
[----:B0-----:R-:W-:Y:S01]  /*02c0*/  SHF.R.U32.HI R8, RZ, 0x5, R4 ;  /* 0x00000005ff087819 */ /* 0x001fe20000011604 */
[----:B------:R-:W0:Y:S01]  /*02d0*/  S2R R28, SR_CgaCtaId ;  /* 0x00000000001c7919 */ /* 0x000e220000008800 */
[----:B------:R-:W1:Y:S01]  /*02e0*/  S2R R27, SR_LANEID ;  /* 0x00000000001b7919 */ /* 0x000e620000000000 */
[----:B0-----:R-:W-:Y:S02]  /*02f0*/  LEA R5, R28, R5, 0x18 ;  /* 0x000000051c057211 */ /* 0x001fe400078ec0ff */
[----:B-1----:R-:W-:-:S04]  /*0300*/  IMAD R8, R8, 0xa0, R27 ;  /* 0x000000a008087824 */ /* 0x002fc800078e021b */
[----:B------:R-:W-:-:S04]  /*0310*/  IMAD R9, R8, 0xc, R5 ;  /* 0x0000000c08097824 */ /* 0x000fc800078e0205 */
        /* <DEDUP_REMOVED lines=17> */
[----:B------:R-:W-:Y:S04]  /*0430*/  LDS R8, [R10] ;  /* 0x000000000a087984 */ /* 0x000fe80000000800 */
[----:B------:R-:W-:Y:S04]  /*0440*/  LDS R7, [R10+0x4] ;  /* 0x000004000a077984 */ /* 0x000fe80000000800 */
[----:B------:R-:W-:Y:S04]  /*0450*/  LDS R6, [R10+0x8] ;  /* 0x000008000a067984 */ /* 0x000fe80000000800 */
[----:B------:R-:W-:Y:S04]  /*0460*/  LDS R11, [R10+0xc] ;  /* 0x00000c000a0b7984 */ /* 0x000fe80000000800 */
[----:B------:R-:W0:Y:S04]  /*0470*/  LDS R12, [R10+0x10] ;  /* 0x000010000a0c7984 */ /* 0x000e280000000800 */
[----:B------:R1:W2:Y:S04]  /*0480*/  LDS R13, [R10+0x14] ;  /* 0x000014000a0d7984 */ /* 0x0002a80000000800 */
[----:B------:R1:W3:Y:S04]  /*0490*/  LDS R20, [R10+0x18] ;  /* 0x000018000a147984 */ /* 0x0002e80000000800 */
[----:B------:R1:W4:Y:S04]  /*04a0*/  LDS R19, [R10+0x1c] ;  /* 0x00001c000a137984 */ /* 0x0003280000000800 */
[----:B------:R1:W1:Y:S04]  /*04b0*/  LDS R21, [R10+0x20] ;  /* 0x000020000a157984 */ /* 0x0002680000000800 */
[----:B------:R0:W1:Y:S04]  /*04c0*/  LDS R9, [R10+0x24] ;  /* 0x000024000a097984 */ /* 0x0000680000000800 */
[----:B------:R0:W1:Y:S04]  /*04d0*/  LDS R14, [R10+0x28] ;  /* 0x000028000a0e7984 */ /* 0x0000680000000800 */
[----:B------:R0:W1:Y:S04]  /*04e0*/  LDS R15, [R10+0x2c] ;  /* 0x00002c000a0f7984 */ /* 0x0000680000000800 */
[----:B------:R0:W1:Y:S04]  /*04f0*/  LDS R16, [R10+0x30] ;  /* 0x000030000a107984 */ /* 0x0000680000000800 */
[----:B------:R1:W1:Y:S04]  /*0500*/  LDS R17, [R10+0x34] ;  /* 0x000034000a117984 */ /* 0x0002680000000800 */
[----:B------:R1:W1:Y:S01]  /*0510*/  LDS R18, [R10+0x38] ;  /* 0x000038000a127984 */ /* 0x0002620000000800 */
[----:B------:R-:W-:Y:S01]  /*0520*/  BAR.SYNC.DEFER_BLOCKING 0x0 ;  /* 0x0000000000007b1d */ /* 0x000fe20000010000 */
[----:B0-----:R-:W-:-:S07]  /*0530*/  ISETP.GE.AND P0, PT, R12, R7, PT ;  /* 0x000000070c00720c */ /* 0x001fce0003f06270 */
[----:B------:R-:W-:Y:S01]  /*0540*/  PREEXIT ;  /* 0x000000000000782d */ /* 0x000fe20000000000 */
[----:B------:R-:W-:Y:S05]  /*0550*/  BSSY.RECONVERGENT B0, `(.L_x_1841) ;  /* 0x000000e000007945 */ /* 0x000fea0003800200 */
[----:B--234-:R-:W-:Y:S05]  /*0560*/  @!P0 BRA `(.L_x_1842) ;  /* 0x0000000000188947 */ /* 0x01cfea0003800000 */
[----:B------:R-:W-:Y:S01]  /*0570*/  FSETP.GEU.AND P0, PT, R11, R8, PT ;  /* 0x000000080b00720b */ /* 0x000fe20003f0e000 */
[----:B-1----:R-:W-:Y:S02]  /*0580*/  IMAD.MOV.U32 R10, RZ, RZ, R13 ;  /* 0x000000ffff0a7224 */ /* 0x002fe400078e000d */
[----:B------:R-:W-:Y:S01]  /*0590*/  IMAD.MOV.U32 R22, RZ, RZ, R12 ;  /* 0x000000ffff167224 */ /* 0x000fe200078e000c */
[----:B------:R-:W-:Y:S01]  /*05a0*/  ISETP.GT.OR P0, PT, R12, R7, P0 ;  /* 0x000000070c00720c */ /* 0x000fe20000704670 */
[----:B------:R-:W-:-:S12]  /*05b0*/  IMAD.MOV.U32 R23, RZ, RZ, R11 ;  /* 0x000000ffff177224 */ /* 0x000fd800078e000b */
[----:B------:R-:W-:Y:S05]  /*05c0*/  @P0 BRA `(.L_x_1843) ;  /* 0x0000000000180947 */ /* 0x000fea0003800000 */
.L_x_1842:
[----:B-1----:R-:W-:Y:S01]  /*05d0*/  IMAD.MOV.U32 R10, RZ, RZ, R6 ;  /* 0x000000ffff0a7224 */ /* 0x002fe200078e0006 */
[----:B------:R-:W-:Y:S01]  /*05e0*/  MOV R22, R7 ;  /* 0x0000000700167202 */ /* 0x000fe20000000f00 */
[----:B------:R-:W-:Y:S02]  /*05f0*/  IMAD.MOV.U32 R23, RZ, RZ, R8 ;  /* 0x000000ffff177224 */ /* 0x000fe400078e0008 */
[----:B------:R-:W-:Y:S02]  /*0600*/  IMAD.MOV.U32 R6, RZ, RZ, R13 ;  /* 0x000000ffff067224 */ /* 0x000fe400078e000d */
[----:B------:R-:W-:Y:S02]  /*0610*/  IMAD.MOV.U32 R7, RZ, RZ, R12 ;  /* 0x000000ffff077224 */ /* 0x000fe400078e000c */
[----:B------:R-:W-:-:S07]  /*0620*/  IMAD.MOV.U32 R8, RZ, RZ, R11 ;  /* 0x000000ffff087224 */ /* 0x000fce00078e000b */
.L_x_1843:
[----:B------:R-:W-:Y:S05]  /*0630*/  BSYNC.RECONVERGENT B0 ;  /* 0x0000000000007941 */ /* 0x000fea0003800200 */
.L_x_1841:
[----:B------:R-:W-:Y:S01]  /*0640*/  ISETP.GE.AND P0, PT, R14, R19, PT ;  /* 0x000000130e00720c */ /* 0x000fe20003f06270 */
[----:B------:R-:W-:-:S12]  /*0650*/  BSSY.RECONVERGENT B0, `(.L_x_1844) ;  /* 0x000000e000007945 */ /* 0x000fd80003800200 */
[----:B------:R-:W-:Y:S05]  /*0660*/  @!P0 BRA `(.L_x_1845) ;  /* 0x0000000000188947 */ /* 0x000fea0003800000 */
[----:B------:R-:W-:Y:S01]  /*0670*/  FSETP.GEU.AND P0, PT, R9, R20, PT ;  /* 0x000000140900720b */ /* 0x000fe20003f0e000 */
[----:B------:R-:W-:Y:S02]  /*0680*/  IMAD.MOV.U32 R11, RZ, RZ, R15 ;  /* 0x000000ffff0b7224 */ /* 0x000fe400078e000f */
[----:B------:R-:W-:Y:S01]  /*0690*/  IMAD.MOV.U32 R12, RZ, RZ, R14 ;  /* 0x000000ffff0c7224 */ /* 0x000fe200078e000e */
[----:B------:R-:W-:Y:S01]  /*06a0*/  ISETP.GT.OR P0, PT, R14, R19, P0 ;  /* 0x000000130e00720c */ /* 0x000fe20000704670 */
[----:B------:R-:W-:-:S12]  /*06b0*/  IMAD.MOV.U32 R13, RZ, RZ, R9 ;  /* 0x000000ffff0d7224 */ /* 0x000fd800078e0009 */
[----:B------:R-:W-:Y:S05]  /*06c0*/  @P0 BRA `(.L_x_1846) ;  /* 0x0000000000180947 */ /* 0x000fea0003800000 */
.L_x_1845:
[----:B------:R-:W-:Y:S01]  /*06d0*/  MOV R11, R21 ;  /* 0x00000015000b7202 */ /* 0x000fe20000000f00 */
[----:B------:R-:W-:Y:S02]  /*06e0*/  IMAD.MOV.U32 R12, RZ, RZ, R19 ;  /* 0x000000ffff0c7224 */ /* 0x000fe400078e0013 */
[----:B------:R-:W-:Y:S02]  /*06f0*/  IMAD.MOV.U32 R13, RZ, RZ, R20 ;  /* 0x000000ffff0d7224 */ /* 0x000fe400078e0014 */
[----:B------:R-:W-:Y:S02]  /*0700*/  IMAD.MOV.U32 R21, RZ, RZ, R15 ;  /* 0x000000ffff157224 */ /* 0x000fe400078e000f */
[----:B------:R-:W-:Y:S02]  /*0710*/  IMAD.MOV.U32 R19, RZ, RZ, R14 ;  /* 0x000000ffff137224 */ /* 0x000fe400078e000e */
[----:B------:R-:W-:-:S07]  /*0720*/  IMAD.MOV.U32 R20, RZ, RZ, R9 ;  /* 0x000000ffff147224 */ /* 0x000fce00078e0009 */
.L_x_1846:
[----:B------:R-:W-:Y:S05]  /*0730*/  BSYNC.RECONVERGENT B0 ;  /* 0x0000000000007941 */ /* 0x000fea0003800200 */
.L_x_1844:
[----:B------:R-:W-:Y:S01]  /*0740*/  ISETP.GE.AND P0, PT, R19, R22, PT ;  /* 0x000000161300720c */ /* 0x000fe20003f06270 */
[----:B------:R-:W-:-:S12]  /*0750*/  BSSY.RECONVERGENT B0, `(.L_x_1847) ;  /* 0x000000e000007945 */ /* 0x000fd80003800200 */
[----:B------:R-:W-:Y:S05]  /*0760*/  @!P0 BRA `(.L_x_1848) ;  /* 0x0000000000188947 */ /* 0x000fea0003800000 */
[----:B------:R-:W-:Y:S01]  /*0770*/  FSETP.GEU.AND P0, PT, R20, R23, PT ;  /* 0x000000171400720b */ /* 0x000fe20003f0e000 */
[----:B------:R-:W-:Y:S01]  /*0780*/  IMAD.MOV.U32 R14, RZ, RZ, R21 ;  /* 0x000000ffff0e7224 */ /* 0x000fe200078e0015 */
[----:B------:R-:W-:Y:S01]  /*0790*/  MOV R24, R20 ;  /* 0x0000001400187202 */ /* 0x000fe20000000f00 */
[----:B------:R-:W-:Y:S01]  /*07a0*/  IMAD.MOV.U32 R15, RZ, RZ, R19 ;  /* 0x000000ffff0f7224 */ /* 0x000fe200078e0013 */
[----:B------:R-:W-:-:S13]  /*07b0*/  ISETP.GT.OR P0, PT, R19, R22, P0 ;  /* 0x000000161300720c */ /* 0x000fda0000704670 */
[----:B------:R-:W-:Y:S05]  /*07c0*/  @P0 BRA `(.L_x_1849) ;  /* 0x0000000000180947 */ /* 0x000fea0003800000 */
.L_x_1848:
[----:B------:R-:W-:Y:S02]  /*07d0*/  IMAD.MOV.U32 R14, RZ, RZ, R10 ;  /* 0x000000ffff0e7224 */ /* 0x000fe400078e000a */
[----:B------:R-:W-:Y:S02]  /*07e0*/  IMAD.MOV.U32 R15, RZ, RZ, R22 ;  /* 0x000000ffff0f7224 */ /* 0x000fe400078e0016 */
[----:B------:R-:W-:Y:S02]  /*07f0*/  IMAD.MOV.U32 R24, RZ, RZ, R23 ;  /* 0x000000ffff187224 */ /* 0x000fe400078e0017 */
[----:B------:R-:W-:Y:S02]  /*0800*/  IMAD.MOV.U32 R10, RZ, RZ, R21 ;  /* 0x000000ffff0a7224 */ /* 0x000fe400078e0015 */
[----:B------:R-:W-:Y:S02]  /*0810*/  IMAD.MOV.U32 R22, RZ, RZ, R19 ;  /* 0x000000ffff167224 */ /* 0x000fe400078e0013 */
[----:B------:R-:W-:-:S07]  /*0820*/  IMAD.MOV.U32 R23, RZ, RZ, R20 ;  /* 0x000000ffff177224 */ /* 0x000fce00078e0014 */
.L_x_1849:
[----:B------:R-:W-:Y:S05]  /*0830*/  BSYNC.RECONVERGENT B0 ;  /* 0x0000000000007941 */ /* 0x000fea0003800200 */
.L_x_1847:
        /* <DEDUP_REMOVED lines=9> */
.L_x_1851:
[----:B------:R-:W-:Y:S02]  /*08d0*/  IMAD.MOV.U32 R20, RZ, RZ, R11 ;  /* 0x000000ffff147224 */ /* 0x000fe400078e000b */
[----:B------:R-:W-:Y:S02]  /*08e0*/  IMAD.MOV.U32 R21, RZ, RZ, R12 ;  /* 0x000000ffff157224 */ /* 0x000fe400078e000c */
[----:B------:R-:W-:Y:S02]  /*08f0*/  IMAD.MOV.U32 R25, RZ, RZ, R13 ;  /* 0x000000ffff197224 */ /* 0x000fe400078e000d */
[----:B------:R-:W-:Y:S02]  /*0900*/  IMAD.MOV.U32 R11, RZ, RZ, R18 ;  /* 0x000000ffff0b7224 */ /* 0x000fe400078e0012 */
[----:B------:R-:W-:Y:S02]  /*0910*/  IMAD.MOV.U32 R12, RZ, RZ, R17 ;  /* 0x000000ffff0c7224 */ /* 0x000fe400078e0011 */
[----:B------:R-:W-:-:S07]  /*0920*/  IMAD.MOV.U32 R13, RZ, RZ, R16 ;  /* 0x000000ffff0d7224 */ /* 0x000fce00078e0010 */
.L_x_1852:
[----:B------:R-:W-:Y:S05]  /*0930*/  BSYNC.RECONVERGENT B0 ;  /* 0x0000000000007941 */ /* 0x000fea0003800200 */
.L_x_1850:
        /* <DEDUP_REMOVED lines=9> */
.L_x_1854:
[----:B------:R-:W-:Y:S02]  /*09d0*/  IMAD.MOV.U32 R17, RZ, RZ, R6 ;  /* 0x000000ffff117224 */ /* 0x000fe400078e0006 */
[----:B------:R-:W-:Y:S02]  /*09e0*/  IMAD.MOV.U32 R18, RZ, RZ, R7 ;  /* 0x000000ffff127224 */ /* 0x000fe400078e0007 */
[----:B------:R-:W-:Y:S01]  /*09f0*/  IMAD.MOV.U32 R27, RZ, RZ, R8 ;  /* 0x000000ffff1b7224 */ /* 0x000fe200078e0008 */
[----:B------:R-:W-:Y:S01]  /*0a00*/  MOV R8, R23 ;  /* 0x0000001700087202 */ /* 0x000fe20000000f00 */
[----:B------:R-:W-:Y:S02]  /*0a10*/  IMAD.MOV.U32 R6, RZ, RZ, R10 ;  /* 0x000000ffff067224 */ /* 0x000fe400078e000a */
[----:B------:R-:W-:-:S07]  /*0a20*/  IMAD.MOV.U32 R7, RZ, RZ, R22 ;  /* 0x000000ffff077224 */ /* 0x000fce00078e0016 */
.L_x_1855:
[----:B------:R-:W-:Y:S05]  /*0a30*/  BSYNC.RECONVERGENT B0 ;  /* 0x0000000000007941 */ /* 0x000fea0003800200 */
.L_x_1853:
        /* <DEDUP_REMOVED lines=9> */
.L_x_1857:
[----:B------:R-:W-:Y:S02]  /*0ad0*/  IMAD.MOV.U32 R22, RZ, RZ, R14 ;  /* 0x000000ffff167224 */ /* 0x000fe400078e000e */
[----:B------:R-:W-:Y:S01]  /*0ae0*/  IMAD.MOV.U32 R23, RZ, RZ, R15 ;  /* 0x000000ffff177224 */ /* 0x000fe200078e000f */
[----:B------:R-:W-:Y:S01]  /*0af0*/  MOV R15, R12 ;  /* 0x0000000c000f7202 */ /* 0x000fe20000000f00 */
[----:B------:R-:W-:Y:S02]  /*0b00*/  IMAD.MOV.U32 R26, RZ, RZ, R24 ;  /* 0x000000ffff1a7224 */ /* 0x000fe400078e0018 */
[----:B------:R-:W-:Y:S02]  /*0b10*/  IMAD.MOV.U32 R14, RZ, RZ, R11 ;  /* 0x000000ffff0e7224 */ /* 0x000fe400078e000b */
[----:B------:R-:W-:-:S07]  /*0b20*/  IMAD.MOV.U32 R24, RZ, RZ, R13 ;  /* 0x000000ffff187224 */ /* 0x000fce00078e000d */
.L_x_1858:
[----:B------:R-:W-:Y:S05]  /*0b30*/  BSYNC.RECONVERGENT B0 ;  /* 0x0000000000007941 */ /* 0x000fea0003800200 */
.L_x_1856:
        /* <DEDUP_REMOVED lines=9> */
.L_x_1860:
[----:B------:R-:W-:Y:S01]  /*0bd0*/  IMAD.MOV.U32 R9, RZ, RZ, R17 ;  /* 0x000000ffff097224 */ /* 0x000fe200078e0011 */
[----:B------:R-:W-:Y:S01]  /*0be0*/  MOV R17, R14 ;  /* 0x0000000e00117202 */ /* 0x000fe20000000f00 */
[----:B------:R-:W-:Y:S02]  /*0bf0*/  IMAD.MOV.U32 R10, RZ, RZ, R18 ;  /* 0x000000ffff0a7224 */ /* 0x000fe400078e0012 */
[----:B------:R-:W-:Y:S02]  /*0c00*/  IMAD.MOV.U32 R11, RZ, RZ, R27 ;  /* 0x000000ffff0b7224 */ /* 0x000fe400078e001b */
[----:B------:R-:W-:Y:S02]  /*0c10*/  IMAD.MOV.U32 R18, RZ, RZ, R15 ;  /* 0x000000ffff127224 */ /* 0x000fe400078e000f */
[----:B------:R-:W-:-:S07]  /*0c20*/  IMAD.MOV.U32 R27, RZ, RZ, R24 ;  /* 0x000000ffff1b7224 */ /* 0x000fce00078e0018 */
.L_x_1861:
[----:B------:R-:W-:Y:S05]  /*0c30*/  BSYNC.RECONVERGENT B0 ;  /* 0x0000000000007941 */ /* 0x000fea0003800200 */
.L_x_1859:
        /* <DEDUP_REMOVED lines=9> */
.L_x_1863:
[----:B------:R-:W-:Y:S01]  /*0cd0*/  IMAD.MOV.U32 R19, RZ, RZ, R22 ;  /* 0x000000ffff137224 */ /* 0x000fe200078e0016 */
[----:B------:R-:W-:Y:S01]  /*0ce0*/  MOV R12, R26 ;  /* 0x0000001a000c7202 */ /* 0x000fe20000000f00 */
[----:B------:R-:W-:Y:S02]  /*0cf0*/  IMAD.MOV.U32 R16, RZ, RZ, R23 ;  /* 0x000000ffff107224 */ /* 0x000fe400078e0017 */
[----:B------:R-:W-:Y:S02]  /*0d00*/  IMAD.MOV.U32 R22, RZ, RZ, R20 ;  /* 0x000000ffff167224 */ /* 0x000fe400078e0014 */
[----:B------:R-:W-:Y:S02]  /*0d10*/  IMAD.MOV.U32 R23, RZ, RZ, R21 ;  /* 0x000000ffff177224 */ /* 0x000fe400078e0015 */
[----:B------:R-:W-:-:S07]  /*0d20*/  IMAD.MOV.U32 R26, RZ, RZ, R25 ;  /* 0x000000ffff1a7224 */ /* 0x000fce00078e0019 */
.L_x_1864:
[----:B------:R-:W-:Y:S05]  /*0d30*/  BSYNC.RECONVERGENT B0 ;  /* 0x0000000000007941 */ /* 0x000fea0003800200 */
.L_x_1862:
        /* <DEDUP_REMOVED lines=9> */
.L_x_1866:
[----:B------:R-:W-:Y:S01]  /*0dd0*/  IMAD.MOV.U32 R13, RZ, RZ, R6 ;  /* 0x000000ffff0d7224 */ /* 0x000fe200078e0006 */
[----:B------:R-:W-:Y:S01]  /*0de0*/  MOV R14, R7 ;  /* 0x00000007000e7202 */ /* 0x000fe20000000f00 */
[----:B------:R-:W-:Y:S02]  /*0df0*/  IMAD.MOV.U32 R15, RZ, RZ, R8 ;  /* 0x000000ffff0f7224 */ /* 0x000fe400078e0008 */
[----:B------:R-:W-:Y:S02]  /*0e00*/  IMAD.MOV.U32 R6, RZ, RZ, R17 ;  /* 0x000000ffff067224 */ /* 0x000fe400078e0011 */
[----:B------:R-:W-:Y:S02]  /*0e10*/  IMAD.MOV.U32 R7, RZ, RZ, R18 ;  /* 0x000000ffff077224 */ /* 0x000fe400078e0012 */
[----:B------:R-:W-:-:S07]  /*0e20*/  IMAD.MOV.U32 R8, RZ, RZ, R27 ;  /* 0x000000ffff087224 */ /* 0x000fce00078e001b */
.L_x_1867:
[----:B------:R-:W-:Y:S05]  /*0e30*/  BSYNC.RECONVERGENT B0 ;  /* 0x0000000000007941 */ /* 0x000fea0003800200 */
.L_x_1865:
        /* <DEDUP_REMOVED lines=9> */
.L_x_1869:
[----:B------:R-:W-:Y:S02]  /*0ed0*/  IMAD.MOV.U32 R20, RZ, RZ, R9 ;  /* 0x000000ffff147224 */ /* 0x000fe400078e0009 */
[----:B------:R-:W-:Y:S02]  /*0ee0*/  IMAD.MOV.U32 R17, RZ, RZ, R10 ;  /* 0x000000ffff117224 */ /* 0x000fe400078e000a */
[----:B------:R-:W-:Y:S02]  /*0ef0*/  IMAD.MOV.U32 R18, RZ, RZ, R11 ;  /* 0x000000ffff127224 */ /* 0x000fe400078e000b */
[----:B------:R-:W-:Y:S02]  /*0f00*/  IMAD.MOV.U32 R9, RZ, RZ, R22 ;  /* 0x000000ffff097224 */ /* 0x000fe400078e0016 */
[----:B------:R-:W-:Y:S02]  /*0f10*/  IMAD.MOV.U32 R10, RZ, RZ, R23 ;  /* 0x000000ffff0a7224 */ /* 0x000fe400078e0017 */
[----:B------:R-:W-:-:S07]  /*0f20*/  IMAD.MOV.U32 R11, RZ, RZ, R26 ;  /* 0x000000ffff0b7224 */ /* 0x000fce00078e001a */
.L_x_1870:
[----:B------:R-:W-:Y:S05]  /*0f30*/  BSYNC.RECONVERGENT B0 ;  /* 0x0000000000007941 */ /* 0x000fea0003800200 */
.L_x_1868:
[----:B------:R-:W-:Y:S02]  /*0f40*/  HFMA2 R21, -RZ, RZ, 0, 1.1920928955078125e-07 ;  /* 0x00000002ff157431 */ /* 0x000fe400000001ff */
[----:B------:R-:W-:-:S07]  /*0f50*/  IMAD R5, R4, 0x3c, R5 ;  /* 0x0000003c04057824 */ /* 0x000fce00078e0205 */
.L_x_1884:
[--C-:B------:R-:W-:Y:S01]  /*0f60*/  IMAD.MOV R23, RZ, RZ, -R21.reuse ;  /* 0x000000ffff177224 */ /* 0x100fe200078e0a15 */
[----:B------:R-:W-:Y:S01]  /*0f70*/  SHF.R.U32.HI R24, RZ, 0x1, R21 ;  /* 0x00000001ff187819 */ /* 0x000fe20000011615 */
[----:B------:R-:W-:Y:S03]  /*0f80*/  BAR.SYNC.DEFER_BLOCKING 0x0 ;  /* 0x0000000000007b1d */ /* 0x000fe60000010000 */
[----:B------:R-:W-:Y:S01]  /*0f90*/  LOP3.LUT R22, R4, R23, RZ, 0xc0, !PT ;  /* 0x0000001704167212 */ /* 0x000fe200078ec0ff */
[----:B------:R-:W-:Y:S02]  /*0fa0*/  VIADD R23, R21, 0xffffffff ;  /* 0xffffffff15177836 */ /* 0x000fe40000000000 */
[----:B------:R-:W-:Y:S02]  /*0fb0*/  BSSY.RECONVERGENT B0, `(.L_x_1871) ;  /* 0x000003c000007945 */ /* 0x000fe40003800200 */
[----:B------:R-:W-:Y:S01]  /*0fc0*/  IMAD R22, R22, 0x5, RZ ;  /* 0x0000000516167824 */ /* 0x000fe200078e02ff */
[----:B------:R-:W-:Y:S01]  /*0fd0*/  LOP3.LUT R23, R23, R4, RZ, 0xc0, !PT ;  /* 0x0000000417177212 */ /* 0x000fe200078ec0ff */
[----:B------:R-:W0:Y:S03]  /*0fe0*/  S2R R31, SR_CgaCtaId ;  /* 0x00000000001f7919 */ /* 0x000e260000008800 */
[----:B------:R-:W-:Y:S01]  /*0ff0*/  VIMNMX.U32 R25, PT, PT, R22, 0x500, PT ;  /* 0x0000050016197848 */ /* 0x000fe20003fe0000 */
[----:B------:R-:W-:-:S04]  /*1000*/  IMAD R27, R23, 0x5, RZ ;  /* 0x00000005171b7824 */ /* 0x000fc800078e02ff */
[----:B------:R-:W-:Y:S01]  /*1010*/  IMAD R22, R24, 0x5, R25 ;  /* 0x0000000518167824 */ /* 0x000fe200078e0219 */
[----:B------:R-:W-:-:S04]  /*1020*/  VIMNMX.U32 R27, PT, PT, R27, 0x500, PT ;  /* 0x000005001b1b7848 */ /* 0x000fc80003fe0000 */
[----:B------:R-:W-:Y:S01]  /*1030*/  VIMNMX.U32 R22, PT, PT, R22, 0x500, PT ;  /* 0x0000050016167848 */ /* 0x000fe20003fe0000 */
[----:B------:R1:W-:Y:S03]  /*1040*/  STS [R5], R8 ;  /* 0x0000000805007388 */ /* 0x0003e60000000800 */
[----:B------:R-:W-:Y:S01]  /*1050*/  VIADDMNMX R29, R22, -R25, R27, PT ;  /* 0x80000019161d7246 */ /* 0x000fe2000380011b */
[--C-:B------:R-:W-:Y:S01]  /*1060*/  IMAD R24, R24, 0x5, R22.reuse ;  /* 0x0000000518187824 */ /* 0x100fe200078e0216 */
[----:B------:R2:W-:Y:S04]  /*1070*/  STS [R5+0x4], R7 ;  /* 0x0000040705007388 */ /* 0x0005e80000000800 */
[----:B------:R-:W-:Y:S01]  /*1080*/  VIMNMX.U32 R23, PT, PT, R24, 0x500, PT ;  /* 0x0000050018177848 */ /* 0x000fe20003fe0000 */
[----:B------:R2:W-:Y:S04]  /*1090*/  STS [R5+0x8], R6 ;  /* 0x0000080605007388 */ /* 0x0005e80000000800 */
[----:B------:R-:W-:Y:S01]  /*10a0*/  IMAD.IADD R24, R23, 0x1, -R22 ;  /* 0x0000000117187824 */ /* 0x000fe200078e0a16 */
[----:B------:R2:W-:Y:S04]  /*10b0*/  STS [R5+0xc], R15 ;  /* 0x00000c0f05007388 */ /* 0x0005e80000000800 */
[C---:B------:R-:W-:Y:S01]  /*10c0*/  ISETP.GE.AND P0, PT, R27.reuse, R24, PT ;  /* 0x000000181b00720c */ /* 0x040fe20003f06270 */
[----:B------:R-:W-:Y:S01]  /*10d0*/  IMAD.IADD R24, R27, 0x1, -R24 ;  /* 0x000000011b187824 */ /* 0x000fe200078e0a18 */
[----:B------:R2:W-:Y:S04]  /*10e0*/  STS [R5+0x10], R14 ;  /* 0x0000100e05007388 */ /* 0x0005e80000000800 */
[----:B-1----:R-:W-:Y:S01]  /*10f0*/  SEL R8, R24, RZ, P0 ;  /* 0x000000ff18087207 */ /* 0x002fe20000000000 */
[----:B------:R2:W-:Y:S01]  /*1100*/  STS [R5+0x14], R13 ;  /* 0x0000140d05007388 */ /* 0x0005e20000000800 */
[----:B------:R-:W-:-:S02]  /*1110*/  MOV R24, 0x400 ;  /* 0x0000040000187802 */ /* 0x000fc40000000f00 */
[----:B------:R-:W-:Y:S01]  /*1120*/  ISETP.GE.AND P0, PT, R8, R29, PT ;  /* 0x0000001d0800720c */ /* 0x000fe20003f06270 */
[----:B------:R2:W-:Y:S01]  /*1130*/  STS [R5+0x18], R11 ;  /* 0x0000180b05007388 */ /* 0x0005e20000000800 */
[----:B0-----:R-:W-:-:S03]  /*1140*/  LEA R24, R31, R24, 0x18 ;  /* 0x000000181f187211 */ /* 0x001fc600078ec0ff */
        /* <DEDUP_REMOVED lines=8> */
[----:B------:R-:W-:Y:S06]  /*11d0*/  BAR.SYNC.DEFER_BLOCKING 0x0 ;  /* 0x0000000000007b1d */ /* 0x000fec0000010000 */
[----:B------:R-:W-:Y:S05]  /*11e0*/  @P0 BRA `(.L_x_1872) ;  /* 0x0000000000600947 */ /* 0x000fea0003800000 */
[----:B--2---:R-:W0:Y:S01]  /*11f0*/  S2R R7, SR_CgaCtaId ;  /* 0x0000000000077919 */ /* 0x004e220000008800 */
[----:B------:R-:W-:Y:S01]  /*1200*/  MOV R6, 0x400 ;  /* 0x0000040000067802 */ /* 0x000fe20000000f00 */
[----:B------:R-:W-:-:S03]  /*1210*/  IMAD.IADD R10, R27, 0x1, R22 ;  /* 0x000000011b0a7824 */ /* 0x000fc600078e0216 */
[----:B0-----:R-:W-:-:S07]  /*1220*/  LEA R15, R7, R6, 0x18 ;  /* 0x00000006070f7211 */ /* 0x001fce00078ec0ff */
.L_x_1873:
[----:B------:R-:W-:Y:S01]  /*1230*/  IMAD.IADD R6, R29, 0x1, -R8 ;  /* 0x000000011d067824 */ /* 0x000fe200078e0a08 */
[----:B------:R-:W-:-:S04]  /*1240*/  PLOP3.LUT P0, PT, PT, PT, PT, 0x8, 0x80 ;  /* 0x000000000080781c */ /* 0x000fc80003f0e170 */
[----:B------:R-:W-:-:S04]  /*1250*/  LEA.HI R7, R6, R6, RZ, 0x1 ;  /* 0x0000000606077211 */ /* 0x000fc800078f08ff */
[----:B------:R-:W-:-:S04]  /*1260*/  LEA.HI.SX32 R12, R7, R8, 0x1f ;  /* 0x00000008070c7211 */ /* 0x000fc800078ffaff */
[-C--:B------:R-:W-:Y:S02]  /*1270*/  LOP3.LUT R7, RZ, R12.reuse, RZ, 0x33, !PT ;  /* 0x0000000cff077212 */ /* 0x080fe400078e33ff */
[----:B------:R-:W-:-:S03]  /*1280*/  IADD3 R6, PT, PT, R25, R12, RZ ;  /* 0x0000000c19067210 */ /* 0x000fc60007ffe0ff */
[----:B------:R-:W-:Y:S02]  /*1290*/  IMAD.IADD R7, R10, 0x1, R7 ;  /* 0x000000010a077824 */ /* 0x000fe400078e0207 */
[--C-:B------:R-:W-:Y:S02]  /*12a0*/  IMAD R9, R6, 0xc, R15.reuse ;  /* 0x0000000c06097824 */ /* 0x100fe400078e020f */
[----:B------:R-:W-:-:S03]  /*12b0*/  IMAD R13, R7, 0xc, R15 ;  /* 0x0000000c070d7824 */ /* 0x000fc600078e020f */
[----:B------:R-:W-:Y:S04]  /*12c0*/  LDS R11, [R9+0x4] ;  /* 0x00000400090b7984 */ /* 0x000fe80000000800 */
        /* <DEDUP_REMOVED lines=10> */
.L_x_1872:
[----:B------:R-:W-:Y:S05]  /*1370*/  BSYNC.RECONVERGENT B0 ;  /* 0x0000000000007941 */ /* 0x000fea0003800200 */
.L_x_1871:
[----:B--2---:R-:W-:Y:S01]  /*1380*/  IMAD.IADD R11, R25, 0x1, R8 ;  /* 0x00000001190b7824 */ /* 0x004fe200078e0208 */
[----:B------:R-:W-:Y:S01]  /*1390*/  IADD3 R8, PT, PT, -R8, R22, R27 ;  /* 0x0000001608087210 */ /* 0x000fe20007ffe11b */
[----:B------:R-:W-:Y:S01]  /*13a0*/  BSSY.RECONVERGENT B0, `(.L_x_1874) ;  /* 0x0000011000007945 */ /* 0x000fe20003800200 */
[----:B------:R-:W-:Y:S01]  /*13b0*/  PLOP3.LUT P0, PT, PT, PT, PT, 0x8, 0x80 ;  /* 0x000000000080781c */ /* 0x000fe20003f0e170 */
[--C-:B------:R-:W-:Y:S01]  /*13c0*/  IMAD R13, R11, 0xc, R24.reuse ;  /* 0x0000000c0b0d7824 */ /* 0x100fe200078e0218 */
[C---:B------:R-:W-:Y:S01]  /*13d0*/  ISETP.GE.AND P1, PT, R8.reuse, R23, PT ;  /* 0x000000170800720c */ /* 0x040fe20003f26270 */
[----:B------:R-:W-:-:S03]  /*13e0*/  IMAD R14, R8, 0xc, R24 ;  /* 0x0000000c080e7824 */ /* 0x000fc600078e0218 */
[----:B------:R0:W1:Y:S04]  /*13f0*/  LDS R26, [R13+0x8] ;  /* 0x000008000d1a7984 */ /* 0x0000680000000800 */
[----:B------:R0:W2:Y:S04]  /*1400*/  LDS R19, [R14+0x8] ;  /* 0x000008000e137984 */ /* 0x0000a80000000800 */
[----:B------:R0:W3:Y:S04]  /*1410*/  LDS R27, [R13] ;  /* 0x000000000d1b7984 */ /* 0x0000e80000000800 */
[----:B------:R0:W4:Y:S04]  /*1420*/  LDS R16, [R13+0x4] ;  /* 0x000004000d107984 */ /* 0x0001280000000800 */
[----:B------:R0:W0:Y:S04]  /*1430*/  LDS R12, [R14] ;  /* 0x000000000e0c7984 */ /* 0x0000280000000800 */
[----:B------:R0:W0:Y:S01]  /*1440*/  LDS R25, [R14+0x4] ;  /* 0x000004000e197984 */ /* 0x0000220000000800 */
[----:B------:R-:W-:Y:S05]  /*1450*/  @P1 BRA `(.L_x_1875) ;  /* 0x0000000000141947 */ /* 0x000fea0003800000 */
[----:B0---4-:R-:W-:Y:S02]  /*1460*/  ISETP.GE.AND P1, PT, R25, R16, PT ;  /* 0x000000101900720c */ /* 0x011fe40003f26270 */
[----:B------:R-:W-:Y:S02]  /*1470*/  PLOP3.LUT P0, PT, PT, PT, PT, 0x80, 0x8 ;  /* 0x000000000008781c */ /* 0x000fe40003f0f070 */
[----:B------:R-:W-:-:S13]  /*1480*/  ISETP.GE.OR P1, PT, R11, R22, !P1 ;  /* 0x000000160b00720c */ /* 0x000fda0004f26670 */
[----:B---3--:R-:W-:-:S04]  /*1490*/  @!P1 FSETP.GEU.AND P2, PT, R12, R27, PT ;  /* 0x0000001b0c00920b */ /* 0x008fc80003f4e000 */
[----:B------:R-:W-:-:S13]  /*14a0*/  @!P1 ISETP.LE.AND P0, PT, R25, R16, !P2 ;  /* 0x000000101900920c */ /* 0x000fda0005703270 */
.L_x_1875:
[----:B------:R-:W-:Y:S05]  /*14b0*/  BSYNC.RECONVERGENT B0 ;  /* 0x0000000000007941 */ /* 0x000fea0003800200 */
.L_x_1874:
[----:B------:R-:W-:Y:S01]  /*14c0*/  VIADD R10, R8, 0x1 ;  /* 0x00000001080a7836 */ /* 0x000fe20000000000 */
[----:B------:R-:W-:Y:S01]  /*14d0*/  BSSY.RECONVERGENT B0, `(.L_x_1876) ;  /* 0x0000017000007945 */ /* 0x000fe20003800200 */
[----:B------:R-:W-:Y:S01]  /*14e0*/  @!P0 IMAD.MOV R10, RZ, RZ, R8 ;  /* 0x000000ffff0a8224 */ /* 0x000fe200078e0208 */
[----:B-12---:R-:W-:Y:S01]  /*14f0*/  SEL R6, R19, R26, P0 ;  /* 0x0000001a13067207 */ /* 0x006fe20000000000 */
[C---:B------:R-:W-:Y:S01]  /*1500*/  VIADD R9, R11.reuse, 0x1 ;  /* 0x000000010b097836 */ /* 0x040fe20000000000 */
[----:B------:R-:W-:Y:S01]  /*1510*/  @P0 IADD3 R9, PT, PT, R11, RZ, RZ ;  /* 0x000000ff0b090210 */ /* 0x000fe20007ffe0ff */
[----:B------:R1:W2:Y:S01]  /*1520*/  @P0 LDS R19, [R14+0x14] ;  /* 0x000014000e130984 */ /* 0x0002a20000000800 */
[C---:B------:R-:W-:Y:S01]  /*1530*/  ISETP.GE.AND P1, PT, R10.reuse, R23, PT ;  /* 0x000000170a00720c */ /* 0x040fe20003f26270 */
[----:B------:R-:W-:Y:S01]  /*1540*/  VIADD R11, R10, 0x1 ;  /* 0x000000010a0b7836 */ /* 0x000fe20000000000 */
[----:B0--3--:R-:W-:Y:S01]  /*1550*/  FSEL R8, R12, R27, P0 ;  /* 0x0000001b0c087208 */ /* 0x009fe20000000000 */
[----:B------:R1:W0:Y:S01]  /*1560*/  @!P0 LDS R26, [R13+0x14] ;  /* 0x000014000d1a8984 */ /* 0x0002220000000800 */
[----:B----4-:R-:W-:Y:S01]  /*1570*/  SEL R7, R25, R16, P0 ;  /* 0x0000001019077207 */ /* 0x010fe20000000000 */
[----:B------:R-:W-:-:S02]  /*1580*/  VIADD R17, R9, 0x1 ;  /* 0x0000000109117836 */ /* 0x000fc40000000000 */
        /* <DEDUP_REMOVED lines=11> */
.L_x_1877:
[----:B------:R-:W-:Y:S05]  /*1640*/  BSYNC.RECONVERGENT B0 ;  /* 0x0000000000007941 */ /* 0x000fea0003800200 */
.L_x_1876:
[----:B------:R-:W-:Y:S01]  /*1650*/  @!P0 IMAD.MOV R11, RZ, RZ, R10 ;  /* 0x000000ffff0b8224 */ /* 0x000fe200078e020a */
[----:B------:R-:W-:Y:S01]  /*1660*/  BSSY.RECONVERGENT B0, `(.L_x_1878) ;  /* 0x0000017000007945 */ /* 0x000fe20003800200 */
[----:B------:R-:W-:Y:S01]  /*1670*/  @P0 IMAD.MOV R17, RZ, RZ, R9 ;  /* 0x000000ffff110224 */ /* 0x000fe200078e0209 */
[----:B012---:R-:W-:Y:S01]  /*1680*/  SEL R13, R19, R26, P0 ;  /* 0x0000001a130d7207 */ /* 0x007fe20000000000 */
[C-C-:B------:R-:W-:Y:S01]  /*1690*/  @P0 IMAD R10, R11.reuse, 0xc, R24.reuse ;  /* 0x0000000c0b0a0824 */ /* 0x140fe200078e0218 */
[----:B------:R-:W-:Y:S01]  /*16a0*/  ISETP.GE.AND P1, PT, R11, R23, PT ;  /* 0x000000170b00720c */ /* 0x000fe20003f26270 */
[----:B------:R-:W-:Y:S01]  /*16b0*/  @!P0 IMAD R9, R17, 0xc, R24 ;  /* 0x0000000c11098824 */ /* 0x000fe200078e0218 */
[----:B---3--:R-:W-:Y:S01]  /*16c0*/  FSEL R15, R12, R27, P0 ;  /* 0x0000001b0c0f7208 */ /* 0x008fe20000000000 */
[----:B------:R-:W-:Y:S01]  /*16d0*/  VIADD R18, R11, 0x1 ;  /* 0x000000010b127836 */ /* 0x000fe20000000000 */
[----:B----4-:R-:W-:Y:S01]  /*16e0*/  SEL R14, R25, R16, P0 ;  /* 0x00000010190e7207 */ /* 0x010fe20000000000 */
[----:B------:R0:W1:Y:S01]  /*16f0*/  @P0 LDS R19, [R10+0x8] ;  /* 0x000008000a130984 */ /* 0x0000620000000800 */
[----:B------:R-:W-:-:S03]  /*1700*/  VIADD R29, R17, 0x1 ;  /* 0x00000001111d7836 */ /* 0x000fc60000000000 */
        /* <DEDUP_REMOVED lines=12> */
.L_x_1879:
[----:B------:R-:W-:Y:S05]  /*17d0*/  BSYNC.RECONVERGENT B0 ;  /* 0x0000000000007941 */ /* 0x000fea0003800200 */
.L_x_1878:
[----:B------:R-:W-:Y:S01]  /*17e0*/  @!P0 IMAD.MOV R18, RZ, RZ, R11 ;  /* 0x000000ffff128224 */ /* 0x000fe200078e020b */
[----:B------:R-:W-:Y:S01]  /*17f0*/  @P0 IADD3 R29, PT, PT, R17, RZ, RZ ;  /* 0x000000ff111d0210 */ /* 0x000fe20007ffe0ff */
[----:B------:R-:W-:Y:S01]  /*1800*/  BSSY.RECONVERGENT B0, `(.L_x_1880) ;  /* 0x0000016000007945 */ /* 0x000fe20003800200 */
        /* <DEDUP_REMOVED lines=21> */
.L_x_1881:
[----:B------:R-:W-:Y:S05]  /*1960*/  BSYNC.RECONVERGENT B0 ;  /* 0x0000000000007941 */ /* 0x000fea0003800200 */
.L_x_1880:
[----:B------:R-:W-:Y:S01]  /*1970*/  @!P0 IMAD.MOV R28, RZ, RZ, R18 ;  /* 0x000000ffff1c8224 */ /* 0x000fe200078e0212 */
[----:B------:R-:W-:Y:S01]  /*1980*/  BSSY.RECONVERGENT B0, `(.L_x_1882) ;  /* 0x0000015000007945 */ /* 0x000fe20003800200 */
[----:B------:R-:W-:Y:S01]  /*1990*/  @P0 IMAD.MOV R31, RZ, RZ, R29 ;  /* 0x000000ffff1f0224 */ /* 0x000fe200078e021d */
[----:B0--3--:R-:W-:Y:S02]  /*19a0*/  FSEL R18, R12, R27, P0 ;  /* 0x0000001b0c127208 */ /* 0x009fe40000000000 */
[C---:B------:R-:W-:Y:S01]  /*19b0*/  ISETP.GE.AND P1, PT, R28.reuse, R23, PT ;  /* 0x000000171c00720c */ /* 0x040fe20003f26270 */
[--C-:B------:R-:W-:Y:S01]  /*19c0*/  @!P0 IMAD R29, R31, 0xc, R24.reuse ;  /* 0x0000000c1f1d8824 */ /* 0x100fe200078e0218 */
[----:B----4-:R-:W-:Y:S01]  /*19d0*/  SEL R17, R25, R16, P0 ;  /* 0x0000001019117207 */ /* 0x010fe20000000000 */
[----:B------:R-:W-:Y:S01]  /*19e0*/  @P0 IMAD R24, R28, 0xc, R24 ;  /* 0x0000000c1c180824 */ /* 0x000fe200078e0218 */
[----:B-12---:R-:W-:Y:S02]  /*19f0*/  SEL R20, R19, R26, P0 ;  /* 0x0000001a13147207 */ /* 0x006fe40000000000 */
[----:B------:R0:W1:Y:S04]  /*1a00*/  @!P0 LDS R27, [R29] ;  /* 0x000000001d1b8984 */ /* 0x0000680000000800 */
[----:B------:R0:W2:Y:S04]  /*1a10*/  @!P0 LDS R16, [R29+0x4] ;  /* 0x000004001d108984 */ /* 0x0000a80000000800 */
[----:B------:R0:W3:Y:S04]  /*1a20*/  @!P0 LDS R26, [R29+0x8] ;  /* 0x000008001d1a8984 */ /* 0x0000e80000000800 */
[----:B------:R0:W4:Y:S04]  /*1a30*/  @P0 LDS R12, [R24] ;  /* 0x00000000180c0984 */ /* 0x0001280000000800 */
[----:B------:R0:W0:Y:S04]  /*1a40*/  @P0 LDS R25, [R24+0x4] ;  /* 0x0000040018190984 */ /* 0x0000280000000800 */
[----:B------:R0:W0:Y:S01]  /*1a50*/  @P0 LDS R19, [R24+0x8] ;  /* 0x0000080018130984 */ /* 0x0000220000000800 */
[----:B------:R-:W-:Y:S01]  /*1a60*/  PLOP3.LUT P0, PT, PT, PT, PT, 0x8, 0x80 ;  /* 0x000000000080781c */ /* 0x000fe20003f0e170 */
[----:B------:R-:W-:-:S12]  /*1a70*/  @P1 BRA `(.L_x_1883) ;  /* 0x0000000000141947 */ /* 0x000fd80003800000 */
[----:B0-2---:R-:W-:Y:S02]  /*1a80*/  ISETP.GE.AND P1, PT, R25, R16, PT ;  /* 0x000000101900720c */ /* 0x005fe40003f26270 */
[----:B------:R-:W-:Y:S02]  /*1a90*/  PLOP3.LUT P0, PT, PT, PT, PT, 0x80, 0x8 ;  /* 0x000000000008781c */ /* 0x000fe40003f0f070 */
[----:B------:R-:W-:-:S13]  /*1aa0*/  ISETP.GE.OR P1, PT, R31, R22, !P1 ;  /* 0x000000161f00720c */ /* 0x000fda0004f26670 */
[----:B-1--4-:R-:W-:-:S04]  /*1ab0*/  @!P1 FSETP.GEU.AND P2, PT, R12, R27, PT ;  /* 0x0000001b0c00920b */ /* 0x012fc80003f4e000 */
[----:B------:R-:W-:-:S13]  /*1ac0*/  @!P1 ISETP.LE.AND P0, PT, R25, R16, !P2 ;  /* 0x000000101900920c */ /* 0x000fda0005703270 */
.L_x_1883:
[----:B------:R-:W-:Y:S05]  /*1ad0*/  BSYNC.RECONVERGENT B0 ;  /* 0x0000000000007941 */ /* 0x000fea0003800200 */
.L_x_1882:
[C---:B------:R-:W-:Y:S01]  /*1ae0*/  ISETP.GE.U32.AND P1, PT, R21.reuse, 0x81, PT ;  /* 0x000000811500780c */ /* 0x040fe20003f26070 */
[----:B------:R-:W-:Y:S01]  /*1af0*/  IMAD.SHL.U32 R21, R21, 0x2, RZ ;  /* 0x0000000215157824 */ /* 0x000fe200078e00ff */
[----:B-1--4-:R-:W-:Y:S02]  /*1b00*/  FSEL R12, R12, R27, P0 ;  /* 0x0000001b0c0c7208 */ /* 0x012fe40000000000 */
[----:B0-2---:R-:W-:Y:S02]  /*1b10*/  SEL R16, R25, R16, P0 ;  /* 0x0000001019107207 */ /* 0x005fe40000000000 */
[----:B---3--:R-:W-:-:S07]  /*1b20*/  SEL R19, R19, R26, P0 ;  /* 0x0000001a13137207 */ /* 0x008fce0000000000 */
[----:B------:R-:W-:Y:S05]  /*1b30*/  @!P1 BRA `(.L_x_1884) ;  /* 0xfffffff400089947 */ /* 0x000fea000383ffff */
[----:B------:R-:W0:Y:S01]  /*1b40*/  S2R R5, SR_TID.X ;  /* 0x0000000000057919 */ /* 0x000e220000002100 */
[----:B------:R-:W1:Y:S01]  /*1b50*/  LDCU.U8 UR4, c[0x0][0x380] ;  /* 0x00007000ff0477ac */ /* 0x000e620008000000 */
[----:B------:R-:W-:Y:S01]  /*1b60*/  MOV R22, 0x400 ;  /* 0x0000040000167802 */ /* 0x000fe20000000f00 */
[----:B------:R-:W2:Y:S01]  /*1b70*/  S2R R23, SR_CgaCtaId ;  /* 0x0000000000177919 */ /* 0x000ea20000008800 */
[----:B------:R-:W3:Y:S01]  /*1b80*/  S2R R21, SR_LANEID ;  /* 0x0000000000157919 */ /* 0x000ee20000000000 */
[----:B-1----:R-:W-:-:S04]  /*1b90*/  UPRMT UR4, UR4, 0x8880, URZ ;  /* 0x0000888004047896 */ /* 0x002fc800080000ff */
[----:B------:R-:W-:Y:S01]  /*1ba0*/  UISETP.NE.AND UP0, UPT, UR4, URZ, UPT ;  /* 0x000000ff0400728c */ /* 0x000fe2000bf05270 */
[----:B0-----:R-:W-:Y:S02]  /*1bb0*/  SHF.R.U32.HI R4, RZ, 0x5, R5 ;  /* 0x00000005ff047819 */ /* 0x001fe40000011605 */
[----:B--2---:R-:W-:-:S03]  /*1bc0*/  LEA R23, R23, R22, 0x18 ;  /* 0x0000001617177211 */ /* 0x004fc600078ec0ff */
[----:B---3--:R-:W-:-:S04]  /*1bd0*/  IMAD R4, R4, 0xa0, R21 ;  /* 0x000000a004047824 */ /* 0x008fc800078e0215 */
[----:B------:R-:W-:-:S04]  /*1be0*/  IMAD R4, R4, 0xc, R23 ;  /* 0x0000000c04047824 */ /* 0x000fc800078e0217 */
[----:B------:R-:W-:Y:S01]  /*1bf0*/  IMAD R25, R21, 0x30, R4 ;  /* 0x0000003015197824 */ /* 0x000fe200078e0204 */
[----:B------:R-:W-:Y:S06]  /*1c00*/  BAR.SYNC.DEFER_BLOCKING 0x0 ;  /* 0x0000000000007b1d */ /* 0x000fec0000010000 */
[----:B------:R-:W-:Y:S05]  /*1c10*/  BRA.U !UP0, `(.L_x_1885) ;  /* 0x0000000108fc7547 */ /* 0x000fea000b800000 */
[----:B------:R-:W-:Y:S01]  /*1c20*/  STS [R25], R8 ;  /* 0x0000000819007388 */ /* 0x000fe20000000800 */
[----:B------:R-:W0:Y:S01]  /*1c30*/  LDCU.64 UR4, c[0x0][0x3a8] ;  /* 0x00007500ff0477ac */ /* 0x000e220008000a00 */
[----:B------:R-:W-:Y:S02]  /*1c40*/  IMAD.WIDE.U32 R2, R0, 0x500, RZ ;  /* 0x0000050000027825 */ /* 0x000fe400078e00ff */
[----:B------:R1:W-:Y:S01]  /*1c50*/  STS [R25+0x4], R7 ;  /* 0x0000040719007388 */ /* 0x0003e20000000800 */
[----:B------:R-:W2:Y:S03]  /*1c60*/  LDCU.128 UR8, c[0x0][0x3b0] ;  /* 0x00007600ff0877ac */ /* 0x000ea60008000c00 */
[----:B------:R3:W-:Y:S04]  /*1c70*/  STS [R25+0x8], R6 ;  /* 0x0000080619007388 */ /* 0x0007e80000000800 */
[----:B------:R-:W-:Y:S01]  /*1c80*/  STS [R25+0xc], R15 ;  /* 0x00000c0f19007388 */ /* 0x000fe20000000800 */
[----:B-1----:R-:W-:-:S03]  /*1c90*/  LOP3.LUT R7, R5, 0x1f, RZ, 0xc0, !PT ;  /* 0x0000001f05077812 */ /* 0x002fc600078ec0ff */
[----:B------:R-:W-:Y:S01]  /*1ca0*/  STS [R25+0x10], R14 ;  /* 0x0000100e19007388 */ /* 0x000fe20000000800 */
[----:B---3--:R-:W-:-:S03]  /*1cb0*/  LOP3.LUT R6, R5, 0x3e0, RZ, 0xc0, !PT ;  /* 0x000003e005067812 */ /* 0x008fc600078ec0ff */
[----:B------:R-:W-:Y:S02]  /*1cc0*/  STS [R25+0x14], R13 ;  /* 0x0000140d19007388 */ /* 0x000fe40000000800 */
[----:B------:R-:W-:Y:S02]  /*1cd0*/  IMAD R0, R6, 0x5, RZ ;  /* 0x0000000506007824 */ /* 0x000fe400078e02ff */
[----:B------:R-:W-:Y:S04]  /*1ce0*/  STS [R25+0x18], R11 ;  /* 0x0000180b19007388 */ /* 0x000fe80000000800 */
[----:B------:R-:W-:Y:S01]  /*1cf0*/  STS [R25+0x1c], R10 ;  /* 0x00001c0a19007388 */ /* 0x000fe20000000800 */
[----:B------:R-:W-:-:S03]  /*1d00*/  IADD3 R0, P0, P1, R0, R2, R7 ;  /* 0x0000000200007210 */ /* 0x000fc6000791e007 */
[----:B------:R1:W-:Y:S01]  /*1d10*/  STS [R25+0x20], R9 ;  /* 0x0000200919007388 */ /* 0x0003e20000000800 */
[----:B------:R-:W-:Y:S02]  /*1d20*/  IADD3.X R3, PT, PT, RZ, R3, RZ, P0, P1 ;  /* 0x00000003ff037210 */ /* 0x000fe400007e24ff */
[C---:B------:R-:W-:Y:S01]  /*1d30*/  SHF.L.U32 R8, R0.reuse, 0x2, RZ ;  /* 0x0000000200087819 */ /* 0x040fe200000006ff */
[----:B------:R-:W-:Y:S01]  /*1d40*/  STS [R25+0x24], R18 ;  /* 0x0000241219007388 */ /* 0x000fe20000000800 */
[----:B------:R-:W-:Y:S02]  /*1d50*/  SHF.L.U64.HI R0, R0, 0x2, R3 ;  /* 0x0000000200007819 */ /* 0x000fe40000010203 */
[C---:B0-----:R-:W-:Y:S01]  /*1d60*/  IADD3 R2, P0, PT, R8.reuse, UR4, RZ ;  /* 0x0000000408027c10 */ /* 0x041fe2000ff1e0ff */
[----:B------:R-:W-:Y:S01]  /*1d70*/  STS [R25+0x28], R17 ;  /* 0x0000281119007388 */ /* 0x000fe20000000800 */
[----:B--2---:R-:W-:Y:S02]  /*1d80*/  IADD3 R6, P1, PT, R8, UR8, RZ ;  /* 0x0000000808067c10 */ /* 0x004fe4000ff3e0ff */
[----:B------:R-:W-:Y:S01]  /*1d90*/  IADD3.X R3, PT, PT, R0, UR5, RZ, P0, !PT ;  /* 0x0000000500037c10 */ /* 0x000fe200087fe4ff */
[----:B------:R-:W-:Y:S01]  /*1da0*/  STS [R25+0x2c], R20 ;  /* 0x00002c1419007388 */ /* 0x000fe20000000800 */
[----:B------:R-:W-:-:S02]  /*1db0*/  IADD3 R8, P0, PT, R8, UR10, RZ ;  /* 0x0000000a08087c10 */ /* 0x000fc4000ff1e0ff */
[C---:B------:R-:W-:Y:S01]  /*1dc0*/  IADD3.X R7, PT, PT, R0.reuse, UR9, RZ, P1, !PT ;  /* 0x0000000900077c10 */ /* 0x040fe20008ffe4ff */
[----:B------:R-:W-:Y:S01]  /*1dd0*/  STS [R25+0x30], R12 ;  /* 0x0000300c19007388 */ /* 0x000fe20000000800 */
[----:B-1----:R-:W-:-:S03]  /*1de0*/  IADD3.X R9, PT, PT, R0, UR11, RZ, P0, !PT ;  /* 0x0000000b00097c10 */ /* 0x002fc600087fe4ff */
        /* <DEDUP_REMOVED lines=34> */
.L_x_1885:
[----:B------:R-:W-:Y:S04]  /*2010*/  STS [R25], R8 ;  /* 0x0000000819007388 */ /* 0x000fe80000000800 */
[----:B------:R-:W-:Y:S04]  /*2020*/  STS [R25+0x4], R7 ;  /* 0x0000040719007388 */ /* 0x000fe80000000800 */
[----:B------:R0:W-:Y:S04]  /*2030*/  STS [R25+0x8], R6 ;  /* 0x0000080619007388 */ /* 0x0001e80000000800 */
[----:B------:R-:W-:Y:S04]  /*2040*/  STS [R25+0xc], R15 ;  /* 0x00000c0f19007388 */ /* 0x000fe80000000800 */
[----:B------:R-:W-:Y:S01]  /*2050*/  STS [R25+0x10], R14 ;  /* 0x0000100e19007388 */ /* 0x000fe20000000800 */
[----:B0-----:R-:W0:Y:S03]  /*2060*/  LDC.64 R6, c[0x0][0x3d0] ;  /* 0x0000f400ff067b82 */ /* 0x001e260000000a00 */
[----:B------:R-:W-:Y:S04]  /*2070*/  STS [R25+0x14], R13 ;  /* 0x0000140d19007388 */ /* 0x000fe80000000800 */
[----:B------:R-:W-:Y:S04]  /*2080*/  STS [R25+0x18], R11 ;  /* 0x0000180b19007388 */ /* 0x000fe80000000800 */
[----:B------:R-:W-:Y:S04]  /*2090*/  STS [R25+0x1c], R10 ;  /* 0x00001c0a19007388 */ /* 0x000fe80000000800 */
[----:B------:R-:W-:Y:S04]  /*20a0*/  STS [R25+0x20], R9 ;  /* 0x0000200919007388 */ /* 0x000fe80000000800 */
[----:B------:R-:W-:Y:S04]  /*20b0*/  STS [R25+0x24], R18 ;  /* 0x0000241219007388 */ /* 0x000fe80000000800 */
[----:B------:R-:W-:Y:S01]  /*20c0*/  STS [R25+0x28], R17 ;  /* 0x0000281119007388 */ /* 0x000fe20000000800 */
[----:B0-----:R-:W-:-:S03]  /*20d0*/  IMAD.WIDE.U32 R6, R3, 0xc, R6 ;  /* 0x0000000c03067825 */ /* 0x001fc600078e0006 */
[----:B------:R-:W-:Y:S01]  /*20e0*/  STS [R25+0x2c], R20 ;  /* 0x00002c1419007388 */ /* 0x000fe20000000800 */
[----:B------:R-:W-:-:S03]  /*20f0*/  IMAD R3, R2, 0xc, RZ ;  /* 0x0000000c02037824 */ /* 0x000fc600078e02ff */
[----:B------:R-:W-:Y:S01]  /*2100*/  STS [R25+0x30], R12 ;  /* 0x0000300c19007388 */ /* 0x000fe20000000800 */
[----:B------:R-:W-:Y:S02]  /*2110*/  IMAD.MOV.U32 R2, RZ, RZ, R6 ;  /* 0x000000ffff027224 */ /* 0x000fe400078e0006 */
[----:B------:R-:W-:Y:S01]  /*2120*/  IMAD.IADD R3, R7, 0x1, R3 ;  /* 0x0000000107037824 */ /* 0x000fe200078e0203 */
        /* <DEDUP_REMOVED lines=34> */
.L_x_1840:
[----:B------:R-:W0:Y:S01]  /*2350*/  LDC.64 R6, c[0x0][0x390] ;  /* 0x0000e400ff067b82 */ /* 0x000e220000000a00 */
[----:B------:R-:W-:-:S07]  /*2360*/  ACQBULK ;  /* 0x000000000000782e */ /* 0x000fce0000000000 */
[----:B------:R-:W1:Y:S08]  /*2370*/  LDC.64 R16, c[0x0][0x388] ;  /* 0x0000e200ff107b82 */ /* 0x000e700000000a00 */
[----:B------:R-:W2:Y:S01]  /*2380*/  LDC.64 R8, c[0x0][0x398] ;  /* 0x0000e600ff087b82 */ /* 0x000ea20000000a00 */
[C---:B0-----:R-:W-:Y:S01]  /*2390*/  IMAD.WIDE.U32 R6, R0.reuse, 0x1400, R6 ;  /* 0x0000140000067825 */ /* 0x041fe200078e0006 */
[----:B------:R-:W0:Y:S06]  /*23a0*/  S2R R4, SR_TID.X ;  /* 0x0000000000047919 */ /* 0x000e2c0000002100 */
[----:B------:R-:W3:Y:S01]  /*23b0*/  LDC R2, c[0x0][0x3c8] ;  /* 0x0000f200ff027b82 */ /* 0x000ee20000000800 */
[----:B------:R-:W4:Y:S01]  /*23c0*/  LDG.E R14, desc[UR6][R6.64] ;  /* 0x00000006060e7981 */ /* 0x000f22000c1e1900 */
[----:B-1----:R-:W-:-:S05]  /*23d0*/  IMAD.WIDE.U32 R16, R0, 0x1400, R16 ;  /* 0x0000140000107825 */ /* 0x002fca00078e0010 */
[----:B------:R1:W5:Y:S01]  /*23e0*/  LDG.E R10, desc[UR6][R16.64] ;  /* 0x00000006100a7981 */ /* 0x000362000c1e1900 */
[----:B--2---:R-:W-:-:S05]  /*23f0*/  IMAD.WIDE.U32 R8, R0, 0x1400, R8 ;  /* 0x0000140000087825 */ /* 0x004fca00078e0008 */
[----:B------:R2:W5:Y:S01]  /*2400*/  LDG.E R12, desc[UR6][R8.64] ;  /* 0x00000006080c7981 */ /* 0x000562000c1e1900 */
[----:B------:R-:W-:Y:S01]  /*2410*/  IMAD R11, R0, 0x500, RZ ;  /* 0x00000500000b7824 */ /* 0x000fe200078e02ff */
[----:B0-----:R-:W-:-:S05]  /*2420*/  LOP3.LUT R3, R4, 0x3e0, RZ, 0xc0, !PT ;  /* 0x000003e004037812 */ /* 0x001fca00078ec0ff */
[----:B------:R-:W-:Y:S02]  /*2430*/  IMAD R5, R3, 0x5, RZ ;  /* 0x0000000503057824 */ /* 0x000fe400078e02ff */
[----:B------:R-:W-:-:S03]  /*2440*/  IMAD.MOV R3, RZ, RZ, -R11 ;  /* 0x000000ffff037224 */ /* 0x000fc600078e0a0b */
[----:B------:R-:W-:Y:S02]  /*2450*/  LOP3.LUT R5, R5, 0x1f, R4, 0xf8, !PT ;  /* 0x0000001f05057812 */ /* 0x000fe400078ef804 */
[----:B---3--:R-:W-:Y:S02]  /*2460*/  VIADDMNMX R3, R3, R2, 0x500, PT ;  /* 0x0000050003037446 */ /* 0x008fe40003800102 */
[C---:B------:R-:W-:Y:S01]  /*2470*/  IADD3 R2, PT, PT, R5.reuse, 0x80, RZ ;  /* 0x0000008005027810 */ /* 0x040fe20007ffe0ff */
[C---:B------:R-:W-:Y:S02]  /*2480*/  VIADD R18, R5.reuse, 0x20 ;  /* 0x0000002005127836 */ /* 0x040fe40000000000 */
[C---:B------:R-:W-:Y:S02]  /*2490*/  VIADD R20, R5.reuse, 0x40 ;  /* 0x0000004005147836 */ /* 0x040fe40000000000 */
[C---:B------:R-:W-:Y:S01]  /*24a0*/  VIADD R22, R5.reuse, 0x60 ;  /* 0x0000006005167836 */ /* 0x040fe20000000000 */
[----:B------:R-:W-:-:S02]  /*24b0*/  ISETP.GE.AND P0, PT, R5, R3, PT ;  /* 0x000000030500720c */ /* 0x000fc40003f06270 */
[-C--:B------:R-:W-:Y:S02]  /*24c0*/  ISETP.GE.AND P1, PT, R18, R3.reuse, PT ;  /* 0x000000031200720c */ /* 0x080fe40003f26270 */
[-C--:B------:R-:W-:Y:S02]  /*24d0*/  ISETP.GE.AND P2, PT, R20, R3.reuse, PT ;  /* 0x000000031400720c */ /* 0x080fe40003f46270 */
[-C--:B------:R-:W-:Y:S02]  /*24e0*/  ISETP.GE.AND P3, PT, R22, R3.reuse, PT ;  /* 0x000000031600720c */ /* 0x080fe40003f66270 */
[----:B------:R-:W-:Y:S01]  /*24f0*/  ISETP.GE.AND P4, PT, R2, R3, PT ;  /* 0x000000030200720c */ /* 0x000fe20003f86270 */
[----:B-1----:R-:W-:-:S04]  /*2500*/  IMAD.WIDE.U32 R16, R5, 0x4, R16 ;  /* 0x0000000405107825 */ /* 0x002fc800078e0010 */
[----:B------:R-:W-:-:S04]  /*2510*/  IMAD.WIDE.U32 R6, R5, 0x4, R6 ;  /* 0x0000000405067825 */ /* 0x000fc800078e0006 */
[----:B--2---:R-:W-:-:S04]  /*2520*/  IMAD.WIDE.U32 R8, R5, 0x4, R8 ;  /* 0x0000000405087825 */ /* 0x004fc800078e0008 */
[----:B----4-:R-:W-:Y:S02]  /*2530*/  IMAD.MOV.U32 R22, RZ, RZ, R14 ;  /* 0x000000ffff167224 */ /* 0x010fe400078e000e */
[----:B------:R-:W2:Y:S02]  /*2540*/  @!P0 LDG.E R14, desc[UR6][R6.64] ;  /* 0x00000006060e8981 */ /* 0x000ea4000c1e1900 */
[----:B------:R-:W-:Y:S02]  /*2550*/  IMAD.MOV.U32 R32, RZ, RZ, R22 ;  /* 0x000000ffff207224 */ /* 0x000fe400078e0016 */
[----:B-----5:R-:W-:Y:S01]  /*2560*/  IMAD.MOV.U32 R18, RZ, RZ, R10 ;  /* 0x000000ffff127224 */ /* 0x020fe200078e000a */
[----:B------:R-:W-:Y:S01]  /*2570*/  MOV R26, R22 ;  /* 0x00000016001a7202 */ /* 0x000fe20000000f00 */
[----:B------:R-:W-:Y:S01]  /*2580*/  IMAD.MOV.U32 R11, RZ, RZ, R22 ;  /* 0x000000ffff0b7224 */ /* 0x000fe200078e0016 */
[----:B------:R-:W3:Y:S01]  /*2590*/  @!P0 LDG.E R10, desc[UR6][R16.64] ;  /* 0x00000006100a8981 */ /* 0x000ee2000c1e1900 */
[----:B------:R-:W-:-:S02]  /*25a0*/  IMAD.MOV.U32 R28, RZ, RZ, R18 ;  /* 0x000000ffff1c7224 */ /* 0x000fc400078e0012 */
[----:B------:R-:W-:Y:S01]  /*25b0*/  IMAD.MOV.U32 R20, RZ, RZ, R12 ;  /* 0x000000ffff147224 */ /* 0x000fe200078e000c */
[----:B------:R-:W4:Y:S01]  /*25c0*/  @!P1 LDG.E R26, desc[UR6][R6.64+0x80] ;  /* 0x00008006061a9981 */ /* 0x000f22000c1e1900 */
[--C-:B------:R-:W-:Y:S02]  /*25d0*/  IMAD.MOV.U32 R34, RZ, RZ, R18.reuse ;  /* 0x000000ffff227224 */ /* 0x100fe400078e0012 */
[----:B------:R-:W-:Y:S01]  /*25e0*/  IMAD.MOV.U32 R13, RZ, RZ, R18 ;  /* 0x000000ffff0d7224 */ /* 0x000fe200078e0012 */
[----:B------:R-:W5:Y:S01]  /*25f0*/  @!P1 LDG.E R28, desc[UR6][R16.64+0x80] ;  /* 0x00008006101c9981 */ /* 0x000f62000c1e1900 */
[--C-:B------:R-:W-:Y:S02]  /*2600*/  IMAD.MOV.U32 R24, RZ, RZ, R20.reuse ;  /* 0x000000ffff187224 */ /* 0x100fe400078e0014 */
[--C-:B------:R-:W-:Y:S01]  /*2610*/  IMAD.MOV.U32 R30, RZ, RZ, R20.reuse ;  /* 0x000000ffff1e7224 */ /* 0x100fe200078e0014 */
[----:B------:R-:W5:Y:S01]  /*2620*/  @!P2 LDG.E R34, desc[UR6][R16.64+0x100] ;  /* 0x000100061022a981 */ /* 0x000f62000c1e1900 */
[----:B------:R-:W-:-:S03]  /*2630*/  IMAD.MOV.U32 R36, RZ, RZ, R20 ;  /* 0x000000ffff247224 */ /* 0x000fc600078e0014 */
[----:B------:R-:W5:Y:S04]  /*2640*/  @!P3 LDG.E R13, desc[UR6][R16.64+0x180] ;  /* 0x00018006100db981 */ /* 0x000f68000c1e1900 */
[----:B------:R0:W5:Y:S04]  /*2650*/  @!P4 LDG.E R18, desc[UR6][R16.64+0x200] ;  /* 0x000200061012c981 */ /* 0x000168000c1e1900 */
[----:B------:R-:W5:Y:S04]  /*2660*/  @!P2 LDG.E R32, desc[UR6][R6.64+0x100] ;  /* 0x000100060620a981 */ /* 0x000f68000c1e1900 */
[----:B------:R-:W5:Y:S04]  /*2670*/  @!P3 LDG.E R11, desc[UR6][R6.64+0x180] ;  /* 0x00018006060bb981 */ /* 0x000f68000c1e1900 */
[----:B------:R1:W5:Y:S04]  /*2680*/  @!P4 LDG.E R22, desc[UR6][R6.64+0x200] ;  /* 0x000200060616c981 */ /* 0x000368000c1e1900 */
[----:B------:R-:W5:Y:S04]  /*2690*/  @!P0 LDG.E R12, desc[UR6][R8.64] ;  /* 0x00000006080c8981 */ /* 0x000f68000c1e1900 */
[----:B------:R-:W5:Y:S04]  /*26a0*/  @!P1 LDG.E R24, desc[UR6][R8.64+0x80] ;  /* 0x0000800608189981 */ /* 0x000f68000c1e1900 */
[----:B------:R-:W5:Y:S04]  /*26b0*/  @!P2 LDG.E R30, desc[UR6][R8.64+0x100] ;  /* 0x00010006081ea981 */ /* 0x000f68000c1e1900 */
[----:B------:R-:W5:Y:S04]  /*26c0*/  @!P3 LDG.E R36, desc[UR6][R8.64+0x180] ;  /* 0x000180060824b981 */ /* 0x000f68000c1e1900 */
[----:B------:R-:W5:Y:S01]  /*26d0*/  @!P4 LDG.E R20, desc[UR6][R8.64+0x200] ;  /* 0x000200060814c981 */ /* 0x000f62000c1e1900 */
[----:B0-----:R-:W0:Y:S01]  /*26e0*/  S2R R17, SR_CgaCtaId ;  /* 0x0000000000117919 */ /* 0x001e220000008800 */
[----:B------:R-:W1:Y:S01]  /*26f0*/  S2R R16, SR_LANEID ;  /* 0x0000000000107919 */ /* 0x000e620000000000 */
[----:B------:R-:W-:-:S02]  /*2700*/  MOV R15, 0x400 ;  /* 0x00000400000f7802 */ /* 0x000fc40000000f00 */
[----:B------:R-:W-:Y:S02]  /*2710*/  SHF.R.U32.HI R5, RZ, 0x5, R4 ;  /* 0x00000005ff057819 */ /* 0x000fe40000011604 */
[----:B0-----:R-:W-:-:S03]  /*2720*/  LEA R15, R17, R15, 0x18 ;  /* 0x0000000f110f7211 */ /* 0x001fc600078ec0ff */
[----:B-1----:R-:W-:-:S04]  /*2730*/  IMAD R5, R5, 0xa0, R16 ;  /* 0x000000a005057824 */ /* 0x002fc800078e0210 */
[----:B------:R-:W-:-:S04]  /*2740*/  IMAD R5, R5, 0xc, R15 ;  /* 0x0000000c05057824 */ /* 0x000fc800078e020f */
[----:B------:R-:W-:Y:S01]  /*2750*/  IMAD R7, R16, 0x30, R5 ;  /* 0x0000003010077824 */ /* 0x000fe200078e0205 */
[----:B--2---:R-:W-:Y:S04]  /*2760*/  STS [R5+0x4], R14 ;  /* 0x0000040e05007388 */ /* 0x004fe80000000800 */
[----:B---3--:R-:W-:Y:S04]  /*2770*/  STS [R5], R10 ;  /* 0x0000000a05007388 */ /* 0x008fe80000000800 */
[----:B----4-:R0:W-:Y:S04]  /*2780*/  STS [R5+0x184], R26 ;  /* 0x0001841a05007388 */ /* 0x0101e80000000800 */
        /* <DEDUP_REMOVED lines=15> */
[----:B------:R-:W1:Y:S04]  /*2880*/  LDS R8, [R7+0x8] ;  /* 0x0000080007087984 */ /* 0x000e680000000800 */
[----:B------:R-:W2:Y:S04]  /*2890*/  LDS R13, [R7+0xc] ;  /* 0x00000c00070d7984 */ /* 0x000ea80000000800 */
[----:B------:R-:W3:Y:S04]  /*28a0*/  LDS R14, [R7+0x10] ;  /* 0x00001000070e7984 */ /* 0x000ee80000000800 */
[----:B------:R-:W4:Y:S04]  /*28b0*/  LDS R15, [R7+0x14] ;  /* 0x00001400070f7984 */ /* 0x000f280000000800 */
[----:B------:R-:W1:Y:S04]  /*28c0*/  LDS R16, [R7+0x18] ;  /* 0x0000180007107984 */ /* 0x000e680000000800 */
[----:B------:R-:W2:Y:S04]  /*28d0*/  LDS R17, [R7+0x1c] ;  /* 0x00001c0007117984 */ /* 0x000ea80000000800 */
[----:B------:R-:W2:Y:S04]  /*28e0*/  LDS R18, [R7+0x20] ;  /* 0x0000200007127984 */ /* 0x000ea80000000800 */
[----:B------:R-:W2:Y:S04]  /*28f0*/  LDS R22, [R7+0x24] ;  /* 0x0000240007167984 */ /* 0x000ea80000000800 */
[----:B------:R-:W2:Y:S04]  /*2900*/  LDS R21, [R7+0x28] ;  /* 0x0000280007157984 */ /* 0x000ea80000000800 */
[----:B------:R-:W2:Y:S04]  /*2910*/  LDS R23, [R7+0x2c] ;  /* 0x00002c0007177984 */ /* 0x000ea80000000800 */
[----:B------:R-:W2:Y:S04]  /*2920*/  LDS R6, [R7+0x30] ;  /* 0x0000300007067984 */ /* 0x000ea80000000800 */
[----:B------:R-:W2:Y:S04]  /*2930*/  LDS R20, [R7+0x34] ;  /* 0x0000340007147984 */ /* 0x000ea80000000800 */
[----:B------:R1:W2:Y:S01]  /*2940*/  LDS R24, [R7+0x38] ;  /* 0x0000380007187984 */ /* 0x0002a20000000800 */
[----:B------:R-:W-:Y:S01]  /*2950*/  BAR.SYNC.DEFER_BLOCKING 0x0 ;  /* 0x0000000000007b1d */ /* 0x000fe20000010000 */
[----:B0-----:R-:W-:-:S07]  /*2960*/  IMAD R26, R4, 0x5, RZ ;  /* 0x00000005041a7824 */ /* 0x001fce00078e02ff */
[----:B------:R-:W-:Y:S01]  /*2970*/  PREEXIT ;  /* 0x000000000000782d */ /* 0x000fe20000000000 */
[----:B------:R-:W-:Y:S01]  /*2980*/  BSSY.RECONVERGENT B0, `(.L_x_1886) ;  /* 0x000001b000007945 */ /* 0x000fe20003800200 */
[----:B-1----:R-:W-:Y:S01]  /*2990*/  MOV R7, R8 ;  /* 0x0000000800077202 */ /* 0x002fe20000000f00 */
[----:B------:R-:W-:Y:S02]  /*29a0*/  VIADD R12, R26, 0x1 ;  /* 0x000000011a0c7836 */ /* 0x000fe40000000000 */
[----:B------:R-:W-:Y:S02]  /*29b0*/  IMAD.MOV.U32 R11, RZ, RZ, R10 ;  /* 0x000000ffff0b7224 */ /* 0x000fe400078e000a */
[----:B------:R-:W-:Y:S01]  /*29c0*/  IMAD.MOV.U32 R25, RZ, RZ, R8 ;  /* 0x000000ffff197224 */ /* 0x000fe200078e0008 */
[----:B------:R-:W-:Y:S01]  /*29d0*/  ISETP.GE.U32.AND P0, PT, R12, R3, PT ;  /* 0x000000030c00720c */ /* 0x000fe20003f06070 */
[--C-:B------:R-:W-:Y:S02]  /*29e0*/  IMAD.MOV.U32 R12, RZ, RZ, R9.reuse ;  /* 0x000000ffff0c7224 */ /* 0x100fe400078e0009 */
[----:B------:R-:W-:-:S02]  /*29f0*/  IMAD.MOV.U32 R28, RZ, RZ, R9 ;  /* 0x000000ffff1c7224 */ /* 0x000fc400078e0009 */
[----:B------:R-:W-:-:S08]  /*2a00*/  IMAD.MOV.U32 R19, RZ, RZ, R10 ;  /* 0x000000ffff137224 */ /* 0x000fd000078e000a */
[----:B---34-:R-:W-:Y:S05]  /*2a10*/  @P0 BRA `(.L_x_1887) ;  /* 0x0000000000440947 */ /* 0x018fea0003800000 */
[----:B------:R-:W-:-:S13]  /*2a20*/  ISETP.GE.AND P0, PT, R9, R14, PT ;  /* 0x0000000e0900720c */ /* 0x000fda0003f06270 */
[----:B------:R-:W-:Y:S05]  /*2a30*/  @!P0 BRA `(.L_x_1888) ;  /* 0x0000000000248947 */ /* 0x000fea0003800000 */
[----:B--2---:R-:W-:Y:S01]  /*2a40*/  FSETP.GEU.AND P0, PT, R10, R13, PT ;  /* 0x0000000d0a00720b */ /* 0x004fe20003f0e000 */
[----:B------:R-:W-:Y:S01]  /*2a50*/  IMAD.MOV.U32 R7, RZ, RZ, R15 ;  /* 0x000000ffff077224 */ /* 0x000fe200078e000f */
[-C--:B------:R-:W-:Y:S01]  /*2a60*/  MOV R12, R14.reuse ;  /* 0x0000000e000c7202 */ /* 0x080fe20000000f00 */
[----:B------:R-:W-:Y:S01]  /*2a70*/  IMAD.MOV.U32 R11, RZ, RZ, R13 ;  /* 0x000000ffff0b7224 */ /* 0x000fe200078e000d */
[----:B------:R-:W-:Y:S01]  /*2a80*/  ISETP.GT.OR P0, PT, R9, R14, P0 ;  /* 0x0000000e0900720c */ /* 0x000fe20000704670 */
[----:B------:R-:W-:Y:S02]  /*2a90*/  IMAD.MOV.U32 R25, RZ, RZ, R8 ;  /* 0x000000ffff197224 */ /* 0x000fe400078e0008 */
[----:B------:R-:W-:Y:S02]  /*2aa0*/  IMAD.MOV.U32 R28, RZ, RZ, R9 ;  /* 0x000000ffff1c7224 */ /* 0x000fe400078e0009 */
[----:B------:R-:W-:-:S08]  /*2ab0*/  IMAD.MOV.U32 R19, RZ, RZ, R10 ;  /* 0x000000ffff137224 */ /* 0x000fd000078e000a */
[----:B------:R-:W-:Y:S05]  /*2ac0*/  @P0 BRA `(.L_x_1887) ;  /* 0x0000000000180947 */ /* 0x000fea0003800000 */
.L_x_1888:
[--C-:B------:R-:W-:Y:S01]  /*2ad0*/  IMAD.MOV.U32 R7, RZ, RZ, R15.reuse ;  /* 0x000000ffff077224 */ /* 0x100fe200078e000f */
[----:B------:R-:W-:Y:S01]  /*2ae0*/  MOV R12, R14 ;  /* 0x0000000e000c7202 */ /* 0x000fe20000000f00 */
[----:B------:R-:W-:Y:S02]  /*2af0*/  IMAD.MOV.U32 R25, RZ, RZ, R15 ;  /* 0x000000ffff197224 */ /* 0x000fe400078e000f */
[----:B------:R-:W-:Y:S02]  /*2b00*/  IMAD.MOV.U32 R28, RZ, RZ, R14 ;  /* 0x000000ffff1c7224 */ /* 0x000fe400078e000e */
[--C-:B--2---:R-:W-:Y:S02]  /*2b10*/  IMAD.MOV.U32 R11, RZ, RZ, R13.reuse ;  /* 0x000000ffff0b7224 */ /* 0x104fe400078e000d */
[----:B------:R-:W-:-:S07]  /*2b20*/  IMAD.MOV.U32 R19, RZ, RZ, R13 ;  /* 0x000000ffff137224 */ /* 0x000fce00078e000d */
.L_x_1887:
[----:B------:R-:W-:Y:S05]  /*2b30*/  BSYNC.RECONVERGENT B0 ;  /* 0x0000000000007941 */ /* 0x000fea0003800200 */
.L_x_1886:
[----:B------:R-:W-:Y:S01]  /*2b40*/  VIADD R14, R26, 0x2 ;  /* 0x000000021a0e7836 */ /* 0x000fe20000000000 */
[----:B------:R-:W-:Y:S01]  /*2b50*/  BSSY.RECONVERGENT B0, `(.L_x_1889) ;  /* 0x0000014000007945 */ /* 0x000fe20003800200 */
[----:B--2---:R-:W-:Y:S01]  /*2b60*/  IMAD.MOV.U32 R13, RZ, RZ, R25 ;  /* 0x000000ffff0d7224 */ /* 0x004fe200078e0019 */
[----:B------:R-:W-:Y:S02]  /*2b70*/  MOV R15, R19 ;  /* 0x00000013000f7202 */ /* 0x000fe40000000f00 */
[----:B------:R-:W-:Y:S01]  /*2b80*/  ISETP.GE.U32.AND P0, PT, R14, R3, PT ;  /* 0x000000030e00720c */ /* 0x000fe20003f06070 */
[----:B------:R-:W-:-:S12]  /*2b90*/  IMAD.MOV.U32 R14, RZ, RZ, R28 ;  /* 0x000000ffff0e7224 */ /* 0x000fd800078e001c */
[----:B------:R-:W-:Y:S05]  /*2ba0*/  @P0 BRA `(.L_x_1890) ;  /* 0x0000000000380947 */ /* 0x000fea0003800000 */
[----:B------:R-:W-:-:S13]  /*2bb0*/  ISETP.GE.AND P0, PT, R28, R17, PT ;  /* 0x000000111c00720c */ /* 0x000fda0003f06270 */
[----:B------:R-:W-:Y:S05]  /*2bc0*/  @!P0 BRA `(.L_x_1891) ;  /* 0x0000000000188947 */ /* 0x000fea0003800000 */
[----:B------:R-:W-:Y:S01]  /*2bd0*/  FSETP.GEU.AND P0, PT, R19, R16, PT ;  /* 0x000000101300720b */ /* 0x000fe20003f0e000 */
[----:B------:R-:W-:Y:S02]  /*2be0*/  IMAD.MOV.U32 R13, RZ, RZ, R18 ;  /* 0x000000ffff0d7224 */ /* 0x000fe400078e0012 */
[----:B------:R-:W-:Y:S01]  /*2bf0*/  IMAD.MOV.U32 R14, RZ, RZ, R17 ;  /* 0x000000ffff0e7224 */ /* 0x000fe200078e0011 */
[----:B------:R-:W-:Y:S01]  /*2c00*/  ISETP.GT.OR P0, PT, R28, R17, P0 ;  /* 0x000000111c00720c */ /* 0x000fe20000704670 */
[----:B------:R-:W-:-:S12]  /*2c10*/  IMAD.MOV.U32 R15, RZ, RZ, R16 ;  /* 0x000000ffff0f7224 */ /* 0x000fd800078e0010 */
[----:B------:R-:W-:Y:S05]  /*2c20*/  @P0 BRA `(.L_x_1890) ;  /* 0x0000000000180947 */ /* 0x000fea0003800000 */
.L_x_1891:
[--C-:B------:R-:W-:Y:S01]  /*2c30*/  IMAD.MOV.U32 R13, RZ, RZ, R18.reuse ;  /* 0x000000ffff0d7224 */ /* 0x100fe200078e0012 */
[----:B------:R-:W-:Y:S01]  /*2c40*/  MOV R28, R17 ;  /* 0x00000011001c7202 */ /* 0x000fe20000000f00 */
[----:B------:R-:W-:Y:S02]  /*2c50*/  IMAD.MOV.U32 R25, RZ, RZ, R18 ;  /* 0x000000ffff197224 */ /* 0x000fe400078e0012 */
[----:B------:R-:W-:Y:S02]  /*2c60*/  IMAD.MOV.U32 R14, RZ, RZ, R17 ;  /* 0x000000ffff0e7224 */ /* 0x000fe400078e0011 */
[--C-:B------:R-:W-:Y:S02]  /*2c70*/  IMAD.MOV.U32 R15, RZ, RZ, R16.reuse ;  /* 0x000000ffff0f7224 */ /* 0x100fe400078e0010 */
[----:B------:R-:W-:-:S07]  /*2c80*/  IMAD.MOV.U32 R19, RZ, RZ, R16 ;  /* 0x000000ffff137224 */ /* 0x000fce00078e0010 */
.L_x_1890:
[----:B------:R-:W-:Y:S05]  /*2c90*/  BSYNC.RECONVERGENT B0 ;  /* 0x0000000000007941 */ /* 0x000fea0003800200 */
.L_x_1889:
[----:B------:R-:W-:Y:S01]  /*2ca0*/  VIADD R16, R26, 0x3 ;  /* 0x000000031a107836 */ /* 0x000fe20000000000 */
[----:B------:R-:W-:Y:S01]  /*2cb0*/  BSSY.RECONVERGENT B0, `(.L_x_1892) ;  /* 0x0000014000007945 */ /* 0x000fe20003800200 */
[----:B------:R-:W-:Y:S02]  /*2cc0*/  IMAD.MOV.U32 R17, RZ, RZ, R28 ;  /* 0x000000ffff117224 */ /* 0x000fe400078e001c */
[----:B------:R-:W-:Y:S01]  /*2cd0*/  IMAD.MOV.U32 R18, RZ, RZ, R19 ;  /* 0x000000ffff127224 */ /* 0x000fe200078e0013 */
[----:B------:R-:W-:Y:S01]  /*2ce0*/  ISETP.GE.U32.AND P0, PT, R16, R3, PT ;  /* 0x000000031000720c */ /* 0x000fe20003f06070 */
[----:B------:R-:W-:-:S12]  /*2cf0*/  IMAD.MOV.U32 R16, RZ, RZ, R25 ;  /* 0x000000ffff107224 */ /* 0x000fd800078e0019 */
[----:B------:R-:W-:Y:S05]  /*2d00*/  @P0 BRA `(.L_x_1893) ;  /* 0x0000000000380947 */ /* 0x000fea0003800000 */
[----:B------:R-:W-:-:S13]  /*2d10*/  ISETP.GE.AND P0, PT, R28, R21, PT ;  /* 0x000000151c00720c */ /* 0x000fda0003f06270 */
[----:B------:R-:W-:Y:S05]  /*2d20*/  @!P0 BRA `(.L_x_1894) ;  /* 0x0000000000188947 */ /* 0x000fea0003800000 */
[----:B------:R-:W-:Y:S01]  /*2d30*/  FSETP.GEU.AND P0, PT, R19, R22, PT ;  /* 0x000000161300720b */ /* 0x000fe20003f0e000 */
[----:B------:R-:W-:Y:S01]  /*2d40*/  IMAD.MOV.U32 R17, RZ, RZ, R21 ;  /* 0x000000ffff117224 */ /* 0x000fe200078e0015 */
[----:B------:R-:W-:Y:S01]  /*2d50*/  MOV R16, R23 ;  /* 0x0000001700107202 */ /* 0x000fe20000000f00 */
[----:B------:R-:W-:Y:S01]  /*2d60*/  IMAD.MOV.U32 R18, RZ, RZ, R22 ;  /* 0x000000ffff127224 */ /* 0x000fe200078e0016 */
[----:B------:R-:W-:-:S13]  /*2d70*/  ISETP.GT.OR P0, PT, R28, R21, P0 ;  /* 0x000000151c00720c */ /* 0x000fda0000704670 */
[----:B------:R-:W-:Y:S05]  /*2d80*/  @P0 BRA `(.L_x_1893) ;  /* 0x0000000000180947 */ /* 0x000fea0003800000 */
.L_x_1894:
[--C-:B------:R-:W-:Y:S01]  /*2d90*/  IMAD.MOV.U32 R16, RZ, RZ, R23.reuse ;  /* 0x000000ffff107224 */ /* 0x100fe200078e0017 */
[----:B------:R-:W-:Y:S01]  /*2da0*/  MOV R18, R22 ;  /* 0x0000001600127202 */ /* 0x000fe20000000f00 */
[----:B------:R-:W-:Y:S02]  /*2db0*/  IMAD.MOV.U32 R25, RZ, RZ, R23 ;  /* 0x000000ffff197224 */ /* 0x000fe400078e0017 */
[--C-:B------:R-:W-:Y:S02]  /*2dc0*/  IMAD.MOV.U32 R17, RZ, RZ, R21.reuse ;  /* 0x000000ffff117224 */ /* 0x100fe400078e0015 */
[----:B------:R-:W-:Y:S02]  /*2dd0*/  IMAD.MOV.U32 R28, RZ, RZ, R21 ;  /* 0x000000ffff1c7224 */ /* 0x000fe400078e0015 */
[----:B------:R-:W-:-:S07]  /*2de0*/  IMAD.MOV.U32 R19, RZ, RZ, R22 ;  /* 0x000000ffff137224 */ /* 0x000fce00078e0016 */
.L_x_1893:
[----:B------:R-:W-:Y:S05]  /*2df0*/  BSYNC.RECONVERGENT B0 ;  /* 0x0000000000007941 */ /* 0x000fea0003800200 */
.L_x_1892:
[CC--:B------:R-:W-:Y:S01]  /*2e00*/  ISETP.GE.U32.AND P1, PT, R26.reuse, R3.reuse, PT ;  /* 0x000000031a00720c */ /* 0x0c0fe20003f26070 */
[----:B------:R-:W-:Y:S01]  /*2e10*/  VIADD R22, R26, 0x4 ;  /* 0x000000041a167836 */ /* 0x000fe20000000000 */
[----:B------:R-:W-:Y:S04]  /*2e20*/  BSSY.RECONVERGENT B0, `(.L_x_1895) ;  /* 0x00000a4000007945 */ /* 0x000fe80003800200 */
[----:B------:R-:W-:-:S04]  /*2e30*/  ISETP.GE.U32.AND P0, PT, R22, R3, PT ;  /* 0x000000031600720c */ /* 0x000fc80003f06070 */
[----:B------:R-:W-:Y:S02]  /*2e40*/  SEL R21, R24, R25, !P0 ;  /* 0x0000001918157207 */ /* 0x000fe40004000000 */
[----:B------:R-:W-:Y:S02]  /*2e50*/  SEL R20, R20, R28, !P0 ;  /* 0x0000001c14147207 */ /* 0x000fe40004000000 */
[----:B------:R-:W-:Y:S01]  /*2e60*/  FSEL R19, R6, R19, !P0 ;  /* 0x0000001306137208 */ /* 0x000fe20004000000 */
[----:B------:R-:W-:Y:S06]  /*2e70*/  @P1 BRA `(.L_x_1896) ;  /* 0x0000000800781947 */ /* 0x000fec0003800000 */
        /* <DEDUP_REMOVED lines=9> */
.L_x_1898:
[----:B------:R-:W-:Y:S01]  /*2f10*/  IMAD.MOV.U32 R6, RZ, RZ, R8 ;  /* 0x000000ffff067224 */ /* 0x000fe200078e0008 */
[----:B------:R-:W-:Y:S01]  /*2f20*/  MOV R22, R9 ;  /* 0x0000000900167202 */ /* 0x000fe20000000f00 */
[----:B------:R-:W-:Y:S02]  /*2f30*/  IMAD.MOV.U32 R23, RZ, RZ, R10 ;  /* 0x000000ffff177224 */ /* 0x000fe400078e000a */
[----:B------:R-:W-:Y:S02]  /*2f40*/  IMAD.MOV.U32 R8, RZ, RZ, R7 ;  /* 0x000000ffff087224 */ /* 0x000fe400078e0007 */
[----:B------:R-:W-:Y:S02]  /*2f50*/  IMAD.MOV.U32 R9, RZ, RZ, R12 ;  /* 0x000000ffff097224 */ /* 0x000fe400078e000c */
[----:B------:R-:W-:-:S07]  /*2f60*/  IMAD.MOV.U32 R10, RZ, RZ, R11 ;  /* 0x000000ffff0a7224 */ /* 0x000fce00078e000b */
.L_x_1899:
[----:B------:R-:W-:Y:S05]  /*2f70*/  BSYNC.RECONVERGENT B1 ;  /* 0x0000000000017941 */ /* 0x000fea0003800200 */
.L_x_1897:
        /* <DEDUP_REMOVED lines=9> */
.L_x_1901:
[----:B------:R-:W-:Y:S02]  /*3010*/  IMAD.MOV.U32 R7, RZ, RZ, R13 ;  /* 0x000000ffff077224 */ /* 0x000fe400078e000d */
[----:B------:R-:W-:Y:S02]  /*3020*/  IMAD.MOV.U32 R11, RZ, RZ, R14 ;  /* 0x000000ffff0b7224 */ /* 0x000fe400078e000e */
[----:B------:R-:W-:Y:S02]  /*3030*/  IMAD.MOV.U32 R12, RZ, RZ, R15 ;  /* 0x000000ffff0c7224 */ /* 0x000fe400078e000f */
[----:B------:R-:W-:Y:S02]  /*3040*/  IMAD.MOV.U32 R13, RZ, RZ, R16 ;  /* 0x000000ffff0d7224 */ /* 0x000fe400078e0010 */
[----:B------:R-:W-:Y:S02]  /*3050*/  IMAD.MOV.U32 R14, RZ, RZ, R17 ;  /* 0x000000ffff0e7224 */ /* 0x000fe400078e0011 */
[----:B------:R-:W-:-:S07]  /*3060*/  IMAD.MOV.U32 R15, RZ, RZ, R18 ;  /* 0x000000ffff0f7224 */ /* 0x000fce00078e0012 */
.L_x_1902:
[----:B------:R-:W-:Y:S05]  /*3070*/  BSYNC.RECONVERGENT B1 ;  /* 0x0000000000017941 */ /* 0x000fea0003800200 */
.L_x_1900:
        /* <DEDUP_REMOVED lines=9> */
.L_x_1904:
[----:B------:R-:W-:Y:S02]  /*3110*/  IMAD.MOV.U32 R16, RZ, RZ, R6 ;  /* 0x000000ffff107224 */ /* 0x000fe400078e0006 */
[----:B------:R-:W-:Y:S01]  /*3120*/  IMAD.MOV.U32 R18, RZ, RZ, R22 ;  /* 0x000000ffff127224 */ /* 0x000fe200078e0016 */
[----:B------:R-:W-:Y:S01]  /*3130*/  MOV R22, R14 ;  /* 0x0000000e00167202 */ /* 0x000fe20000000f00 */
[----:B------:R-:W-:Y:S02]  /*3140*/  IMAD.MOV.U32 R17, RZ, RZ, R23 ;  /* 0x000000ffff117224 */ /* 0x000fe400078e0017 */
[----:B------:R-:W-:Y:S02]  /*3150*/  IMAD.MOV.U32 R6, RZ, RZ, R13 ;  /* 0x000000ffff067224 */ /* 0x000fe400078e000d */
[----:B------:R-:W-:-:S07]  /*3160*/  IMAD.MOV.U32 R23, RZ, RZ, R15 ;  /* 0x000000ffff177224 */ /* 0x000fce00078e000f */
.L_x_1905:
[----:B------:R-:W-:Y:S05]  /*3170*/  BSYNC.RECONVERGENT B1 ;  /* 0x0000000000017941 */ /* 0x000fea0003800200 */
.L_x_1903:
        /* <DEDUP_REMOVED lines=9> */
.L_x_1907:
[----:B------:R-:W-:Y:S01]  /*3210*/  IMAD.MOV.U32 R24, RZ, RZ, R7 ;  /* 0x000000ffff187224 */ /* 0x000fe200078e0007 */
[----:B------:R-:W-:Y:S01]  /*3220*/  MOV R26, R12 ;  /* 0x0000000c001a7202 */ /* 0x000fe20000000f00 */
[----:B------:R-:W-:Y:S02]  /*3230*/  IMAD.MOV.U32 R25, RZ, RZ, R11 ;  /* 0x000000ffff197224 */ /* 0x000fe400078e000b */
[----:B------:R-:W-:Y:S02]  /*3240*/  IMAD.MOV.U32 R7, RZ, RZ, R21 ;  /* 0x000000ffff077224 */ /* 0x000fe400078e0015 */
[----:B------:R-:W-:Y:S02]  /*3250*/  IMAD.MOV.U32 R11, RZ, RZ, R20 ;  /* 0x000000ffff0b7224 */ /* 0x000fe400078e0014 */
[----:B------:R-:W-:-:S07]  /*3260*/  IMAD.MOV.U32 R12, RZ, RZ, R19 ;  /* 0x000000ffff0c7224 */ /* 0x000fce00078e0013 */
.L_x_1908:
[----:B------:R-:W-:Y:S05]  /*3270*/  BSYNC.RECONVERGENT B1 ;  /* 0x0000000000017941 */ /* 0x000fea0003800200 */
.L_x_1906:
        /* <DEDUP_REMOVED lines=9> */
.L_x_1910:
[----:B------:R-:W-:Y:S01]  /*3310*/  MOV R27, R8 ;  /* 0x00000008001b7202 */ /* 0x000fe20000000f00 */
[----:B------:R-:W-:Y:S02]  /*3320*/  IMAD.MOV.U32 R28, RZ, RZ, R9 ;  /* 0x000000ffff1c7224 */ /* 0x000fe400078e0009 */
[----:B------:R-:W-:Y:S02]  /*3330*/  IMAD.MOV.U32 R29, RZ, RZ, R10 ;  /* 0x000000ffff1d7224 */ /* 0x000fe400078e000a */
[----:B------:R-:W-:Y:S02]  /*3340*/  IMAD.MOV.U32 R8, RZ, RZ, R6 ;  /* 0x000000ffff087224 */ /* 0x000fe400078e0006 */
[----:B------:R-:W-:Y:S02]  /*3350*/  IMAD.MOV.U32 R9, RZ, RZ, R22 ;  /* 0x000000ffff097224 */ /* 0x000fe400078e0016 */
[----:B------:R-:W-:-:S07]  /*3360*/  IMAD.MOV.U32 R10, RZ, RZ, R23 ;  /* 0x000000ffff0a7224 */ /* 0x000fce00078e0017 */
.L_x_1911:
[----:B------:R-:W-:Y:S05]  /*3370*/  BSYNC.RECONVERGENT B1 ;  /* 0x0000000000017941 */ /* 0x000fea0003800200 */
.L_x_1909:
        /* <DEDUP_REMOVED lines=9> */
.L_x_1913:
[----:B------:R-:W-:Y:S02]  /*3410*/  IMAD.MOV.U32 R6, RZ, RZ, R16 ;  /* 0x000000ffff067224 */ /* 0x000fe400078e0010 */
[----:B------:R-:W-:Y:S02]  /*3420*/  IMAD.MOV.U32 R22, RZ, RZ, R18 ;  /* 0x000000ffff167224 */ /* 0x000fe400078e0012 */
[----:B------:R-:W-:Y:S01]  /*3430*/  IMAD.MOV.U32 R23, RZ, RZ, R17 ;  /* 0x000000ffff177224 */ /* 0x000fe200078e0011 */
[----:B------:R-:W-:Y:S01]  /*3440*/  MOV R17, R12 ;  /* 0x0000000c00117202 */ /* 0x000fe20000000f00 */
[----:B------:R-:W-:Y:S02]  /*3450*/  IMAD.MOV.U32 R16, RZ, RZ, R7 ;  /* 0x000000ffff107224 */ /* 0x000fe400078e0007 */
[----:B------:R-:W-:-:S07]  /*3460*/  IMAD.MOV.U32 R18, RZ, RZ, R11 ;  /* 0x000000ffff127224 */ /* 0x000fce00078e000b */
.L_x_1914:
[----:B------:R-:W-:Y:S05]  /*3470*/  BSYNC.RECONVERGENT B1 ;  /* 0x0000000000017941 */ /* 0x000fea0003800200 */
.L_x_1912:
        /* <DEDUP_REMOVED lines=9> */
.L_x_1916:
[----:B------:R-:W-:Y:S01]  /*3510*/  IMAD.MOV.U32 R13, RZ, RZ, R27 ;  /* 0x000000ffff0d7224 */ /* 0x000fe200078e001b */
[----:B------:R-:W-:Y:S01]  /*3520*/  MOV R27, R16 ;  /* 0x00000010001b7202 */ /* 0x000fe20000000f00 */
[----:B------:R-:W-:Y:S02]  /*3530*/  IMAD.MOV.U32 R14, RZ, RZ, R28 ;  /* 0x000000ffff0e7224 */ /* 0x000fe400078e001c */
[----:B------:R-:W-:Y:S02]  /*3540*/  IMAD.MOV.U32 R15, RZ, RZ, R29 ;  /* 0x000000ffff0f7224 */ /* 0x000fe400078e001d */
[----:B------:R-:W-:Y:S02]  /*3550*/  IMAD.MOV.U32 R28, RZ, RZ, R18 ;  /* 0x000000ffff1c7224 */ /* 0x000fe400078e0012 */
[----:B------:R-:W-:-:S07]  /*3560*/  IMAD.MOV.U32 R29, RZ, RZ, R17 ;  /* 0x000000ffff1d7224 */ /* 0x000fce00078e0011 */
.L_x_1917:
[----:B------:R-:W-:Y:S05]  /*3570*/  BSYNC.RECONVERGENT B1 ;  /* 0x0000000000017941 */ /* 0x000fea0003800200 */
.L_x_1915:
        /* <DEDUP_REMOVED lines=9> */
.L_x_1919:
[----:B------:R-:W-:Y:S01]  /*3610*/  IMAD.MOV.U32 R21, RZ, RZ, R6 ;  /* 0x000000ffff157224 */ /* 0x000fe200078e0006 */
[----:B------:R-:W-:Y:S01]  /*3620*/  MOV R20, R22 ;  /* 0x0000001600147202 */ /* 0x000fe20000000f00 */
[----:B------:R-:W-:Y:S02]  /*3630*/  IMAD.MOV.U32 R19, RZ, RZ, R23 ;  /* 0x000000ffff137224 */ /* 0x000fe400078e0017 */
[----:B------:R-:W-:Y:S02]  /*3640*/  IMAD.MOV.U32 R6, RZ, RZ, R24 ;  /* 0x000000ffff067224 */ /* 0x000fe400078e0018 */
[----:B------:R-:W-:Y:S02]  /*3650*/  IMAD.MOV.U32 R22, RZ, RZ, R25 ;  /* 0x000000ffff167224 */ /* 0x000fe400078e0019 */
[----:B------:R-:W-:-:S07]  /*3660*/  IMAD.MOV.U32 R23, RZ, RZ, R26 ;  /* 0x000000ffff177224 */ /* 0x000fce00078e001a */
.L_x_1920:
[----:B------:R-:W-:Y:S05]  /*3670*/  BSYNC.RECONVERGENT B1 ;  /* 0x0000000000017941 */ /* 0x000fea0003800200 */
.L_x_1918:
        /* <DEDUP_REMOVED lines=9> */
.L_x_1922:
[----:B------:R-:W-:Y:S02]  /*3710*/  IMAD.MOV.U32 R7, RZ, RZ, R8 ;  /* 0x000000ffff077224 */ /* 0x000fe400078e0008 */
[----:B------:R-:W-:Y:S02]  /*3720*/  IMAD.MOV.U32 R12, RZ, RZ, R9 ;  /* 0x000000ffff0c7224 */ /* 0x000fe400078e0009 */
[----:B------:R-:W-:Y:S02]  /*3730*/  IMAD.MOV.U32 R11, RZ, RZ, R10 ;  /* 0x000000ffff0b7224 */ /* 0x000fe400078e000a */
[----:B------:R-:W-:Y:S02]  /*3740*/  IMAD.MOV.U32 R8, RZ, RZ, R27 ;  /* 0x000000ffff087224 */ /* 0x000fe400078e001b */
[----:B------:R-:W-:Y:S02]  /*3750*/  IMAD.MOV.U32 R9, RZ, RZ, R28 ;  /* 0x000000ffff097224 */ /* 0x000fe400078e001c */
[----:B------:R-:W-:-:S07]  /*3760*/  IMAD.MOV.U32 R10, RZ, RZ, R29 ;  /* 0x000000ffff0a7224 */ /* 0x000fce00078e001d */
.L_x_1923:
[----:B------:R-:W-:Y:S05]  /*3770*/  BSYNC.RECONVERGENT B1 ;  /* 0x0000000000017941 */ /* 0x000fea0003800200 */
.L_x_1921:
        /* <DEDUP_REMOVED lines=8> */
.L_x_1924:
[----:B------:R-:W-:Y:S02]  /*3800*/  IMAD.MOV.U32 R16, RZ, RZ, R13 ;  /* 0x000000ffff107224 */ /* 0x000fe400078e000d */
[----:B------:R-:W-:Y:S01]  /*3810*/  IMAD.MOV.U32 R17, RZ, RZ, R14 ;  /* 0x000000ffff117224 */ /* 0x000fe200078e000e */
[----:B------:R-:W-:Y:S01]  /*3820*/  MOV R14, R22 ;  /* 0x00000016000e7202 */ /* 0x000fe20000000f00 */
[----:B------:R-:W-:Y:S02]  /*3830*/  IMAD.MOV.U32 R18, RZ, RZ, R15 ;  /* 0x000000ffff127224 */ /* 0x000fe400078e000f */
[----:B------:R-:W-:Y:S02]  /*3840*/  IMAD.MOV.U32 R13, RZ, RZ, R6 ;  /* 0x000000ffff0d7224 */ /* 0x000fe400078e0006 */
[----:B------:R-:W-:-:S07]  /*3850*/  IMAD.MOV.U32 R15, RZ, RZ, R23 ;  /* 0x000000ffff0f7224 */ /* 0x000fce00078e0017 */
.L_x_1896:
[----:B------:R-:W-:Y:S05]  /*3860*/  BSYNC.RECONVERGENT B0 ;  /* 0x0000000000007941 */ /* 0x000fea0003800200 */
.L_x_1895:
[----:B------:R-:W-:-:S07]  /*3870*/  IMAD.MOV.U32 R22, RZ, RZ, 0x2 ;  /* 0x00000002ff167424 */ /* 0x000fce00078e00ff */
.L_x_1938:
[--C-:B------:R-:W-:Y:S01]  /*3880*/  IMAD.MOV R23, RZ, RZ, -R22.reuse ;  /* 0x000000ffff177224 */ /* 0x100fe200078e0a16 */
[----:B------:R-:W0:Y:S01]  /*3890*/  S2R R28, SR_CgaCtaId ;  /* 0x00000000001c7919 */ /* 0x000e220000008800 */
[----:B------:R-:W-:Y:S01]  /*38a0*/  SHF.R.U32.HI R24, RZ, 0x1, R22 ;  /* 0x00000001ff187819 */ /* 0x000fe20000011616 */
[----:B------:R-:W-:Y:S01]  /*38b0*/  VIADD R25, R22, 0xffffffff ;  /* 0xffffffff16197836 */ /* 0x000fe20000000000 */
[----:B------:R-:W-:Y:S01]  /*38c0*/  MOV R27, 0x400 ;  /* 0x00000400001b7802 */ /* 0x000fe20000000f00 */
[----:B------:R-:W-:Y:S01]  /*38d0*/  BAR.SYNC.DEFER_BLOCKING 0x0 ;  /* 0x0000000000007b1d */ /* 0x000fe20000010000 */
[----:B------:R-:W-:-:S05]  /*38e0*/  LOP3.LUT R6, R4, R23, RZ, 0xc0, !PT ;  /* 0x0000001704067212 */ /* 0x000fca00078ec0ff */
[----:B------:R-:W-:Y:S01]  /*38f0*/  IMAD R6, R6, 0x5, RZ ;  /* 0x0000000506067824 */ /* 0x000fe200078e02ff */
[----:B------:R-:W-:Y:S04]  /*3900*/  BSSY.RECONVERGENT B0, `(.L_x_1925) ;  /* 0x0000037000007945 */ /* 0x000fe80003800200 */
[----:B------:R-:W-:-:S05]  /*3910*/  VIMNMX R6, PT, PT, R3, R6, PT ;  /* 0x0000000603067248 */ /* 0x000fca0003fe0100 */
[----:B------:R-:W-:-:S05]  /*3920*/  IMAD R26, R24, 0x5, R6 ;  /* 0x00000005181a7824 */ /* 0x000fca00078e0206 */
[----:B------:R-:W-:Y:S02]  /*3930*/  VIMNMX R23, PT, PT, R3, R26, PT ;  /* 0x0000001a03177248 */ /* 0x000fe40003fe0100 */
[----:B------:R-:W-:-:S03]  /*3940*/  LOP3.LUT R26, R25, R4, RZ, 0xc0, !PT ;  /* 0x00000004191a7212 */ /* 0x000fc600078ec0ff */
[----:B------:R-:W-:Y:S02]  /*3950*/  IMAD R24, R24, 0x5, R23 ;  /* 0x0000000518187824 */ /* 0x000fe400078e0217 */
[----:B------:R-:W-:Y:S01]  /*3960*/  IMAD R26, R26, 0x5, RZ ;  /* 0x000000051a1a7824 */ /* 0x000fe200078e02ff */
[----:B0-----:R-:W-:Y:S02]  /*3970*/  LEA R25, R28, R27, 0x18 ;  /* 0x0000001b1c197211 */ /* 0x001fe400078ec0ff */
[C---:B------:R-:W-:Y:S02]  /*3980*/  VIMNMX R24, PT, PT, R3.reuse, R24, PT ;  /* 0x0000001803187248 */ /* 0x040fe40003fe0100 */
[----:B------:R-:W-:Y:S01]  /*3990*/  VIMNMX R26, PT, PT, R3, R26, PT ;  /* 0x0000001a031a7248 */ /* 0x000fe20003fe0100 */
[----:B------:R-:W-:Y:S02]  /*39a0*/  IMAD R30, R4, 0x3c, R25 ;  /* 0x0000003c041e7824 */ /* 0x000fe400078e0219 */
[----:B------:R-:W-:Y:S01]  /*39b0*/  IMAD.IADD R27, R24, 0x1, -R23 ;  /* 0x00000001181b7824 */ /* 0x000fe200078e0a17 */
[----:B------:R-:W-:-:S02]  /*39c0*/  VIADDMNMX R28, R23, -R6, R26, PT ;  /* 0x80000006171c7246 */ /* 0x000fc4000380011a */
[----:B------:R0:W-:Y:S02]  /*39d0*/  STS [R30], R10 ;  /* 0x0000000a1e007388 */ /* 0x0001e40000000800 */
[C---:B------:R-:W-:Y:S01]  /*39e0*/  ISETP.GE.AND P0, PT, R26.reuse, R27, PT ;  /* 0x0000001b1a00720c */ /* 0x040fe20003f06270 */
[----:B------:R-:W-:Y:S01]  /*39f0*/  IMAD.IADD R27, R26, 0x1, -R27 ;  /* 0x000000011a1b7824 */ /* 0x000fe200078e0a1b */
[----:B------:R0:W-:Y:S04]  /*3a00*/  STS [R30+0x4], R9 ;  /* 0x000004091e007388 */ /* 0x0001e80000000800 */
[----:B------:R-:W-:Y:S01]  /*3a10*/  SEL R27, R27, RZ, P0 ;  /* 0x000000ff1b1b7207 */ /* 0x000fe20000000000 */
[----:B------:R0:W-:Y:S03]  /*3a20*/  STS [R30+0x8], R8 ;  /* 0x000008081e007388 */ /* 0x0001e60000000800 */
[----:B------:R-:W-:Y:S01]  /*3a30*/  ISETP.GE.AND P0, PT, R27, R28, PT ;  /* 0x0000001c1b00720c */ /* 0x000fe20003f06270 */
        /* <DEDUP_REMOVED lines=14> */
[----:B0-----:R-:W-:-:S07]  /*3b20*/  IADD3 R12, PT, PT, R26, R23, RZ ;  /* 0x000000171a0c7210 */ /* 0x001fce0007ffe0ff */
.L_x_1927:
[----:B------:R-:W-:Y:S01]  /*3b30*/  IMAD.IADD R7, R28, 0x1, -R27 ;  /* 0x000000011c077824 */ /* 0x000fe200078e0a1b */
[----:B------:R-:W-:-:S04]  /*3b40*/  PLOP3.LUT P0, PT, PT, PT, PT, 0x8, 0x80 ;  /* 0x000000000080781c */ /* 0x000fc80003f0e170 */
[----:B------:R-:W-:-:S04]  /*3b50*/  LEA.HI R8, R7, R7, RZ, 0x1 ;  /* 0x0000000707087211 */ /* 0x000fc800078f08ff */
[----:B------:R-:W-:-:S04]  /*3b60*/  LEA.HI.SX32 R9, R8, R27, 0x1f ;  /* 0x0000001b08097211 */ /* 0x000fc800078ffaff */
[----:B------:R-:W-:Y:S01]  /*3b70*/  LOP3.LUT R7, RZ, R9, RZ, 0x33, !PT ;  /* 0x00000009ff077212 */ /* 0x000fe200078e33ff */
[----:B------:R-:W-:-:S04]  /*3b80*/  IMAD.IADD R8, R6, 0x1, R9 ;  /* 0x0000000106087824 */ /* 0x000fc800078e0209 */
        /* <DEDUP_REMOVED lines=14> */
.L_x_1926:
[----:B------:R-:W-:Y:S05]  /*3c70*/  BSYNC.RECONVERGENT B0 ;  /* 0x0000000000007941 */ /* 0x000fea0003800200 */
.L_x_1925:
[----:B0-----:R-:W-:Y:S01]  /*3c80*/  IMAD.IADD R12, R6, 0x1, R27 ;  /* 0x00000001060c7824 */ /* 0x001fe200078e021b */
        /* <DEDUP_REMOVED lines=18> */
.L_x_1929:
[----:B------:R-:W-:Y:S05]  /*3db0*/  BSYNC.RECONVERGENT B0 ;  /* 0x0000000000007941 */ /* 0x000fea0003800200 */
.L_x_1928:
[C---:B------:R-:W-:Y:S01]  /*3dc0*/  VIADD R7, R6.reuse, 0x1 ;  /* 0x0000000106077836 */ /* 0x040fe20000000000 */
[----:B------:R-:W-:Y:S01]  /*3dd0*/  @!P0 IADD3 R7, PT, PT, R6, RZ, RZ ;  /* 0x000000ff06078210 */ /* 0x000fe20007ffe0ff */
[----:B------:R-:W-:Y:S01]  /*3de0*/  VIADD R6, R12, 0x1 ;  /* 0x000000010c067836 */ /* 0x000fe20000000000 */
[----:B------:R-:W-:Y:S01]  /*3df0*/  BSSY.RECONVERGENT B0, `(.L_x_1930) ;  /* 0x0000015000007945 */ /* 0x000fe20003800200 */
[----:B------:R-:W-:Y:S01]  /*3e00*/  @P0 IMAD.MOV R6, RZ, RZ, R12 ;  /* 0x000000ffff060224 */ /* 0x000fe200078e020c */
[C---:B------:R-:W-:Y:S01]  /*3e10*/  ISETP.GE.AND P1, PT, R7.reuse, R24, PT ;  /* 0x000000180700720c */ /* 0x040fe20003f26270 */
[----:B------:R-:W-:Y:S01]  /*3e20*/  VIADD R13, R7, 0x1 ;  /* 0x00000001070d7836 */ /* 0x000fe20000000000 */
[----:B-12---:R-:W-:Y:S01]  /*3e30*/  SEL R8, R21, R26, P0 ;  /* 0x0000001a15087207 */ /* 0x006fe20000000000 */
[----:B------:R-:W-:Y:S01]  /*3e40*/  VIADD R14, R6, 0x1 ;  /* 0x00000001060e7836 */ /* 0x000fe20000000000 */
[----:B0--3--:R-:W-:Y:S01]  /*3e50*/  FSEL R10, R19, R28, P0 ;  /* 0x0000001c130a7208 */ /* 0x009fe20000000000 */
[----:B------:R0:W1:Y:S01]  /*3e60*/  @P0 LDS R21, [R15+0x14] ;  /* 0x000014000f150984 */ /* 0x0000620000000800 */
[----:B----4-:R-:W-:-:S03]  /*3e70*/  SEL R9, R27, R20, P0 ;  /* 0x000000141b097207 */ /* 0x010fc60000000000 */
[----:B------:R0:W2:Y:S04]  /*3e80*/  @!P0 LDS R26, [R11+0x14] ;  /* 0x000014000b1a8984 */ /* 0x0000a80000000800 */
        /* <DEDUP_REMOVED lines=11> */
.L_x_1931:
[----:B------:R-:W-:Y:S05]  /*3f40*/  BSYNC.RECONVERGENT B0 ;  /* 0x0000000000007941 */ /* 0x000fea0003800200 */
.L_x_1930:
[----:B------:R-:W-:Y:S01]  /*3f50*/  @P0 IMAD.MOV R14, RZ, RZ, R6 ;  /* 0x000000ffff0e0224 */ /* 0x000fe200078e0206 */
[----:B0--3--:R-:W-:Y:S01]  /*3f60*/  FSEL R11, R19, R28, P0 ;  /* 0x0000001c130b7208 */ /* 0x009fe20000000000 */
[----:B------:R-:W-:Y:S01]  /*3f70*/  @!P0 IMAD.MOV R13, RZ, RZ, R7 ;  /* 0x000000ffff0d8224 */ /* 0x000fe200078e0207 */
[----:B----4-:R-:W-:Y:S01]  /*3f80*/  SEL R12, R27, R20, P0 ;  /* 0x000000141b0c7207 */ /* 0x010fe20000000000 */
[--C-:B------:R-:W-:Y:S01]  /*3f90*/  @!P0 IMAD R15, R14, 0xc, R25.reuse ;  /* 0x0000000c0e0f8824 */ /* 0x100fe200078e0219 */
[----:B------:R-:W-:Y:S01]  /*3fa0*/  BSSY.RECONVERGENT B0, `(.L_x_1932) ;  /* 0x000000e000007945 */ /* 0x000fe20003800200 */
[C---:B------:R-:W-:Y:S01]  /*3fb0*/  @P0 IMAD R25, R13.reuse, 0xc, R25 ;  /* 0x0000000c0d190824 */ /* 0x040fe200078e0219 */
[----:B------:R-:W-:Y:S02]  /*3fc0*/  ISETP.GE.AND P2, PT, R13, R24, PT ;  /* 0x000000180d00720c */ /* 0x000fe40003f46270 */
[----:B------:R0:W3:Y:S01]  /*3fd0*/  @!P0 LDS R28, [R15] ;  /* 0x000000000f1c8984 */ /* 0x0000e20000000800 */
[----:B------:R-:W-:-:S03]  /*3fe0*/  PLOP3.LUT P1, PT, PT, PT, PT, 0x8, 0x80 ;  /* 0x000000000080781c */ /* 0x000fc60003f2e170 */
[----:B------:R0:W4:Y:S04]  /*3ff0*/  @!P0 LDS R20, [R15+0x4] ;  /* 0x000004000f148984 */ /* 0x0001280000000800 */
[----:B------:R0:W0:Y:S04]  /*4000*/  @P0 LDS R19, [R25] ;  /* 0x0000000019130984 */ /* 0x0000280000000800 */
[----:B------:R0:W0:Y:S01]  /*4010*/  @P0 LDS R27, [R25+0x4] ;  /* 0x00000400191b0984 */ /* 0x0000220000000800 */
[----:B------:R-:W-:Y:S05]  /*4020*/  @P2 BRA `(.L_x_1933) ;  /* 0x0000000000142947 */ /* 0x000fea0003800000 */
[----:B0---4-:R-:W-:Y:S02]  /*4030*/  ISETP.GE.AND P2, PT, R27, R20, PT ;  /* 0x000000141b00720c */ /* 0x011fe40003f46270 */
[----:B------:R-:W-:Y:S02]  /*4040*/  PLOP3.LUT P1, PT, PT, PT, PT, 0x80, 0x8 ;  /* 0x000000000008781c */ /* 0x000fe40003f2f070 */
[----:B------:R-:W-:-:S13]  /*4050*/  ISETP.GE.OR P2, PT, R14, R23, !P2 ;  /* 0x000000170e00720c */ /* 0x000fda0005746670 */
[----:B---3--:R-:W-:-:S04]  /*4060*/  @!P2 FSETP.GEU.AND P3, PT, R19, R28, PT ;  /* 0x0000001c1300a20b */ /* 0x008fc80003f6e000 */
[----:B------:R-:W-:-:S13]  /*4070*/  @!P2 ISETP.LE.AND P1, PT, R27, R20, !P3 ;  /* 0x000000141b00a20c */ /* 0x000fda0005f23270 */
.L_x_1933:
[----:B------:R-:W-:Y:S05]  /*4080*/  BSYNC.RECONVERGENT B0 ;  /* 0x0000000000007941 */ /* 0x000fea0003800200 */
.L_x_1932:
[----:B------:R-:W5:Y:S01]  /*4090*/  S2UR UR5, SR_CgaCtaId ;  /* 0x00000000000579c3 */ /* 0x000f620000008800 */
[----:B-12---:R-:W-:Y:S01]  /*40a0*/  SEL R7, R21, R26, P0 ;  /* 0x0000001a15077207 */ /* 0x006fe20000000000 */
[----:B------:R-:W-:Y:S01]  /*40b0*/  UMOV UR4, 0x400 ;  /* 0x0000040000047882 */ /* 0x000fe20000000000 */
[----:B------:R3:W-:Y:S01]  /*40c0*/  @!P0 LDS R26, [R15+0x8] ;  /* 0x000008000f1a8984 */ /* 0x0007e20000000800 */
[----:B------:R-:W-:Y:S01]  /*40d0*/  IADD3 R16, PT, PT, R14, 0x1, RZ ;  /* 0x000000010e107810 */ /* 0x000fe20007ffe0ff */
[----:B------:R-:W-:Y:S01]  /*40e0*/  @P1 IMAD.MOV R16, RZ, RZ, R14 ;  /* 0x000000ffff101224 */ /* 0x000fe200078e020e */
[----:B0---4-:R-:W-:Y:S01]  /*40f0*/  SEL R14, R27, R20, P1 ;  /* 0x000000141b0e7207 */ /* 0x011fe20000800000 */
[----:B------:R0:W1:Y:S01]  /*4100*/  @P0 LDS R21, [R25+0x8] ;  /* 0x0000080019150984 */ /* 0x0000620000000800 */
[----:B------:R-:W-:Y:S01]  /*4110*/  VIADD R17, R13, 0x1 ;  /* 0x000000010d117836 */ /* 0x000fe20000000000 */
[----:B------:R-:W-:Y:S01]  /*4120*/  BSSY.RECONVERGENT B0, `(.L_x_1934) ;  /* 0x0000019000007945 */ /* 0x000fe20003800200 */
[----:B------:R-:W-:Y:S01]  /*4130*/  @!P1 IMAD.MOV R17, RZ, RZ, R13 ;  /* 0x000000ffff119224 */ /* 0x000fe200078e020d */
[----:B---3--:R-:W-:-:S02]  /*4140*/  FSEL R15, R19, R28, P1 ;  /* 0x0000001c130f7208 */ /* 0x008fc40000800000 */
[----:B------:R-:W-:Y:S01]  /*4150*/  IADD3 R30, PT, PT, R16, 0x1, RZ ;  /* 0x00000001101e7810 */ /* 0x000fe20007ffe0ff */
[----:B0-----:R-:W-:Y:S01]  /*4160*/  VIADD R25, R17, 0x1 ;  /* 0x0000000111197836 */ /* 0x001fe20000000000 */
[----:B------:R-:W-:Y:S01]  /*4170*/  PLOP3.LUT P0, PT, PT, PT, PT, 0x8, 0x80 ;  /* 0x000000000080781c */ /* 0x000fe20003f0e170 */
        /* <DEDUP_REMOVED lines=12> */
[----:B------:R-:W-:-:S13]  /*4240*/  ISETP.GE.AND P1, PT, R17, R24, PT ;  /* 0x000000181100720c */ /* 0x000fda0003f26270 */
[----:B------:R-:W-:Y:S05]  /*4250*/  @P1 BRA `(.L_x_1935) ;  /* 0x0000000000141947 */ /* 0x000fea0003800000 */
[----:B0--3--:R-:W-:Y:S02]  /*4260*/  ISETP.GE.AND P1, PT, R27, R20, PT ;  /* 0x000000141b00720c */ /* 0x009fe40003f26270 */
[----:B------:R-:W-:Y:S02]  /*4270*/  PLOP3.LUT P0, PT, PT, PT, PT, 0x80, 0x8 ;  /* 0x000000000008781c */ /* 0x000fe40003f0f070 */
[----:B------:R-:W-:-:S13]  /*4280*/  ISETP.GE.OR P1, PT, R16, R23, !P1 ;  /* 0x000000171000720c */ /* 0x000fda0004f26670 */
[----:B-12---:R-:W-:-:S04]  /*4290*/  @!P1 FSETP.GEU.AND P2, PT, R19, R28, PT ;  /* 0x0000001c1300920b */ /* 0x006fc80003f4e000 */
[----:B------:R-:W-:-:S13]  /*42a0*/  @!P1 ISETP.LE.AND P0, PT, R27, R20, !P2 ;  /* 0x000000141b00920c */ /* 0x000fda0005703270 */
.L_x_1935:
[----:B------:R-:W-:Y:S05]  /*42b0*/  BSYNC.RECONVERGENT B0 ;  /* 0x0000000000007941 */ /* 0x000fea0003800200 */
.L_x_1934:
[----:B------:R-:W-:Y:S01]  /*42c0*/  @!P0 IMAD.MOV R25, RZ, RZ, R17 ;  /* 0x000000ffff198224 */ /* 0x000fe200078e0211 */
[----:B------:R-:W-:Y:S01]  /*42d0*/  BSSY.RECONVERGENT B0, `(.L_x_1936) ;  /* 0x0000015000007945 */ /* 0x000fe20003800200 */
[----:B------:R-:W-:Y:S01]  /*42e0*/  @P0 IMAD.MOV R30, RZ, RZ, R16 ;  /* 0x000000ffff1e0224 */ /* 0x000fe200078e0210 */
[----:B012---:R-:W-:Y:S01]  /*42f0*/  FSEL R18, R19, R28, P0 ;  /* 0x0000001c13127208 */ /* 0x007fe20000000000 */
[C-C-:B------:R-:W-:Y:S01]  /*4300*/  @P0 IMAD R31, R25.reuse, 0xc, R6.reuse ;  /* 0x0000000c191f0824 */ /* 0x140fe200078e0206 */
[----:B------:R-:W-:Y:S01]  /*4310*/  ISETP.GE.AND P1, PT, R25, R24, PT ;  /* 0x000000181900720c */ /* 0x000fe20003f26270 */
[----:B------:R-:W-:Y:S01]  /*4320*/  @!P0 IMAD R29, R30, 0xc, R6 ;  /* 0x0000000c1e1d8824 */ /* 0x000fe200078e0206 */
[----:B---3--:R-:W-:Y:S02]  /*4330*/  SEL R17, R27, R20, P0 ;  /* 0x000000141b117207 */ /* 0x008fe40000000000 */
[----:B----4-:R-:W-:Y:S01]  /*4340*/  SEL R16, R21, R26, P0 ;  /* 0x0000001a15107207 */ /* 0x010fe20000000000 */
[----:B------:R0:W1:Y:S04]  /*4350*/  @P0 LDS R19, [R31] ;  /* 0x000000001f130984 */ /* 0x0000680000000800 */
[----:B------:R0:W2:Y:S04]  /*4360*/  @!P0 LDS R28, [R29] ;  /* 0x000000001d1c8984 */ /* 0x0000a80000000800 */
[----:B------:R0:W3:Y:S04]  /*4370*/  @!P0 LDS R20, [R29+0x4] ;  /* 0x000004001d148984 */ /* 0x0000e80000000800 */
[----:B------:R0:W4:Y:S04]  /*4380*/  @!P0 LDS R26, [R29+0x8] ;  /* 0x000008001d1a8984 */ /* 0x0001280000000800 */
[----:B------:R0:W0:Y:S04]  /*4390*/  @P0 LDS R27, [R31+0x4] ;  /* 0x000004001f1b0984 */ /* 0x0000280000000800 */
[----:B------:R0:W0:Y:S01]  /*43a0*/  @P0 LDS R21, [R31+0x8] ;  /* 0x000008001f150984 */ /* 0x0000220000000800 */
[----:B------:R-:W-:Y:S01]  /*43b0*/  PLOP3.LUT P0, PT, PT, PT, PT, 0x8, 0x80 ;  /* 0x000000000080781c */ /* 0x000fe20003f0e170 */
[----:B------:R-:W-:-:S12]  /*43c0*/  @P1 BRA `(.L_x_1937) ;  /* 0x0000000000141947 */ /* 0x000fd80003800000 */
[----:B0--3--:R-:W-:Y:S02]  /*43d0*/  ISETP.GE.AND P1, PT, R27, R20, PT ;  /* 0x000000141b00720c */ /* 0x009fe40003f26270 */
[----:B------:R-:W-:Y:S02]  /*43e0*/  PLOP3.LUT P0, PT, PT, PT, PT, 0x80, 0x8 ;  /* 0x000000000008781c */ /* 0x000fe40003f0f070 */
[----:B------:R-:W-:-:S13]  /*43f0*/  ISETP.GE.OR P1, PT, R30, R23, !P1 ;  /* 0x000000171e00720c */ /* 0x000fda0004f26670 */
[----:B-12---:R-:W-:-:S04]  /*4400*/  @!P1 FSETP.GEU.AND P2, PT, R19, R28, PT ;  /* 0x0000001c1300920b */ /* 0x006fc80003f4e000 */
[----:B------:R-:W-:-:S13]  /*4410*/  @!P1 ISETP.LE.AND P0, PT, R27, R20, !P2 ;  /* 0x000000141b00920c */ /* 0x000fda0005703270 */
.L_x_1937:
[----:B------:R-:W-:Y:S05]  /*4420*/  BSYNC.RECONVERGENT B0 ;  /* 0x0000000000007941 */ /* 0x000fea0003800200 */
.L_x_1936:
[C---:B------:R-:W-:Y:S01]  /*4430*/  ISETP.GE.U32.AND P1, PT, R22.reuse, 0x81, PT ;  /* 0x000000811600780c */ /* 0x040fe20003f26070 */
[----:B------:R-:W-:Y:S01]  /*4440*/  IMAD.SHL.U32 R22, R22, 0x2, RZ ;  /* 0x0000000216167824 */ /* 0x000fe200078e00ff */
[----:B-12---:R-:W-:Y:S02]  /*4450*/  FSEL R19, R19, R28, P0 ;  /* 0x0000001c13137208 */ /* 0x006fe40000000000 */
[----:B0--3--:R-:W-:Y:S02]  /*4460*/  SEL R20, R27, R20, P0 ;  /* 0x000000141b147207 */ /* 0x009fe40000000000 */
[----:B----4-:R-:W-:-:S07]  /*4470*/  SEL R21, R21, R26, P0 ;  /* 0x0000001a15157207 */ /* 0x010fce0000000000 */
[----:B------:R-:W-:Y:S05]  /*4480*/  @!P1 BRA `(.L_x_1938) ;  /* 0xfffffff000fc9947 */ /* 0x000fea000383ffff */
[----:B------:R-:W0:Y:S01]  /*4490*/  LDCU.U8 UR4, c[0x0][0x380] ;  /* 0x00007000ff0477ac */ /* 0x000e220008000000 */
[----:B------:R-:W1:Y:S01]  /*44a0*/  S2R R22, SR_LANEID ;  /* 0x0000000000167919 */ /* 0x000e620000000000 */
[----:B0-----:R-:W-:-:S04]  /*44b0*/  UPRMT UR4, UR4, 0x8880, URZ ;  /* 0x0000888004047896 */ /* 0x001fc800080000ff */
[----:B------:R-:W-:Y:S01]  /*44c0*/  UISETP.NE.AND UP0, UPT, UR4, URZ, UPT ;  /* 0x000000ff0400728c */ /* 0x000fe2000bf05270 */
[----:B-1----:R-:W-:Y:S01]  /*44d0*/  IMAD R22, R22, 0x30, R5 ;  /* 0x0000003016167824 */ /* 0x002fe200078e0205 */
[----:B------:R-:W-:Y:S07]  /*44e0*/  BAR.SYNC.DEFER_BLOCKING 0x0 ;  /* 0x0000000000007b1d */ /* 0x000fee0000010000 */
[----:B------:R-:W-:Y:S05]  /*44f0*/  BRA.U !UP0, `(.L_x_1939) ;  /* 0x0000000508387547 */ /* 0x000fea000b800000 */
[----:B------:R-:W-:Y:S01]  /*4500*/  ISETP.NE.AND P0, PT, R4, RZ, PT ;  /* 0x000000ff0400720c */ /* 0x000fe20003f05270 */
[----:B------:R-:W-:Y:S01]  /*4510*/  STS [R22], R10 ;  /* 0x0000000a16007388 */ /* 0x000fe20000000800 */
[----:B------:R-:W0:Y:S03]  /*4520*/  LDCU.64 UR4, c[0x0][0x3a8] ;  /* 0x00007500ff0477ac */ /* 0x000e260008000a00 */
[----:B------:R-:W-:Y:S01]  /*4530*/  STS [R22+0x4], R9 ;  /* 0x0000040916007388 */ /* 0x000fe20000000800 */
[----:B------:R-:W1:Y:S03]  /*4540*/  LDCU.128 UR8, c[0x0][0x3b0] ;  /* 0x00007600ff0877ac */ /* 0x000e660008000c00 */
[----:B------:R2:W-:Y:S04]  /*4550*/  STS [R22+0x8], R8 ;  /* 0x0000080816007388 */ /* 0x0005e80000000800 */
[----:B------:R-:W-:Y:S04]  /*4560*/  STS [R22+0xc], R11 ;  /* 0x00000c0b16007388 */ /* 0x000fe80000000800 */
[----:B------:R-:W-:Y:S01]  /*4570*/  STS [R22+0x10], R12 ;  /* 0x0000100c16007388 */ /* 0x000fe20000000800 */
[----:B--2---:R-:W-:-:S03]  /*4580*/  IMAD.WIDE.U32 R8, R0, 0x500, RZ ;  /* 0x0000050000087825 */ /* 0x004fc600078e00ff */
[----:B------:R2:W-:Y:S04]  /*4590*/  STS [R22+0x14], R7 ;  /* 0x0000140716007388 */ /* 0x0005e80000000800 */
[----:B------:R-:W-:Y:S04]  /*45a0*/  STS [R22+0x18], R15 ;  /* 0x0000180f16007388 */ /* 0x000fe80000000800 */
[----:B------:R3:W-:Y:S04]  /*45b0*/  STS [R22+0x1c], R14 ;  /* 0x00001c0e16007388 */ /* 0x0007e80000000800 */
        /* <DEDUP_REMOVED lines=24> */
[----:B------:R-:W-:Y:S06]  /*4740*/  BAR.SYNC.DEFER_BLOCKING 0x0 ;  /* 0x0000000000007b1d */ /* 0x000fec0000010000 */
[----:B------:R-:W2:Y:S01]  /*4750*/  S2R R4, SR_TID.X ;  /* 0x0000000000047919 */ /* 0x000ea20000002100 */
[----:B------:R1:W5:Y:S01]  /*4760*/  LDS R12, [R6+0x3c00] ;  /* 0x003c0000060c7984 */ /* 0x0003620000000800 */
[----:B--2---:R-:W-:-:S05]  /*4770*/  LOP3.LUT R7, R4, 0x3e0, RZ, 0xc0, !PT ;  /* 0x000003e004077812 */ /* 0x004fca00078ec0ff */
[----:B---3--:R-:W-:Y:S01]  /*4780*/  IMAD R14, R7, 0x5, RZ ;  /* 0x00000005070e7824 */ /* 0x008fe200078e02ff */
[----:B------:R-:W-:-:S04]  /*4790*/  LOP3.LUT R7, R4, 0x1f, RZ, 0xc0, !PT ;  /* 0x0000001f04077812 */ /* 0x000fc800078ec0ff */
[C---:B------:R-:W-:Y:S02]  /*47a0*/  IADD3 R0, P0, P1, R14.reuse, R8, R7 ;  /* 0x000000080e007210 */ /* 0x040fe4000791e007 */
[----:B----4-:R-:W-:Y:S02]  /*47b0*/  LOP3.LUT R3, R14, 0x1f, R4, 0xf8, !PT ;  /* 0x0000001f0e037812 */ /* 0x010fe400078ef804 */
[----:B------:R-:W-:Y:S01]  /*47c0*/  IADD3.X R9, PT, PT, RZ, R9, RZ, P0, P1 ;  /* 0x00000009ff097210 */ /* 0x000fe200007e24ff */
[C---:B------:R-:W-:Y:S02]  /*47d0*/  IMAD.SHL.U32 R8, R0.reuse, 0x4, RZ ;  /* 0x0000000400087824 */ /* 0x040fe400078e00ff */
[C---:B------:R-:W-:Y:S01]  /*47e0*/  VIADD R5, R3.reuse, 0x20 ;  /* 0x0000002003057836 */ /* 0x040fe20000000000 */
[----:B------:R-:W-:Y:S01]  /*47f0*/  SHF.L.U64.HI R9, R0, 0x2, R9 ;  /* 0x0000000200097819 */ /* 0x000fe20000010209 */
[----:B------:R-:W-:Y:S01]  /*4800*/  VIADD R7, R3, 0x40 ;  /* 0x0000004003077836 */ /* 0x000fe20000000000 */
[----:B0-----:R-:W-:-:S02]  /*4810*/  IADD3 R4, P2, PT, R8, UR4, RZ ;  /* 0x0000000408047c10 */ /* 0x001fc4000ff5e0ff */
[C---:B-1----:R-:W-:Y:S02]  /*4820*/  IADD3 R6, P3, PT, R8.reuse, UR8, RZ ;  /* 0x0000000808067c10 */ /* 0x042fe4000ff7e0ff */
[-C--:B-----5:R-:W-:Y:S02]  /*4830*/  ISETP.GE.AND P0, PT, R3, R12.reuse, PT ;  /* 0x0000000c0300720c */ /* 0x0a0fe40003f06270 */
[-C--:B------:R-:W-:Y:S02]  /*4840*/  ISETP.GE.AND P1, PT, R5, R12.reuse, PT ;  /* 0x0000000c0500720c */ /* 0x080fe40003f26270 */
[----:B------:R-:W-:Y:S02]  /*4850*/  IADD3 R8, P4, PT, R8, UR10, RZ ;  /* 0x0000000a08087c10 */ /* 0x000fe4000ff9e0ff */
[----:B------:R-:W-:Y:S02]  /*4860*/  IADD3.X R5, PT, PT, R9, UR5, RZ, P2, !PT ;  /* 0x0000000509057c10 */ /* 0x000fe400097fe4ff */
[----:B------:R-:W-:-:S02]  /*4870*/  ISETP.GE.AND P2, PT, R7, R12, PT ;  /* 0x0000000c0700720c */ /* 0x000fc40003f46270 */
[----:B------:R-:W-:Y:S02]  /*4880*/  IADD3 R3, PT, PT, R3, 0x60, RZ ;  /* 0x0000006003037810 */ /* 0x000fe40007ffe0ff */
[C---:B------:R-:W-:Y:S01]  /*4890*/  IADD3.X R7, PT, PT, R9.reuse, UR9, RZ, P3, !PT ;  /* 0x0000000909077c10 */ /* 0x040fe20009ffe4ff */
[----:B------:R0:W-:Y:S01]  /*48a0*/  @!P0 STG.E desc[UR6][R4.64], R15 ;  /* 0x0000000f04008986 */ /* 0x0001e2000c101906 */
[----:B------:R-:W-:Y:S02]  /*48b0*/  IADD3.X R9, PT, PT, R9, UR11, RZ, P4, !PT ;  /* 0x0000000b09097c10 */ /* 0x000fe4000a7fe4ff */
[-C--:B------:R-:W-:Y:S01]  /*48c0*/  ISETP.GE.AND P3, PT, R3, R12.reuse, PT ;  /* 0x0000000c0300720c */ /* 0x080fe20003f66270 */
        /* <DEDUP_REMOVED lines=17> */
.L_x_1939:
[----:B------:R-:W0:Y:S01]  /*49e0*/  S2R R22, SR_LANEID ;  /* 0x0000000000167919 */ /* 0x000e220000000000 */
[----:B------:R-:W-:Y:S01]  /*49f0*/  ISETP.NE.AND P0, PT, R4, RZ, PT ;  /* 0x000000ff0400720c */ /* 0x000fe20003f05270 */
[----:B0-----:R-:W-:Y:S02]  /*4a00*/  IMAD R24, R22, 0x30, R5 ;  /* 0x0000003016187824 */ /* 0x001fe400078e0205 */
[----:B------:R-:W0:Y:S03]  /*4a10*/  S2R R22, SR_TID.X ;  /* 0x0000000000167919 */ /* 0x000e260000002100 */
[----:B------:R-:W-:Y:S04]  /*4a20*/  STS [R24], R10 ;  /* 0x0000000a18007388 */ /* 0x000fe80000000800 */
[----:B------:R-:W-:Y:S04]  /*4a30*/  STS [R24+0x4], R9 ;  /* 0x0000040918007388 */ /* 0x000fe80000000800 */
[----:B------:R1:W-:Y:S04]  /*4a40*/  STS [R24+0x8], R8 ;  /* 0x0000080818007388 */ /* 0x0003e80000000800 */
[----:B------:R-:W-:Y:S04]  /*4a50*/  STS [R24+0xc], R11 ;  /* 0x00000c0b18007388 */ /* 0x000fe80000000800 */
[----:B------:R-:W-:Y:S01]  /*4a60*/  STS [R24+0x10], R12 ;  /* 0x0000100c18007388 */ /* 0x000fe20000000800 */
[----:B-1----:R-:W1:Y:S03]  /*4a70*/  LDC.64 R8, c[0x0][0x3d0] ;  /* 0x0000f400ff087b82 */ /* 0x002e660000000a00 */
[----:B------:R-:W-:Y:S04]  /*4a80*/  STS [R24+0x14], R7 ;  /* 0x0000140718007388 */ /* 0x000fe80000000800 */
[----:B------:R-:W-:Y:S04]  /*4a90*/  STS [R24+0x18], R15 ;  /* 0x0000180f18007388 */ /* 0x000fe80000000800 */
[----:B------:R2:W-:Y:S01]  /*4aa0*/  STS [R24+0x1c], R14 ;  /* 0x00001c0e18007388 */ /* 0x0005e20000000800 */
[----:B0-----:R-:W-:-:S03]  /*4ab0*/  LOP3.LUT R10, R22, 0x3e0, RZ, 0xc0, !PT ;  /* 0x000003e0160a7812 */ /* 0x001fc600078ec0ff */
[----:B------:R-:W-:Y:S04]  /*4ac0*/  STS [R24+0x20], R13 ;  /* 0x0000200d18007388 */ /* 0x000fe80000000800 */
[----:B------:R-:W-:Y:S01]  /*4ad0*/  STS [R24+0x24], R18 ;  /* 0x0000241218007388 */ /* 0x000fe20000000800 */
[----:B--2---:R-:W-:-:S03]  /*4ae0*/  IMAD R14, R10, 0x5, RZ ;  /* 0x000000050a0e7824 */ /* 0x004fc600078e02ff */
[----:B------:R-:W-:Y:S01]  /*4af0*/  STS [R24+0x28], R17 ;  /* 0x0000281118007388 */ /* 0x000fe20000000800 */
[----:B------:R-:W-:Y:S01]  /*4b00*/  IMAD.WIDE.U32 R10, R0, 0x500, RZ ;  /* 0x00000500000a7825 */ /* 0x000fe200078e00ff */
[----:B------:R-:W-:Y:S02]  /*4b10*/  LOP3.LUT R14, R14, 0x1f, R22, 0xf8, !PT ;  /* 0x0000001f0e0e7812 */ /* 0x000fe400078ef816 */
        /* <DEDUP_REMOVED lines=20> */
[----:B------:R2:W-:Y:S01]  /*4c60*/  @!P0 STS [R6+0x3c00], R3 ;  /* 0x003c000306008388 */ /* 0x0005e20000000800 */
[----:B------:R-:W-:Y:S01]  /*4c70*/  BAR.SYNC.DEFER_BLOCKING 0x0 ;  /* 0x0000000000007b1d */ /* 0x000fe20000010000 */
[----:B------:R-:W-:Y:S01]  /*4c80*/  IADD3 R0, P0, PT, R10, R14, RZ ;  /* 0x0000000e0a007210 */ /* 0x000fe20007f1e0ff */
[----:B0-----:R-:W-:-:S04]  /*4c90*/  VIADD R5, R14, 0x20 ;  /* 0x000000200e057836 */ /* 0x001fc80000000000 */
[----:B------:R-:W-:Y:S02]  /*4ca0*/  IMAD.X R10, RZ, RZ, R11, P0 ;  /* 0x000000ffff0a7224 */ /* 0x000fe400000e060b */
[----:B------:R-:W-:Y:S02]  /*4cb0*/  VIADD R11, R14, 0x40 ;  /* 0x000000400e0b7836 */ /* 0x000fe40000000000 */
[----:B-1----:R-:W-:-:S04]  /*4cc0*/  IMAD.WIDE.U32 R8, R0, 0xc, R8 ;  /* 0x0000000c00087825 */ /* 0x002fc800078e0008 */
[----:B--2---:R-:W-:-:S04]  /*4cd0*/  IMAD R3, R10, 0xc, RZ ;  /* 0x0000000c0a037824 */ /* 0x004fc800078e02ff */
[----:B------:R-:W-:Y:S01]  /*4ce0*/  IMAD.IADD R9, R9, 0x1, R3 ;  /* 0x0000000109097824 */ /* 0x000fe200078e0203 */
[----:B------:R-:W0:Y:S02]  /*4cf0*/  LDS R12, [R6+0x3c00] ;  /* 0x003c0000060c7984 */ /* 0x000e240000000800 */
[-C--:B0-----:R-:W-:Y:S01]  /*4d00*/  ISETP.GE.AND P1, PT, R5, R12.reuse, PT ;  /* 0x0000000c0500720c */ /* 0x081fe20003f26270 */
[C---:B------:R-:W-:Y:S01]  /*4d10*/  VIADD R5, R14.reuse, 0x60 ;  /* 0x000000600e057836 */ /* 0x040fe20000000000 */
[-C--:B------:R-:W-:Y:S02]  /*4d20*/  ISETP.GE.AND P0, PT, R14, R12.reuse, PT ;  /* 0x0000000c0e00720c */ /* 0x080fe40003f06270 */
[-C--:B------:R-:W-:Y:S02]  /*4d30*/  ISETP.GE.AND P2, PT, R11, R12.reuse, PT ;  /* 0x0000000c0b00720c */ /* 0x080fe40003f46270 */
[-C--:B------:R-:W-:Y:S02]  /*4d40*/  ISETP.GE.AND P3, PT, R5, R12.reuse, PT ;  /* 0x0000000c0500720c */ /* 0x080fe40003f66270 */
[----:B------:R-:W-:-:S05]  /*4d50*/  ISETP.GE.AND P4, PT, R2, R12, PT ;  /* 0x0000000c0200720c */ /* 0x000fca0003f86270 */
        /* <DEDUP_REMOVED lines=17> */
.L_x_1940:
        /* <DEDUP_REMOVED lines=9> */
.L_x_4167:


//--------------------- .text._ZN3cub18CUB_300001_SM_10006detail10merge_sort26DeviceMergeSortMergeKernelINS2_10policy_hubIN6thrust24THRUST_300001_SM_1000_NS12zip_iteratorIN4cuda3std3__45tupleIJNS6_6detail15normal_iteratorINS6_10device_ptrIfEEEENSD_INSE_IiEEEESI_EEEEEE9Policy600ESK_PNS0_8NullTypeESK_SO_j5s_ratNSB_IJfiiEEESN_EEvbT2_T3_T4_PT6_PT7_T5_PST_ST_NS1_7vsmem_tE --------------------------
	.section	.text._ZN3cub18CUB_300001_SM_10006detail10merge_sort26DeviceMergeSortMergeKernelINS2_10policy_hubIN6thrust24THRUST_300001_SM_1000_NS12zip_iteratorIN4cuda3std3__45tupleIJNS6_6detail15normal_iteratorINS6_10device_ptrIfEEEENSD_INSE_IiEEEESI_EEEEEE9Policy600ESK_PNS0_8NullTypeESK_SO_j5s_ratNSB_IJfiiEEESN_EEvbT2_T3_T4_PT6_PT7_T5_PST_ST_NS1_7vsmem_tE,"ax",@progbits
	.align	128
        .global         _ZN3cub18CUB_300001_SM_10006detail10merge_sort26DeviceMergeSortMergeKernelINS2_10policy_hubIN6thrust24THRUST_300001_SM_1000_NS12zip_iteratorIN4cuda3std3__45tupleIJNS6_6detail15normal_iteratorINS6_10device_ptrIfEEEENSD_INSE_IiEEEESI_EEEEEE9Policy600ESK_PNS0_8NullTypeESK_SO_j5s_ratNSB_IJfiiEEESN_EEvbT2_T3_T4_PT6_PT7_T5_PST_ST_NS1_7vsmem_tE
        .type           _ZN3cub18CUB_300001_SM_10006detail10merge_sort26DeviceMergeSortMergeKernelINS2_10policy_hubIN6thrust24THRUST_300001_SM_1000_NS12zip_iteratorIN4cuda3std3__45tupleIJNS6_6detail15normal_iteratorINS6_10device_ptrIfEEEENSD_INSE_IiEEEESI_EEEEEE9Policy600ESK_PNS0_8NullTypeESK_SO_j5s_ratNSB_IJfiiEEESN_EEvbT2_T3_T4_PT6_PT7_T5_PST_ST_NS1_7vsmem_tE,@function
        .size           _ZN3cub18CUB_300001_SM_10006detail10merge_sort26DeviceMergeSortMergeKernelINS2_10policy_hubIN6thrust24THRUST_300001_SM_1000_NS12zip_iteratorIN4cuda3std3__45tupleIJNS6_6detail15normal_iteratorINS6_10device_ptrIfEEEENSD_INSE_IiEEEESI_EEEEEE9Policy600ESK_PNS0_8NullTypeESK_SO_j5s_ratNSB_IJfiiEEESN_EEvbT2_T3_T4_PT6_PT7_T5_PST_ST_NS1_7vsmem_tE,(.L_x_4168 - _ZN3cub18CUB_300001_SM_10006detail10merge_sort26DeviceMergeSortMergeKernelINS2_10policy_hubIN6thrust24THRUST_300001_SM_1000_NS12zip_iteratorIN4cuda3std3__45tupleIJNS6_6detail15normal_iteratorINS6_10device_ptrIfEEEENSD_INSE_IiEEEESI_EEEEEE9Policy600ESK_PNS0_8NullTypeESK_SO_j5s_ratNSB_IJfiiEEESN_EEvbT2_T3_T4_PT6_PT7_T5_PST_ST_NS1_7vsmem_tE)
        .other          _ZN3cub18CUB_300001_SM_10006detail10merge_sort26DeviceMergeSortMergeKernelINS2_10policy_hubIN6thrust24THRUST_300001_SM_1000_NS12zip_iteratorIN4cuda3std3__45tupleIJNS6_6detail15normal_iteratorINS6_10device_ptrIfEEEENSD_INSE_IiEEEESI_EEEEEE9Policy600ESK_PNS0_8NullTypeESK_SO_j5s_ratNSB_IJfiiEEESN_EEvbT2_T3_T4_PT6_PT7_T5_PST_ST_NS1_7vsmem_tE,@"STO_CUDA_ENTRY STV_DEFAULT"
_ZN3cub18CUB_300001_SM_10006detail10merge_sort26DeviceMergeSortMergeKernelINS2_10policy_hubIN6thrust24THRUST_300001_SM_1000_NS12zip_iteratorIN4cuda3std3__45tupleIJNS6_6detail15normal_iteratorINS6_10device_ptrIfEEEENSD_INSE_IiEEEESI_EEEEEE9Policy600ESK_PNS0_8NullTypeESK_SO_j5s_ratNSB_IJfiiEEESN_EEvbT2_T3_T4_PT6_PT7_T5_PST_ST_NS1_7vsmem_tE:
.text._ZN3cub18CUB_300001_SM_10006detail10merge_sort26DeviceMergeSortMergeKernelINS2_10policy_hubIN6thrust24THRUST_300001_SM_1000_NS12zip_iteratorIN4cuda3std3__45tupleIJNS6_6detail15normal_iteratorINS6_10device_ptrIfEEEENSD_INSE_IiEEEESI_EEEEEE9Policy600ESK_PNS0_8NullTypeESK_SO_j5s_ratNSB_IJfiiEEESN_EEvbT2_T3_T4_PT6_PT7_T5_PST_ST_NS1_7vsmem_tE:
[----:B------:R-:W-:Y:S01]  /*0000*/  LDC R1, c[0x0][0x37c] ;  /* 0x0000df00ff017b82 */ /* 0x000fe20000000800 */
[----:B------:R-:W0:Y:S01]  /*0010*/  S2R R5, SR_CTAID.X ;  /* 0x0000000000057919 */ /* 0x000e220000002500 */
[----:B------:R-:W1:Y:S01]  /*0020*/  LDCU UR4, c[0x0][0x370] ;  /* 0x00006e00ff0477ac */ /* 0x000e620008000800 */
[----:B------:R-:W2:Y:S01]  /*0030*/  S2R R32, SR_TID.X ;  /* 0x0000000000207919 */ /* 0x000ea20000002100 */
[----:B------:R-:W3:Y:S01]  /*0040*/  LDCU.64 UR6, c[0x0][0x358] ;  /* 0x00006b00ff0677ac */ /* 0x000ee20008000a00 */
[----:B-1----:R-:W-:-:S06]  /*0050*/  UIADD3 UR4, UPT, UPT, UR4, -0x1, URZ ;  /* 0xffffffff04047890 */ /* 0x002fcc000fffe0ff */
[C---:B0-----:R-:W-:Y:S01]  /*0060*/  ISETP.GE.U32.AND P0, PT, R5.reuse, UR4, PT ;  /* 0x0000000405007c0c */ /* 0x041fe2000bf06070 */
[----:B------:R-:W-:-:S12]  /*0070*/  IMAD R30, R5, 0x500, RZ ;  /* 0x00000500051e7824 */ /* 0x000fd800078e02ff */
[----:B--23--:R-:W-:Y:S05]  /*0080*/  @P0 BRA `(.L_x_1941) ;  /* 0x0000001c00ac0947 */ /* 0x00cfea0003800000 */
[----:B------:R-:W0:Y:S01]  /*0090*/  LDC.64 R2, c[0x0][0x3c8] ;  /* 0x0000f200ff027b82 */ /* 0x000e220000000a00 */
[----:B------:R-:W1:Y:S07]  /*00a0*/  LDCU.U8 UR4, c[0x0][0x380] ;  /* 0x00007000ff0477ac */ /* 0x000e6e0008000000 */
[----:B------:R-:W2:Y:S08]  /*00b0*/  LDC R7, c[0x0][0x3d0] ;  /* 0x0000f400ff077b82 */ /* 0x000eb00000000800 */
[----:B------:R-:W3:Y:S01]  /*00c0*/  LDC R8, c[0x0][0x3a8] ;  /* 0x0000ea00ff087b82 */ /* 0x000ee20000000800 */
[----:B0-----:R-:W-:-:S05]  /*00d0*/  IMAD.WIDE.U32 R2, R5, 0x4, R2 ;  /* 0x0000000405027825 */ /* 0x001fca00078e0002 */
[----:B------:R-:W4:Y:S04]  /*00e0*/  LDG.E R4, desc[UR6][R2.64+0x4] ;  /* 0x0000040602047981 */ /* 0x000f28000c1e1900 */
[----:B------:R3:W5:Y:S01]  /*00f0*/  LDG.E R0, desc[UR6][R2.64] ;  /* 0x0000000602007981 */ /* 0x000762000c1e1900 */
[----:B--2---:R-:W-:Y:S01]  /*0100*/  IMAD.MOV R6, RZ, RZ, -R7 ;  /* 0x000000ffff067224 */ /* 0x004fe200078e0a07 */
[----:B-1----:R-:W-:Y:S01]  /*0110*/  UPRMT UR4, UR4, 0x8880, URZ ;  /* 0x0000888004047896 */ /* 0x002fe200080000ff */
[----:B------:R-:W-:-:S03]  /*0120*/  ACQBULK ;  /* 0x000000000000782e */ /* 0x000fc60000000000 */
[CC--:B------:R-:W-:Y:S01]  /*0130*/  LOP3.LUT R33, R5.reuse, R6.reuse, RZ, 0xc0, !PT ;  /* 0x0000000605217212 */ /* 0x0c0fe200078ec0ff */
[----:B------:R-:W-:Y:S01]  /*0140*/  UISETP.NE.AND UP0, UPT, UR4, URZ, UPT ;  /* 0x000000ff0400728c */ /* 0x000fe2000bf05270 */
[----:B------:R-:W-:-:S03]  /*0150*/  LOP3.LUT R6, R5, R6, RZ, 0xfc, !PT ;  /* 0x0000000605067212 */ /* 0x000fc600078efcff */
[----:B------:R-:W-:Y:S01]  /*0160*/  IMAD.IADD R5, R5, 0x1, -R33 ;  /* 0x0000000105057824 */ /* 0x000fe200078e0a21 */
[----:B------:R-:W-:Y:S01]  /*0170*/  ISETP.NE.AND P0, PT, R6, -0x1, PT ;  /* 0xffffffff0600780c */ /* 0x000fe20003f05270 */
[----:B------:R-:W-:Y:S02]  /*0180*/  IMAD R33, R33, 0x500, RZ ;  /* 0x0000050021217824 */ /* 0x000fe400078e02ff */
[----:B------:R-:W-:Y:S01]  /*0190*/  IMAD R29, R5, 0x500, RZ ;  /* 0x00000500051d7824 */ /* 0x000fe200078e02ff */
[----:B------:R-:W-:Y:S01]  /*01a0*/  SHF.R.U32.HI R5, RZ, 0x1, R7 ;  /* 0x00000001ff057819 */ /* 0x000fe20000011607 */
[----:B---3--:R-:W-:-:S03]  /*01b0*/  IMAD.IADD R3, R8, 0x1, -R33 ;  /* 0x0000000108037824 */ /* 0x008fc600078e0a21 */
[----:B------:R-:W-:Y:S01]  /*01c0*/  VIMNMX.U32 R2, PT, PT, R29, -0x501, !PT ;  /* 0xfffffaff1d027848 */ /* 0x000fe20007fe0000 */
[----:B------:R-:W-:-:S03]  /*01d0*/  IMAD R36, R5, 0x500, RZ ;  /* 0x0000050005247824 */ /* 0x000fc600078e02ff */
[----:B------:R-:W-:Y:S02]  /*01e0*/  LOP3.LUT R2, RZ, R2, RZ, 0x33, !PT ;  /* 0x00000002ff027212 */ /* 0x000fe400078e33ff */
[----:B------:R-:W-:-:S05]  /*01f0*/  VIMNMX.U32 R5, PT, PT, R36, R3, !PT ;  /* 0x0000000324057248 */ /* 0x000fca0007fe0000 */
[----:B------:R-:W-:Y:S02]  /*0200*/  IMAD.IADD R5, R5, 0x1, -R36 ;  /* 0x0000000105057824 */ /* 0x000fe400078e0a24 */
[--C-:B----4-:R-:W-:Y:S02]  /*0210*/  IMAD.IADD R4, R4, 0x1, -R33.reuse ;  /* 0x0000000104047824 */ /* 0x110fe400078e0a21 */
[----:B-----5:R-:W-:-:S03]  /*0220*/  IMAD.IADD R0, R0, 0x1, -R33 ;  /* 0x0000000100007824 */ /* 0x020fc600078e0a21 */
[----:B------:R-:W-:Y:S02]  /*0230*/  IADD3 R7, PT, PT, -R4, R29, R2 ;  /* 0x0000001d04077210 */ /* 0x000fe40007ffe102 */
[C---:B------:R-:W-:Y:S02]  /*0240*/  @!P0 VIMNMX.U32 R4, PT, PT, R36.reuse, R3, PT ;  /* 0x0000000324048248 */ /* 0x040fe40003fe0000 */
[----:B------:R-:W-:Y:S02]  /*0250*/  SEL R28, R36, R7, !P0 ;  /* 0x00000007241c7207 */ /* 0x000fe40004000000 */
[----:B------:R-:W-:Y:S01]  /*0260*/  VIADDMNMX.U32 R29, R29, -R0, R5, PT ;  /* 0x800000001d1d7246 */ /* 0x000fe20003800005 */
[----:B------:R-:W-:Y:S01]  /*0270*/  IMAD.IADD R27, R4, 0x1, -R0 ;  /* 0x00000001041b7824 */ /* 0x000fe200078e0a00 */
[----:B------:R-:W-:Y:S01]  /*0280*/  VIMNMX.U32 R28, PT, PT, R5, R28, PT ;  /* 0x0000001c051c7248 */ /* 0x000fe20003fe0000 */
[----:B------:R-:W-:Y:S06]  /*0290*/  BRA.U !UP0, `(.L_x_1942) ;  /* 0x0000000508647547 */ /* 0x000fec000b800000 */
[----:B------:R-:W-:Y:S01]  /*02a0*/  IADD3 R36, P0, PT, R36, R29, RZ ;  /* 0x0000001d24247210 */ /* 0x000fe20007f1e0ff */
[----:B------:R-:W0:Y:S01]  /*02b0*/  LDC.64 R20, c[0x0][0x388] ;  /* 0x0000e200ff147b82 */ /* 0x000e220000000a00 */
[--C-:B------:R-:W-:Y:S01]  /*02c0*/  SHF.R.S32.HI R6, RZ, 0x1f, R27.reuse ;  /* 0x0000001fff067819 */ /* 0x100fe2000001141b */
[----:B------:R-:W1:Y:S01]  /*02d0*/  LDCU.128 UR8, c[0x0][0x390] ;  /* 0x00007200ff0877ac */ /* 0x000e620008000c00 */
[----:B------:R-:W-:Y:S02]  /*02e0*/  VIADD R2, R32, 0x100 ;  /* 0x0000010020027836 */ /* 0x000fe40000000000 */
[----:B------:R-:W-:Y:S01]  /*02f0*/  IMAD.X R37, RZ, RZ, RZ, P0 ;  /* 0x000000ffff257224 */ /* 0x000fe200000e06ff */
[----:B------:R-:W-:Y:S01]  /*0300*/  IADD3 R7, P0, P1, R36, R32, -R27 ;  /* 0x0000002024077210 */ /* 0x000fe2000791e81b */
[----:B------:R-:W-:Y:S01]  /*0310*/  VIADD R4, R32, 0x300 ;  /* 0x0000030020047836 */ /* 0x000fe20000000000 */
[----:B------:R-:W-:Y:S01]  /*0320*/  ISETP.GE.AND P3, PT, R2, R27, PT ;  /* 0x0000001b0200720c */ /* 0x000fe20003f66270 */
[----:B------:R-:W-:Y:S01]  /*0330*/  VIADD R2, R32, 0x200 ;  /* 0x0000020020027836 */ /* 0x000fe20000000000 */
[----:B------:R-:W-:-:S02]  /*0340*/  IADD3.X R6, PT, PT, R37, RZ, ~R6, P0, P1 ;  /* 0x000000ff25067210 */ /* 0x000fc400007e2c06 */
[C---:B------:R-:W-:Y:S02]  /*0350*/  IADD3 R3, P4, PT, R33.reuse, R7, RZ ;  /* 0x0000000721037210 */ /* 0x040fe40007f9e0ff */
[----:B------:R-:W-:Y:S02]  /*0360*/  IADD3 R5, P0, PT, R0, R32, RZ ;  /* 0x0000002000057210 */ /* 0x000fe40007f1e0ff */
[-C--:B------:R-:W-:Y:S01]  /*0370*/  ISETP.GE.AND P2, PT, R2, R27.reuse, PT ;  /* 0x0000001b0200720c */ /* 0x080fe20003f46270 */
[----:B------:R-:W-:Y:S01]  /*0380*/  IMAD.X R0, RZ, RZ, R6, P4 ;  /* 0x000000ffff007224 */ /* 0x000fe200020e0606 */
[----:B------:R-:W-:Y:S01]  /*0390*/  ISETP.GE.AND P1, PT, R4, R27, PT ;  /* 0x0000001b0400720c */ /* 0x000fe20003f26270 */
[----:B------:R-:W-:Y:S01]  /*03a0*/  IMAD.X R11, RZ, RZ, RZ, P0 ;  /* 0x000000ffff0b7224 */ /* 0x000fe200000e06ff */
[----:B------:R-:W-:Y:S01]  /*03b0*/  IADD3 R18, P0, PT, R33, R5, RZ ;  /* 0x0000000521127210 */ /* 0x000fe20007f1e0ff */
[C---:B------:R-:W-:Y:S01]  /*03c0*/  IMAD.SHL.U32 R24, R3.reuse, 0x4, RZ ;  /* 0x0000000403187824 */ /* 0x040fe200078e00ff */
[----:B------:R-:W-:-:S02]  /*03d0*/  SHF.L.U64.HI R0, R3, 0x2, R0 ;  /* 0x0000000203007819 */ /* 0x000fc40000010200 */
[----:B------:R-:W-:Y:S01]  /*03e0*/  LOP3.LUT R2, R32, 0x400, RZ, 0xfc, !PT ;  /* 0x0000040020027812 */ /* 0x000fe200078efcff */
[----:B------:R-:W-:Y:S01]  /*03f0*/  IMAD.X R3, RZ, RZ, R11, P0 ;  /* 0x000000ffff037224 */ /* 0x000fe200000e060b */
[----:B-1----:R-:W-:Y:S01]  /*0400*/  @P3 IADD3 R8, P4, PT, R24, UR8, RZ ;  /* 0x0000000818083c10 */ /* 0x002fe2000ff9e0ff */
[----:B0-----:R-:W-:Y:S01]  /*0410*/  IMAD.WIDE.U32 R20, R33, 0x4, R20 ;  /* 0x0000000421147825 */ /* 0x001fe200078e0014 */
[----:B------:R-:W-:Y:S02]  /*0420*/  ISETP.GE.AND P0, PT, R2, R27, PT ;  /* 0x0000001b0200720c */ /* 0x000fe40003f06270 */
[C---:B------:R-:W-:Y:S01]  /*0430*/  SHF.L.U64.HI R10, R18.reuse, 0x2, R3 ;  /* 0x00000002120a7819 */ /* 0x040fe20000010203 */
[----:B------:R-:W-:Y:S01]  /*0440*/  IMAD.SHL.U32 R18, R18, 0x4, RZ ;  /* 0x0000000412127824 */ /* 0x000fe200078e00ff */
[----:B------:R-:W-:Y:S02]  /*0450*/  @P3 IADD3.X R9, PT, PT, R0, UR9, RZ, P4, !PT ;  /* 0x0000000900093c10 */ /* 0x000fe4000a7fe4ff */
[----:B------:R-:W-:-:S02]  /*0460*/  LEA R14, P4, R5, R20, 0x2 ;  /* 0x00000014050e7211 */ /* 0x000fc400078810ff */
[----:B------:R-:W-:Y:S01]  /*0470*/  IADD3 R16, P6, PT, R18, UR8, RZ ;  /* 0x0000000812107c10 */ /* 0x000fe2000ffde0ff */
[----:B------:R-:W5:Y:S01]  /*0480*/  @P3 LDG.E R26, desc[UR6][R8.64+0x400] ;  /* 0x00040006081a3981 */ /* 0x000f62000c1e1900 */
[----:B------:R-:W-:Y:S02]  /*0490*/  @P2 IADD3 R4, P5, PT, R24, UR8, RZ ;  /* 0x0000000818042c10 */ /* 0x000fe4000ffbe0ff */
[----:B------:R-:W-:Y:S02]  /*04a0*/  IADD3.X R17, PT, PT, R10, UR9, RZ, P6, !PT ;  /* 0x000000090a117c10 */ /* 0x000fe4000b7fe4ff */
[----:B------:R-:W-:Y:S02]  /*04b0*/  IADD3 R18, P6, PT, R18, UR10, RZ ;  /* 0x0000000a12127c10 */ /* 0x000fe4000ffde0ff */
[----:B------:R-:W-:Y:S02]  /*04c0*/  LEA.HI.X R15, R5, R21, R11, 0x2, P4 ;  /* 0x00000015050f7211 */ /* 0x000fe400020f140b */
[----:B------:R-:W-:-:S02]  /*04d0*/  @P1 IADD3 R2, P4, PT, R24, UR8, RZ ;  /* 0x0000000818021c10 */ /* 0x000fc4000ff9e0ff */
[----:B------:R-:W-:Y:S02]  /*04e0*/  IADD3.X R19, PT, PT, R10, UR11, RZ, P6, !PT ;  /* 0x0000000b0a137c10 */ /* 0x000fe4000b7fe4ff */
[----:B------:R-:W-:Y:S02]  /*04f0*/  @P2 IADD3.X R5, PT, PT, R0, UR9, RZ, P5, !PT ;  /* 0x0000000900052c10 */ /* 0x000fe4000affe4ff */
[----:B------:R-:W-:Y:S02]  /*0500*/  LEA R22, P6, R7, R20, 0x2 ;  /* 0x0000001407167211 */ /* 0x000fe400078c10ff */
[----:B------:R-:W-:Y:S01]  /*0510*/  ISETP.GE.AND P5, PT, R32, R27, PT ;  /* 0x0000001b2000720c */ /* 0x000fe20003fa6270 */
[----:B------:R-:W5:Y:S01]  /*0520*/  @P2 LDG.E R13, desc[UR6][R4.64+0x800] ;  /* 0x00080006040d2981 */ /* 0x000f62000c1e1900 */
[----:B------:R-:W-:Y:S02]  /*0530*/  @P1 IADD3.X R3, PT, PT, R0, UR9, RZ, P4, !PT ;  /* 0x0000000900031c10 */ /* 0x000fe4000a7fe4ff */
[----:B------:R-:W-:-:S02]  /*0540*/  @P0 IADD3 R34, P4, PT, R24, UR8, RZ ;  /* 0x0000000818220c10 */ /* 0x000fc4000ff9e0ff */
[----:B------:R-:W-:Y:S01]  /*0550*/  LEA.HI.X R23, R7, R21, R6, 0x2, P6 ;  /* 0x0000001507177211 */ /* 0x000fe200030f1406 */
[----:B------:R-:W5:Y:S01]  /*0560*/  @P1 LDG.E R12, desc[UR6][R2.64+0xc00] ;  /* 0x000c0006020c1981 */ /* 0x000f62000c1e1900 */
[----:B------:R-:W-:Y:S02]  /*0570*/  IADD3 R24, P6, PT, R24, UR10, RZ ;  /* 0x0000000a18187c10 */ /* 0x000fe4000ffde0ff */
[C---:B------:R-:W-:Y:S01]  /*0580*/  @P0 IADD3.X R35, PT, PT, R0.reuse, UR9, RZ, P4, !PT ;  /* 0x0000000900230c10 */ /* 0x040fe2000a7fe4ff */
[----:B------:R-:W5:Y:S01]  /*0590*/  @P3 LDG.E R7, desc[UR6][R22.64+0x400] ;  /* 0x0004000616073981 */ /* 0x000f62000c1e1900 */
[----:B------:R-:W-:-:S03]  /*05a0*/  IADD3.X R25, PT, PT, R0, UR11, RZ, P6, !PT ;  /* 0x0000000b00197c10 */ /* 0x000fc6000b7fe4ff */
[----:B------:R-:W5:Y:S04]  /*05b0*/  @!P5 LDG.E R11, desc[UR6][R14.64] ;  /* 0x000000060e0bd981 */ /* 0x000f68000c1e1900 */
[----:B------:R-:W5:Y:S04]  /*05c0*/  @!P5 LDG.E R10, desc[UR6][R16.64] ;  /* 0x00000006100ad981 */ /* 0x000f68000c1e1900 */
[----:B------:R-:W5:Y:S04]  /*05d0*/  @!P5 LDG.E R9, desc[UR6][R18.64] ;  /* 0x000000061209d981 */ /* 0x000f68000c1e1900 */
[----:B------:R0:W5:Y:S04]  /*05e0*/  @P0 LDG.E R8, desc[UR6][R34.64+0x1000] ;  /* 0x0010000622080981 */ /* 0x000168000c1e1900 */
[----:B------:R-:W5:Y:S04]  /*05f0*/  @P2 LDG.E R6, desc[UR6][R22.64+0x800] ;  /* 0x0008000616062981 */ /* 0x000f68000c1e1900 */
[----:B------:R-:W5:Y:S04]  /*0600*/  @P1 LDG.E R5, desc[UR6][R22.64+0xc00] ;  /* 0x000c000616051981 */ /* 0x000f68000c1e1900 */
[----:B------:R1:W5:Y:S04]  /*0610*/  @P0 LDG.E R4, desc[UR6][R22.64+0x1000] ;  /* 0x0010000616040981 */ /* 0x000368000c1e1900 */
[----:B------:R-:W5:Y:S04]  /*0620*/  @P3 LDG.E R3, desc[UR6][R24.64+0x400] ;  /* 0x0004000618033981 */ /* 0x000f68000c1e1900 */
[----:B------:R-:W5:Y:S04]  /*0630*/  @P2 LDG.E R2, desc[UR6][R24.64+0x800] ;  /* 0x0008000618022981 */ /* 0x000f68000c1e1900 */
[----:B------:R-:W5:Y:S04]  /*0640*/  @P1 LDG.E R0, desc[UR6][R24.64+0xc00] ;  /* 0x000c000618001981 */ /* 0x000f68000c1e1900 */
[----:B------:R2:W5:Y:S01]  /*0650*/  @P0 LDG.E R31, desc[UR6][R24.64+0x1000] ;  /* 0x00100006181f0981 */ /* 0x000562000c1e1900 */
[----:B0-----:R-:W-:-:S05]  /*0660*/  @P5 IMAD.IADD R34, R32, 0x1, -R27 ;  /* 0x0000000120225824 */ /* 0x001fca00078e0a1b */
[----:B------:R-:W-:-:S04]  /*0670*/  @P5 IADD3 R35, P4, PT, R34, R36, RZ ;  /* 0x0000002422235210 */ /* 0x000fc80007f9e0ff */
[----:B------:R-:W-:Y:S02]  /*0680*/  @P5 LEA.HI.X.SX32 R34, R34, R37, 0x1, P4 ;  /* 0x0000002522225211 */ /* 0x000fe400020f0eff */
[----:B------:R-:W-:Y:S02]  /*0690*/  @P5 IADD3 R33, P6, PT, R33, R35, RZ ;  /* 0x0000002321215210 */ /* 0x000fe40007fde0ff */
[----:B------:R-:W-:-:S03]  /*06a0*/  @P5 LEA R20, P4, R35, R20, 0x2 ;  /* 0x0000001423145211 */ /* 0x000fc600078810ff */
[--C-:B-1----:R-:W-:Y:S02]  /*06b0*/  @P5 IMAD.X R22, RZ, RZ, R34.reuse, P6 ;  /* 0x000000ffff165224 */ /* 0x102fe400030e0622 */
[----:B------:R-:W-:Y:S01]  /*06c0*/  @P5 IMAD.SHL.U32 R23, R33, 0x4, RZ ;  /* 0x0000000421175824 */ /* 0x000fe200078e00ff */
[----:B------:R-:W-:Y:S02]  /*06d0*/  @P5 LEA.HI.X R21, R35, R21, R34, 0x2, P4 ;  /* 0x0000001523155211 */ /* 0x000fe400020f1422 */
[----:B------:R-:W-:Y:S02]  /*06e0*/  @P5 SHF.L.U64.HI R33, R33, 0x2, R22 ;  /* 0x0000000221215819 */ /* 0x000fe40000010216 */
[C---:B------:R-:W-:Y:S02]  /*06f0*/  @P5 IADD3 R22, P4, PT, R23.reuse, UR8, RZ ;  /* 0x0000000817165c10 */ /* 0x040fe4000ff9e0ff */
[----:B--2---:R-:W-:Y:S02]  /*0700*/  @P5 IADD3 R24, P6, PT, R23, UR10, RZ ;  /* 0x0000000a17185c10 */ /* 0x004fe4000ffde0ff */
[----:B------:R-:W-:-:S02]  /*0710*/  @P5 IADD3.X R23, PT, PT, R33, UR9, RZ, P4, !PT ;  /* 0x0000000921175c10 */ /* 0x000fc4000a7fe4ff */
[----:B------:R-:W-:Y:S01]  /*0720*/  @P5 IADD3.X R25, PT, PT, R33, UR11, RZ, P6, !PT ;  /* 0x0000000b21195c10 */ /* 0x000fe2000b7fe4ff */
[----:B------:R0:W5:Y:S04]  /*0730*/  @!P3 LDG.E R26, desc[UR6][R16.64+0x400] ;  /* 0x00040006101ab981 */ /* 0x000168000c1e1900 */
[----:B------:R0:W5:Y:S04]  /*0740*/  @!P2 LDG.E R13, desc[UR6][R16.64+0x800] ;  /* 0x00080006100da981 */ /* 0x000168000c1e1900 */
[----:B------:R0:W5:Y:S04]  /*0750*/  @!P1 LDG.E R12, desc[UR6][R16.64+0xc00] ;  /* 0x000c0006100c9981 */ /* 0x000168000c1e1900 */
[----:B------:R0:W5:Y:S04]  /*0760*/  @!P3 LDG.E R7, desc[UR6][R14.64+0x400] ;  /* 0x000400060e07b981 */ /* 0x000168000c1e1900 */
        /* <DEDUP_REMOVED lines=12> */
.L_x_1942:
[----:B------:R-:W0:Y:S01]  /*0830*/  LDC.64 R14, c[0x0][0x3b0] ;  /* 0x0000ec00ff0e7b82 */ /* 0x000e220000000a00 */
[C---:B------:R-:W-:Y:S01]  /*0840*/  IMAD.IADD R4, R32.reuse, 0x1, -R27 ;  /* 0x0000000120047824 */ /* 0x040fe200078e0a1b */
[----:B------:R-:W-:Y:S01]  /*0850*/  IADD3 R3, P0, P1, R29, R33, R36 ;  /* 0x000000211d037210 */ /* 0x000fe2000791e024 */
[----:B------:R-:W-:-:S03]  /*0860*/  VIADD R6, R32, 0x100 ;  /* 0x0000010020067836 */ /* 0x000fc60000000000 */
[----:B------:R-:W-:Y:S02]  /*0870*/  IADD3 R3, P3, PT, R4, R3, RZ ;  /* 0x0000000304037210 */ /* 0x000fe40007f7e0ff */
[----:B------:R-:W-:Y:S02]  /*0880*/  IADD3.X R2, PT, PT, RZ, RZ, RZ, P0, P1 ;  /* 0x000000ffff027210 */ /* 0x000fe400007e24ff */
[----:B------:R-:W-:Y:S02]  /*0890*/  IADD3 R17, P1, P2, R32, R0, R33 ;  /* 0x0000000020117210 */ /* 0x000fe40007a3e021 */
[----:B------:R-:W-:Y:S01]  /*08a0*/  LEA.HI.X.SX32 R0, R4, R2, 0x1, P3 ;  /* 0x0000000204007211 */ /* 0x000fe200018f0eff */
[----:B------:R-:W-:Y:S01]  /*08b0*/  VIADD R4, R32, 0x200 ;  /* 0x0000020020047836 */ /* 0x000fe20000000000 */
[----:B------:R-:W-:Y:S02]  /*08c0*/  IADD3.X R2, PT, PT, RZ, RZ, RZ, P1, P2 ;  /* 0x000000ffff027210 */ /* 0x000fe40000fe44ff */
[-C--:B------:R-:W-:Y:S01]  /*08d0*/  ISETP.GE.AND P0, PT, R6, R27.reuse, PT ;  /* 0x0000001b0600720c */ /* 0x080fe20003f06270 */
[----:B------:R-:W-:Y:S01]  /*08e0*/  IMAD R5, R0, 0xc, RZ ;  /* 0x0000000c00057824 */ /* 0x000fe200078e02ff */
[CC--:B------:R-:W-:Y:S01]  /*08f0*/  ISETP.GE.AND P1, PT, R32.reuse, R27.reuse, PT ;  /* 0x0000001b2000720c */ /* 0x0c0fe20003f26270 */
[----:B------:R-:W-:Y:S01]  /*0900*/  VIADD R0, R32, 0x300 ;  /* 0x0000030020007836 */ /* 0x000fe20000000000 */
[----:B------:R-:W-:Y:S01]  /*0910*/  ISETP.GE.AND P2, PT, R4, R27, PT ;  /* 0x0000001b0400720c */ /* 0x000fe20003f46270 */
[----:B0-----:R-:W-:-:S03]  /*0920*/  IMAD.WIDE.U32 R16, R17, 0xc, R14 ;  /* 0x0000000c11107825 */ /* 0x001fc600078e000e */
[----:B------:R-:W-:Y:S01]  /*0930*/  ISETP.GE.AND P3, PT, R0, R27, PT ;  /* 0x0000001b0000720c */ /* 0x000fe20003f66270 */
[----:B------:R-:W-:-:S04]  /*0940*/  IMAD.WIDE.U32 R14, R3, 0xc, R14 ;  /* 0x0000000c030e7825 */ /* 0x000fc800078e000e */
[----:B------:R-:W-:Y:S01]  /*0950*/  IMAD R3, R2, 0xc, RZ ;  /* 0x0000000c02037824 */ /* 0x000fe200078e02ff */
[----:B------:R-:W-:Y:S01]  /*0960*/  LOP3.LUT R2, R32, 0x400, RZ, 0xfc, !PT ;  /* 0x0000040020027812 */ /* 0x000fe200078efcff */
[----:B------:R-:W-:Y:S02]  /*0970*/  IMAD.IADD R15, R15, 0x1, R5 ;  /* 0x000000010f0f7824 */ /* 0x000fe400078e0205 */
[----:B------:R-:W-:Y:S01]  /*0980*/  IMAD.IADD R17, R17, 0x1, R3 ;  /* 0x0000000111117824 */ /* 0x000fe200078e0203 */
[----:B------:R-:W-:Y:S02]  /*0990*/  ISETP.GE.AND P4, PT, R2, R27, PT ;  /* 0x0000001b0200720c */ /* 0x000fe40003f86270 */
[----:B------:R1:W5:Y:S04]  /*09a0*/  @P0 LDG.E R7, desc[UR6][R14.64+0xc00] ;  /* 0x000c00060e070981 */ /* 0x000368000c1e1900 */
        /* <DEDUP_REMOVED lines=29> */
.L_x_1943:
[----:B01----:R-:W0:Y:S01]  /*0b80*/  S2R R14, SR_CgaCtaId ;  /* 0x00000000000e7919 */ /* 0x003e220000008800 */
[----:B------:R-:W-:Y:S01]  /*0b90*/  MOV R15, 0x400 ;  /* 0x00000400000f7802 */ /* 0x000fe20000000f00 */
[----:B------:R-:W-:-:S03]  /*0ba0*/  IMAD.IADD R28, R28, 0x1, -R29 ;  /* 0x000000011c1c7824 */ /* 0x000fc600078e0a1d */
[----:B0-----:R-:W-:-:S05]  /*0bb0*/  LEA R15, R14, R15, 0x18 ;  /* 0x0000000f0e0f7211 */ /* 0x001fca00078ec0ff */
[----:B------:R-:W-:-:S05]  /*0bc0*/  IMAD R17, R32, 0xc, R15 ;  /* 0x0000000c20117824 */ /* 0x000fca00078e020f */
[----:B-----5:R-:W-:Y:S04]  /*0bd0*/  STS [R17], R11 ;  /* 0x0000000b11007388 */ /* 0x020fe80000000800 */
[----:B------:R-:W-:Y:S04]  /*0be0*/  STS [R17+0x4], R10 ;  /* 0x0000040a11007388 */ /* 0x000fe80000000800 */
[----:B------:R-:W-:Y:S04]  /*0bf0*/  STS [R17+0x8], R9 ;  /* 0x0000080911007388 */ /* 0x000fe80000000800 */
[----:B------:R-:W-:Y:S04]  /*0c00*/  STS [R17+0xc00], R7 ;  /* 0x000c000711007388 */ /* 0x000fe80000000800 */
        /* <DEDUP_REMOVED lines=10> */
[----:B------:R2:W-:Y:S01]  /*0cb0*/  STS [R17+0x3008], R31 ;  /* 0x0030081f11007388 */ /* 0x0005e20000000800 */
[----:B------:R-:W-:Y:S01]  /*0cc0*/  BAR.SYNC.DEFER_BLOCKING 0x0 ;  /* 0x0000000000007b1d */ /* 0x000fe20000010000 */
[----:B0-----:R-:W-:-:S07]  /*0cd0*/  IMAD R3, R32, 0x5, RZ ;  /* 0x0000000520037824 */ /* 0x001fce00078e02ff */
[----:B------:R-:W-:Y:S01]  /*0ce0*/  PREEXIT ;  /* 0x000000000000782d */ /* 0x000fe20000000000 */
[----:B-1----:R-:W-:Y:S01]  /*0cf0*/  IMAD.IADD R0, R27, 0x1, R28 ;  /* 0x000000011b007824 */ /* 0x002fe200078e021c */
[----:B------:R-:W-:Y:S04]  /*0d00*/  BSSY.RECONVERGENT B0, `(.L_x_1944) ;  /* 0x000001c000007945 */ /* 0x000fe80003800200 */
[----:B------:R-:W-:-:S04]  /*0d10*/  VIMNMX R2, PT, PT, R0, R3, PT ;  /* 0x0000000300027248 */ /* 0x000fc80003fe0100 */
[C---:B------:R-:W-:Y:S01]  /*0d20*/  ISETP.GE.AND P0, PT, R2.reuse, R28, PT ;  /* 0x0000001c0200720c */ /* 0x040fe20003f06270 */
[----:B------:R-:W-:Y:S01]  /*0d30*/  IMAD.IADD R28, R2, 0x1, -R28 ;  /* 0x00000001021c7824 */ /* 0x000fe200078e0a1c */
[----:B------:R-:W-:-:S04]  /*0d40*/  VIMNMX R3, PT, PT, R27, R2, PT ;  /* 0x000000021b037248 */ /* 0x000fc80003fe0100 */
[----:B------:R-:W-:-:S04]  /*0d50*/  SEL R28, R28, RZ, P0 ;  /* 0x000000ff1c1c7207 */ /* 0x000fc80000000000 */
[----:B------:R-:W-:-:S13]  /*0d60*/  ISETP.GE.AND P0, PT, R28, R3, PT ;  /* 0x000000031c00720c */ /* 0x000fda0003f06270 */
[----:B--2---:R-:W-:Y:S05]  /*0d70*/  @P0 BRA `(.L_x_1945) ;  /* 0x0000000000500947 */ /* 0x004fea0003800000 */
[----:B------:R-:W-:-:S07]  /*0d80*/  IMAD.IADD R4, R27, 0x1, R2 ;  /* 0x000000011b047824 */ /* 0x000fce00078e0202 */
.L_x_1946:
        /* <DEDUP_REMOVED lines=19> */
.L_x_1945:
[----:B------:R-:W-:Y:S05]  /*0ec0*/  BSYNC.RECONVERGENT B0 ;  /* 0x0000000000007941 */ /* 0x000fea0003800200 */
.L_x_1944:
        /* <DEDUP_REMOVED lines=18> */
.L_x_1948:
[----:B------:R-:W-:Y:S05]  /*0ff0*/  BSYNC.RECONVERGENT B0 ;  /* 0x0000000000007941 */ /* 0x000fea0003800200 */
.L_x_1947:
        /* <DEDUP_REMOVED lines=24> */
.L_x_1950:
[----:B------:R-:W-:Y:S05]  /*1180*/  BSYNC.RECONVERGENT B0 ;  /* 0x0000000000007941 */ /* 0x000fea0003800200 */
.L_x_1949:
        /* <DEDUP_REMOVED lines=19> */
.L_x_1952:
[----:B------:R-:W-:Y:S05]  /*12c0*/  BSYNC.RECONVERGENT B0 ;  /* 0x0000000000007941 */ /* 0x000fea0003800200 */
.L_x_1951:
[----:B------:R-:W5:Y:S01]  /*12d0*/  S2UR UR5, SR_CgaCtaId ;  /* 0x00000000000579c3 */ /* 0x000f620000008800 */
[----:B-12---:R-:W-:Y:S01]  /*12e0*/  SEL R11, R6, R7, P0 ;  /* 0x00000007060b7207 */ /* 0x006fe20000000000 */
[----:B------:R-:W-:Y:S01]  /*12f0*/  UMOV UR4, 0x400 ;  /* 0x0000040000047882 */ /* 0x000fe20000000000 */
[----:B------:R0:W-:Y:S01]  /*1300*/  @!P0 LDS R7, [R17+0x8] ;  /* 0x0000080011078984 */ /* 0x0001e20000000800 */
[----:B------:R-:W-:Y:S01]  /*1310*/  VIADD R18, R14, 0x1 ;  /* 0x000000010e127836 */ /* 0x000fe20000000000 */
[----:B------:R-:W-:Y:S01]  /*1320*/  BSSY.RECONVERGENT B0, `(.L_x_1953) ;  /* 0x000001d000007945 */ /* 0x000fe20003800200 */
[----:B------:R-:W-:Y:S01]  /*1330*/  @P1 IMAD.MOV R18, RZ, RZ, R14 ;  /* 0x000000ffff121224 */ /* 0x000fe200078e020e */
[----:B------:R-:W1:Y:S01]  /*1340*/  @P0 LDS R6, [R15+0x8] ;  /* 0x000008000f060984 */ /* 0x000e620000000800 */
[----:B------:R-:W-:Y:S01]  /*1350*/  VIADD R19, R16, 0x1 ;  /* 0x0000000110137836 */ /* 0x000fe20000000000 */
[----:B------:R-:W-:Y:S01]  /*1360*/  PLOP3.LUT P0, PT, PT, PT, PT, 0x8, 0x80 ;  /* 0x000000000080781c */ /* 0x000fe20003f0e170 */
[----:B------:R-:W-:Y:S01]  /*1370*/  @!P1 IMAD.MOV R19, RZ, RZ, R16 ;  /* 0x000000ffff139224 */ /* 0x000fe200078e0210 */
[----:B0--3--:R-:W-:Y:S01]  /*1380*/  FSEL R17, R10, R5, P1 ;  /* 0x000000050a117208 */ /* 0x009fe20000800000 */
[----:B------:R-:W-:Y:S01]  /*1390*/  VIADD R22, R18, 0x1 ;  /* 0x0000000112167836 */ /* 0x000fe20000000000 */
[----:B----4-:R-:W-:Y:S01]  /*13a0*/  SEL R16, R9, R8, P1 ;  /* 0x0000000809107207 */ /* 0x010fe20000800000 */
[C---:B------:R-:W-:Y:S01]  /*13b0*/  VIADD R23, R19.reuse, 0x1 ;  /* 0x0000000113177836 */ /* 0x040fe20000000000 */
        /* <DEDUP_REMOVED lines=19> */
.L_x_1954:
[----:B------:R-:W-:Y:S05]  /*14f0*/  BSYNC.RECONVERGENT B0 ;  /* 0x0000000000007941 */ /* 0x000fea0003800200 */
.L_x_1953:
        /* <DEDUP_REMOVED lines=22> */
.L_x_1956:
[----:B------:R-:W-:Y:S05]  /*1660*/  BSYNC.RECONVERGENT B0 ;  /* 0x0000000000007941 */ /* 0x000fea0003800200 */
.L_x_1955:
        /* <DEDUP_REMOVED lines=10> */
[----:B------:R-:W-:-:S03]  /*1710*/  LOP3.LUT R37, R32, 0x3e0, RZ, 0xc0, !PT ;  /* 0x000003e020257812 */ /* 0x000fc600078ec0ff */
[----:B0-----:R-:W-:-:S04]  /*1720*/  IMAD R5, R5, 0x20, R8 ;  /* 0x0000002005057824 */ /* 0x001fc800078e0208 */
[----:B------:R-:W-:-:S04]  /*1730*/  IMAD R5, R5, 0x5, RZ ;  /* 0x0000000505057824 */ /* 0x000fc800078e02ff */
[----:B------:R-:W-:Y:S02]  /*1740*/  IMAD R6, R5, 0xc, R14 ;  /* 0x0000000c05067824 */ /* 0x000fe400078e020e */
[----:B------:R-:W-:-:S03]  /*1750*/  IMAD R5, R8, -0x4, R5 ;  /* 0xfffffffc08057824 */ /* 0x000fc600078e0205 */
[----:B------:R-:W-:Y:S01]  /*1760*/  STS [R6], R3 ;  /* 0x0000000306007388 */ /* 0x000fe20000000800 */
[----:B------:R-:W-:-:S03]  /*1770*/  IMAD R5, R5, 0xc, R14 ;  /* 0x0000000c05057824 */ /* 0x000fc600078e020e */
[----:B------:R0:W-:Y:S04]  /*1780*/  STS [R6+0x4], R2 ;  /* 0x0000040206007388 */ /* 0x0001e80000000800 */
[----:B------:R1:W-:Y:S04]  /*1790*/  STS [R6+0x8], R4 ;  /* 0x0000080406007388 */ /* 0x0003e80000000800 */
[----:B------:R-:W-:Y:S01]  /*17a0*/  STS [R6+0xc], R13 ;  /* 0x00000c0d06007388 */ /* 0x000fe20000000800 */
[----:B0-----:R-:W0:Y:S03]  /*17b0*/  LDC.64 R2, c[0x0][0x3b0] ;  /* 0x0000ec00ff027b82 */ /* 0x001e260000000a00 */
[----:B------:R-:W-:Y:S01]  /*17c0*/  STS [R6+0x10], R12 ;  /* 0x0000100c06007388 */ /* 0x000fe20000000800 */
[----:B-1----:R-:W-:-:S03]  /*17d0*/  LOP3.LUT R4, R32, 0x1f, RZ, 0xc0, !PT ;  /* 0x0000001f20047812 */ /* 0x002fc600078ec0ff */
[----:B------:R-:W-:Y:S02]  /*17e0*/  STS [R6+0x14], R11 ;  /* 0x0000140b06007388 */ /* 0x000fe40000000800 */
[----:B------:R-:W-:Y:S02]  /*17f0*/  IMAD R37, R37, 0x5, R4 ;  /* 0x0000000525257824 */ /* 0x000fe400078e0204 */
[----:B------:R-:W-:Y:S04]  /*1800*/  STS [R6+0x18], R17 ;  /* 0x0000181106007388 */ /* 0x000fe80000000800 */
[----:B------:R-:W-:Y:S01]  /*1810*/  STS [R6+0x1c], R16 ;  /* 0x00001c1006007388 */ /* 0x000fe20000000800 */
[----:B------:R-:W-:-:S03]  /*1820*/  IADD3 R37, P0, PT, R30, R37, RZ ;  /* 0x000000251e257210 */ /* 0x000fc60007f1e0ff */
[----:B------:R-:W-:Y:S04]  /*1830*/  STS [R6+0x20], R15 ;  /* 0x0000200f06007388 */ /* 0x000fe80000000800 */
[----:B------:R-:W-:Y:S01]  /*1840*/  STS [R6+0x24], R19 ;  /* 0x0000241306007388 */ /* 0x000fe20000000800 */
[----:B0-----:R-:W-:-:S03]  /*1850*/  IMAD.WIDE.U32 R2, R37, 0xc, R2 ;  /* 0x0000000c25027825 */ /* 0x001fc600078e0002 */
[----:B------:R0:W-:Y:S04]  /*1860*/  STS [R6+0x28], R0 ;  /* 0x0000280006007388 */ /* 0x0001e80000000800 */
[----:B------:R-:W-:Y:S04]  /*1870*/  STS [R6+0x2c], R18 ;  /* 0x00002c1206007388 */ /* 0x000fe80000000800 */
[----:B------:R-:W-:Y:S01]  /*1880*/  STS [R6+0x30], R21 ;  /* 0x0000301506007388 */ /* 0x000fe20000000800 */
[----:B0-----:R-:W-:-:S03]  /*1890*/  IMAD.X R0, RZ, RZ, RZ, P0 ;  /* 0x000000ffff007224 */ /* 0x001fc600000e06ff */
[----:B------:R-:W-:Y:S01]  /*18a0*/  STS [R6+0x34], R23 ;  /* 0x0000341706007388 */ /* 0x000fe20000000800 */
[----:B------:R-:W-:-:S03]  /*18b0*/  IMAD R37, R0, 0xc, RZ ;  /* 0x0000000c00257824 */ /* 0x000fc600078e02ff */
        /* <DEDUP_REMOVED lines=34> */
.L_x_1957:
[----:B------:R-:W0:Y:S01]  /*1ae0*/  S2R R5, SR_LANEID ;  /* 0x0000000000057919 */ /* 0x000e220000000000 */
[----:B------:R-:W-:Y:S01]  /*1af0*/  SHF.R.U32.HI R6, RZ, 0x5, R32 ;  /* 0x00000005ff067819 */ /* 0x000fe20000011620 */
[----:B------:R-:W1:Y:S01]  /*1b00*/  LDCU.64 UR4, c[0x0][0x388] ;  /* 0x00007100ff0477ac */ /* 0x000e620008000a00 */
[C---:B------:R-:W-:Y:S02]  /*1b10*/  LOP3.LUT R7, R32.reuse, 0x1f, RZ, 0xc0, !PT ;  /* 0x0000001f20077812 */ /* 0x040fe400078ec0ff */
[----:B------:R-:W-:Y:S01]  /*1b20*/  LOP3.LUT R32, R32, 0x3e0, RZ, 0xc0, !PT ;  /* 0x000003e020207812 */ /* 0x000fe200078ec0ff */
[----:B------:R-:W2:Y:S02]  /*1b30*/  LDCU.128 UR8, c[0x0][0x390] ;  /* 0x00007200ff0877ac */ /* 0x000ea40008000c00 */
[----:B------:R-:W-:Y:S02]  /*1b40*/  IMAD.IADD R30, R30, 0x1, R7 ;  /* 0x000000011e1e7824 */ /* 0x000fe400078e0207 */
[----:B0-----:R-:W-:-:S04]  /*1b50*/  IMAD R6, R6, 0x20, R5 ;  /* 0x0000002006067824 */ /* 0x001fc800078e0205 */
[----:B------:R-:W-:-:S04]  /*1b60*/  IMAD R6, R6, 0x5, RZ ;  /* 0x0000000506067824 */ /* 0x000fc800078e02ff */
[----:B------:R-:W-:Y:S02]  /*1b70*/  IMAD R5, R5, -0x4, R6 ;  /* 0xfffffffc05057824 */ /* 0x000fe400078e0206 */
[--C-:B------:R-:W-:Y:S02]  /*1b80*/  IMAD R8, R6, 0xc, R14.reuse ;  /* 0x0000000c06087824 */ /* 0x100fe400078e020e */
[----:B------:R-:W-:-:S03]  /*1b90*/  IMAD R14, R5, 0xc, R14 ;  /* 0x0000000c050e7824 */ /* 0x000fc600078e020e */
[----:B------:R0:W-:Y:S04]  /*1ba0*/  STS [R8], R3 ;  /* 0x0000000308007388 */ /* 0x0001e80000000800 */
[----:B------:R1:W-:Y:S04]  /*1bb0*/  STS [R8+0x4], R2 ;  /* 0x0000040208007388 */ /* 0x0003e80000000800 */
[----:B------:R2:W-:Y:S01]  /*1bc0*/  STS [R8+0x8], R4 ;  /* 0x0000080408007388 */ /* 0x0005e20000000800 */
[----:B0-----:R-:W-:-:S03]  /*1bd0*/  IMAD R3, R32, 0x5, RZ ;  /* 0x0000000520037824 */ /* 0x001fc600078e02ff */
[----:B------:R-:W-:Y:S02]  /*1be0*/  STS [R8+0xc], R13 ;  /* 0x00000c0d08007388 */ /* 0x000fe40000000800 */
[----:B------:R-:W-:Y:S02]  /*1bf0*/  IADD3 R30, P0, PT, R3, R30, RZ ;  /* 0x0000001e031e7210 */ /* 0x000fe40007f1e0ff */
[----:B------:R-:W-:Y:S04]  /*1c00*/  STS [R8+0x10], R12 ;  /* 0x0000100c08007388 */ /* 0x000fe80000000800 */
[----:B------:R-:W-:Y:S01]  /*1c10*/  STS [R8+0x14], R11 ;  /* 0x0000140b08007388 */ /* 0x000fe20000000800 */
[----:B------:R-:W-:Y:S02]  /*1c20*/  IMAD.X R3, RZ, RZ, RZ, P0 ;  /* 0x000000ffff037224 */ /* 0x000fe400000e06ff */
[----:B------:R-:W-:Y:S01]  /*1c30*/  IMAD.SHL.U32 R6, R30, 0x4, RZ ;  /* 0x000000041e067824 */ /* 0x000fe200078e00ff */
[----:B------:R-:W-:Y:S04]  /*1c40*/  STS [R8+0x18], R17 ;  /* 0x0000181108007388 */ /* 0x000fe80000000800 */
[----:B------:R-:W-:Y:S01]  /*1c50*/  STS [R8+0x1c], R16 ;  /* 0x00001c1008007388 */ /* 0x000fe20000000800 */
[----:B-1----:R-:W-:-:S02]  /*1c60*/  IADD3 R2, P0, PT, R6, UR4, RZ ;  /* 0x0000000406027c10 */ /* 0x002fc4000ff1e0ff */
[----:B--2---:R-:W-:Y:S01]  /*1c70*/  IADD3 R4, P1, PT, R6, UR8, RZ ;  /* 0x0000000806047c10 */ /* 0x004fe2000ff3e0ff */
[----:B------:R-:W-:Y:S04]  /*1c80*/  STS [R8+0x20], R15 ;  /* 0x0000200f08007388 */ /* 0x000fe80000000800 */
[----:B------:R-:W-:Y:S04]  /*1c90*/  STS [R8+0x24], R19 ;  /* 0x0000241308007388 */ /* 0x000fe80000000800 */
[----:B------:R0:W-:Y:S04]  /*1ca0*/  STS [R8+0x28], R0 ;  /* 0x0000280008007388 */ /* 0x0001e80000000800 */
[----:B------:R-:W-:Y:S04]  /*1cb0*/  STS [R8+0x2c], R18 ;  /* 0x00002c1208007388 */ /* 0x000fe80000000800 */
[----:B------:R-:W-:Y:S01]  /*1cc0*/  STS [R8+0x30], R21 ;  /* 0x0000301508007388 */ /* 0x000fe20000000800 */
[----:B0-----:R-:W-:-:S03]  /*1cd0*/  SHF.L.U64.HI R0, R30, 0x2, R3 ;  /* 0x000000021e007819 */ /* 0x001fc60000010203 */
[----:B------:R-:W-:Y:S01]  /*1ce0*/  STS [R8+0x34], R23 ;  /* 0x0000341708007388 */ /* 0x000fe20000000800 */
[----:B------:R-:W-:-:S03]  /*1cf0*/  IADD3.X R3, PT, PT, R0, UR5, RZ, P0, !PT ;  /* 0x0000000500037c10 */ /* 0x000fc600087fe4ff */
[----:B------:R-:W-:Y:S01]  /*1d00*/  STS [R8+0x38], R25 ;  /* 0x0000381908007388 */ /* 0x000fe20000000800 */
[----:B------:R-:W-:-:S03]  /*1d10*/  NOP ;  /* 0x0000000000007918 */ /* 0x000fc60000000000 */
[----:B------:R-:W0:Y:S01]  /*1d20*/  LDS R9, [R14] ;  /* 0x000000000e097984 */ /* 0x000e220000000800 */
[----:B------:R-:W-:Y:S02]  /*1d30*/  IADD3 R6, P0, PT, R6, UR10, RZ ;  /* 0x0000000a06067c10 */ /* 0x000fe4000ff1e0ff */
[C---:B------:R-:W-:Y:S01]  /*1d40*/  IADD3.X R5, PT, PT, R0.reuse, UR9, RZ, P1, !PT ;  /* 0x0000000900057c10 */ /* 0x040fe20008ffe4ff */
[----:B------:R-:W1:Y:S01]  /*1d50*/  LDS R11, [R14+0x4] ;  /* 0x000004000e0b7984 */ /* 0x000e620000000800 */
[----:B------:R-:W-:-:S03]  /*1d60*/  IADD3.X R7, PT, PT, R0, UR11, RZ, P0, !PT ;  /* 0x0000000b00077c10 */ /* 0x000fc600087fe4ff */
        /* <DEDUP_REMOVED lines=29> */
.L_x_1941:
[----:B------:R-:W0:Y:S01]  /*1f40*/  LDC.64 R2, c[0x0][0x3c8] ;  /* 0x0000f200ff027b82 */ /* 0x000e220000000a00 */
[----:B------:R-:W1:Y:S07]  /*1f50*/  LDCU.U8 UR4, c[0x0][0x380] ;  /* 0x00007000ff0477ac */ /* 0x000e6e0008000000 */
[----:B------:R-:W2:Y:S08]  /*1f60*/  LDC R6, c[0x0][0x3d0] ;  /* 0x0000f400ff067b82 */ /* 0x000eb00000000800 */
[----:B------:R-:W3:Y:S01]  /*1f70*/  LDC R12, c[0x0][0x3a8] ;  /* 0x0000ea00ff0c7b82 */ /* 0x000ee20000000800 */
[----:B0-----:R-:W-:-:S05]  /*1f80*/  IMAD.WIDE.U32 R2, R5, 0x4, R2 ;  /* 0x0000000405027825 */ /* 0x001fca00078e0002 */
[----:B------:R-:W4:Y:S04]  /*1f90*/  LDG.E R4, desc[UR6][R2.64+0x4] ;  /* 0x0000040602047981 */ /* 0x000f28000c1e1900 */
[----:B------:R0:W5:Y:S01]  /*1fa0*/  LDG.E R0, desc[UR6][R2.64] ;  /* 0x0000000602007981 */ /* 0x000162000c1e1900 */
[--C-:B--2---:R-:W-:Y:S01]  /*1fb0*/  IMAD.MOV R8, RZ, RZ, -R6.reuse ;  /* 0x000000ffff087224 */ /* 0x104fe200078e0a06 */
[----:B------:R-:W-:Y:S01]  /*1fc0*/  SHF.R.U32.HI R6, RZ, 0x1, R6 ;  /* 0x00000001ff067819 */ /* 0x000fe20000011606 */
[----:B-1----:R-:W-:Y:S01]  /*1fd0*/  UPRMT UR4, UR4, 0x8880, URZ ;  /* 0x0000888004047896 */ /* 0x002fe200080000ff */
[----:B------:R-:W-:Y:S01]  /*1fe0*/  BSSY.RECONVERGENT B0, `(.L_x_1958) ;  /* 0x00000cd000007945 */ /* 0x000fe20003800200 */
[----:B------:R-:W-:Y:S01]  /*1ff0*/  ACQBULK ;  /* 0x000000000000782e */ /* 0x000fe20000000000 */
[CC--:B------:R-:W-:Y:S01]  /*2000*/  LOP3.LUT R10, R5.reuse, R8.reuse, RZ, 0xc0, !PT ;  /* 0x00000008050a7212 */ /* 0x0c0fe200078ec0ff */
[----:B------:R-:W-:Y:S01]  /*2010*/  IMAD R17, R6, 0x500, RZ ;  /* 0x0000050006117824 */ /* 0x000fe200078e02ff */
[----:B------:R-:W-:Y:S01]  /*2020*/  LOP3.LUT R8, R5, R8, RZ, 0xfc, !PT ;  /* 0x0000000805087212 */ /* 0x000fe200078efcff */
[----:B------:R-:W-:-:S02]  /*2030*/  UISETP.NE.AND UP0, UPT, UR4, URZ, UPT ;  /* 0x000000ff0400728c */ /* 0x000fc4000bf05270 */
[----:B------:R-:W-:Y:S01]  /*2040*/  IMAD.IADD R7, R5, 0x1, -R10 ;  /* 0x0000000105077824 */ /* 0x000fe200078e0a0a */
[----:B------:R-:W-:Y:S01]  /*2050*/  ISETP.NE.AND P0, PT, R8, -0x1, PT ;  /* 0xffffffff0800780c */ /* 0x000fe20003f05270 */
[----:B------:R-:W-:Y:S02]  /*2060*/  IMAD R5, R10, 0x500, RZ ;  /* 0x000005000a057824 */ /* 0x000fe400078e02ff */
[----:B------:R-:W-:Y:S02]  /*2070*/  IMAD R7, R7, 0x500, RZ ;  /* 0x0000050007077824 */ /* 0x000fe400078e02ff */
[----:B---3--:R-:W-:-:S03]  /*2080*/  IMAD.IADD R12, R12, 0x1, -R5 ;  /* 0x000000010c0c7824 */ /* 0x008fc600078e0a05 */
[----:B0-----:R-:W-:Y:S02]  /*2090*/  VIMNMX.U32 R2, PT, PT, R7, -0x501, !PT ;  /* 0xfffffaff07027848 */ /* 0x001fe40007fe0000 */
[----:B------:R-:W-:Y:S02]  /*20a0*/  VIMNMX.U32 R6, PT, PT, R17, R12, !PT ;  /* 0x0000000c11067248 */ /* 0x000fe40007fe0000 */
[----:B------:R-:W-:-:S03]  /*20b0*/  LOP3.LUT R2, RZ, R2, RZ, 0x33, !PT ;  /* 0x00000002ff027212 */ /* 0x000fc600078e33ff */
        /* <DEDUP_REMOVED lines=8> */
[----:B------:R-:W-:-:S05]  /*2140*/  VIMNMX.U32 R7, PT, PT, R6, R0, PT ;  /* 0x0000000006077248 */ /* 0x000fca0003fe0000 */
[----:B------:R-:W-:Y:S01]  /*2150*/  IMAD.IADD R0, R7, 0x1, -R2 ;  /* 0x0000000107007824 */ /* 0x000fe200078e0a02 */
[----:B------:R-:W-:Y:S06]  /*2160*/  BRA.U !UP0, `(.L_x_1959) ;  /* 0x0000000508847547 */ /* 0x000fec000b800000 */
[----:B------:R-:W0:Y:S01]  /*2170*/  LDC.64 R6, c[0x0][0x388] ;  /* 0x0000e200ff067b82 */ /* 0x000e220000000a00 */
[C---:B------:R-:W-:Y:S01]  /*2180*/  IMAD.IADD R9, R32.reuse, 0x1, -R3 ;  /* 0x0000000120097824 */ /* 0x040fe200078e0a03 */
[----:B------:R-:W-:Y:S01]  /*2190*/  IADD3 R15, P0, PT, R11, R32, RZ ;  /* 0x000000200b0f7210 */ /* 0x000fe20007f1e0ff */
[----:B------:R-:W1:Y:S01]  /*21a0*/  LDCU.128 UR8, c[0x0][0x390] ;  /* 0x00007200ff0877ac */ /* 0x000e620008000c00 */
[C---:B------:R-:W-:Y:S01]  /*21b0*/  VIADD R22, R32.reuse, 0x100 ;  /* 0x0000010020167836 */ /* 0x040fe20000000000 */
[----:B------:R-:W-:Y:S01]  /*21c0*/  BSSY.RECONVERGENT B1, `(.L_x_1960) ;  /* 0x000002d000017945 */ /* 0x000fe20003800200 */
[----:B------:R-:W-:Y:S01]  /*21d0*/  IADD3 R17, P1, P2, R9, R2, R17 ;  /* 0x0000000209117210 */ /* 0x000fe20007a3e011 */
[----:B------:R-:W-:Y:S01]  /*21e0*/  IMAD.X R19, RZ, RZ, RZ, P0 ;  /* 0x000000ffff137224 */ /* 0x000fe200000e06ff */
[----:B------:R-:W-:Y:S01]  /*21f0*/  SHF.R.S32.HI R9, RZ, 0x1f, R9 ;  /* 0x0000001fff097819 */ /* 0x000fe20000011409 */
[C---:B------:R-:W-:Y:S01]  /*2200*/  VIADD R26, R32.reuse, 0x200 ;  /* 0x00000200201a7836 */ /* 0x040fe20000000000 */
[----:B------:R-:W-:Y:S01]  /*2210*/  IADD3 R10, P0, PT, R5, R15, RZ ;  /* 0x0000000f050a7210 */ /* 0x000fe20007f1e0ff */
[----:B------:R-:W-:Y:S01]  /*2220*/  VIADD R28, R32, 0x300 ;  /* 0x00000300201c7836 */ /* 0x000fe20000000000 */
[----:B------:R-:W-:-:S02]  /*2230*/  IADD3.X R18, PT, PT, R9, RZ, RZ, P1, P2 ;  /* 0x000000ff09127210 */ /* 0x000fc40000fe44ff */
[----:B------:R-:W-:Y:S02]  /*2240*/  CS2R R20, SRZ ;  /* 0x0000000000147805 */ /* 0x000fe4000001ff00 */
[----:B------:R-:W-:Y:S01]  /*2250*/  IADD3 R8, P1, PT, R5, R17, RZ ;  /* 0x0000001105087210 */ /* 0x000fe20007f3e0ff */
[----:B------:R-:W-:-:S05]  /*2260*/  IMAD.X R9, RZ, RZ, R19, P0 ;  /* 0x000000ffff097224 */ /* 0x000fca00000e0613 */
[C---:B------:R-:W-:Y:S01]  /*2270*/  SHF.L.U64.HI R9, R10.reuse, 0x2, R9 ;  /* 0x000000020a097819 */ /* 0x040fe20000010209 */
[----:B------:R-:W-:Y:S02]  /*2280*/  IMAD.SHL.U32 R10, R10, 0x4, RZ ;  /* 0x000000040a0a7824 */ /* 0x000fe400078e00ff */
[----:B0-----:R-:W-:-:S03]  /*2290*/  IMAD.WIDE.U32 R4, R5, 0x4, R6 ;  /* 0x0000000405047825 */ /* 0x001fc600078e0006 */
[----:B-1----:R-:W-:Y:S01]  /*22a0*/  IADD3 R12, P2, PT, R10, UR8, RZ ;  /* 0x000000080a0c7c10 */ /* 0x002fe2000ff5e0ff */
[--C-:B------:R-:W-:Y:S01]  /*22b0*/  IMAD.X R7, RZ, RZ, R18.reuse, P1 ;  /* 0x000000ffff077224 */ /* 0x100fe200008e0612 */
[-C--:B------:R-:W-:Y:S01]  /*22c0*/  LEA R14, P0, R15, R4.reuse, 0x2 ;  /* 0x000000040f0e7211 */ /* 0x080fe200078010ff */
[C---:B------:R-:W-:Y:S01]  /*22d0*/  IMAD.SHL.U32 R6, R8.reuse, 0x4, RZ ;  /* 0x0000000408067824 */ /* 0x040fe200078e00ff */
[----:B------:R-:W-:Y:S01]  /*22e0*/  LEA R16, P1, R17, R4, 0x2 ;  /* 0x0000000411107211 */ /* 0x000fe200078210ff */
[----:B------:R-:W-:Y:S01]  /*22f0*/  IMAD.MOV.U32 R4, RZ, RZ, RZ ;  /* 0x000000ffff047224 */ /* 0x000fe200078e00ff */
[-C--:B------:R-:W-:Y:S02]  /*2300*/  LEA.HI.X R15, R15, R5.reuse, R19, 0x2, P0 ;  /* 0x000000050f0f7211 */ /* 0x080fe400000f1413 */
[----:B------:R-:W-:Y:S01]  /*2310*/  LEA.HI.X R17, R17, R5, R18, 0x2, P1 ;  /* 0x0000000511117211 */ /* 0x000fe200008f1412 */
[----:B------:R-:W-:Y:S01]  /*2320*/  IMAD.IADD R5, R3, 0x1, R0 ;  /* 0x0000000103057824 */ /* 0x000fe200078e0200 */
[----:B------:R-:W-:-:S02]  /*2330*/  SHF.L.U64.HI R2, R8, 0x2, R7 ;  /* 0x0000000208027819 */ /* 0x000fc40000010207 */
[----:B------:R-:W-:Y:S02]  /*2340*/  CS2R R18, SRZ ;  /* 0x0000000000127805 */ /* 0x000fe4000001ff00 */
[----:B------:R-:W-:Y:S02]  /*2350*/  IADD3 R10, P3, PT, R10, UR10, RZ ;  /* 0x0000000a0a0a7c10 */ /* 0x000fe4000ff7e0ff */
[----:B------:R-:W-:Y:S02]  /*2360*/  ISETP.GE.AND P0, PT, R32, R5, PT ;  /* 0x000000052000720c */ /* 0x000fe40003f06270 */
[C---:B------:R-:W-:Y:S02]  /*2370*/  IADD3 R8, P4, PT, R6.reuse, UR8, RZ ;  /* 0x0000000806087c10 */ /* 0x040fe4000ff9e0ff */
[----:B------:R-:W-:Y:S02]  /*2380*/  IADD3 R6, P5, PT, R6, UR10, RZ ;  /* 0x0000000a06067c10 */ /* 0x000fe4000ffbe0ff */
[----:B------:R-:W-:-:S02]  /*2390*/  IADD3.X R13, PT, PT, R9, UR9, RZ, P2, !PT ;  /* 0x00000009090d7c10 */ /* 0x000fc400097fe4ff */
[----:B------:R-:W-:Y:S02]  /*23a0*/  IADD3.X R11, PT, PT, R9, UR11, RZ, P3, !PT ;  /* 0x0000000b090b7c10 */ /* 0x000fe40009ffe4ff */
[C---:B------:R-:W-:Y:S02]  /*23b0*/  IADD3.X R9, PT, PT, R2.reuse, UR9, RZ, P4, !PT ;  /* 0x0000000902097c10 */ /* 0x040fe4000a7fe4ff */
[----:B------:R-:W-:Y:S01]  /*23c0*/  IADD3.X R7, PT, PT, R2, UR11, RZ, P5, !PT ;  /* 0x0000000b02077c10 */ /* 0x000fe2000affe4ff */
[----:B------:R-:W-:Y:S01]  /*23d0*/  IMAD.MOV.U32 R2, RZ, RZ, RZ ;  /* 0x000000ffff027224 */ /* 0x000fe200078e00ff */
[-C--:B------:R-:W-:Y:S02]  /*23e0*/  ISETP.GE.AND P1, PT, R22, R5.reuse, PT ;  /* 0x000000051600720c */ /* 0x080fe40003f26270 */
[-C--:B------:R-:W-:Y:S02]  /*23f0*/  ISETP.GE.AND P2, PT, R26, R5.reuse, PT ;  /* 0x000000051a00720c */ /* 0x080fe40003f46270 */
[----:B------:R-:W-:Y:S01]  /*2400*/  ISETP.GE.AND P3, PT, R28, R5, PT ;  /* 0x000000051c00720c */ /* 0x000fe20003f66270 */
[----:B------:R-:W-:-:S12]  /*2410*/  @P0 BRA `(.L_x_1961) ;  /* 0x00000000001c0947 */ /* 0x000fd80003800000 */
[----:B------:R-:W-:-:S13]  /*2420*/  ISETP.GE.AND P0, PT, R32, R3, PT ;  /* 0x000000032000720c */ /* 0x000fda0003f06270 */
[----:B------:R0:W5:Y:S04]  /*2430*/  @!P0 LDG.E R18, desc[UR6][R14.64] ;  /* 0x000000060e128981 */ /* 0x000168000c1e1900 */
[----:B------:R0:W5:Y:S04]  /*2440*/  @!P0 LDG.E R2, desc[UR6][R12.64] ;  /* 0x000000060c028981 */ /* 0x000168000c1e1900 */
[----:B------:R0:W5:Y:S04]  /*2450*/  @!P0 LDG.E R4, desc[UR6][R10.64] ;  /* 0x000000060a048981 */ /* 0x000168000c1e1900 */
[----:B------:R0:W5:Y:S04]  /*2460*/  @P0 LDG.E R18, desc[UR6][R16.64] ;  /* 0x0000000610120981 */ /* 0x000168000c1e1900 */
[----:B------:R0:W5:Y:S04]  /*2470*/  @P0 LDG.E R2, desc[UR6][R8.64] ;  /* 0x0000000608020981 */ /* 0x000168000c1e1900 */
[----:B------:R0:W5:Y:S02]  /*2480*/  @P0 LDG.E R4, desc[UR6][R6.64] ;  /* 0x0000000606040981 */ /* 0x000164000c1e1900 */
.L_x_1961:
[----:B------:R-:W-:Y:S05]  /*2490*/  BSYNC.RECONVERGENT B1 ;  /* 0x0000000000017941 */ /* 0x000fea0003800200 */
.L_x_1960:
        /* <DEDUP_REMOVED lines=9> */
.L_x_1963:
[----:B------:R-:W-:Y:S05]  /*2530*/  BSYNC.RECONVERGENT B1 ;  /* 0x0000000000017941 */ /* 0x000fea0003800200 */
.L_x_1962:
        /* <DEDUP_REMOVED lines=11> */
.L_x_1965:
[----:B------:R-:W-:Y:S05]  /*25f0*/  BSYNC.RECONVERGENT B1 ;  /* 0x0000000000017941 */ /* 0x000fea0003800200 */
.L_x_1964:
[----:B------:R-:W-:Y:S01]  /*2600*/  BSSY.RECONVERGENT B1, `(.L_x_1966) ;  /* 0x000000a000017945 */ /* 0x000fe20003800200 */
[----:B------:R-:W-:-:S03]  /*2610*/  CS2R R26, SRZ ;  /* 0x00000000001a7805 */ /* 0x000fc6000001ff00 */
        /* <DEDUP_REMOVED lines=8> */
.L_x_1967:
[----:B------:R-:W-:Y:S05]  /*26a0*/  BSYNC.RECONVERGENT B1 ;  /* 0x0000000000017941 */ /* 0x000fea0003800200 */
.L_x_1966:
        /* <DEDUP_REMOVED lines=13> */
.L_x_1959:
[----:B------:R-:W0:Y:S01]  /*2780*/  LDC.64 R8, c[0x0][0x3b0] ;  /* 0x0000ec00ff087b82 */ /* 0x000e220000000a00 */
[C---:B------:R-:W-:Y:S01]  /*2790*/  IADD3 R7, P0, P1, R32.reuse, R11, R5 ;  /* 0x0000000b20077210 */ /* 0x040fe2000791e005 */
[C---:B------:R-:W-:Y:S01]  /*27a0*/  IMAD.IADD R10, R32.reuse, 0x1, -R3 ;  /* 0x00000001200a7824 */ /* 0x040fe200078e0a03 */
[C---:B------:R-:W-:Y:S01]  /*27b0*/  LOP3.LUT R16, R32.reuse, 0x400, RZ, 0xfc, !PT ;  /* 0x0000040020107812 */ /* 0x040fe200078efcff */
[C---:B------:R-:W-:Y:S01]  /*27c0*/  VIADD R12, R32.reuse, 0x200 ;  /* 0x00000200200c7836 */ /* 0x040fe20000000000 */
[----:B------:R-:W-:Y:S01]  /*27d0*/  IADD3.X R4, PT, PT, RZ, RZ, RZ, P0, P1 ;  /* 0x000000ffff047210 */ /* 0x000fe200007e24ff */
[----:B------:R-:W-:Y:S01]  /*27e0*/  VIADD R14, R32, 0x300 ;  /* 0x00000300200e7836 */ /* 0x000fe20000000000 */
[----:B------:R-:W-:Y:S01]  /*27f0*/  IADD3 R5, P0, P1, R2, R5, R17 ;  /* 0x0000000502057210 */ /* 0x000fe2000791e011 */
[----:B------:R-:W-:Y:S01]  /*2800*/  BSSY.RECONVERGENT B1, `(.L_x_1969) ;  /* 0x000001d000017945 */ /* 0x000fe20003800200 */
[----:B------:R-:W-:Y:S01]  /*2810*/  CS2R R18, SRZ ;  /* 0x0000000000127805 */ /* 0x000fe2000001ff00 */
[----:B------:R-:W-:Y:S01]  /*2820*/  IMAD R11, R4, 0xc, RZ ;  /* 0x0000000c040b7824 */ /* 0x000fe200078e02ff */
[----:B------:R-:W-:Y:S01]  /*2830*/  IADD3 R5, P2, PT, R10, R5, RZ ;  /* 0x000000050a057210 */ /* 0x000fe20007f5e0ff */
[----:B------:R-:W-:Y:S01]  /*2840*/  IMAD.MOV.U32 R4, RZ, RZ, RZ ;  /* 0x000000ffff047224 */ /* 0x000fe200078e00ff */
[----:B------:R-:W-:-:S02]  /*2850*/  IADD3.X R2, PT, PT, RZ, RZ, RZ, P0, P1 ;  /* 0x000000ffff027210 */ /* 0x000fc400007e24ff */
[----:B------:R-:W-:Y:S02]  /*2860*/  CS2R R20, SRZ ;  /* 0x0000000000147805 */ /* 0x000fe4000001ff00 */
[----:B------:R-:W-:Y:S01]  /*2870*/  LEA.HI.X.SX32 R2, R10, R2, 0x1, P2 ;  /* 0x000000020a027211 */ /* 0x000fe200010f0eff */
[----:B------:R-:W-:Y:S02]  /*2880*/  VIADD R10, R32, 0x100 ;  /* 0x00000100200a7836 */ /* 0x000fe40000000000 */
[----:B0-----:R-:W-:-:S04]  /*2890*/  IMAD.WIDE.U32 R6, R7, 0xc, R8 ;  /* 0x0000000c07067825 */ /* 0x001fc800078e0008 */
[----:B------:R-:W-:-:S04]  /*28a0*/  IMAD.WIDE.U32 R8, R5, 0xc, R8 ;  /* 0x0000000c05087825 */ /* 0x000fc800078e0008 */
[----:B------:R-:W-:Y:S02]  /*28b0*/  IMAD.IADD R5, R3, 0x1, R0 ;  /* 0x0000000103057824 */ /* 0x000fe400078e0200 */
[----:B------:R-:W-:Y:S02]  /*28c0*/  IMAD.IADD R7, R7, 0x1, R11 ;  /* 0x0000000107077824 */ /* 0x000fe400078e020b */
[----:B------:R-:W-:Y:S01]  /*28d0*/  IMAD R11, R2, 0xc, RZ ;  /* 0x0000000c020b7824 */ /* 0x000fe200078e02ff */
[-C--:B------:R-:W-:Y:S01]  /*28e0*/  ISETP.GE.AND P2, PT, R32, R5.reuse, PT ;  /* 0x000000052000720c */ /* 0x080fe20003f46270 */
[----:B------:R-:W-:Y:S01]  /*28f0*/  IMAD.MOV.U32 R2, RZ, RZ, RZ ;  /* 0x000000ffff027224 */ /* 0x000fe200078e00ff */
[-C--:B------:R-:W-:Y:S01]  /*2900*/  ISETP.GE.AND P3, PT, R10, R5.reuse, PT ;  /* 0x000000050a00720c */ /* 0x080fe20003f66270 */
[----:B------:R-:W-:Y:S01]  /*2910*/  IMAD.IADD R9, R9, 0x1, R11 ;  /* 0x0000000109097824 */ /* 0x000fe200078e020b */
[-C--:B------:R-:W-:Y:S02]  /*2920*/  ISETP.GE.AND P4, PT, R12, R5.reuse, PT ;  /* 0x000000050c00720c */ /* 0x080fe40003f86270 */
[----:B------:R-:W-:-:S02]  /*2930*/  ISETP.GE.AND P0, PT, R14, R5, PT ;  /* 0x000000050e00720c */ /* 0x000fc40003f06270 */
[----:B------:R-:W-:-:S05]  /*2940*/  ISETP.GE.AND P1, PT, R16, R5, PT ;  /* 0x000000051000720c */ /* 0x000fca0003f26270 */
[----:B------:R-:W-:Y:S08]  /*2950*/  @P2 BRA `(.L_x_1970) ;  /* 0x00000000001c2947 */ /* 0x000ff00003800000 */
[----:B------:R-:W-:-:S13]  /*2960*/  ISETP.GE.AND P2, PT, R32, R3, PT ;  /* 0x000000032000720c */ /* 0x000fda0003f46270 */
[----:B------:R0:W5:Y:S04]  /*2970*/  @!P2 LDG.E R18, desc[UR6][R6.64] ;  /* 0x000000060612a981 */ /* 0x000168000c1e1900 */
[----:B------:R0:W5:Y:S04]  /*2980*/  @!P2 LDG.E R2, desc[UR6][R6.64+0x4] ;  /* 0x000004060602a981 */ /* 0x000168000c1e1900 */
[----:B------:R0:W5:Y:S04]  /*2990*/  @!P2 LDG.E R4, desc[UR6][R6.64+0x8] ;  /* 0x000008060604a981 */ /* 0x000168000c1e1900 */
[----:B------:R0:W5:Y:S04]  /*29a0*/  @P2 LDG.E R18, desc[UR6][R8.64] ;  /* 0x0000000608122981 */ /* 0x000168000c1e1900 */
[----:B------:R0:W5:Y:S04]  /*29b0*/  @P2 LDG.E R2, desc[UR6][R8.64+0x4] ;  /* 0x0000040608022981 */ /* 0x000168000c1e1900 */
[----:B------:R0:W5:Y:S02]  /*29c0*/  @P2 LDG.E R4, desc[UR6][R8.64+0x8] ;  /* 0x0000080608042981 */ /* 0x000164000c1e1900 */
.L_x_1970:
[----:B------:R-:W-:Y:S05]  /*29d0*/  BSYNC.RECONVERGENT B1 ;  /* 0x0000000000017941 */ /* 0x000fea0003800200 */
.L_x_1969:
        /* <DEDUP_REMOVED lines=9> */
.L_x_1972:
[----:B------:R-:W-:Y:S05]  /*2a70*/  BSYNC.RECONVERGENT B1 ;  /* 0x0000000000017941 */ /* 0x000fea0003800200 */
.L_x_1971:
        /* <DEDUP_REMOVED lines=11> */
.L_x_1974:
[----:B------:R-:W-:Y:S05]  /*2b30*/  BSYNC.RECONVERGENT B1 ;  /* 0x0000000000017941 */ /* 0x000fea0003800200 */
.L_x_1973:
[----:B------:R-:W-:Y:S01]  /*2b40*/  BSSY.RECONVERGENT B1, `(.L_x_1975) ;  /* 0x000000c000017945 */ /* 0x000fe20003800200 */
[----:B------:R-:W-:Y:S01]  /*2b50*/  IMAD.MOV.U32 R24, RZ, RZ, RZ ;  /* 0x000000ffff187224 */ /* 0x000fe200078e00ff */
[----:B------:R-:W-:Y:S01]  /*2b60*/  CS2R R26, SRZ ;  /* 0x00000000001a7805 */ /* 0x000fe2000001ff00 */
        /* <DEDUP_REMOVED lines=9> */
.L_x_1976:
[----:B------:R-:W-:Y:S05]  /*2c00*/  BSYNC.RECONVERGENT B1 ;  /* 0x0000000000017941 */ /* 0x000fea0003800200 */
.L_x_1975:
        /* <DEDUP_REMOVED lines=10> */
.L_x_1968:
[----:B------:R-:W-:Y:S05]  /*2cb0*/  BSYNC.RECONVERGENT B0 ;  /* 0x0000000000007941 */ /* 0x000fea0003800200 */
.L_x_1958:
[----:B01234-:R-:W0:Y:S01]  /*2cc0*/  S2R R6, SR_CgaCtaId ;  /* 0x0000000000067919 */ /* 0x01fe220000008800 */
[----:B------:R-:W-:-:S04]  /*2cd0*/  MOV R7, 0x400 ;  /* 0x0000040000077802 */ /* 0x000fc80000000f00 */
[----:B0-----:R-:W-:-:S05]  /*2ce0*/  LEA R7, R6, R7, 0x18 ;  /* 0x0000000706077211 */ /* 0x001fca00078ec0ff */
[----:B------:R-:W-:-:S05]  /*2cf0*/  IMAD R9, R32, 0xc, R7 ;  /* 0x0000000c20097824 */ /* 0x000fca00078e0207 */
[----:B-----5:R-:W-:Y:S04]  /*2d00*/  STS [R9], R18 ;  /* 0x0000001209007388 */ /* 0x020fe80000000800 */
        /* <DEDUP_REMOVED lines=21> */
[----:B-1----:R-:W-:-:S04]  /*2e60*/  VIMNMX R4, PT, PT, R3, R2, PT ;  /* 0x0000000203047248 */ /* 0x002fc80003fe0100 */
[----:B------:R-:W-:-:S04]  /*2e70*/  SEL R0, R0, RZ, P0 ;  /* 0x000000ff00007207 */ /* 0x000fc80000000000 */
[----:B------:R-:W-:-:S13]  /*2e80*/  ISETP.GE.AND P0, PT, R0, R4, PT ;  /* 0x000000040000720c */ /* 0x000fda0003f06270 */
[----:B--2---:R-:W-:Y:S05]  /*2e90*/  @P0 BRA `(.L_x_1978) ;  /* 0x0000000000500947 */ /* 0x004fea0003800000 */
[----:B------:R-:W-:-:S07]  /*2ea0*/  IMAD.IADD R6, R3, 0x1, R2 ;  /* 0x0000000103067824 */ /* 0x000fce00078e0202 */
.L_x_1979:
        /* <DEDUP_REMOVED lines=19> */
.L_x_1978:
[----:B------:R-:W-:Y:S05]  /*2fe0*/  BSYNC.RECONVERGENT B0 ;  /* 0x0000000000007941 */ /* 0x000fea0003800200 */
.L_x_1977:
        /* <DEDUP_REMOVED lines=18> */
.L_x_1981:
[----:B------:R-:W-:Y:S05]  /*3110*/  BSYNC.RECONVERGENT B0 ;  /* 0x0000000000007941 */ /* 0x000fea0003800200 */
.L_x_1980:
        /* <DEDUP_REMOVED lines=24> */
.L_x_1983:
[----:B------:R-:W-:Y:S05]  /*32a0*/  BSYNC.RECONVERGENT B0 ;  /* 0x0000000000007941 */ /* 0x000fea0003800200 */
.L_x_1982:
        /* <DEDUP_REMOVED lines=19> */
.L_x_1985:
[----:B------:R-:W-:Y:S05]  /*33e0*/  BSYNC.RECONVERGENT B0 ;  /* 0x0000000000007941 */ /* 0x000fea0003800200 */
.L_x_1984:
        /* <DEDUP_REMOVED lines=13> */
[----:B------:R-:W-:Y:S01]  /*34c0*/  VIADD R23, R19, 0x1 ;  /* 0x0000000113177836 */ /* 0x000fe20000000000 */
        /* <DEDUP_REMOVED lines=20> */
.L_x_1987:
[----:B------:R-:W-:Y:S05]  /*3610*/  BSYNC.RECONVERGENT B0 ;  /* 0x0000000000007941 */ /* 0x000fea0003800200 */
.L_x_1986:
        /* <DEDUP_REMOVED lines=22> */
.L_x_1989:
[----:B------:R-:W-:Y:S05]  /*3780*/  BSYNC.RECONVERGENT B0 ;  /* 0x0000000000007941 */ /* 0x000fea0003800200 */
.L_x_1988:
        /* <DEDUP_REMOVED lines=10> */
[C---:B------:R-:W-:Y:S02]  /*3830*/  ISETP.NE.AND P0, PT, R32.reuse, RZ, PT ;  /* 0x000000ff2000720c */ /* 0x040fe40003f05270 */
[----:B------:R-:W-:Y:S01]  /*3840*/  LOP3.LUT R37, R32, 0x3e0, RZ, 0xc0, !PT ;  /* 0x000003e020257812 */ /* 0x000fe200078ec0ff */
[----:B0-----:R-:W-:-:S04]  /*3850*/  IMAD R22, R22, 0x20, R3 ;  /* 0x0000002016167824 */ /* 0x001fc800078e0203 */
[----:B------:R-:W-:-:S04]  /*3860*/  IMAD R22, R22, 0x5, RZ ;  /* 0x0000000516167824 */ /* 0x000fc800078e02ff */
[----:B------:R-:W-:Y:S02]  /*3870*/  IMAD R23, R22, 0xc, R0 ;  /* 0x0000000c16177824 */ /* 0x000fe400078e0200 */
[----:B------:R-:W-:-:S03]  /*3880*/  IMAD R3, R3, -0x4, R22 ;  /* 0xfffffffc03037824 */ /* 0x000fc600078e0216 */
[----:B------:R0:W-:Y:S04]  /*3890*/  STS [R23+0x8], R8 ;  /* 0x0000080817007388 */ /* 0x0001e80000000800 */
[----:B------:R-:W-:Y:S04]  /*38a0*/  STS [R23], R10 ;  /* 0x0000000a17007388 */ /* 0x000fe80000000800 */
[----:B------:R-:W-:Y:S01]  /*38b0*/  STS [R23+0x4], R12 ;  /* 0x0000040c17007388 */ /* 0x000fe20000000800 */
[----:B0-----:R-:W-:-:S03]  /*38c0*/  IMAD R8, R3, 0xc, R0 ;  /* 0x0000000c03087824 */ /* 0x001fc600078e0200 */
        /* <DEDUP_REMOVED lines=11> */
[----:B------:R-:W-:Y:S01]  /*3980*/  STS [R23+0x38], R4 ;  /* 0x0000380417007388 */ /* 0x000fe20000000800 */
[----:B------:R-:W-:-:S03]  /*3990*/  NOP ;  /* 0x0000000000007918 */ /* 0x000fc60000000000 */
[----:B------:R-:W-:Y:S01]  /*39a0*/  LDS R7, [R8] ;  /* 0x0000000008077984 */ /* 0x000fe20000000800 */
[----:B0-----:R-:W0:Y:S01]  /*39b0*/  LDC.64 R2, c[0x0][0x3b0] ;  /* 0x0000ec00ff027b82 */ /* 0x001e220000000a00 */
[----:B-1----:R-:W-:Y:S02]  /*39c0*/  LOP3.LUT R6, R32, 0x1f, RZ, 0xc0, !PT ;  /* 0x0000001f20067812 */ /* 0x002fe400078ec0ff */
[----:B------:R-:W-:Y:S03]  /*39d0*/  LDS R9, [R8+0x4] ;  /* 0x0000040008097984 */ /* 0x000fe60000000800 */
[----:B------:R-:W-:Y:S01]  /*39e0*/  IMAD R6, R37, 0x5, R6 ;  /* 0x0000000525067824 */ /* 0x000fe200078e0206 */
        /* <DEDUP_REMOVED lines=16> */
[----:B------:R-:W-:Y:S02]  /*3af0*/  IMAD.X R10, RZ, RZ, RZ, P0 ;  /* 0x000000ffff0a7224 */ /* 0x000fe400000e06ff */
[----:B0-----:R-:W-:-:S04]  /*3b00*/  IMAD.WIDE.U32 R2, R37, 0xc, R2 ;  /* 0x0000000c25027825 */ /* 0x001fc800078e0002 */
[C---:B------:R-:W-:Y:S02]  /*3b10*/  VIADD R37, R6.reuse, 0x20 ;  /* 0x0000002006257836 */ /* 0x040fe40000000000 */
[----:B-1----:R-:W-:Y:S02]  /*3b20*/  VIADD R5, R6, 0x40 ;  /* 0x0000004006057836 */ /* 0x002fe40000000000 */
[----:B------:R-:W-:-:S04]  /*3b30*/  IMAD R10, R10, 0xc, RZ ;  /* 0x0000000c0a0a7824 */ /* 0x000fc800078e02ff */
[----:B------:R-:W-:Y:S01]  /*3b40*/  IMAD.IADD R3, R3, 0x1, R10 ;  /* 0x0000000103037824 */ /* 0x000fe200078e020a */
[----:B------:R-:W0:Y:S02]  /*3b50*/  LDS R4, [R0+0x3c00] ;  /* 0x003c000000047984 */ /* 0x000e240000000800 */
[CC--:B0-----:R-:W-:Y:S02]  /*3b60*/  ISETP.GE.AND P0, PT, R6.reuse, R4.reuse, PT ;  /* 0x000000040600720c */ /* 0x0c1fe40003f06270 */
[-C--:B------:R-:W-:Y:S01]  /*3b70*/  ISETP.GE.AND P1, PT, R37, R4.reuse, PT ;  /* 0x000000042500720c */ /* 0x080fe20003f26270 */
[C---:B------:R-:W-:Y:S01]  /*3b80*/  VIADD R37, R6.reuse, 0x60 ;  /* 0x0000006006257836 */ /* 0x040fe20000000000 */
[----:B------:R-:W-:Y:S01]  /*3b90*/  ISETP.GE.AND P2, PT, R5, R4, PT ;  /* 0x000000040500720c */ /* 0x000fe20003f46270 */
[----:B------:R-:W-:-:S03]  /*3ba0*/  VIADD R5, R6, 0x80 ;  /* 0x0000008006057836 */ /* 0x000fc60000000000 */
[----:B------:R-:W-:-:S05]  /*3bb0*/  ISETP.GE.AND P3, PT, R37, R4, PT ;  /* 0x000000042500720c */ /* 0x000fca0003f66270 */
        /* <DEDUP_REMOVED lines=18> */
.L_x_1990:
        /* <DEDUP_REMOVED lines=19> */
[----:B------:R-:W-:Y:S02]  /*3e10*/  STS [R9+0x20], R16 ;  /* 0x0000201009007388 */ /* 0x000fe40000000800 */
[----:B------:R-:W-:Y:S02]  /*3e20*/  IMAD.IADD R7, R30, 0x1, R7 ;  /* 0x000000011e077824 */ /* 0x000fe400078e0207 */
[----:B------:R-:W-:Y:S04]  /*3e30*/  STS [R9+0x24], R21 ;  /* 0x0000241509007388 */ /* 0x000fe80000000800 */
[----:B------:R-:W-:Y:S04]  /*3e40*/  STS [R9+0x28], R20 ;  /* 0x0000281409007388 */ /* 0x000fe80000000800 */
[----:B------:R-:W-:Y:S04]  /*3e50*/  STS [R9+0x2c], R19 ;  /* 0x00002c1309007388 */ /* 0x000fe80000000800 */
[----:B------:R0:W-:Y:S04]  /*3e60*/  STS [R9+0x30], R2 ;  /* 0x0000300209007388 */ /* 0x0001e80000000800 */
[----:B------:R-:W-:Y:S04]  /*3e70*/  STS [R9+0x34], R6 ;  /* 0x0000340609007388 */ /* 0x000fe80000000800 */
[----:B------:R-:W-:Y:S01]  /*3e80*/  STS [R9+0x38], R4 ;  /* 0x0000380409007388 */ /* 0x000fe20000000800 */
[----:B------:R-:W-:-:S03]  /*3e90*/  NOP ;  /* 0x0000000000007918 */ /* 0x000fc60000000000 */
[----:B------:R-:W-:Y:S01]  /*3ea0*/  LDS R35, [R3] ;  /* 0x0000000003237984 */ /* 0x000fe20000000800 */
[----:B0-----:R-:W-:-:S03]  /*3eb0*/  LOP3.LUT R2, R32, 0x3e0, RZ, 0xc0, !PT ;  /* 0x000003e020027812 */ /* 0x001fc600078ec0ff */
[----:B------:R-:W-:Y:S02]  /*3ec0*/  LDS R33, [R3+0x4] ;  /* 0x0000040003217984 */ /* 0x000fe40000000800 */
[----:B------:R-:W-:Y:S02]  /*3ed0*/  IMAD R2, R2, 0x5, RZ ;  /* 0x0000000502027824 */ /* 0x000fe400078e02ff */
        /* <DEDUP_REMOVED lines=15> */
[----:B------:R-:W-:-:S02]  /*3fd0*/  IADD3 R7, P0, PT, R2, R7, RZ ;  /* 0x0000000702077210 */ /* 0x000fc40007f1e0ff */
[----:B0-----:R-:W-:-:S03]  /*3fe0*/  LOP3.LUT R3, R2, 0x1f, R32, 0xf8, !PT ;  /* 0x0000001f02037812 */ /* 0x001fc600078ef820 */
[----:B------:R-:W-:Y:S02]  /*3ff0*/  IMAD.X R4, RZ, RZ, RZ, P0 ;  /* 0x000000ffff047224 */ /* 0x000fe400000e06ff */
[----:B------:R-:W-:Y:S02]  /*4000*/  IMAD.SHL.U32 R2, R7, 0x4, RZ ;  /* 0x0000000407027824 */ /* 0x000fe400078e00ff */
[----:B---3--:R-:W-:Y:S01]  /*4010*/  VIADD R5, R3, 0x20 ;  /* 0x0000002003057836 */ /* 0x008fe20000000000 */
[----:B------:R-:W-:Y:S01]  /*4020*/  SHF.L.U64.HI R12, R7, 0x2, R4 ;  /* 0x00000002070c7819 */ /* 0x000fe20000010204 */
[C---:B------:R-:W-:Y:S01]  /*4030*/  VIADD R7, R3.reuse, 0x40 ;  /* 0x0000004003077836 */ /* 0x040fe20000000000 */
[----:B-1----:R-:W-:Y:S01]  /*4040*/  IADD3 R6, P3, PT, R2, UR4, RZ ;  /* 0x0000000402067c10 */ /* 0x002fe2000ff7e0ff */
[C---:B------:R-:W-:Y:S01]  /*4050*/  VIADD R10, R3.reuse, 0x80 ;  /* 0x00000080030a7836 */ /* 0x040fe20000000000 */
[----:B------:R0:W1:Y:S02]  /*4060*/  LDS R8, [R0+0x3c00] ;  /* 0x003c000000087984 */ /* 0x0000640000000800 */
[C---:B0-----:R-:W-:Y:S01]  /*4070*/  VIADD R0, R3.reuse, 0x60 ;  /* 0x0000006003007836 */ /* 0x041fe20000000000 */
[----:B-1----:R-:W-:-:S02]  /*4080*/  ISETP.GE.AND P0, PT, R3, R8, PT ;  /* 0x000000080300720c */ /* 0x002fc40003f06270 */
[-C--:B------:R-:W-:Y:S02]  /*4090*/  ISETP.GE.AND P2, PT, R7, R8.reuse, PT ;  /* 0x000000080700720c */ /* 0x080fe40003f46270 */
[-C--:B------:R-:W-:Y:S02]  /*40a0*/  ISETP.GE.AND P1, PT, R5, R8.reuse, PT ;  /* 0x000000080500720c */ /* 0x080fe40003f26270 */
[----:B------:R-:W-:Y:S02]  /*40b0*/  IADD3.X R7, PT, PT, R12, UR5, RZ, P3, !PT ;  /* 0x000000050c077c10 */ /* 0x000fe40009ffe4ff */
[C---:B--2---:R-:W-:Y:S02]  /*40c0*/  IADD3 R4, P3, PT, R2.reuse, UR8, RZ ;  /* 0x0000000802047c10 */ /* 0x044fe4000ff7e0ff */
[----:B------:R-:W-:Y:S02]  /*40d0*/  IADD3 R2, P4, PT, R2, UR10, RZ ;  /* 0x0000000a02027c10 */ /* 0x000fe4000ff9e0ff */
[----:B------:R-:W-:Y:S01]  /*40e0*/  IADD3.X R5, PT, PT, R12, UR9, RZ, P3, !PT ;  /* 0x000000090c057c10 */ /* 0x000fe20009ffe4ff */
[----:B------:R0:W-:Y:S01]  /*40f0*/  @!P0 STG.E desc[UR6][R6.64], R35 ;  /* 0x0000002306008986 */ /* 0x0001e2000c101906 */
[----:B------:R-:W-:-:S02]  /*4100*/  ISETP.GE.AND P3, PT, R0, R8, PT ;  /* 0x000000080000720c */ /* 0x000fc40003f66270 */
[----:B------:R-:W-:Y:S01]  /*4110*/  IADD3.X R3, PT, PT, R12, UR11, RZ, P4, !PT ;  /* 0x0000000b0c037c10 */ /* 0x000fe2000a7fe4ff */
        /* <DEDUP_REMOVED lines=17> */
.L_x_1991:
        /* <DEDUP_REMOVED lines=13> */
.L_x_4168:


//--------------------- .text._ZN3cub18CUB_300001_SM_10006detail10merge_sort30DeviceMergeSortPartitionKernelIN6thrust24THRUST_300001_SM_1000_NS12zip_iteratorIN4cuda3std3__45tupleIJNS5_6detail15normal_iteratorINS5_10device_ptrIfEEEENSC_INSD_IiEEEESH_EEEEEj5s_ratNSA_IJfiiEEEEEvbT_PT2_T0_SP_PSP_T1_SP_i --------------------------
	.section	.text._ZN3cub18CUB_300001_SM_10006detail10merge_sort30DeviceMergeSortPartitionKernelIN6thrust24THRUST_300001_SM_1000_NS12zip_iteratorIN4cuda3std3__45tupleIJNS5_6detail15normal_iteratorINS5_10device_ptrIfEEEENSC_INSD_IiEEEESH_EEEEEj5s_ratNSA_IJfiiEEEEEvbT_PT2_T0_SP_PSP_T1_SP_i,"ax",@progbits
	.align	128
        .global         _ZN3cub18CUB_300001_SM_10006detail10merge_sort30DeviceMergeSortPartitionKernelIN6thrust24THRUST_300001_SM_1000_NS12zip_iteratorIN4cuda3std3__45tupleIJNS5_6detail15normal_iteratorINS5_10device_ptrIfEEEENSC_INSD_IiEEEESH_EEEEEj5s_ratNSA_IJfiiEEEEEvbT_PT2_T0_SP_PSP_T1_SP_i
        .type           _ZN3cub18CUB_300001_SM_10006detail10merge_sort30DeviceMergeSortPartitionKernelIN6thrust24THRUST_300001_SM_1000_NS12zip_iteratorIN4cuda3std3__45tupleIJNS5_6detail15normal_iteratorINS5_10device_ptrIfEEEENSC_INSD_IiEEEESH_EEEEEj5s_ratNSA_IJfiiEEEEEvbT_PT2_T0_SP_PSP_T1_SP_i,@function
        .size           _ZN3cub18CUB_300001_SM_10006detail10merge_sort30DeviceMergeSortPartitionKernelIN6thrust24THRUST_300001_SM_1000_NS12zip_iteratorIN4cuda3std3__45tupleIJNS5_6detail15normal_iteratorINS5_10device_ptrIfEEEENSC_INSD_IiEEEESH_EEEEEj5s_ratNSA_IJfiiEEEEEvbT_PT2_T0_SP_PSP_T1_SP_i,(.L_x_4169 - _ZN3cub18CUB_300001_SM_10006detail10merge_sort30DeviceMergeSortPartitionKernelIN6thrust24THRUST_300001_SM_1000_NS12zip_iteratorIN4cuda3std3__45tupleIJNS5_6detail15normal_iteratorINS5_10device_ptrIfEEEENSC_INSD_IiEEEESH_EEEEEj5s_ratNSA_IJfiiEEEEEvbT_PT2_T0_SP_PSP_T1_SP_i)
        .other          _ZN3cub18CUB_300001_SM_10006detail10merge_sort30DeviceMergeSortPartitionKernelIN6thrust24THRUST_300001_SM_1000_NS12zip_iteratorIN4cuda3std3__45tupleIJNS5_6detail15normal_iteratorINS5_10device_ptrIfEEEENSC_INSD_IiEEEESH_EEEEEj5s_ratNSA_IJfiiEEEEEvbT_PT2_T0_SP_PSP_T1_SP_i,@"STO_CUDA_ENTRY STV_DEFAULT"
_ZN3cub18CUB_300001_SM_10006detail10merge_sort30DeviceMergeSortPartitionKernelIN6thrust24THRUST_300001_SM_1000_NS12zip_iteratorIN4cuda3std3__45tupleIJNS5_6detail15normal_iteratorINS5_10device_ptrIfEEEENSC_INSD_IiEEEESH_EEEEEj5s_ratNSA_IJfiiEEEEEvbT_PT2_T0_SP_PSP_T1_SP_i:
.text._ZN3cub18CUB_300001_SM_10006detail10merge_sort30DeviceMergeSortPartitionKernelIN6thrust24THRUST_300001_SM_1000_NS12zip_iteratorIN4cuda3std3__45tupleIJNS5_6detail15normal_iteratorINS5_10device_ptrIfEEEENSC_INSD_IiEEEESH_EEEEEj5s_ratNSA_IJfiiEEEEEvbT_PT2_T0_SP_PSP_T1_SP_i:
[----:B------:R-:W-:Y:S01]  /*0000*/  LDC R1, c[0x0][0x37c] ;  /* 0x0000df00ff017b82 */ /* 0x000fe20000000800 */
[----:B------:R-:W0:Y:S01]  /*0010*/  S2R R2, SR_CTAID.X ;  /* 0x0000000000027919 */ /* 0x000e220000002500 */
[----:B------:R-:W0:Y:S01]  /*0020*/  LDCU UR4, c[0x0][0x360] ;  /* 0x00006c00ff0477ac */ /* 0x000e220008000800 */
[----:B------:R-:W0:Y:S01]  /*0030*/  S2R R3, SR_TID.X ;  /* 0x0000000000037919 */ /* 0x000e220000002100 */
[----:B------:R-:W1:Y:S01]  /*0040*/  LDCU UR6, c[0x0][0x3ac] ;  /* 0x00007580ff0677ac */ /* 0x000e620008000800 */
[----:B0-----:R-:W-:-:S05]  /*0050*/  IMAD R2, R2, UR4, R3 ;  /* 0x0000000402027c24 */ /* 0x001fca000f8e0203 */
[----:B-1----:R-:W-:-:S13]  /*0060*/  ISETP.GE.U32.AND P0, PT, R2, UR6, PT ;  /* 0x0000000602007c0c */ /* 0x002fda000bf06070 */
[----:B------:R-:W-:Y:S05]  /*0070*/  @P0 EXIT ;  /* 0x000000000000094d */ /* 0x000fea0003800000 */
[----:B------:R-:W0:Y:S01]  /*0080*/  LDCU UR5, c[0x0][0x3bc] ;  /* 0x00007780ff0577ac */ /* 0x000e220008000800 */
[----:B------:R-:W-:Y:S01]  /*0090*/  VIADD R0, R2, 0x1 ;  /* 0x0000000102007836 */ /* 0x000fe20000000000 */
[----:B------:R-:W-:Y:S01]  /*00a0*/  ACQBULK ;  /* 0x000000000000782e */ /* 0x000fe20000000000 */
[----:B------:R-:W1:Y:S03]  /*00b0*/  LDCU UR7, c[0x0][0x3c0] ;  /* 0x00007800ff0777ac */ /* 0x000e660008000800 */
[----:B------:R-:W-:Y:S01]  /*00c0*/  ISETP.NE.AND P0, PT, R0, UR6, PT ;  /* 0x0000000600007c0c */ /* 0x000fe2000bf05270 */
[----:B------:R-:W2:Y:S01]  /*00d0*/  LDCU UR10, c[0x0][0x3a8] ;  /* 0x00007500ff0a77ac */ /* 0x000ea20008000800 */
[----:B------:R-:W3:Y:S01]  /*00e0*/  LDCU.64 UR8, c[0x0][0x358] ;  /* 0x00006b00ff0877ac */ /* 0x000ee20008000a00 */
[----:B0-----:R-:W-:-:S10]  /*00f0*/  UIADD3 UR4, UPT, UPT, -UR5, URZ, URZ ;  /* 0x000000ff05047290 */ /* 0x001fd4000fffe1ff */
[----:B------:R-:W0:Y:S01]  /*0100*/  @!P0 LDC.64 R4, c[0x0][0x3b0] ;  /* 0x0000ec00ff048b82 */ /* 0x000e220000000a00 */
[----:B------:R-:W-:Y:S01]  /*0110*/  LOP3.LUT R0, R2, UR4, RZ, 0xc0, !PT ;  /* 0x0000000402007c12 */ /* 0x000fe2000f8ec0ff */
[----:B------:R-:W-:-:S04]  /*0120*/  USHF.R.U32.HI UR4, URZ, 0x1, UR5 ;  /* 0x00000001ff047899 */ /* 0x000fc80008011605 */
[----:B-1----:R-:W-:Y:S01]  /*0130*/  IMAD R3, R0, UR7, RZ ;  /* 0x0000000700037c24 */ /* 0x002fe2000f8e02ff */
[----:B------:R-:W-:-:S04]  /*0140*/  UIMAD UR4, UR4, UR7, URZ ;  /* 0x00000007040472a4 */ /* 0x000fc8000f8e02ff */
[----:B------:R-:W-:-:S04]  /*0150*/  LOP3.LUT R0, RZ, R3, RZ, 0x33, !PT ;  /* 0x00000003ff007212 */ /* 0x000fc800078e33ff */
[----:B------:R-:W-:-:S04]  /*0160*/  VIMNMX.U32 R0, PT, PT, R0, UR4, PT ;  /* 0x0000000400007c48 */ /* 0x000fc8000bfe0000 */
[----:B--2---:R-:W-:Y:S01]  /*0170*/  VIADDMNMX.U32 R0, R0, R3, UR10, PT ;  /* 0x0000000a00007e46 */ /* 0x004fe2000b800003 */
[----:B0-----:R-:W-:Y:S01]  /*0180*/  @!P0 IMAD.WIDE.U32 R4, R2, 0x4, R4 ;  /* 0x0000000402048825 */ /* 0x001fe200078e0004 */
[----:B------:R-:W-:Y:S02]  /*0190*/  VIMNMX.U32 R3, PT, PT, R3, UR10, PT ;  /* 0x0000000a03037c48 */ /* 0x000fe4000bfe0000 */
[----:B------:R-:W-:Y:S02]  /*01a0*/  LOP3.LUT R6, RZ, R0, RZ, 0x33, !PT ;  /* 0x00000000ff067212 */ /* 0x000fe400078e33ff */
[----:B---3--:R0:W-:Y:S02]  /*01b0*/  @!P0 STG.E desc[UR8][R4.64], R0 ;  /* 0x0000000004008986 */ /* 0x0081e4000c101908 */
[----:B------:R-:W-:-:S04]  /*01c0*/  VIMNMX.U32 R7, PT, PT, R6, UR4, PT ;  /* 0x0000000406077c48 */ /* 0x000fc8000bfe0000 */
[----:B------:R-:W-:Y:S01]  /*01d0*/  VIADDMNMX.U32 R7, R7, R0, UR10, PT ;  /* 0x0000000a07077e46 */ /* 0x000fe2000b800000 */
[----:B------:R-:W-:Y:S06]  /*01e0*/  @!P0 EXIT ;  /* 0x000000000000894d */ /* 0x000fec0003800000 */
[----:B------:R-:W1:Y:S01]  /*01f0*/  LDCU.U8 UR6, c[0x0][0x380] ;  /* 0x00007000ff0677ac */ /* 0x000e620008000000 */
[----:B------:R-:W-:Y:S01]  /*0200*/  BSSY.RECONVERGENT B0, `(.L_x_1992) ;  /* 0x000005d000007945 */ /* 0x000fe20003800200 */
[----:B------:R-:W-:-:S06]  /*0210*/  UIADD3 UR4, UPT, UPT, UR5, -0x1, URZ ;  /* 0xffffffff05047890 */ /* 0x000fcc000fffe0ff */
[----:B0-----:R-:W-:-:S05]  /*0220*/  LOP3.LUT R4, R2, UR4, RZ, 0xc0, !PT ;  /* 0x0000000402047c12 */ /* 0x001fca000f8ec0ff */
[----:B------:R-:W-:Y:S01]  /*0230*/  IMAD R4, R4, UR7, RZ ;  /* 0x0000000704047c24 */ /* 0x000fe2000f8e02ff */
[----:B-1----:R-:W-:-:S04]  /*0240*/  UPRMT UR6, UR6, 0x8880, URZ ;  /* 0x0000888006067896 */ /* 0x002fc800080000ff */
[----:B------:R-:W-:-:S03]  /*0250*/  VIADDMNMX.U32 R4, R7, -R3, R4, PT ;  /* 0x8000000307047246 */ /* 0x000fc60003800004 */
[----:B------:R-:W-:Y:S02]  /*0260*/  UMOV UR4, UR6 ;  /* 0x0000000600047c82 */ /* 0x000fe40008000000 */
[----:B------:R-:W-:-:S09]  /*0270*/  UISETP.NE.AND UP0, UPT, UR4, URZ, UPT ;  /* 0x000000ff0400728c */ /* 0x000fd2000bf05270 */
[----:B------:R-:W-:Y:S05]  /*0280*/  BRA.U !UP0, `(.L_x_1993) ;  /* 0x0000000108b87547 */ /* 0x000fea000b800000 */
[----:B------:R-:W-:Y:S01]  /*0290*/  IMAD.IADD R7, R7, 0x1, -R0 ;  /* 0x0000000107077824 */ /* 0x000fe200078e0a00 */
[----:B------:R-:W-:Y:S01]  /*02a0*/  VIADDMNMX.U32 R5, R0, -R3, R4, PT ;  /* 0x8000000300057246 */ /* 0x000fe20003800004 */
[----:B------:R-:W0:Y:S01]  /*02b0*/  LDCU.64 UR4, c[0x0][0x390] ;  /* 0x00007200ff0477ac */ /* 0x000e220008000a00 */
[----:B------:R-:W-:Y:S02]  /*02c0*/  BSSY.RECONVERGENT B1, `(.L_x_1994) ;  /* 0x0000029000017945 */ /* 0x000fe40003800200 */
[----:B------:R-:W-:Y:S01]  /*02d0*/  VIMNMX.U32 R6, PT, PT, R4, R7, !PT ;  /* 0x0000000704067248 */ /* 0x000fe20007fe0000 */
[----:B------:R-:W1:Y:S04]  /*02e0*/  LDCU.64 UR6, c[0x0][0x388] ;  /* 0x00007100ff0677ac */ /* 0x000e680008000a00 */
[----:B------:R-:W-:-:S05]  /*02f0*/  IMAD.IADD R8, R6, 0x1, -R7 ;  /* 0x0000000106087824 */ /* 0x000fca00078e0a07 */
[----:B------:R-:W-:-:S13]  /*0300*/  ISETP.GE.U32.AND P0, PT, R8, R5, PT ;  /* 0x000000050800720c */ /* 0x000fda0003f06070 */
[----:B01----:R-:W-:Y:S05]  /*0310*/  @P0 BRA `(.L_x_1995) ;  /* 0x00000000008c0947 */ /* 0x003fea0003800000 */
.L_x_1998:
[----:B------:R-:W-:-:S05]  /*0320*/  IMAD.IADD R7, R5, 0x1, -R8 ;  /* 0x0000000105077824 */ /* 0x000fca00078e0a08 */
[----:B------:R-:W-:-:S04]  /*0330*/  LEA.HI R12, R7, R8, RZ, 0x1f ;  /* 0x00000008070c7211 */ /* 0x000fc800078ff8ff */
[-C--:B------:R-:W-:Y:S02]  /*0340*/  LOP3.LUT R7, RZ, R12.reuse, RZ, 0x33, !PT ;  /* 0x0000000cff077212 */ /* 0x080fe400078e33ff */
[----:B------:R-:W-:-:S03]  /*0350*/  IADD3 R6, P0, PT, R3, R12, RZ ;  /* 0x0000000c03067210 */ /* 0x000fc60007f1e0ff */
[----:B------:R-:W-:Y:S02]  /*0360*/  IMAD.IADD R7, R4, 0x1, R7 ;  /* 0x0000000104077824 */ /* 0x000fe400078e0207 */
[----:B------:R-:W-:Y:S02]  /*0370*/  IMAD.X R9, RZ, RZ, RZ, P0 ;  /* 0x000000ffff097224 */ /* 0x000fe400000e06ff */
[----:B------:R-:W-:Y:S01]  /*0380*/  IMAD.SHL.U32 R13, R6, 0x4, RZ ;  /* 0x00000004060d7824 */ /* 0x000fe200078e00ff */
[----:B------:R-:W-:Y:S02]  /*0390*/  IADD3 R7, P1, PT, R0, R7, RZ ;  /* 0x0000000700077210 */ /* 0x000fe40007f3e0ff */
[----:B------:R-:W-:Y:S02]  /*03a0*/  SHF.L.U64.HI R9, R6, 0x2, R9 ;  /* 0x0000000206097819 */ /* 0x000fe40000010209 */
[----:B------:R-:W-:Y:S01]  /*03b0*/  IADD3 R6, P0, PT, R13, UR4, RZ ;  /* 0x000000040d067c10 */ /* 0x000fe2000ff1e0ff */
[----:B------:R-:W-:-:S02]  /*03c0*/  IMAD.X R10, RZ, RZ, RZ, P1 ;  /* 0x000000ffff0a7224 */ /* 0x000fc400008e06ff */
[----:B------:R-:W-:-:S03]  /*03d0*/  IMAD.SHL.U32 R16, R7, 0x4, RZ ;  /* 0x0000000407107824 */ /* 0x000fc600078e00ff */
[----:B------:R-:W-:Y:S02]  /*03e0*/  SHF.L.U64.HI R15, R7, 0x2, R10 ;  /* 0x00000002070f7819 */ /* 0x000fe4000001020a */
[----:B------:R-:W-:Y:S02]  /*03f0*/  IADD3 R10, P1, PT, R16, UR4, RZ ;  /* 0x00000004100a7c10 */ /* 0x000fe4000ff3e0ff */
[----:B------:R-:W-:Y:S02]  /*0400*/  IADD3.X R7, PT, PT, R9, UR5, RZ, P0, !PT ;  /* 0x0000000509077c10 */ /* 0x000fe400087fe4ff */
[----:B------:R-:W-:-:S03]  /*0410*/  IADD3.X R11, PT, PT, R15, UR5, RZ, P1, !PT ;  /* 0x000000050f0b7c10 */ /* 0x000fc60008ffe4ff */
[----:B------:R-:W2:Y:S04]  /*0420*/  LDG.E R14, desc[UR8][R6.64] ;  /* 0x00000008060e7981 */ /* 0x000ea8000c1e1900 */
[----:B------:R-:W2:Y:S01]  /*0430*/  LDG.E R17, desc[UR8][R10.64] ;  /* 0x000000080a117981 */ /* 0x000ea2000c1e1900 */
[----:B------:R-:W-:Y:S01]  /*0440*/  BSSY.RECONVERGENT B2, `(.L_x_1996) ;  /* 0x000000c000027945 */ /* 0x000fe20003800200 */
[----:B------:R-:W-:Y:S02]  /*0450*/  PLOP3.LUT P0, PT, PT, PT, PT, 0x8, 0x80 ;  /* 0x000000000080781c */ /* 0x000fe40003f0e170 */
        /* <DEDUP_REMOVED lines=10> */
.L_x_1997:
[----:B------:R-:W-:Y:S05]  /*0500*/  BSYNC.RECONVERGENT B2 ;  /* 0x0000000000027941 */ /* 0x000fea0003800200 */
.L_x_1996:
[----:B------:R-:W-:Y:S01]  /*0510*/  @P0 VIADD R8, R12, 0x1 ;  /* 0x000000010c080836 */ /* 0x000fe20000000000 */
[----:B------:R-:W-:-:S04]  /*0520*/  SEL R5, R5, R12, P0 ;  /* 0x0000000c05057207 */ /* 0x000fc80000000000 */
[----:B------:R-:W-:-:S13]  /*0530*/  ISETP.GE.U32.AND P0, PT, R8, R5, PT ;  /* 0x000000050800720c */ /* 0x000fda0003f06070 */
[----:B------:R-:W-:Y:S05]  /*0540*/  @!P0 BRA `(.L_x_1998) ;  /* 0xfffffffc00748947 */ /* 0x000fea000383ffff */
.L_x_1995:
[----:B------:R-:W-:Y:S05]  /*0550*/  BSYNC.RECONVERGENT B1 ;  /* 0x0000000000017941 */ /* 0x000fea0003800200 */
.L_x_1994:
[----:B------:R-:W-:Y:S05]  /*0560*/  BRA `(.L_x_1999) ;  /* 0x0000000000987947 */ /* 0x000fea0003800000 */
.L_x_1993:
[----:B------:R-:W-:Y:S01]  /*0570*/  IMAD.IADD R7, R7, 0x1, -R0 ;  /* 0x0000000107077824 */ /* 0x000fe200078e0a00 */
[----:B------:R-:W-:-:S04]  /*0580*/  VIADDMNMX.U32 R5, R0, -R3, R4, PT ;  /* 0x8000000300057246 */ /* 0x000fc80003800004 */
[----:B------:R-:W-:-:S05]  /*0590*/  VIMNMX.U32 R8, PT, PT, R4, R7, !PT ;  /* 0x0000000704087248 */ /* 0x000fca0007fe0000 */
[----:B------:R-:W-:-:S05]  /*05a0*/  IMAD.IADD R8, R8, 0x1, -R7 ;  /* 0x0000000108087824 */ /* 0x000fca00078e0a07 */
[----:B------:R-:W-:-:S13]  /*05b0*/  ISETP.GE.U32.AND P0, PT, R8, R5, PT ;  /* 0x000000050800720c */ /* 0x000fda0003f06070 */
[----:B------:R-:W-:Y:S05]  /*05c0*/  @P0 BRA `(.L_x_1999) ;  /* 0x0000000000800947 */ /* 0x000fea0003800000 */
[----:B------:R-:W0:Y:S02]  /*05d0*/  LDC.64 R6, c[0x0][0x3a0] ;  /* 0x0000e800ff067b82 */ /* 0x000e240000000a00 */
.L_x_2002:
[----:B------:R-:W-:-:S04]  /*05e0*/  IMAD.MOV.U32 R12, RZ, RZ, R8 ;  /* 0x000000ffff0c7224 */ /* 0x000fc800078e0008 */
[----:B------:R-:W-:-:S05]  /*05f0*/  IMAD.IADD R9, R5, 0x1, -R12 ;  /* 0x0000000105097824 */ /* 0x000fca00078e0a0c */
[----:B------:R-:W-:-:S04]  /*0600*/  LEA.HI R14, R9, R12, RZ, 0x1f ;  /* 0x0000000c090e7211 */ /* 0x000fc800078ff8ff */
[-C--:B------:R-:W-:Y:S02]  /*0610*/  LOP3.LUT R9, RZ, R14.reuse, RZ, 0x33, !PT ;  /* 0x0000000eff097212 */ /* 0x080fe400078e33ff */
[----:B------:R-:W-:-:S03]  /*0620*/  IADD3 R15, P0, PT, R3, R14, RZ ;  /* 0x0000000e030f7210 */ /* 0x000fc60007f1e0ff */
[----:B------:R-:W-:Y:S02]  /*0630*/  IMAD.IADD R9, R4, 0x1, R9 ;  /* 0x0000000104097824 */ /* 0x000fe400078e0209 */
[----:B------:R-:W-:-:S03]  /*0640*/  IMAD.X R10, RZ, RZ, RZ, P0 ;  /* 0x000000ffff0a7224 */ /* 0x000fc600000e06ff */
[----:B------:R-:W-:Y:S01]  /*0650*/  IADD3 R11, P1, PT, R0, R9, RZ ;  /* 0x00000009000b7210 */ /* 0x000fe20007f3e0ff */
[----:B0-----:R-:W-:-:S04]  /*0660*/  IMAD.WIDE.U32 R8, R15, 0xc, R6 ;  /* 0x0000000c0f087825 */ /* 0x001fc800078e0006 */
[----:B------:R-:W-:Y:S02]  /*0670*/  IMAD.X R13, RZ, RZ, RZ, P1 ;  /* 0x000000ffff0d7224 */ /* 0x000fe400008e06ff */
[----:B------:R-:W-:Y:S02]  /*0680*/  IMAD R15, R10, 0xc, RZ ;  /* 0x0000000c0a0f7824 */ /* 0x000fe400078e02ff */
[----:B------:R-:W-:-:S04]  /*0690*/  IMAD.WIDE.U32 R10, R11, 0xc, R6 ;  /* 0x0000000c0b0a7825 */ /* 0x000fc800078e0006 */
[----:B------:R-:W-:Y:S02]  /*06a0*/  IMAD R13, R13, 0xc, RZ ;  /* 0x0000000c0d0d7824 */ /* 0x000fe400078e02ff */
[----:B------:R-:W-:Y:S02]  /*06b0*/  IMAD.IADD R9, R9, 0x1, R15 ;  /* 0x0000000109097824 */ /* 0x000fe400078e020f */
[----:B------:R-:W-:-:S03]  /*06c0*/  IMAD.IADD R11, R11, 0x1, R13 ;  /* 0x000000010b0b7824 */ /* 0x000fc600078e020d */
[----:B------:R-:W2:Y:S04]  /*06d0*/  LDG.E R13, desc[UR8][R8.64+0x4] ;  /* 0x00000408080d7981 */ /* 0x000ea8000c1e1900 */
[----:B------:R-:W2:Y:S01]  /*06e0*/  LDG.E R16, desc[UR8][R10.64+0x4] ;  /* 0x000004080a107981 */ /* 0x000ea2000c1e1900 */
[----:B------:R-:W-:Y:S01]  /*06f0*/  BSSY.RECONVERGENT B1, `(.L_x_2000) ;  /* 0x0000008000017945 */ /* 0x000fe20003800200 */
[----:B------:R-:W-:Y:S02]  /*0700*/  PLOP3.LUT P0, PT, PT, PT, PT, 0x8, 0x80 ;  /* 0x000000000080781c */ /* 0x000fe40003f0e170 */
[----:B--2---:R-:W-:-:S13]  /*0710*/  ISETP.GE.AND P1, PT, R16, R13, PT ;  /* 0x0000000d1000720c */ /* 0x004fda0003f26270 */
[----:B------:R-:W-:Y:S05]  /*0720*/  @!P1 BRA `(.L_x_2001) ;  /* 0x0000000000109947 */ /* 0x000fea0003800000 */
[----:B------:R-:W2:Y:S04]  /*0730*/  LDG.E R10, desc[UR8][R10.64] ;  /* 0x000000080a0a7981 */ /* 0x000ea8000c1e1900 */
[----:B------:R-:W2:Y:S02]  /*0740*/  LDG.E R9, desc[UR8][R8.64] ;  /* 0x0000000808097981 */ /* 0x000ea4000c1e1900 */
[----:B--2---:R-:W-:-:S04]  /*0750*/  FSETP.GEU.AND P0, PT, R10, R9, PT ;  /* 0x000000090a00720b */ /* 0x004fc80003f0e000 */
[----:B------:R-:W-:-:S13]  /*0760*/  ISETP.GT.OR P0, PT, R16, R13, P0 ;  /* 0x0000000d1000720c */ /* 0x000fda0000704670 */
.L_x_2001:
[----:B------:R-:W-:Y:S05]  /*0770*/  BSYNC.RECONVERGENT B1 ;  /* 0x0000000000017941 */ /* 0x000fea0003800200 */
.L_x_2000:
[----:B------:R-:W-:Y:S01]  /*0780*/  @P0 VIADD R12, R14, 0x1 ;  /* 0x000000010e0c0836 */ /* 0x000fe20000000000 */
[----:B------:R-:W-:-:S03]  /*0790*/  SEL R5, R5, R14, P0 ;  /* 0x0000000e05057207 */ /* 0x000fc60000000000 */
[----:B------:R-:W-:Y:S01]  /*07a0*/  IMAD.MOV.U32 R8, RZ, RZ, R12 ;  /* 0x000000ffff087224 */ /* 0x000fe200078e000c */
[----:B------:R-:W-:-:S13]  /*07b0*/  ISETP.GE.U32.AND P0, PT, R12, R5, PT ;  /* 0x000000050c00720c */ /* 0x000fda0003f06070 */
[----:B------:R-:W-:Y:S05]  /*07c0*/  @!P0 BRA `(.L_x_2002) ;  /* 0xfffffffc00848947 */ /* 0x000fea000383ffff */
.L_x_1999:
[----:B------:R-:W-:Y:S05]  /*07d0*/  BSYNC.RECONVERGENT B0 ;  /* 0x0000000000007941 */ /* 0x000fea0003800200 */
.L_x_1992:
[----:B------:R-:W0:Y:S01]  /*07e0*/  LDC.64 R4, c[0x0][0x3b0] ;  /* 0x0000ec00ff047b82 */ /* 0x000e220000000a00 */
[----:B------:R-:W-:Y:S02]  /*07f0*/  IMAD.IADD R3, R3, 0x1, R8 ;  /* 0x0000000103037824 */ /* 0x000fe400078e0208 */
[----:B0-----:R-:W-:-:S05]  /*0800*/  IMAD.WIDE.U32 R4, R2, 0x4, R4 ;  /* 0x0000000402047825 */ /* 0x001fca00078e0004 */
[----:B------:R-:W-:Y:S01]  /*0810*/  STG.E desc[UR8][R4.64], R3 ;  /* 0x0000000304007986 */ /* 0x000fe2000c101908 */
[----:B------:R-:W-:Y:S05]  /*0820*/  EXIT ;  /* 0x000000000000794d */ /* 0x000fea0003800000 */
.L_x_2003:
        /* <DEDUP_REMOVED lines=13> */
.L_x_4169:


//--------------------- .text._ZN3cub18CUB_300001_SM_10006detail10merge_sort30DeviceMergeSortBlockSortKernelINS2_10policy_hubIN6thrust24THRUST_300001_SM_1000_NS12zip_iteratorIN4cuda3std3__45tupleIJNS6_6detail15normal_iteratorINS6_10device_ptrIfEEEENSD_INSE_IiEEEESI_EEEEEE9Policy600ESK_PNS0_8NullTypeESK_SO_j5s_ratNSB_IJfiiEEESN_EEvbT0_T1_T2_T3_T4_PT6_PT7_T5_NS1_7vsmem_tE --------------------------
	.section	.text._ZN3cub18CUB_300001_SM_10006detail10merge_sort30DeviceMergeSortBlockSortKernelINS2_10policy_hubIN6thrust24THRUST_300001_SM_1000_NS12zip_iteratorIN4cuda3std3__45tupleIJNS6_6detail15normal_iteratorINS6_10device_ptrIfEEEENSD_INSE_IiEEEESI_EEEEEE9Policy600ESK_PNS0_8NullTypeESK_SO_j5s_ratNSB_IJfiiEEESN_EEvbT0_T1_T2_T3_T4_PT6_PT7_T5_NS1_7vsmem_tE,"ax",@progbits
	.align	128
        .global         _ZN3cub18CUB_300001_SM_10006detail10merge_sort30DeviceMergeSortBlockSortKernelINS2_10policy_hubIN6thrust24THRUST_300001_SM_1000_NS12zip_iteratorIN4cuda3std3__45tupleIJNS6_6detail15normal_iteratorINS6_10device_ptrIfEEEENSD_INSE_IiEEEESI_EEEEEE9Policy600ESK_PNS0_8NullTypeESK_SO_j5s_ratNSB_IJfiiEEESN_EEvbT0_T1_T2_T3_T4_PT6_PT7_T5_NS1_7vsmem_tE
        .type           _ZN3cub18CUB_300001_SM_10006detail10merge_sort30DeviceMergeSortBlockSortKernelINS2_10policy_hubIN6thrust24THRUST_300001_SM_1000_NS12zip_iteratorIN4cuda3std3__45tupleIJNS6_6detail15normal_iteratorINS6_10device_ptrIfEEEENSD_INSE_IiEEEESI_EEEEEE9Policy600ESK_PNS0_8NullTypeESK_SO_j5s_ratNSB_IJfiiEEESN_EEvbT0_T1_T2_T3_T4_PT6_PT7_T5_NS1_7vsmem_tE,@function
        .size           _ZN3cub18CUB_300001_SM_10006detail10merge_sort30DeviceMergeSortBlockSortKernelINS2_10policy_hubIN6thrust24THRUST_300001_SM_1000_NS12zip_iteratorIN4cuda3std3__45tupleIJNS6_6detail15normal_iteratorINS6_10device_ptrIfEEEENSD_INSE_IiEEEESI_EEEEEE9Policy600ESK_PNS0_8NullTypeESK_SO_j5s_ratNSB_IJfiiEEESN_EEvbT0_T1_T2_T3_T4_PT6_PT7_T5_NS1_7vsmem_tE,(.L_x_4170 - _ZN3cub18CUB_300001_SM_10006detail10merge_sort30DeviceMergeSortBlockSortKernelINS2_10policy_hubIN6thrust24THRUST_300001_SM_1000_NS12zip_iteratorIN4cuda3std3__45tupleIJNS6_6detail15normal_iteratorINS6_10device_ptrIfEEEENSD_INSE_IiEEEESI_EEEEEE9Policy600ESK_PNS0_8NullTypeESK_SO_j5s_ratNSB_IJfiiEEESN_EEvbT0_T1_T2_T3_T4_PT6_PT7_T5_NS1_7vsmem_tE)
        .other          _ZN3cub18CUB_300001_SM_10006detail10merge_sort30DeviceMergeSortBlockSortKernelINS2_10policy_hubIN6thrust24THRUST_300001_SM_1000_NS12zip_iteratorIN4cuda3std3__45tupleIJNS6_6detail15normal_iteratorINS6_10device_ptrIfEEEENSD_INSE_IiEEEESI_EEEEEE9Policy600ESK_PNS0_8NullTypeESK_SO_j5s_ratNSB_IJfiiEEESN_EEvbT0_T1_T2_T3_T4_PT6_PT7_T5_NS1_7vsmem_tE,@"STO_CUDA_ENTRY STV_DEFAULT"
_ZN3cub18CUB_300001_SM_10006detail10merge_sort30DeviceMergeSortBlockSortKernelINS2_10policy_hubIN6thrust24THRUST_300001_SM_1000_NS12zip_iteratorIN4cuda3std3__45tupleIJNS6_6detail15normal_iteratorINS6_10device_ptrIfEEEENSD_INSE_IiEEEESI_EEEEEE9Policy600ESK_PNS0_8NullTypeESK_SO_j5s_ratNSB_IJfiiEEESN_EEvbT0_T1_T2_T3_T4_PT6_PT7_T5_NS1_7vsmem_tE:
.text._ZN3cub18CUB_300001_SM_10006detail10merge_sort30DeviceMergeSortBlockSortKernelINS2_10policy_hubIN6thrust24THRUST_300001_SM_1000_NS12zip_iteratorIN4cuda3std3__45tupleIJNS6_6detail15normal_iteratorINS6_10device_ptrIfEEEENSD_INSE_IiEEEESI_EEEEEE9Policy600ESK_PNS0_8NullTypeESK_SO_j5s_ratNSB_IJfiiEEESN_EEvbT0_T1_T2_T3_T4_PT6_PT7_T5_NS1_7vsmem_tE:
[----:B------:R-:W-:Y:S01]  /*0000*/  LDC R1, c[0x0][0x37c] ;  /* 0x0000df00ff017b82 */ /* 0x000fe20000000800 */
[----:B------:R-:W0:Y:S01]  /*0010*/  S2R R0, SR_CTAID.X ;  /* 0x0000000000007919 */ /* 0x000e220000002500 */
[----:B------:R-:W1:Y:S01]  /*0020*/  LDCU UR4, c[0x0][0x370] ;  /* 0x00006e00ff0477ac */ /* 0x000e620008000800 */
[----:B------:R-:W2:Y:S01]  /*0030*/  LDCU.64 UR6, c[0x0][0x358] ;  /* 0x00006b00ff0677ac */ /* 0x000ea20008000a00 */
[----:B-1----:R-:W-:-:S06]  /*0040*/  UIADD3 UR4, UPT, UPT, UR4, -0x1, URZ ;  /* 0xffffffff04047890 */ /* 0x002fcc000fffe0ff */
[C---:B0-----:R-:W-:Y:S01]  /*0050*/  ISETP.GE.U32.AND P0, PT, R0.reuse, UR4, PT ;  /* 0x0000000400007c0c */ /* 0x041fe2000bf06070 */
[----:B------:R-:W-:-:S12]  /*0060*/  IMAD R0, R0, 0x500, RZ ;  /* 0x0000050000007824 */ /* 0x000fd800078e02ff */
[----:B--2---:R-:W-:Y:S05]  /*0070*/  @P0 BRA `(.L_x_2004) ;  /* 0x0000002000780947 */ /* 0x004fea0003800000 */
        /* <DEDUP_REMOVED lines=9> */
[----:B------:R-:W-:-:S03]  /*0110*/  IMAD.X R3, RZ, RZ, RZ, P0 ;  /* 0x000000ffff037224 */ /* 0x000fc600000e06ff */
[C---:B-1----:R-:W-:Y:S02]  /*0120*/  IADD3 R6, P0, PT, R8.reuse, UR4, RZ ;  /* 0x0000000408067c10 */ /* 0x042fe4000ff1e0ff */
[----:B--2---:R-:W-:Y:S02]  /*0130*/  IADD3 R10, P1, PT, R8, UR8, RZ ;  /* 0x00000008080a7c10 */ /* 0x004fe4000ff3e0ff */
        /* <DEDUP_REMOVED lines=20> */
[----:B0-----:R-:W-:-:S02]  /*0280*/  MOV R7, 0x400 ;  /* 0x0000040000077802 */ /* 0x001fc40000000f00 */
[----:B------:R-:W-:Y:S01]  /*0290*/  SHF.R.U32.HI R5, RZ, 0x5, R4 ;  /* 0x00000005ff057819 */ /* 0x000fe20000011604 */
        /* <DEDUP_REMOVED lines=48> */
.L_x_2006:
[----:B-1----:R-:W-:Y:S01]  /*05a0*/  IMAD.MOV.U32 R10, RZ, RZ, R6 ;  /* 0x000000ffff0a7224 */ /* 0x002fe200078e0006 */
[----:B------:R-:W-:Y:S01]  /*05b0*/  MOV R24, R9 ;  /* 0x0000000900187202 */ /* 0x000fe20000000f00 */
[----:B------:R-:W-:Y:S02]  /*05c0*/  IMAD.MOV.U32 R23, RZ, RZ, R8 ;  /* 0x000000ffff177224 */ /* 0x000fe400078e0008 */
[----:B------:R-:W-:Y:S02]  /*05d0*/  IMAD.MOV.U32 R6, RZ, RZ, R13 ;  /* 0x000000ffff067224 */ /* 0x000fe400078e000d */
[----:B------:R-:W-:Y:S02]  /*05e0*/  IMAD.MOV.U32 R8, RZ, RZ, R11 ;  /* 0x000000ffff087224 */ /* 0x000fe400078e000b */
[----:B------:R-:W-:-:S07]  /*05f0*/  IMAD.MOV.U32 R9, RZ, RZ, R12 ;  /* 0x000000ffff097224 */ /* 0x000fce00078e000c */
.L_x_2007:
[----:B------:R-:W-:Y:S05]  /*0600*/  BSYNC.RECONVERGENT B0 ;  /* 0x0000000000007941 */ /* 0x000fea0003800200 */
.L_x_2005:
        /* <DEDUP_REMOVED lines=9> */
.L_x_2009:
[----:B------:R-:W-:Y:S01]  /*06a0*/  IMAD.MOV.U32 R11, RZ, RZ, R22 ;  /* 0x000000ffff0b7224 */ /* 0x000fe200078e0016 */
[----:B------:R-:W-:Y:S01]  /*06b0*/  MOV R13, R20 ;  /* 0x00000014000d7202 */ /* 0x000fe20000000f00 */
[----:B------:R-:W-:Y:S02]  /*06c0*/  IMAD.MOV.U32 R12, RZ, RZ, R21 ;  /* 0x000000ffff0c7224 */ /* 0x000fe400078e0015 */
[----:B------:R-:W-:Y:S02]  /*06d0*/  IMAD.MOV.U32 R22, RZ, RZ, R16 ;  /* 0x000000ffff167224 */ /* 0x000fe400078e0010 */
[----:B------:R-:W-:Y:S02]  /*06e0*/  IMAD.MOV.U32 R20, RZ, RZ, R15 ;  /* 0x000000ffff147224 */ /* 0x000fe400078e000f */
[----:B------:R-:W-:-:S07]  /*06f0*/  IMAD.MOV.U32 R21, RZ, RZ, R14 ;  /* 0x000000ffff157224 */ /* 0x000fce00078e000e */
.L_x_2010:
[----:B------:R-:W-:Y:S05]  /*0700*/  BSYNC.RECONVERGENT B0 ;  /* 0x0000000000007941 */ /* 0x000fea0003800200 */
.L_x_2008:
        /* <DEDUP_REMOVED lines=9> */
.L_x_2012:
[----:B------:R-:W-:Y:S01]  /*07a0*/  MOV R14, R10 ;  /* 0x0000000a000e7202 */ /* 0x000fe20000000f00 */
[----:B------:R-:W-:Y:S02]  /*07b0*/  IMAD.MOV.U32 R16, RZ, RZ, R23 ;  /* 0x000000ffff107224 */ /* 0x000fe400078e0017 */
[----:B------:R-:W-:Y:S02]  /*07c0*/  IMAD.MOV.U32 R15, RZ, RZ, R24 ;  /* 0x000000ffff0f7224 */ /* 0x000fe400078e0018 */
[----:B------:R-:W-:Y:S02]  /*07d0*/  IMAD.MOV.U32 R10, RZ, RZ, R22 ;  /* 0x000000ffff0a7224 */ /* 0x000fe400078e0016 */
[----:B------:R-:W-:Y:S02]  /*07e0*/  IMAD.MOV.U32 R23, RZ, RZ, R20 ;  /* 0x000000ffff177224 */ /* 0x000fe400078e0014 */
[----:B------:R-:W-:-:S07]  /*07f0*/  IMAD.MOV.U32 R24, RZ, RZ, R21 ;  /* 0x000000ffff187224 */ /* 0x000fce00078e0015 */
.L_x_2013:
[----:B------:R-:W-:Y:S05]  /*0800*/  BSYNC.RECONVERGENT B0 ;  /* 0x0000000000007941 */ /* 0x000fea0003800200 */
.L_x_2011:
        /* <DEDUP_REMOVED lines=9> */
.L_x_2015:
[----:B------:R-:W-:Y:S02]  /*08a0*/  IMAD.MOV.U32 R20, RZ, RZ, R11 ;  /* 0x000000ffff147224 */ /* 0x000fe400078e000b */
[----:B------:R-:W-:Y:S02]  /*08b0*/  IMAD.MOV.U32 R21, RZ, RZ, R13 ;  /* 0x000000ffff157224 */ /* 0x000fe400078e000d */
[----:B------:R-:W-:Y:S02]  /*08c0*/  IMAD.MOV.U32 R22, RZ, RZ, R12 ;  /* 0x000000ffff167224 */ /* 0x000fe400078e000c */
[----:B------:R-:W-:Y:S02]  /*08d0*/  IMAD.MOV.U32 R11, RZ, RZ, R19 ;  /* 0x000000ffff0b7224 */ /* 0x000fe400078e0013 */
[----:B------:R-:W-:Y:S02]  /*08e0*/  IMAD.MOV.U32 R13, RZ, RZ, R18 ;  /* 0x000000ffff0d7224 */ /* 0x000fe400078e0012 */
[----:B------:R-:W-:-:S07]  /*08f0*/  IMAD.MOV.U32 R12, RZ, RZ, R17 ;  /* 0x000000ffff0c7224 */ /* 0x000fce00078e0011 */
.L_x_2016:
[----:B------:R-:W-:Y:S05]  /*0900*/  BSYNC.RECONVERGENT B0 ;  /* 0x0000000000007941 */ /* 0x000fea0003800200 */
.L_x_2014:
        /* <DEDUP_REMOVED lines=9> */
.L_x_2018:
[----:B------:R-:W-:Y:S02]  /*09a0*/  IMAD.MOV.U32 R19, RZ, RZ, R6 ;  /* 0x000000ffff137224 */ /* 0x000fe400078e0006 */
[----:B------:R-:W-:Y:S01]  /*09b0*/  IMAD.MOV.U32 R25, RZ, RZ, R8 ;  /* 0x000000ffff197224 */ /* 0x000fe200078e0008 */
[----:B------:R-:W-:Y:S01]  /*09c0*/  MOV R8, R23 ;  /* 0x0000001700087202 */ /* 0x000fe20000000f00 */
[----:B------:R-:W-:Y:S02]  /*09d0*/  IMAD.MOV.U32 R26, RZ, RZ, R9 ;  /* 0x000000ffff1a7224 */ /* 0x000fe400078e0009 */
[----:B------:R-:W-:Y:S02]  /*09e0*/  IMAD.MOV.U32 R6, RZ, RZ, R10 ;  /* 0x000000ffff067224 */ /* 0x000fe400078e000a */
[----:B------:R-:W-:-:S07]  /*09f0*/  IMAD.MOV.U32 R9, RZ, RZ, R24 ;  /* 0x000000ffff097224 */ /* 0x000fce00078e0018 */
.L_x_2019:
[----:B------:R-:W-:Y:S05]  /*0a00*/  BSYNC.RECONVERGENT B0 ;  /* 0x0000000000007941 */ /* 0x000fea0003800200 */
.L_x_2017:
        /* <DEDUP_REMOVED lines=9> */
.L_x_2021:
[----:B------:R-:W-:Y:S01]  /*0aa0*/  IMAD.MOV.U32 R23, RZ, RZ, R14 ;  /* 0x000000ffff177224 */ /* 0x000fe200078e000e */
[----:B------:R-:W-:Y:S01]  /*0ab0*/  MOV R27, R15 ;  /* 0x0000000f001b7202 */ /* 0x000fe20000000f00 */
[----:B------:R-:W-:Y:S02]  /*0ac0*/  IMAD.MOV.U32 R24, RZ, RZ, R16 ;  /* 0x000000ffff187224 */ /* 0x000fe400078e0010 */
[----:B------:R-:W-:Y:S02]  /*0ad0*/  IMAD.MOV.U32 R14, RZ, RZ, R11 ;  /* 0x000000ffff0e7224 */ /* 0x000fe400078e000b */
[----:B------:R-:W-:Y:S02]  /*0ae0*/  IMAD.MOV.U32 R16, RZ, RZ, R13 ;  /* 0x000000ffff107224 */ /* 0x000fe400078e000d */
[----:B------:R-:W-:-:S07]  /*0af0*/  IMAD.MOV.U32 R15, RZ, RZ, R12 ;  /* 0x000000ffff0f7224 */ /* 0x000fce00078e000c */
.L_x_2022:
[----:B------:R-:W-:Y:S05]  /*0b00*/  BSYNC.RECONVERGENT B0 ;  /* 0x0000000000007941 */ /* 0x000fea0003800200 */
.L_x_2020:
        /* <DEDUP_REMOVED lines=9> */
.L_x_2024:
[----:B------:R-:W-:Y:S01]  /*0ba0*/  MOV R10, R19 ;  /* 0x00000013000a7202 */ /* 0x000fe20000000f00 */
[----:B------:R-:W-:Y:S02]  /*0bb0*/  IMAD.MOV.U32 R11, RZ, RZ, R25 ;  /* 0x000000ffff0b7224 */ /* 0x000fe400078e0019 */
[----:B------:R-:W-:Y:S02]  /*0bc0*/  IMAD.MOV.U32 R12, RZ, RZ, R26 ;  /* 0x000000ffff0c7224 */ /* 0x000fe400078e001a */
[----:B------:R-:W-:Y:S02]  /*0bd0*/  IMAD.MOV.U32 R19, RZ, RZ, R14 ;  /* 0x000000ffff137224 */ /* 0x000fe400078e000e */
[----:B------:R-:W-:Y:S02]  /*0be0*/  IMAD.MOV.U32 R25, RZ, RZ, R16 ;  /* 0x000000ffff197224 */ /* 0x000fe400078e0010 */
[----:B------:R-:W-:-:S07]  /*0bf0*/  IMAD.MOV.U32 R26, RZ, RZ, R15 ;  /* 0x000000ffff1a7224 */ /* 0x000fce00078e000f */
.L_x_2025:
[----:B------:R-:W-:Y:S05]  /*0c00*/  BSYNC.RECONVERGENT B0 ;  /* 0x0000000000007941 */ /* 0x000fea0003800200 */
.L_x_2023:
        /* <DEDUP_REMOVED lines=9> */
.L_x_2027:
[----:B------:R-:W-:Y:S02]  /*0ca0*/  IMAD.MOV.U32 R18, RZ, RZ, R23 ;  /* 0x000000ffff127224 */ /* 0x000fe400078e0017 */
[----:B------:R-:W-:Y:S02]  /*0cb0*/  IMAD.MOV.U32 R15, RZ, RZ, R24 ;  /* 0x000000ffff0f7224 */ /* 0x000fe400078e0018 */
[----:B------:R-:W-:Y:S01]  /*0cc0*/  IMAD.MOV.U32 R13, RZ, RZ, R27 ;  /* 0x000000ffff0d7224 */ /* 0x000fe200078e001b */
[----:B------:R-:W-:Y:S01]  /*0cd0*/  MOV R27, R22 ;  /* 0x00000016001b7202 */ /* 0x000fe20000000f00 */
[----:B------:R-:W-:Y:S02]  /*0ce0*/  IMAD.MOV.U32 R23, RZ, RZ, R20 ;  /* 0x000000ffff177224 */ /* 0x000fe400078e0014 */
[----:B------:R-:W-:-:S07]  /*0cf0*/  IMAD.MOV.U32 R24, RZ, RZ, R21 ;  /* 0x000000ffff187224 */ /* 0x000fce00078e0015 */
.L_x_2028:
[----:B------:R-:W-:Y:S05]  /*0d00*/  BSYNC.RECONVERGENT B0 ;  /* 0x0000000000007941 */ /* 0x000fea0003800200 */
.L_x_2026:
        /* <DEDUP_REMOVED lines=9> */
.L_x_2030:
[----:B------:R-:W-:Y:S01]  /*0da0*/  IMAD.MOV.U32 R14, RZ, RZ, R6 ;  /* 0x000000ffff0e7224 */ /* 0x000fe200078e0006 */
[----:B------:R-:W-:Y:S01]  /*0db0*/  MOV R6, R19 ;  /* 0x0000001300067202 */ /* 0x000fe20000000f00 */
[----:B------:R-:W-:Y:S02]  /*0dc0*/  IMAD.MOV.U32 R16, RZ, RZ, R8 ;  /* 0x000000ffff107224 */ /* 0x000fe400078e0008 */
[----:B------:R-:W-:Y:S02]  /*0dd0*/  IMAD.MOV.U32 R17, RZ, RZ, R9 ;  /* 0x000000ffff117224 */ /* 0x000fe400078e0009 */
[----:B------:R-:W-:Y:S02]  /*0de0*/  IMAD.MOV.U32 R8, RZ, RZ, R25 ;  /* 0x000000ffff087224 */ /* 0x000fe400078e0019 */
[----:B------:R-:W-:-:S07]  /*0df0*/  IMAD.MOV.U32 R9, RZ, RZ, R26 ;  /* 0x000000ffff097224 */ /* 0x000fce00078e001a */
.L_x_2031:
[----:B------:R-:W-:Y:S05]  /*0e00*/  BSYNC.RECONVERGENT B0 ;  /* 0x0000000000007941 */ /* 0x000fea0003800200 */
.L_x_2029:
        /* <DEDUP_REMOVED lines=9> */
.L_x_2033:
[----:B------:R-:W-:Y:S01]  /*0ea0*/  IMAD.MOV.U32 R19, RZ, RZ, R10 ;  /* 0x000000ffff137224 */ /* 0x000fe200078e000a */
[----:B------:R-:W-:Y:S01]  /*0eb0*/  MOV R20, R11 ;  /* 0x0000000b00147202 */ /* 0x000fe20000000f00 */
[----:B------:R-:W-:Y:S02]  /*0ec0*/  IMAD.MOV.U32 R21, RZ, RZ, R12 ;  /* 0x000000ffff157224 */ /* 0x000fe400078e000c */
[----:B------:R-:W-:Y:S02]  /*0ed0*/  IMAD.MOV.U32 R10, RZ, RZ, R23 ;  /* 0x000000ffff0a7224 */ /* 0x000fe400078e0017 */
[----:B------:R-:W-:Y:S02]  /*0ee0*/  IMAD.MOV.U32 R11, RZ, RZ, R24 ;  /* 0x000000ffff0b7224 */ /* 0x000fe400078e0018 */
[----:B------:R-:W-:-:S07]  /*0ef0*/  IMAD.MOV.U32 R12, RZ, RZ, R27 ;  /* 0x000000ffff0c7224 */ /* 0x000fce00078e001b */
.L_x_2034:
[----:B------:R-:W-:Y:S05]  /*0f00*/  BSYNC.RECONVERGENT B0 ;  /* 0x0000000000007941 */ /* 0x000fea0003800200 */
.L_x_2032:
[----:B------:R-:W-:-:S07]  /*0f10*/  IMAD.MOV.U32 R22, RZ, RZ, 0x2 ;  /* 0x00000002ff167424 */ /* 0x000fce00078e00ff */
.L_x_2048:
[--C-:B------:R-:W-:Y:S01]  /*0f20*/  IMAD.MOV R23, RZ, RZ, -R22.reuse ;  /* 0x000000ffff177224 */ /* 0x100fe200078e0a16 */
[----:B------:R-:W-:Y:S01]  /*0f30*/  SHF.R.U32.HI R24, RZ, 0x1, R22 ;  /* 0x00000001ff187819 */ /* 0x000fe20000011616 */
[----:B------:R-:W-:Y:S01]  /*0f40*/  BAR.SYNC.DEFER_BLOCKING 0x0 ;  /* 0x0000000000007b1d */ /* 0x000fe20000010000 */
[----:B------:R-:W-:Y:S01]  /*0f50*/  IADD3 R25, PT, PT, R22, -0x1, RZ ;  /* 0xffffffff16197810 */ /* 0x000fe20007ffe0ff */
[C---:B------:R-:W-:Y:S01]  /*0f60*/  IMAD R27, R4.reuse, 0x3c, R7 ;  /* 0x0000003c041b7824 */ /* 0x040fe200078e0207 */
[----:B------:R-:W-:Y:S02]  /*0f70*/  LOP3.LUT R23, R4, R23, RZ, 0xc0, !PT ;  /* 0x0000001704177212 */ /* 0x000fe400078ec0ff */
[----:B------:R-:W-:Y:S01]  /*0f80*/  LOP3.LUT R25, R25, R4, RZ, 0xc0, !PT ;  /* 0x0000000419197212 */ /* 0x000fe200078ec0ff */
[----:B------:R-:W-:Y:S02]  /*0f90*/  BSSY.RECONVERGENT B0, `(.L_x_2035) ;  /* 0x0000035000007945 */ /* 0x000fe40003800200 */
[----:B------:R-:W-:-:S02]  /*0fa0*/  IMAD R23, R23, 0x5, RZ ;  /* 0x0000000517177824 */ /* 0x000fc400078e02ff */
[----:B------:R-:W-:-:S03]  /*0fb0*/  IMAD R25, R25, 0x5, RZ ;  /* 0x0000000519197824 */ /* 0x000fc600078e02ff */
[----:B------:R-:W-:Y:S02]  /*0fc0*/  VIMNMX.U32 R26, PT, PT, R23, 0x500, PT ;  /* 0x00000500171a7848 */ /* 0x000fe40003fe0000 */
[----:B------:R-:W-:-:S03]  /*0fd0*/  VIMNMX.U32 R28, PT, PT, R25, 0x500, PT ;  /* 0x00000500191c7848 */ /* 0x000fc60003fe0000 */
[----:B------:R-:W-:-:S05]  /*0fe0*/  IMAD R23, R24, 0x5, R26 ;  /* 0x0000000518177824 */ /* 0x000fca00078e021a */
        /* <DEDUP_REMOVED lines=26> */
[----:B0-----:R-:W-:-:S07]  /*1190*/  IMAD.IADD R11, R28, 0x1, R23 ;  /* 0x000000011c0b7824 */ /* 0x001fce00078e0217 */
.L_x_2037:
        /* <DEDUP_REMOVED lines=17> */
[----:B------:R-:W-:-:S04]  /*12b0*/  @P0 IADD3 R25, PT, PT, R13, 0x1, RZ ;  /* 0x000000010d190810 */ /* 0x000fc80007ffe0ff */
[----:B------:R-:W-:-:S13]  /*12c0*/  ISETP.GE.AND P0, PT, R25, R30, PT ;  /* 0x0000001e1900720c */ /* 0x000fda0003f06270 */
[----:B------:R-:W-:Y:S05]  /*12d0*/  @!P0 BRA `(.L_x_2037) ;  /* 0xfffffffc00b08947 */ /* 0x000fea000383ffff */
.L_x_2036:
[----:B------:R-:W-:Y:S05]  /*12e0*/  BSYNC.RECONVERGENT B0 ;  /* 0x0000000000007941 */ /* 0x000fea0003800200 */
.L_x_2035:
[----:B0-----:R-:W-:Y:S01]  /*12f0*/  IADD3 R8, PT, PT, -R25, R23, R28 ;  /* 0x0000001719087210 */ /* 0x001fe20007ffe11c */
[----:B------:R-:W-:Y:S01]  /*1300*/  IMAD.IADD R12, R26, 0x1, R25 ;  /* 0x000000011a0c7824 */ /* 0x000fe200078e0219 */
[----:B------:R-:W-:Y:S01]  /*1310*/  BSSY.RECONVERGENT B0, `(.L_x_2038) ;  /* 0x0000011000007945 */ /* 0x000fe20003800200 */
[----:B------:R-:W-:Y:S02]  /*1320*/  PLOP3.LUT P0, PT, PT, PT, PT, 0x8, 0x80 ;  /* 0x000000000080781c */ /* 0x000fe40003f0e170 */
        /* <DEDUP_REMOVED lines=15> */
.L_x_2039:
[----:B------:R-:W-:Y:S05]  /*1420*/  BSYNC.RECONVERGENT B0 ;  /* 0x0000000000007941 */ /* 0x000fea0003800200 */
.L_x_2038:
[----:B------:R-:W-:Y:S01]  /*1430*/  VIADD R11, R8, 0x1 ;  /* 0x00000001080b7836 */ /* 0x000fe20000000000 */
[----:B------:R-:W-:Y:S01]  /*1440*/  BSSY.RECONVERGENT B0, `(.L_x_2040) ;  /* 0x0000017000007945 */ /* 0x000fe20003800200 */
[----:B------:R-:W-:Y:S01]  /*1450*/  @!P0 IMAD.MOV R11, RZ, RZ, R8 ;  /* 0x000000ffff0b8224 */ /* 0x000fe200078e0208 */
[----:B-12---:R-:W-:Y:S01]  /*1460*/  SEL R6, R18, R25, P0 ;  /* 0x0000001912067207 */ /* 0x006fe20000000000 */
[----:B------:R-:W-:Y:S01]  /*1470*/  VIADD R10, R12, 0x1 ;  /* 0x000000010c0a7836 */ /* 0x000fe20000000000 */
[----:B0--3--:R-:W-:Y:S01]  /*1480*/  FSEL R9, R13, R28, P0 ;  /* 0x0000001c0d097208 */ /* 0x009fe20000000000 */
[----:B------:R-:W-:Y:S01]  /*1490*/  @P0 IMAD.MOV R10, RZ, RZ, R12 ;  /* 0x000000ffff0a0224 */ /* 0x000fe200078e020c */
[C---:B------:R-:W-:Y:S01]  /*14a0*/  ISETP.GE.AND P1, PT, R11.reuse, R24, PT ;  /* 0x000000180b00720c */ /* 0x040fe20003f26270 */
[----:B------:R0:W1:Y:S01]  /*14b0*/  @P0 LDS R18, [R16+0x14] ;  /* 0x0000140010120984 */ /* 0x0000620000000800 */
[----:B----4-:R-:W-:Y:S01]  /*14c0*/  SEL R8, R26, R15, P0 ;  /* 0x0000000f1a087207 */ /* 0x010fe20000000000 */
[----:B------:R-:W-:Y:S01]  /*14d0*/  VIADD R12, R11, 0x1 ;  /* 0x000000010b0c7836 */ /* 0x000fe20000000000 */
[----:B------:R-:W-:Y:S01]  /*14e0*/  IADD3 R20, PT, PT, R10, 0x1, RZ ;  /* 0x000000010a147810 */ /* 0x000fe20007ffe0ff */
        /* <DEDUP_REMOVED lines=12> */
.L_x_2041:
[----:B------:R-:W-:Y:S05]  /*15b0*/  BSYNC.RECONVERGENT B0 ;  /* 0x0000000000007941 */ /* 0x000fea0003800200 */
.L_x_2040:
        /* <DEDUP_REMOVED lines=24> */
.L_x_2043:
[----:B------:R-:W-:Y:S05]  /*1740*/  BSYNC.RECONVERGENT B0 ;  /* 0x0000000000007941 */ /* 0x000fea0003800200 */
.L_x_2042:
[----:B------:R-:W-:Y:S01]  /*1750*/  @!P0 IMAD.MOV R19, RZ, RZ, R12 ;  /* 0x000000ffff138224 */ /* 0x000fe200078e020c */
[----:B------:R-:W-:Y:S01]  /*1760*/  BSSY.RECONVERGENT B0, `(.L_x_2044) ;  /* 0x0000017000007945 */ /* 0x000fe20003800200 */
[----:B------:R-:W-:Y:S01]  /*1770*/  @P0 IMAD.MOV R30, RZ, RZ, R20 ;  /* 0x000000ffff1e0224 */ /* 0x000fe200078e0214 */
[----:B012---:R-:W-:Y:S01]  /*1780*/  SEL R10, R18, R25, P0 ;  /* 0x00000019120a7207 */ /* 0x007fe20000000000 */
[C-C-:B------:R-:W-:Y:S01]  /*1790*/  @P0 IMAD R21, R19.reuse, 0xc, R7.reuse ;  /* 0x0000000c13150824 */ /* 0x140fe200078e0207 */
[----:B------:R-:W-:Y:S01]  /*17a0*/  ISETP.GE.AND P1, PT, R19, R24, PT ;  /* 0x000000181300720c */ /* 0x000fe20003f26270 */
[C---:B------:R-:W-:Y:S01]  /*17b0*/  @!P0 IMAD R20, R30.reuse, 0xc, R7 ;  /* 0x0000000c1e148824 */ /* 0x040fe200078e0207 */
[----:B---3--:R-:W-:Y:S01]  /*17c0*/  FSEL R12, R13, R28, P0 ;  /* 0x0000001c0d0c7208 */ /* 0x008fe20000000000 */
[----:B------:R-:W-:Y:S01]  /*17d0*/  VIADD R32, R30, 0x1 ;  /* 0x000000011e207836 */ /* 0x000fe20000000000 */
[----:B----4-:R-:W-:Y:S01]  /*17e0*/  SEL R11, R26, R15, P0 ;  /* 0x0000000f1a0b7207 */ /* 0x010fe20000000000 */
[----:B------:R0:W1:Y:S01]  /*17f0*/  @P0 LDS R18, [R21+0x8] ;  /* 0x0000080015120984 */ /* 0x0000620000000800 */
[----:B------:R-:W-:-:S03]  /*1800*/  IADD3 R27, PT, PT, R19, 0x1, RZ ;  /* 0x00000001131b7810 */ /* 0x000fc60007ffe0ff */
        /* <DEDUP_REMOVED lines=12> */
.L_x_2045:
[----:B------:R-:W-:Y:S05]  /*18d0*/  BSYNC.RECONVERGENT B0 ;  /* 0x0000000000007941 */ /* 0x000fea0003800200 */
.L_x_2044:
[----:B------:R-:W-:Y:S01]  /*18e0*/  @!P0 IMAD.MOV R27, RZ, RZ, R19 ;  /* 0x000000ffff1b8224 */ /* 0x000fe200078e0213 */
[----:B------:R-:W-:Y:S01]  /*18f0*/  BSSY.RECONVERGENT B0, `(.L_x_2046) ;  /* 0x0000015000007945 */ /* 0x000fe20003800200 */
[----:B------:R-:W-:Y:S01]  /*1900*/  @P0 IMAD.MOV R32, RZ, RZ, R30 ;  /* 0x000000ffff200224 */ /* 0x000fe200078e021e */
[----:B0--3--:R-:W-:Y:S01]  /*1910*/  FSEL R21, R13, R28, P0 ;  /* 0x0000001c0d157208 */ /* 0x009fe20000000000 */
[C-C-:B------:R-:W-:Y:S01]  /*1920*/  @P0 IMAD R30, R27.reuse, 0xc, R7.reuse ;  /* 0x0000000c1b1e0824 */ /* 0x140fe200078e0207 */
[----:B------:R-:W-:Y:S01]  /*1930*/  ISETP.GE.AND P1, PT, R27, R24, PT ;  /* 0x000000181b00720c */ /* 0x000fe20003f26270 */
[----:B------:R-:W-:Y:S01]  /*1940*/  @!P0 IMAD R29, R32, 0xc, R7 ;  /* 0x0000000c201d8824 */ /* 0x000fe200078e0207 */
[----:B----4-:R-:W-:Y:S02]  /*1950*/  SEL R20, R26, R15, P0 ;  /* 0x0000000f1a147207 */ /* 0x010fe40000000000 */
[----:B-12---:R-:W-:Y:S01]  /*1960*/  SEL R19, R18, R25, P0 ;  /* 0x0000001912137207 */ /* 0x006fe20000000000 */
        /* <DEDUP_REMOVED lines=13> */
.L_x_2047:
[----:B------:R-:W-:Y:S05]  /*1a40*/  BSYNC.RECONVERGENT B0 ;  /* 0x0000000000007941 */ /* 0x000fea0003800200 */
.L_x_2046:
        /* <DEDUP_REMOVED lines=13> */
[----:B------:R-:W0:Y:S01]  /*1b20*/  S2R R3, SR_TID.X ;  /* 0x0000000000037919 */ /* 0x000e220000002100 */
[----:B------:R-:W1:Y:S01]  /*1b30*/  LDCU.64 UR4, c[0x0][0x3a8] ;  /* 0x00007500ff0477ac */ /* 0x000e620008000a00 */
[----:B------:R-:W-:Y:S01]  /*1b40*/  STS [R25], R9 ;  /* 0x0000000919007388 */ /* 0x000fe20000000800 */
[----:B------:R-:W2:Y:S03]  /*1b50*/  LDCU.128 UR8, c[0x0][0x3b0] ;  /* 0x00007600ff0877ac */ /* 0x000ea60008000c00 */
[----:B------:R3:W-:Y:S04]  /*1b60*/  STS [R25+0x4], R8 ;  /* 0x0000040819007388 */ /* 0x0007e80000000800 */
[----:B------:R2:W-:Y:S04]  /*1b70*/  STS [R25+0x8], R6 ;  /* 0x0000080619007388 */ /* 0x0005e80000000800 */
[----:B------:R-:W-:Y:S04]  /*1b80*/  STS [R25+0xc], R17 ;  /* 0x00000c1119007388 */ /* 0x000fe80000000800 */
[----:B------:R-:W-:Y:S04]  /*1b90*/  STS [R25+0x10], R16 ;  /* 0x0000101019007388 */ /* 0x000fe80000000800 */
[----:B------:R-:W-:Y:S04]  /*1ba0*/  STS [R25+0x14], R14 ;  /* 0x0000140e19007388 */ /* 0x000fe80000000800 */
[----:B------:R-:W-:Y:S04]  /*1bb0*/  STS [R25+0x18], R12 ;  /* 0x0000180c19007388 */ /* 0x000fe80000000800 */
[----:B------:R-:W-:Y:S01]  /*1bc0*/  STS [R25+0x1c], R11 ;  /* 0x00001c0b19007388 */ /* 0x000fe20000000800 */
[----:B0-----:R-:W-:-:S02]  /*1bd0*/  LOP3.LUT R7, R3, 0x1f, RZ, 0xc0, !PT ;  /* 0x0000001f03077812 */ /* 0x001fc400078ec0ff */
[----:B------:R-:W-:Y:S01]  /*1be0*/  LOP3.LUT R3, R3, 0x3e0, RZ, 0xc0, !PT ;  /* 0x000003e003037812 */ /* 0x000fe200078ec0ff */
[----:B------:R-:W-:Y:S02]  /*1bf0*/  STS [R25+0x20], R10 ;  /* 0x0000200a19007388 */ /* 0x000fe40000000800 */
[----:B------:R-:W-:Y:S02]  /*1c00*/  IMAD.IADD R2, R0, 0x1, R7 ;  /* 0x0000000100027824 */ /* 0x000fe400078e0207 */
[----:B------:R-:W-:Y:S01]  /*1c10*/  STS [R25+0x24], R21 ;  /* 0x0000241519007388 */ /* 0x000fe20000000800 */
[----:B------:R-:W-:-:S03]  /*1c20*/  IMAD R3, R3, 0x5, RZ ;  /* 0x0000000503037824 */ /* 0x000fc600078e02ff */
[----:B------:R-:W-:Y:S02]  /*1c30*/  STS [R25+0x28], R20 ;  /* 0x0000281419007388 */ /* 0x000fe40000000800 */
[----:B------:R-:W-:Y:S02]  /*1c40*/  IADD3 R2, P0, PT, R3, R2, RZ ;  /* 0x0000000203027210 */ /* 0x000fe40007f1e0ff */
[----:B------:R-:W-:Y:S02]  /*1c50*/  STS [R25+0x2c], R19 ;  /* 0x00002c1319007388 */ /* 0x000fe40000000800 */
[----:B---3--:R-:W-:Y:S01]  /*1c60*/  SHF.L.U32 R8, R2, 0x2, RZ ;  /* 0x0000000202087819 */ /* 0x008fe200000006ff */
[----:B------:R-:W-:Y:S01]  /*1c70*/  IMAD.X R3, RZ, RZ, RZ, P0 ;  /* 0x000000ffff037224 */ /* 0x000fe200000e06ff */
[----:B------:R-:W-:Y:S02]  /*1c80*/  STS [R25+0x30], R13 ;  /* 0x0000300d19007388 */ /* 0x000fe40000000800 */
[----:B--2---:R-:W-:-:S02]  /*1c90*/  IADD3 R6, P1, PT, R8, UR8, RZ ;  /* 0x0000000808067c10 */ /* 0x004fc4000ff3e0ff */
[----:B------:R-:W-:Y:S01]  /*1ca0*/  STS [R25+0x34], R15 ;  /* 0x0000340f19007388 */ /* 0x000fe20000000800 */
[----:B------:R-:W-:Y:S02]  /*1cb0*/  SHF.L.U64.HI R4, R2, 0x2, R3 ;  /* 0x0000000202047819 */ /* 0x000fe40000010203 */
[----:B-1----:R-:W-:Y:S01]  /*1cc0*/  IADD3 R2, P0, PT, R8, UR4, RZ ;  /* 0x0000000408027c10 */ /* 0x002fe2000ff1e0ff */
[----:B------:R-:W-:Y:S01]  /*1cd0*/  STS [R25+0x38], R18 ;  /* 0x0000381219007388 */ /* 0x000fe20000000800 */
[----:B------:R-:W-:-:S03]  /*1ce0*/  NOP ;  /* 0x0000000000007918 */ /* 0x000fc60000000000 */
[----:B------:R-:W0:Y:S01]  /*1cf0*/  LDS R11, [R5] ;  /* 0x00000000050b7984 */ /* 0x000e220000000800 */
[----:B------:R-:W-:Y:S02]  /*1d00*/  IADD3.X R3, PT, PT, R4, UR5, RZ, P0, !PT ;  /* 0x0000000504037c10 */ /* 0x000fe400087fe4ff */
[----:B------:R-:W-:Y:S01]  /*1d10*/  IADD3 R8, P0, PT, R8, UR10, RZ ;  /* 0x0000000a08087c10 */ /* 0x000fe2000ff1e0ff */
[----:B------:R-:W1:Y:S01]  /*1d20*/  LDS R17, [R5+0x4] ;  /* 0x0000040005117984 */ /* 0x000e620000000800 */
[C---:B------:R-:W-:Y:S02]  /*1d30*/  IADD3.X R7, PT, PT, R4.reuse, UR9, RZ, P1, !PT ;  /* 0x0000000904077c10 */ /* 0x040fe40008ffe4ff */
[----:B------:R-:W-:Y:S01]  /*1d40*/  IADD3.X R9, PT, PT, R4, UR11, RZ, P0, !PT ;  /* 0x0000000b04097c10 */ /* 0x000fe200087fe4ff */
        /* <DEDUP_REMOVED lines=29> */
.L_x_2049:
[----:B------:R-:W-:Y:S01]  /*1f20*/  STS [R25], R9 ;  /* 0x0000000919007388 */ /* 0x000fe20000000800 */
[----:B------:R-:W-:-:S03]  /*1f30*/  IMAD R3, R3, 0xc, RZ ;  /* 0x0000000c03037824 */ /* 0x000fc600078e02ff */
        /* <DEDUP_REMOVED lines=13> */
[----:B------:R-:W-:-:S03]  /*2010*/  IMAD.IADD R3, R7, 0x1, R3 ;  /* 0x0000000107037824 */ /* 0x000fc600078e0203 */
[----:B------:R-:W-:Y:S01]  /*2020*/  STS [R25+0x30], R13 ;  /* 0x0000300d19007388 */ /* 0x000fe20000000800 */
[----:B------:R-:W-:-:S03]  /*2030*/  IMAD.MOV.U32 R2, RZ, RZ, R6 ;  /* 0x000000ffff027224 */ /* 0x000fc600078e0006 */
        /* <DEDUP_REMOVED lines=34> */
.L_x_2004:
        /* <DEDUP_REMOVED lines=31> */
[--C-:B------:R-:W-:Y:S02]  /*2450*/  IMAD.MOV.U32 R23, RZ, RZ, R20.reuse ;  /* 0x000000ffff177224 */ /* 0x100fe400078e0014 */
        /* <DEDUP_REMOVED lines=23> */
[----:B------:R1:W5:Y:S01]  /*25d0*/  @!P4 LDG.E R18, desc[UR6][R8.64+0x200] ;  /* 0x000200060812c981 */ /* 0x000362000c1e1900 */
[----:B------:R-:W1:Y:S01]  /*25e0*/  S2R R28, SR_CgaCtaId ;  /* 0x00000000001c7919 */ /* 0x000e620000008800 */
[----:B0-----:R-:W0:Y:S01]  /*25f0*/  S2R R10, SR_LANEID ;  /* 0x00000000000a7919 */ /* 0x001e220000000000 */
[----:B------:R-:W-:-:S02]  /*2600*/  MOV R17, 0x400 ;  /* 0x0000040000117802 */ /* 0x000fc40000000f00 */
[----:B------:R-:W-:Y:S02]  /*2610*/  SHF.R.U32.HI R11, RZ, 0x5, R4 ;  /* 0x00000005ff0b7819 */ /* 0x000fe40000011604 */
[----:B-1----:R-:W-:-:S03]  /*2620*/  LEA R17, R28, R17, 0x18 ;  /* 0x000000111c117211 */ /* 0x002fc600078ec0ff */
[----:B0-----:R-:W-:-:S04]  /*2630*/  IMAD R6, R11, 0xa0, R10 ;  /* 0x000000a00b067824 */ /* 0x001fc800078e020a */
[----:B------:R-:W-:-:S04]  /*2640*/  IMAD R11, R6, 0xc, R17 ;  /* 0x0000000c060b7824 */ /* 0x000fc800078e0211 */
[----:B------:R-:W-:Y:S01]  /*2650*/  IMAD R8, R10, 0x30, R11 ;  /* 0x000000300a087824 */ /* 0x000fe200078e020b */
[----:B--2---:R-:W-:Y:S04]  /*2660*/  STS [R11+0x4], R13 ;  /* 0x0000040d0b007388 */ /* 0x004fe80000000800 */
[----:B---3--:R-:W-:Y:S04]  /*2670*/  STS [R11], R5 ;  /* 0x000000050b007388 */ /* 0x008fe80000000800 */
        /* <DEDUP_REMOVED lines=16> */
[----:B------:R-:W0:Y:S04]  /*2780*/  LDS R15, [R8+0x8] ;  /* 0x00000800080f7984 */ /* 0x000e280000000800 */
[----:B------:R-:W1:Y:S04]  /*2790*/  LDS R6, [R8+0xc] ;  /* 0x00000c0008067984 */ /* 0x000e680000000800 */
[----:B------:R-:W2:Y:S04]  /*27a0*/  LDS R5, [R8+0x10] ;  /* 0x0000100008057984 */ /* 0x000ea80000000800 */
[----:B------:R-:W3:Y:S04]  /*27b0*/  LDS R7, [R8+0x14] ;  /* 0x0000140008077984 */ /* 0x000ee80000000800 */
[----:B------:R-:W4:Y:S04]  /*27c0*/  LDS R20, [R8+0x18] ;  /* 0x0000180008147984 */ /* 0x000f280000000800 */
[----:B------:R-:W1:Y:S04]  /*27d0*/  LDS R22, [R8+0x1c] ;  /* 0x00001c0008167984 */ /* 0x000e680000000800 */
[----:B------:R-:W1:Y:S04]  /*27e0*/  LDS R23, [R8+0x20] ;  /* 0x0000200008177984 */ /* 0x000e680000000800 */
[----:B------:R-:W1:Y:S04]  /*27f0*/  LDS R24, [R8+0x24] ;  /* 0x0000240008187984 */ /* 0x000e680000000800 */
[----:B------:R-:W1:Y:S04]  /*2800*/  LDS R25, [R8+0x28] ;  /* 0x0000280008197984 */ /* 0x000e680000000800 */
[----:B------:R-:W1:Y:S04]  /*2810*/  LDS R26, [R8+0x2c] ;  /* 0x00002c00081a7984 */ /* 0x000e680000000800 */
[----:B------:R-:W1:Y:S04]  /*2820*/  LDS R10, [R8+0x30] ;  /* 0x00003000080a7984 */ /* 0x000e680000000800 */
[----:B------:R-:W1:Y:S04]  /*2830*/  LDS R18, [R8+0x34] ;  /* 0x0000340008127984 */ /* 0x000e680000000800 */
[----:B------:R5:W1:Y:S01]  /*2840*/  LDS R27, [R8+0x38] ;  /* 0x00003800081b7984 */ /* 0x000a620000000800 */
[----:B------:R-:W-:Y:S01]  /*2850*/  BAR.SYNC.DEFER_BLOCKING 0x0 ;  /* 0x0000000000007b1d */ /* 0x000fe20000010000 */
[----:B------:R-:W-:-:S07]  /*2860*/  IMAD R28, R4, 0x5, RZ ;  /* 0x00000005041c7824 */ /* 0x000fce00078e02ff */
[----:B------:R-:W-:Y:S01]  /*2870*/  PREEXIT ;  /* 0x000000000000782d */ /* 0x000fe20000000000 */
[----:B------:R-:W-:Y:S01]  /*2880*/  BSSY.RECONVERGENT B0, `(.L_x_2050) ;  /* 0x000001b000007945 */ /* 0x000fe20003800200 */
[----:B0-----:R-:W-:Y:S01]  /*2890*/  MOV R11, R15 ;  /* 0x0000000f000b7202 */ /* 0x001fe20000000f00 */
[----:B-----5:R-:W-:Y:S02]  /*28a0*/  VIADD R8, R28, 0x1 ;  /* 0x000000011c087836 */ /* 0x020fe40000000000 */
[--C-:B------:R-:W-:Y:S02]  /*28b0*/  IMAD.MOV.U32 R13, RZ, RZ, R16.reuse ;  /* 0x000000ffff0d7224 */ /* 0x100fe400078e0010 */
[----:B------:R-:W-:Y:S01]  /*28c0*/  IMAD.MOV.U32 R14, RZ, RZ, R19 ;  /* 0x000000ffff0e7224 */ /* 0x000fe200078e0013 */
[----:B------:R-:W-:Y:S01]  /*28d0*/  ISETP.GE.U32.AND P0, PT, R8, R3, PT ;  /* 0x000000030800720c */ /* 0x000fe20003f06070 */
[----:B------:R-:W-:Y:S02]  /*28e0*/  IMAD.MOV.U32 R30, RZ, RZ, R15 ;  /* 0x000000ffff1e7224 */ /* 0x000fe400078e000f */
[----:B------:R-:W-:-:S02]  /*28f0*/  IMAD.MOV.U32 R29, RZ, RZ, R16 ;  /* 0x000000ffff1d7224 */ /* 0x000fc400078e0010 */
[----:B------:R-:W-:-:S08]  /*2900*/  IMAD.MOV.U32 R21, RZ, RZ, R19 ;  /* 0x000000ffff157224 */ /* 0x000fd000078e0013 */
[----:B--234-:R-:W-:Y:S05]  /*2910*/  @P0 BRA `(.L_x_2051) ;  /* 0x0000000000440947 */ /* 0x01cfea0003800000 */
[----:B------:R-:W-:-:S13]  /*2920*/  ISETP.GE.AND P0, PT, R16, R5, PT ;  /* 0x000000051000720c */ /* 0x000fda0003f06270 */
[----:B------:R-:W-:Y:S05]  /*2930*/  @!P0 BRA `(.L_x_2052) ;  /* 0x0000000000248947 */ /* 0x000fea0003800000 */
[----:B-1----:R-:W-:Y:S01]  /*2940*/  FSETP.GEU.AND P0, PT, R19, R6, PT ;  /* 0x000000061300720b */ /* 0x002fe20003f0e000 */
        /* <DEDUP_REMOVED lines=8> */
.L_x_2052:
[--C-:B------:R-:W-:Y:S01]  /*29d0*/  IMAD.MOV.U32 R11, RZ, RZ, R7.reuse ;  /* 0x000000ffff0b7224 */ /* 0x100fe200078e0007 */
[----:B------:R-:W-:Y:S01]  /*29e0*/  MOV R13, R5 ;  /* 0x00000005000d7202 */ /* 0x000fe20000000f00 */
[----:B------:R-:W-:Y:S02]  /*29f0*/  IMAD.MOV.U32 R30, RZ, RZ, R7 ;  /* 0x000000ffff1e7224 */ /* 0x000fe400078e0007 */
[----:B------:R-:W-:Y:S02]  /*2a00*/  IMAD.MOV.U32 R29, RZ, RZ, R5 ;  /* 0x000000ffff1d7224 */ /* 0x000fe400078e0005 */
[--C-:B-1----:R-:W-:Y:S02]  /*2a10*/  IMAD.MOV.U32 R14, RZ, RZ, R6.reuse ;  /* 0x000000ffff0e7224 */ /* 0x102fe400078e0006 */
[----:B------:R-:W-:-:S07]  /*2a20*/  IMAD.MOV.U32 R21, RZ, RZ, R6 ;  /* 0x000000ffff157224 */ /* 0x000fce00078e0006 */
.L_x_2051:
[----:B------:R-:W-:Y:S05]  /*2a30*/  BSYNC.RECONVERGENT B0 ;  /* 0x0000000000007941 */ /* 0x000fea0003800200 */
.L_x_2050:
[----:B-1----:R-:W-:Y:S01]  /*2a40*/  VIADD R6, R28, 0x2 ;  /* 0x000000021c067836 */ /* 0x002fe20000000000 */
[----:B------:R-:W-:Y:S01]  /*2a50*/  BSSY.RECONVERGENT B0, `(.L_x_2053) ;  /* 0x0000014000007945 */ /* 0x000fe20003800200 */
[----:B------:R-:W-:Y:S01]  /*2a60*/  IMAD.MOV.U32 R8, RZ, RZ, R30 ;  /* 0x000000ffff087224 */ /* 0x000fe200078e001e */
[----:B------:R-:W-:Y:S01]  /*2a70*/  MOV R12, R21 ;  /* 0x00000015000c7202 */ /* 0x000fe20000000f00 */
[----:B------:R-:W-:Y:S01]  /*2a80*/  IMAD.MOV.U32 R9, RZ, RZ, R29 ;  /* 0x000000ffff097224 */ /* 0x000fe200078e001d */
[----:B------:R-:W-:-:S13]  /*2a90*/  ISETP.GE.U32.AND P0, PT, R6, R3, PT ;  /* 0x000000030600720c */ /* 0x000fda0003f06070 */
        /* <DEDUP_REMOVED lines=9> */
.L_x_2055:
[--C-:B------:R-:W-:Y:S01]  /*2b30*/  IMAD.MOV.U32 R8, RZ, RZ, R23.reuse ;  /* 0x000000ffff087224 */ /* 0x100fe200078e0017 */
[----:B------:R-:W-:Y:S01]  /*2b40*/  MOV R29, R22 ;  /* 0x00000016001d7202 */ /* 0x000fe20000000f00 */
[----:B------:R-:W-:Y:S02]  /*2b50*/  IMAD.MOV.U32 R30, RZ, RZ, R23 ;  /* 0x000000ffff1e7224 */ /* 0x000fe400078e0017 */
[----:B------:R-:W-:Y:S02]  /*2b60*/  IMAD.MOV.U32 R9, RZ, RZ, R22 ;  /* 0x000000ffff097224 */ /* 0x000fe400078e0016 */
[--C-:B------:R-:W-:Y:S02]  /*2b70*/  IMAD.MOV.U32 R12, RZ, RZ, R20.reuse ;  /* 0x000000ffff0c7224 */ /* 0x100fe400078e0014 */
[----:B------:R-:W-:-:S07]  /*2b80*/  IMAD.MOV.U32 R21, RZ, RZ, R20 ;  /* 0x000000ffff157224 */ /* 0x000fce00078e0014 */
.L_x_2054:
[----:B------:R-:W-:Y:S05]  /*2b90*/  BSYNC.RECONVERGENT B0 ;  /* 0x0000000000007941 */ /* 0x000fea0003800200 */
.L_x_2053:
        /* <DEDUP_REMOVED lines=15> */
.L_x_2058:
[--C-:B------:R-:W-:Y:S01]  /*2c90*/  IMAD.MOV.U32 R5, RZ, RZ, R26.reuse ;  /* 0x000000ffff057224 */ /* 0x100fe200078e001a */
[----:B------:R-:W-:Y:S01]  /*2ca0*/  MOV R7, R24 ;  /* 0x0000001800077202 */ /* 0x000fe20000000f00 */
[----:B------:R-:W-:Y:S02]  /*2cb0*/  IMAD.MOV.U32 R30, RZ, RZ, R26 ;  /* 0x000000ffff1e7224 */ /* 0x000fe400078e001a */
[--C-:B------:R-:W-:Y:S02]  /*2cc0*/  IMAD.MOV.U32 R6, RZ, RZ, R25.reuse ;  /* 0x000000ffff067224 */ /* 0x100fe400078e0019 */
[----:B------:R-:W-:Y:S02]  /*2cd0*/  IMAD.MOV.U32 R29, RZ, RZ, R25 ;  /* 0x000000ffff1d7224 */ /* 0x000fe400078e0019 */
[----:B------:R-:W-:-:S07]  /*2ce0*/  IMAD.MOV.U32 R21, RZ, RZ, R24 ;  /* 0x000000ffff157224 */ /* 0x000fce00078e0018 */
.L_x_2057:
[----:B------:R-:W-:Y:S05]  /*2cf0*/  BSYNC.RECONVERGENT B0 ;  /* 0x0000000000007941 */ /* 0x000fea0003800200 */
.L_x_2056:
        /* <DEDUP_REMOVED lines=17> */
.L_x_2062:
[----:B------:R-:W-:Y:S01]  /*2e10*/  IMAD.MOV.U32 R10, RZ, RZ, R15 ;  /* 0x000000ffff0a7224 */ /* 0x000fe200078e000f */
[----:B------:R-:W-:Y:S01]  /*2e20*/  MOV R21, R16 ;  /* 0x0000001000157202 */ /* 0x000fe20000000f00 */
[----:B------:R-:W-:Y:S02]  /*2e30*/  IMAD.MOV.U32 R23, RZ, RZ, R19 ;  /* 0x000000ffff177224 */ /* 0x000fe400078e0013 */
[----:B------:R-:W-:Y:S02]  /*2e40*/  IMAD.MOV.U32 R15, RZ, RZ, R11 ;  /* 0x000000ffff0f7224 */ /* 0x000fe400078e000b */
[----:B------:R-:W-:Y:S02]  /*2e50*/  IMAD.MOV.U32 R16, RZ, RZ, R13 ;  /* 0x000000ffff107224 */ /* 0x000fe400078e000d */
[----:B------:R-:W-:-:S07]  /*2e60*/  IMAD.MOV.U32 R19, RZ, RZ, R14 ;  /* 0x000000ffff137224 */ /* 0x000fce00078e000e */
.L_x_2063:
[----:B------:R-:W-:Y:S05]  /*2e70*/  BSYNC.RECONVERGENT B1 ;  /* 0x0000000000017941 */ /* 0x000fea0003800200 */
.L_x_2061:
        /* <DEDUP_REMOVED lines=9> */
.L_x_2065:
[----:B------:R-:W-:Y:S02]  /*2f10*/  IMAD.MOV.U32 R11, RZ, RZ, R8 ;  /* 0x000000ffff0b7224 */ /* 0x000fe400078e0008 */
[----:B------:R-:W-:Y:S02]  /*2f20*/  IMAD.MOV.U32 R13, RZ, RZ, R9 ;  /* 0x000000ffff0d7224 */ /* 0x000fe400078e0009 */
[----:B------:R-:W-:Y:S02]  /*2f30*/  IMAD.MOV.U32 R25, RZ, RZ, R12 ;  /* 0x000000ffff197224 */ /* 0x000fe400078e000c */
[----:B------:R-:W-:Y:S02]  /*2f40*/  IMAD.MOV.U32 R8, RZ, RZ, R5 ;  /* 0x000000ffff087224 */ /* 0x000fe400078e0005 */
[----:B------:R-:W-:Y:S02]  /*2f50*/  IMAD.MOV.U32 R9, RZ, RZ, R6 ;  /* 0x000000ffff097224 */ /* 0x000fe400078e0006 */
[----:B------:R-:W-:-:S07]  /*2f60*/  IMAD.MOV.U32 R12, RZ, RZ, R7 ;  /* 0x000000ffff0c7224 */ /* 0x000fce00078e0007 */
.L_x_2066:
[----:B------:R-:W-:Y:S05]  /*2f70*/  BSYNC.RECONVERGENT B1 ;  /* 0x0000000000017941 */ /* 0x000fea0003800200 */
.L_x_2064:
        /* <DEDUP_REMOVED lines=9> */
.L_x_2068:
[----:B------:R-:W-:Y:S02]  /*3010*/  IMAD.MOV.U32 R5, RZ, RZ, R10 ;  /* 0x000000ffff057224 */ /* 0x000fe400078e000a */
[----:B------:R-:W-:Y:S01]  /*3020*/  IMAD.MOV.U32 R6, RZ, RZ, R21 ;  /* 0x000000ffff067224 */ /* 0x000fe200078e0015 */
[----:B------:R-:W-:Y:S01]  /*3030*/  MOV R21, R9 ;  /* 0x0000000900157202 */ /* 0x000fe20000000f00 */
[----:B------:R-:W-:Y:S02]  /*3040*/  IMAD.MOV.U32 R14, RZ, RZ, R23 ;  /* 0x000000ffff0e7224 */ /* 0x000fe400078e0017 */
[----:B------:R-:W-:Y:S02]  /*3050*/  IMAD.MOV.U32 R10, RZ, RZ, R8 ;  /* 0x000000ffff0a7224 */ /* 0x000fe400078e0008 */
[----:B------:R-:W-:-:S07]  /*3060*/  IMAD.MOV.U32 R23, RZ, RZ, R12 ;  /* 0x000000ffff177224 */ /* 0x000fce00078e000c */
.L_x_2069:
[----:B------:R-:W-:Y:S05]  /*3070*/  BSYNC.RECONVERGENT B1 ;  /* 0x0000000000017941 */ /* 0x000fea0003800200 */
.L_x_2067:
        /* <DEDUP_REMOVED lines=9> */
.L_x_2071:
[----:B------:R-:W-:Y:S01]  /*3110*/  IMAD.MOV.U32 R7, RZ, RZ, R11 ;  /* 0x000000ffff077224 */ /* 0x000fe200078e000b */
[----:B------:R-:W-:Y:S01]  /*3120*/  MOV R26, R25 ;  /* 0x00000019001a7202 */ /* 0x000fe20000000f00 */
[----:B------:R-:W-:Y:S02]  /*3130*/  IMAD.MOV.U32 R24, RZ, RZ, R13 ;  /* 0x000000ffff187224 */ /* 0x000fe400078e000d */
[----:B------:R-:W-:Y:S02]  /*3140*/  IMAD.MOV.U32 R11, RZ, RZ, R22 ;  /* 0x000000ffff0b7224 */ /* 0x000fe400078e0016 */
[----:B------:R-:W-:Y:S02]  /*3150*/  IMAD.MOV.U32 R13, RZ, RZ, R20 ;  /* 0x000000ffff0d7224 */ /* 0x000fe400078e0014 */
[----:B------:R-:W-:-:S07]  /*3160*/  IMAD.MOV.U32 R25, RZ, RZ, R18 ;  /* 0x000000ffff197224 */ /* 0x000fce00078e0012 */
.L_x_2072:
[----:B------:R-:W-:Y:S05]  /*3170*/  BSYNC.RECONVERGENT B1 ;  /* 0x0000000000017941 */ /* 0x000fea0003800200 */
.L_x_2070:
        /* <DEDUP_REMOVED lines=9> */
.L_x_2074:
[----:B------:R-:W-:Y:S01]  /*3210*/  MOV R27, R15 ;  /* 0x0000000f001b7202 */ /* 0x000fe20000000f00 */
[----:B------:R-:W-:Y:S02]  /*3220*/  IMAD.MOV.U32 R29, RZ, RZ, R16 ;  /* 0x000000ffff1d7224 */ /* 0x000fe400078e0010 */
[----:B------:R-:W-:Y:S02]  /*3230*/  IMAD.MOV.U32 R28, RZ, RZ, R19 ;  /* 0x000000ffff1c7224 */ /* 0x000fe400078e0013 */
[----:B------:R-:W-:Y:S02]  /*3240*/  IMAD.MOV.U32 R15, RZ, RZ, R10 ;  /* 0x000000ffff0f7224 */ /* 0x000fe400078e000a */
[----:B------:R-:W-:Y:S02]  /*3250*/  IMAD.MOV.U32 R16, RZ, RZ, R21 ;  /* 0x000000ffff107224 */ /* 0x000fe400078e0015 */
[----:B------:R-:W-:-:S07]  /*3260*/  IMAD.MOV.U32 R19, RZ, RZ, R23 ;  /* 0x000000ffff137224 */ /* 0x000fce00078e0017 */
.L_x_2075:
[----:B------:R-:W-:Y:S05]  /*3270*/  BSYNC.RECONVERGENT B1 ;  /* 0x0000000000017941 */ /* 0x000fea0003800200 */
.L_x_2073:
        /* <DEDUP_REMOVED lines=9> */
.L_x_2077:
[----:B------:R-:W-:Y:S02]  /*3310*/  IMAD.MOV.U32 R10, RZ, RZ, R5 ;  /* 0x000000ffff0a7224 */ /* 0x000fe400078e0005 */
[----:B------:R-:W-:Y:S02]  /*3320*/  IMAD.MOV.U32 R21, RZ, RZ, R6 ;  /* 0x000000ffff157224 */ /* 0x000fe400078e0006 */
[----:B------:R-:W-:Y:S01]  /*3330*/  IMAD.MOV.U32 R23, RZ, RZ, R14 ;  /* 0x000000ffff177224 */ /* 0x000fe200078e000e */
[----:B------:R-:W-:Y:S01]  /*3340*/  MOV R14, R25 ;  /* 0x00000019000e7202 */ /* 0x000fe20000000f00 */
[----:B------:R-:W-:Y:S02]  /*3350*/  IMAD.MOV.U32 R5, RZ, RZ, R11 ;  /* 0x000000ffff057224 */ /* 0x000fe400078e000b */
[----:B------:R-:W-:-:S07]  /*3360*/  IMAD.MOV.U32 R6, RZ, RZ, R13 ;  /* 0x000000ffff067224 */ /* 0x000fce00078e000d */
.L_x_2078:
[----:B------:R-:W-:Y:S05]  /*3370*/  BSYNC.RECONVERGENT B1 ;  /* 0x0000000000017941 */ /* 0x000fea0003800200 */
.L_x_2076:
        /* <DEDUP_REMOVED lines=9> */
.L_x_2080:
[----:B------:R-:W-:Y:S01]  /*3410*/  IMAD.MOV.U32 R8, RZ, RZ, R27 ;  /* 0x000000ffff087224 */ /* 0x000fe200078e001b */
[----:B------:R-:W-:Y:S01]  /*3420*/  MOV R27, R5 ;  /* 0x00000005001b7202 */ /* 0x000fe20000000f00 */
[----:B------:R-:W-:Y:S02]  /*3430*/  IMAD.MOV.U32 R9, RZ, RZ, R29 ;  /* 0x000000ffff097224 */ /* 0x000fe400078e001d */
[----:B------:R-:W-:Y:S02]  /*3440*/  IMAD.MOV.U32 R12, RZ, RZ, R28 ;  /* 0x000000ffff0c7224 */ /* 0x000fe400078e001c */
[----:B------:R-:W-:Y:S02]  /*3450*/  IMAD.MOV.U32 R29, RZ, RZ, R6 ;  /* 0x000000ffff1d7224 */ /* 0x000fe400078e0006 */
[----:B------:R-:W-:-:S07]  /*3460*/  IMAD.MOV.U32 R28, RZ, RZ, R14 ;  /* 0x000000ffff1c7224 */ /* 0x000fce00078e000e */
.L_x_2081:
[----:B------:R-:W-:Y:S05]  /*3470*/  BSYNC.RECONVERGENT B1 ;  /* 0x0000000000017941 */ /* 0x000fea0003800200 */
.L_x_2079:
        /* <DEDUP_REMOVED lines=9> */
.L_x_2083:
[----:B------:R-:W-:Y:S01]  /*3510*/  IMAD.MOV.U32 R22, RZ, RZ, R10 ;  /* 0x000000ffff167224 */ /* 0x000fe200078e000a */
[----:B------:R-:W-:Y:S01]  /*3520*/  MOV R20, R21 ;  /* 0x0000001500147202 */ /* 0x000fe20000000f00 */
[----:B------:R-:W-:Y:S02]  /*3530*/  IMAD.MOV.U32 R18, RZ, RZ, R23 ;  /* 0x000000ffff127224 */ /* 0x000fe400078e0017 */
[----:B------:R-:W-:Y:S02]  /*3540*/  IMAD.MOV.U32 R10, RZ, RZ, R7 ;  /* 0x000000ffff0a7224 */ /* 0x000fe400078e0007 */
[----:B------:R-:W-:Y:S02]  /*3550*/  IMAD.MOV.U32 R21, RZ, RZ, R24 ;  /* 0x000000ffff157224 */ /* 0x000fe400078e0018 */
[----:B------:R-:W-:-:S07]  /*3560*/  IMAD.MOV.U32 R23, RZ, RZ, R26 ;  /* 0x000000ffff177224 */ /* 0x000fce00078e001a */
.L_x_2084:
[----:B------:R-:W-:Y:S05]  /*3570*/  BSYNC.RECONVERGENT B1 ;  /* 0x0000000000017941 */ /* 0x000fea0003800200 */
.L_x_2082:
        /* <DEDUP_REMOVED lines=9> */
.L_x_2086:
[----:B------:R-:W-:Y:S02]  /*3610*/  IMAD.MOV.U32 R11, RZ, RZ, R15 ;  /* 0x000000ffff0b7224 */ /* 0x000fe400078e000f */
[----:B------:R-:W-:Y:S02]  /*3620*/  IMAD.MOV.U32 R13, RZ, RZ, R16 ;  /* 0x000000ffff0d7224 */ /* 0x000fe400078e0010 */
[----:B------:R-:W-:Y:S02]  /*3630*/  IMAD.MOV.U32 R14, RZ, RZ, R19 ;  /* 0x000000ffff0e7224 */ /* 0x000fe400078e0013 */
[----:B------:R-:W-:Y:S02]  /*3640*/  IMAD.MOV.U32 R15, RZ, RZ, R27 ;  /* 0x000000ffff0f7224 */ /* 0x000fe400078e001b */
[----:B------:R-:W-:Y:S02]  /*3650*/  IMAD.MOV.U32 R16, RZ, RZ, R29 ;  /* 0x000000ffff107224 */ /* 0x000fe400078e001d */
[----:B------:R-:W-:-:S07]  /*3660*/  IMAD.MOV.U32 R19, RZ, RZ, R28 ;  /* 0x000000ffff137224 */ /* 0x000fce00078e001c */
.L_x_2087:
[----:B------:R-:W-:Y:S05]  /*3670*/  BSYNC.RECONVERGENT B1 ;  /* 0x0000000000017941 */ /* 0x000fea0003800200 */
.L_x_2085:
        /* <DEDUP_REMOVED lines=8> */
.L_x_2088:
[----:B------:R-:W-:Y:S02]  /*3700*/  IMAD.MOV.U32 R5, RZ, RZ, R8 ;  /* 0x000000ffff057224 */ /* 0x000fe400078e0008 */
[----:B------:R-:W-:Y:S01]  /*3710*/  IMAD.MOV.U32 R6, RZ, RZ, R9 ;  /* 0x000000ffff067224 */ /* 0x000fe200078e0009 */
[----:B------:R-:W-:Y:S01]  /*3720*/  MOV R9, R21 ;  /* 0x0000001500097202 */ /* 0x000fe20000000f00 */
[----:B------:R-:W-:Y:S02]  /*3730*/  IMAD.MOV.U32 R7, RZ, RZ, R12 ;  /* 0x000000ffff077224 */ /* 0x000fe400078e000c */
[----:B------:R-:W-:Y:S02]  /*3740*/  IMAD.MOV.U32 R8, RZ, RZ, R10 ;  /* 0x000000ffff087224 */ /* 0x000fe400078e000a */
[----:B------:R-:W-:-:S07]  /*3750*/  IMAD.MOV.U32 R12, RZ, RZ, R23 ;  /* 0x000000ffff0c7224 */ /* 0x000fce00078e0017 */
.L_x_2060:
[----:B------:R-:W-:Y:S05]  /*3760*/  BSYNC.RECONVERGENT B0 ;  /* 0x0000000000007941 */ /* 0x000fea0003800200 */
.L_x_2059:
[----:B------:R-:W-:Y:S02]  /*3770*/  IMAD R17, R4, 0x3c, R17 ;  /* 0x0000003c04117824 */ /* 0x000fe400078e0211 */
[----:B------:R-:W-:-:S07]  /*3780*/  IMAD.MOV.U32 R21, RZ, RZ, 0x2 ;  /* 0x00000002ff157424 */ /* 0x000fce00078e00ff */
.L_x_2102:
[----:B------:R-:W-:Y:S01]  /*3790*/  IMAD.MOV R23, RZ, RZ, -R21 ;  /* 0x000000ffff177224 */ /* 0x000fe200078e0a15 */
[----:B------:R-:W-:Y:S01]  /*37a0*/  BAR.SYNC.DEFER_BLOCKING 0x0 ;  /* 0x0000000000007b1d */ /* 0x000fe20000010000 */
[----:B------:R-:W-:-:S03]  /*37b0*/  VIADD R25, R21, 0xffffffff ;  /* 0xffffffff15197836 */ /* 0x000fc60000000000 */
[----:B------:R-:W-:Y:S02]  /*37c0*/  LOP3.LUT R10, R4, R23, RZ, 0xc0, !PT ;  /* 0x00000017040a7212 */ /* 0x000fe400078ec0ff */
[----:B------:R-:W-:Y:S01]  /*37d0*/  LOP3.LUT R25, R25, R4, RZ, 0xc0, !PT ;  /* 0x0000000419197212 */ /* 0x000fe200078ec0ff */
[----:B------:R-:W-:Y:S01]  /*37e0*/  BSSY.RECONVERGENT B0, `(.L_x_2089) ;  /* 0x000003c000007945 */ /* 0x000fe20003800200 */
[----:B------:R-:W0:Y:S01]  /*37f0*/  S2R R27, SR_CgaCtaId ;  /* 0x00000000001b7919 */ /* 0x000e220000008800 */
[----:B------:R-:W-:Y:S01]  /*3800*/  IMAD R26, R10, 0x5, RZ ;  /* 0x000000050a1a7824 */ /* 0x000fe200078e02ff */
[----:B------:R-:W-:Y:S01]  /*3810*/  SHF.R.U32.HI R10, RZ, 0x1, R21 ;  /* 0x00000001ff0a7819 */ /* 0x000fe20000011615 */
[----:B------:R-:W-:-:S03]  /*3820*/  IMAD R28, R25, 0x5, RZ ;  /* 0x00000005191c7824 */ /* 0x000fc600078e02ff */
[C---:B------:R-:W-:Y:S02]  /*3830*/  VIMNMX R26, PT, PT, R3.reuse, R26, PT ;  /* 0x0000001a031a7248 */ /* 0x040fe40003fe0100 */
[----:B------:R-:W-:-:S03]  /*3840*/  VIMNMX R28, PT, PT, R3, R28, PT ;  /* 0x0000001c031c7248 */ /* 0x000fc60003fe0100 */
[----:B------:R-:W-:-:S05]  /*3850*/  IMAD R24, R10, 0x5, R26 ;  /* 0x000000050a187824 */ /* 0x000fca00078e021a */
[----:B------:R-:W-:Y:S01]  /*3860*/  VIMNMX R23, PT, PT, R3, R24, PT ;  /* 0x0000001803177248 */ /* 0x000fe20003fe0100 */
[----:B------:R1:W-:Y:S03]  /*3870*/  STS [R17], R19 ;  /* 0x0000001311007388 */ /* 0x0003e60000000800 */
[----:B------:R-:W-:Y:S01]  /*3880*/  VIADDMNMX R30, R23, -R26, R28, PT ;  /* 0x8000001a171e7246 */ /* 0x000fe2000380011c */
[----:B------:R-:W-:Y:S01]  /*3890*/  IMAD R24, R10, 0x5, R23 ;  /* 0x000000050a187824 */ /* 0x000fe200078e0217 */
[----:B------:R2:W-:Y:S01]  /*38a0*/  STS [R17+0x4], R16 ;  /* 0x0000041011007388 */ /* 0x0005e20000000800 */
[----:B------:R-:W-:-:S03]  /*38b0*/  MOV R10, 0x400 ;  /* 0x00000400000a7802 */ /* 0x000fc60000000f00 */
[----:B------:R-:W-:Y:S01]  /*38c0*/  VIMNMX R24, PT, PT, R3, R24, PT ;  /* 0x0000001803187248 */ /* 0x000fe20003fe0100 */
[----:B------:R2:W-:Y:S04]  /*38d0*/  STS [R17+0x8], R15 ;  /* 0x0000080f11007388 */ /* 0x0005e80000000800 */
[----:B------:R-:W-:Y:S01]  /*38e0*/  IMAD.IADD R25, R24, 0x1, -R23 ;  /* 0x0000000118197824 */ /* 0x000fe200078e0a17 */
[----:B------:R2:W-:Y:S01]  /*38f0*/  STS [R17+0xc], R14 ;  /* 0x00000c0e11007388 */ /* 0x0005e20000000800 */
[----:B0-----:R-:W-:-:S03]  /*3900*/  LEA R10, R27, R10, 0x18 ;  /* 0x0000000a1b0a7211 */ /* 0x001fc600078ec0ff */
[C---:B------:R-:W-:Y:S01]  /*3910*/  ISETP.GE.AND P0, PT, R28.reuse, R25, PT ;  /* 0x000000191c00720c */ /* 0x040fe20003f06270 */
[----:B------:R-:W-:Y:S01]  /*3920*/  IMAD.IADD R25, R28, 0x1, -R25 ;  /* 0x000000011c197824 */ /* 0x000fe200078e0a19 */
[----:B------:R2:W-:Y:S04]  /*3930*/  STS [R17+0x10], R13 ;  /* 0x0000100d11007388 */ /* 0x0005e80000000800 */
[----:B-1----:R-:W-:Y:S01]  /*3940*/  SEL R19, R25, RZ, P0 ;  /* 0x000000ff19137207 */ /* 0x002fe20000000000 */
        /* <DEDUP_REMOVED lines=14> */
[----:B------:R-:W-:Y:S02]  /*3a30*/  MOV R5, 0x400 ;  /* 0x0000040000057802 */ /* 0x000fe40000000f00 */
[----:B------:R-:W-:Y:S02]  /*3a40*/  IADD3 R7, PT, PT, R28, R23, RZ ;  /* 0x000000171c077210 */ /* 0x000fe40007ffe0ff */
[----:B0-----:R-:W-:-:S07]  /*3a50*/  LEA R13, R6, R5, 0x18 ;  /* 0x00000005060d7211 */ /* 0x001fce00078ec0ff */
.L_x_2091:
        /* <DEDUP_REMOVED lines=20> */
.L_x_2090:
[----:B------:R-:W-:Y:S05]  /*3ba0*/  BSYNC.RECONVERGENT B0 ;  /* 0x0000000000007941 */ /* 0x000fea0003800200 */
.L_x_2089:
[----:B------:R-:W-:Y:S01]  /*3bb0*/  IMAD.IADD R26, R26, 0x1, R19 ;  /* 0x000000011a1a7824 */ /* 0x000fe200078e0213 */
[----:B------:R-:W-:Y:S01]  /*3bc0*/  IADD3 R19, PT, PT, -R19, R23, R28 ;  /* 0x0000001713137210 */ /* 0x000fe20007ffe11c */
[----:B------:R-:W-:Y:S01]  /*3bd0*/  BSSY.RECONVERGENT B0, `(.L_x_2092) ;  /* 0x0000011000007945 */ /* 0x000fe20003800200 */
[----:B------:R-:W-:Y:S01]  /*3be0*/  PLOP3.LUT P0, PT, PT, PT, PT, 0x8, 0x80 ;  /* 0x000000000080781c */ /* 0x000fe20003f0e170 */
[--C-:B--2---:R-:W-:Y:S01]  /*3bf0*/  IMAD R9, R26, 0xc, R10.reuse ;  /* 0x0000000c1a097824 */ /* 0x104fe200078e020a */
        /* <DEDUP_REMOVED lines=14> */
.L_x_2093:
[----:B------:R-:W-:Y:S05]  /*3ce0*/  BSYNC.RECONVERGENT B0 ;  /* 0x0000000000007941 */ /* 0x000fea0003800200 */
.L_x_2092:
        /* <DEDUP_REMOVED lines=24> */
.L_x_2095:
[----:B------:R-:W-:Y:S05]  /*3e70*/  BSYNC.RECONVERGENT B0 ;  /* 0x0000000000007941 */ /* 0x000fea0003800200 */
.L_x_2094:
        /* <DEDUP_REMOVED lines=24> */
.L_x_2097:
[----:B------:R-:W-:Y:S05]  /*4000*/  BSYNC.RECONVERGENT B0 ;  /* 0x0000000000007941 */ /* 0x000fea0003800200 */
.L_x_2096:
[----:B------:R-:W-:Y:S01]  /*4010*/  @!P0 IMAD.MOV R31, RZ, RZ, R7 ;  /* 0x000000ffff1f8224 */ /* 0x000fe200078e0207 */
[----:B------:R-:W-:Y:S01]  /*4020*/  BSSY.RECONVERGENT B0, `(.L_x_2098) ;  /* 0x0000017000007945 */ /* 0x000fe20003800200 */
[----:B------:R-:W-:Y:S01]  /*4030*/  @P0 IMAD.MOV R26, RZ, RZ, R8 ;  /* 0x000000ffff1a0224 */ /* 0x000fe200078e0208 */
[----:B-12---:R-:W-:Y:S01]  /*4040*/  SEL R8, R22, R25, P0 ;  /* 0x0000001916087207 */ /* 0x006fe20000000000 */
[C-C-:B0-----:R-:W-:Y:S01]  /*4050*/  @P0 IMAD R6, R31.reuse, 0xc, R10.reuse ;  /* 0x0000000c1f060824 */ /* 0x141fe200078e020a */
[C---:B------:R-:W-:Y:S01]  /*4060*/  ISETP.GE.AND P1, PT, R31.reuse, R24, PT ;  /* 0x000000181f00720c */ /* 0x040fe20003f26270 */
        /* <DEDUP_REMOVED lines=18> */
.L_x_2099:
[----:B------:R-:W-:Y:S05]  /*4190*/  BSYNC.RECONVERGENT B0 ;  /* 0x0000000000007941 */ /* 0x000fea0003800200 */
.L_x_2098:
[----:B------:R-:W-:Y:S01]  /*41a0*/  @!P0 IADD3 R33, PT, PT, R31, RZ, RZ ;  /* 0x000000ff1f218210 */ /* 0x000fe20007ffe0ff */
[----:B------:R-:W-:Y:S01]  /*41b0*/  @P0 IMAD.MOV R28, RZ, RZ, R26 ;  /* 0x000000ffff1c0224 */ /* 0x000fe200078e021a */
[----:B------:R-:W-:Y:S01]  /*41c0*/  BSSY.RECONVERGENT B0, `(.L_x_2100) ;  /* 0x0000014000007945 */ /* 0x000fe20003800200 */
[----:B0--3--:R-:W-:Y:S02]  /*41d0*/  FSEL R7, R18, R29, P0 ;  /* 0x0000001d12077208 */ /* 0x009fe40000000000 */
[----:B------:R-:W-:Y:S01]  /*41e0*/  ISETP.GE.AND P1, PT, R33, R24, PT ;  /* 0x000000182100720c */ /* 0x000fe20003f26270 */
        /* <DEDUP_REMOVED lines=17> */
.L_x_2101:
[----:B------:R-:W-:Y:S05]  /*4300*/  BSYNC.RECONVERGENT B0 ;  /* 0x0000000000007941 */ /* 0x000fea0003800200 */
.L_x_2100:
[C---:B------:R-:W-:Y:S01]  /*4310*/  ISETP.GE.U32.AND P1, PT, R21.reuse, 0x81, PT ;  /* 0x000000811500780c */ /* 0x040fe20003f26070 */
[----:B------:R-:W-:Y:S01]  /*4320*/  IMAD.SHL.U32 R21, R21, 0x2, RZ ;  /* 0x0000000215157824 */ /* 0x000fe200078e00ff */
[----:B-1--4-:R-:W-:Y:S02]  /*4330*/  FSEL R18, R18, R29, P0 ;  /* 0x0000001d12127208 */ /* 0x012fe40000000000 */
[----:B0-2---:R-:W-:Y:S02]  /*4340*/  SEL R20, R27, R20, P0 ;  /* 0x000000141b147207 */ /* 0x005fe40000000000 */
[----:B---3--:R-:W-:-:S07]  /*4350*/  SEL R22, R22, R25, P0 ;  /* 0x0000001916167207 */ /* 0x008fce0000000000 */
[----:B------:R-:W-:Y:S05]  /*4360*/  @!P1 BRA `(.L_x_2102) ;  /* 0xfffffff400089947 */ /* 0x000fea000383ffff */
[----:B------:R-:W0:Y:S02]  /*4370*/  LDCU.U8 UR4, c[0x0][0x380] ;  /* 0x00007000ff0477ac */ /* 0x000e240008000000 */
[----:B0-----:R-:W-:-:S04]  /*4380*/  UPRMT UR4, UR4, 0x8880, URZ ;  /* 0x0000888004047896 */ /* 0x001fc800080000ff */
[----:B------:R-:W-:Y:S01]  /*4390*/  UISETP.NE.AND UP0, UPT, UR4, URZ, UPT ;  /* 0x000000ff0400728c */ /* 0x000fe2000bf05270 */
[----:B------:R-:W-:Y:S08]  /*43a0*/  BAR.SYNC.DEFER_BLOCKING 0x0 ;  /* 0x0000000000007b1d */ /* 0x000ff00000010000 */
[----:B------:R-:W-:Y:S05]  /*43b0*/  BRA.U !UP0, `(.L_x_2103) ;  /* 0x0000000508587547 */ /* 0x000fea000b800000 */
[----:B------:R-:W0:Y:S01]  /*43c0*/  S2R R26, SR_CgaCtaId ;  /* 0x00000000001a7919 */ /* 0x000e220000008800 */
[----:B------:R-:W-:Y:S01]  /*43d0*/  MOV R21, 0x400 ;  /* 0x0000040000157802 */ /* 0x000fe20000000f00 */
[----:B------:R-:W1:Y:S01]  /*43e0*/  LDCU.64 UR4, c[0x0][0x3a8] ;  /* 0x00007500ff0477ac */ /* 0x000e620008000a00 */
[----:B------:R-:W-:Y:S01]  /*43f0*/  SHF.R.U32.HI R17, RZ, 0x5, R4 ;  /* 0x00000005ff117819 */ /* 0x000fe20000011604 */
[----:B------:R-:W2:Y:S01]  /*4400*/  S2R R24, SR_LANEID ;  /* 0x0000000000187919 */ /* 0x000ea20000000000 */
[----:B------:R-:W-:Y:S01]  /*4410*/  ISETP.NE.AND P0, PT, R4, RZ, PT ;  /* 0x000000ff0400720c */ /* 0x000fe20003f05270 */
[----:B------:R-:W3:Y:S01]  /*4420*/  LDCU.128 UR8, c[0x0][0x3b0] ;  /* 0x00007600ff0877ac */ /* 0x000ee20008000c00 */
[----:B------:R-:W4:Y:S01]  /*4430*/  S2R R4, SR_TID.X ;  /* 0x0000000000047919 */ /* 0x000f220000002100 */
[----:B0-----:R-:W-:Y:S01]  /*4440*/  LEA R26, R26, R21, 0x18 ;  /* 0x000000151a1a7211 */ /* 0x001fe200078ec0ff */
[----:B--2---:R-:W-:-:S04]  /*4450*/  IMAD R17, R17, 0xa0, R24 ;  /* 0x000000a011117824 */ /* 0x004fc800078e0218 */
[----:B------:R-:W-:-:S04]  /*4460*/  IMAD R17, R17, 0xc, R26 ;  /* 0x0000000c11117824 */ /* 0x000fc800078e021a */
[----:B------:R-:W-:-:S05]  /*4470*/  IMAD R21, R24, 0x30, R17 ;  /* 0x0000003018157824 */ /* 0x000fca00078e0211 */
[----:B------:R-:W-:Y:S04]  /*4480*/  STS [R21], R19 ;  /* 0x0000001315007388 */ /* 0x000fe80000000800 */
[----:B------:R-:W-:Y:S04]  /*4490*/  STS [R21+0x4], R16 ;  /* 0x0000041015007388 */ /* 0x000fe80000000800 */
[----:B------:R-:W-:Y:S04]  /*44a0*/  STS [R21+0x8], R15 ;  /* 0x0000080f15007388 */ /* 0x000fe80000000800 */
[----:B------:R-:W-:Y:S04]  /*44b0*/  STS [R21+0xc], R14 ;  /* 0x00000c0e15007388 */ /* 0x000fe80000000800 */
[----:B------:R-:W-:Y:S04]  /*44c0*/  STS [R21+0x10], R13 ;  /* 0x0000100d15007388 */ /* 0x000fe80000000800 */
[----:B------:R-:W-:Y:S04]  /*44d0*/  STS [R21+0x14], R11 ;  /* 0x0000140b15007388 */ /* 0x000fe80000000800 */
[----:B------:R-:W-:Y:S04]  /*44e0*/  STS [R21+0x18], R12 ;  /* 0x0000180c15007388 */ /* 0x000fe80000000800 */
[----:B------:R4:W-:Y:S04]  /*44f0*/  STS [R21+0x1c], R9 ;  /* 0x00001c0915007388 */ /* 0x0009e80000000800 */
[----:B------:R-:W-:Y:S04]  /*4500*/  STS [R21+0x20], R8 ;  /* 0x0000200815007388 */ /* 0x000fe80000000800 */
[----:B------:R-:W-:Y:S01]  /*4510*/  STS [R21+0x24], R7 ;  /* 0x0000240715007388 */ /* 0x000fe20000000800 */
[----:B----4-:R-:W-:-:S03]  /*4520*/  LOP3.LUT R9, R4, 0x1f, RZ, 0xc0, !PT ;  /* 0x0000001f04097812 */ /* 0x010fc600078ec0ff */
[----:B------:R-:W-:Y:S02]  /*4530*/  STS [R21+0x28], R6 ;  /* 0x0000280615007388 */ /* 0x000fe40000000800 */
[----:B------:R-:W-:Y:S02]  /*4540*/  IMAD.IADD R0, R0, 0x1, R9 ;  /* 0x0000000100007824 */ /* 0x000fe400078e0209 */
[----:B------:R0:W-:Y:S04]  /*4550*/  STS [R21+0x2c], R5 ;  /* 0x00002c0515007388 */ /* 0x0001e80000000800 */
[----:B------:R-:W-:Y:S04]  /*4560*/  STS [R21+0x30], R18 ;  /* 0x0000301215007388 */ /* 0x000fe80000000800 */
[----:B------:R-:W-:Y:S01]  /*4570*/  STS [R21+0x34], R20 ;  /* 0x0000341415007388 */ /* 0x000fe20000000800 */
[----:B0-----:R-:W-:-:S03]  /*4580*/  LOP3.LUT R5, R4, 0x3e0, RZ, 0xc0, !PT ;  /* 0x000003e004057812 */ /* 0x001fc600078ec0ff */
[----:B------:R-:W-:Y:S01]  /*4590*/  STS [R21+0x38], R22 ;  /* 0x0000381615007388 */ /* 0x000fe20000000800 */
[----:B------:R-:W-:-:S03]  /*45a0*/  NOP ;  /* 0x0000000000007918 */ /* 0x000fc60000000000 */
[----:B------:R-:W-:Y:S01]  /*45b0*/  LDS R12, [R17] ;  /* 0x00000000110c7984 */ /* 0x000fe20000000800 */
[----:B------:R-:W-:-:S03]  /*45c0*/  IMAD R7, R5, 0x5, RZ ;  /* 0x0000000505077824 */ /* 0x000fc600078e02ff */
        /* <DEDUP_REMOVED lines=17> */
[----:B------:R-:W-:-:S03]  /*46e0*/  LOP3.LUT R7, R7, 0x1f, R4, 0xf8, !PT ;  /* 0x0000001f07077812 */ /* 0x000fc600078ef804 */
[----:B------:R-:W-:Y:S01]  /*46f0*/  IMAD.X R5, RZ, RZ, RZ, P0 ;  /* 0x000000ffff057224 */ /* 0x000fe200000e06ff */
[C---:B0-----:R-:W-:Y:S01]  /*4700*/  IADD3 R17, PT, PT, R7.reuse, 0x60, RZ ;  /* 0x0000006007117810 */ /* 0x041fe20007ffe0ff */
[C---:B------:R-:W-:Y:S02]  /*4710*/  IMAD.SHL.U32 R8, R0.reuse, 0x4, RZ ;  /* 0x0000000400087824 */ /* 0x040fe400078e00ff */
[----:B--2---:R-:W-:Y:S01]  /*4720*/  VIADD R3, R7, 0x20 ;  /* 0x0000002007037836 */ /* 0x004fe20000000000 */
[----:B------:R-:W-:Y:S02]  /*4730*/  SHF.L.U64.HI R0, R0, 0x2, R5 ;  /* 0x0000000200007819 */ /* 0x000fe40000010205 */
[C---:B-1----:R-:W-:Y:S02]  /*4740*/  IADD3 R4, P2, PT, R8.reuse, UR4, RZ ;  /* 0x0000000408047c10 */ /* 0x042fe4000ff5e0ff */
[C---:B---3--:R-:W-:Y:S02]  /*4750*/  IADD3 R6, P3, PT, R8.reuse, UR8, RZ ;  /* 0x0000000808067c10 */ /* 0x048fe4000ff7e0ff */
[----:B------:R-:W-:-:S02]  /*4760*/  IADD3 R8, P4, PT, R8, UR10, RZ ;  /* 0x0000000a08087c10 */ /* 0x000fc4000ff9e0ff */
[C---:B------:R-:W-:Y:S02]  /*4770*/  IADD3.X R5, PT, PT, R0.reuse, UR5, RZ, P2, !PT ;  /* 0x0000000500057c10 */ /* 0x040fe400097fe4ff */
[C---:B------:R-:W-:Y:S01]  /*4780*/  IADD3.X R9, PT, PT, R0.reuse, UR11, RZ, P4, !PT ;  /* 0x0000000b00097c10 */ /* 0x040fe2000a7fe4ff */
[----:B------:R-:W0:Y:S02]  /*4790*/  LDS R16, [R10+0x3c00] ;  /* 0x003c00000a107984 */ /* 0x000e240000000800 */
[-C--:B0-----:R-:W-:Y:S02]  /*47a0*/  ISETP.GE.AND P0, PT, R7, R16.reuse, PT ;  /* 0x000000100700720c */ /* 0x081fe40003f06270 */
[-C--:B------:R-:W-:Y:S01]  /*47b0*/  ISETP.GE.AND P1, PT, R3, R16.reuse, PT ;  /* 0x000000100300720c */ /* 0x080fe20003f26270 */
[----:B------:R-:W-:Y:S01]  /*47c0*/  VIADD R3, R7, 0x40 ;  /* 0x0000004007037836 */ /* 0x000fe20000000000 */
[----:B------:R-:W-:Y:S02]  /*47d0*/  IADD3.X R7, PT, PT, R0, UR9, RZ, P3, !PT ;  /* 0x0000000900077c10 */ /* 0x000fe40009ffe4ff */
[----:B------:R-:W-:-:S02]  /*47e0*/  ISETP.GE.AND P3, PT, R17, R16, PT ;  /* 0x000000101100720c */ /* 0x000fc40003f66270 */
        /* <DEDUP_REMOVED lines=19> */
.L_x_2103:
[----:B------:R-:W0:Y:S01]  /*4920*/  S2R R26, SR_CgaCtaId ;  /* 0x00000000001a7919 */ /* 0x000e220000008800 */
[----:B------:R-:W-:Y:S02]  /*4930*/  MOV R21, 0x400 ;  /* 0x0000040000157802 */ /* 0x000fe40000000f00 */
[----:B------:R-:W-:Y:S01]  /*4940*/  SHF.R.U32.HI R17, RZ, 0x5, R4 ;  /* 0x00000005ff117819 */ /* 0x000fe20000011604 */
[----:B------:R-:W1:Y:S01]  /*4950*/  S2R R24, SR_LANEID ;  /* 0x0000000000187919 */ /* 0x000e620000000000 */
[----:B------:R-:W-:Y:S02]  /*4960*/  ISETP.NE.AND P0, PT, R4, RZ, PT ;  /* 0x000000ff0400720c */ /* 0x000fe40003f05270 */
[----:B0-----:R-:W-:Y:S01]  /*4970*/  LEA R26, R26, R21, 0x18 ;  /* 0x000000151a1a7211 */ /* 0x001fe200078ec0ff */
[----:B-1----:R-:W-:-:S04]  /*4980*/  IMAD R17, R17, 0xa0, R24 ;  /* 0x000000a011117824 */ /* 0x002fc800078e0218 */
        /* <DEDUP_REMOVED lines=16> */
[----:B0-----:R-:W0:Y:S03]  /*4a90*/  LDC.64 R4, c[0x0][0x3d0] ;  /* 0x0000f400ff047b82 */ /* 0x001e260000000a00 */
        /* <DEDUP_REMOVED lines=17> */
[----:B------:R-:W-:Y:S01]  /*4bb0*/  @!P0 STS [R10+0x3c00], R3 ;  /* 0x003c00030a008388 */ /* 0x000fe20000000800 */
[----:B------:R-:W-:Y:S06]  /*4bc0*/  BAR.SYNC.DEFER_BLOCKING 0x0 ;  /* 0x0000000000007b1d */ /* 0x000fec0000010000 */
[----:B------:R-:W2:Y:S01]  /*4bd0*/  S2R R14, SR_TID.X ;  /* 0x00000000000e7919 */ /* 0x000ea20000002100 */
[----:B------:R-:W3:Y:S01]  /*4be0*/  LDS R6, [R10+0x3c00] ;  /* 0x003c00000a067984 */ /* 0x000ee20000000800 */
[----:B--2---:R-:W-:-:S05]  /*4bf0*/  LOP3.LUT R8, R14, 0x3e0, RZ, 0xc0, !PT ;  /* 0x000003e00e087812 */ /* 0x004fca00078ec0ff */
[----:B------:R-:W-:-:S05]  /*4c00*/  IMAD R8, R8, 0x5, RZ ;  /* 0x0000000508087824 */ /* 0x000fca00078e02ff */
[----:B------:R-:W-:-:S04]  /*4c10*/  LOP3.LUT R14, R8, 0x1f, R14, 0xf8, !PT ;  /* 0x0000001f080e7812 */ /* 0x000fc800078ef80e */
[----:B------:R-:W-:Y:S01]  /*4c20*/  IADD3 R0, P0, PT, R0, R14, RZ ;  /* 0x0000000e00007210 */ /* 0x000fe20007f1e0ff */
[----:B-1----:R-:W-:-:S04]  /*4c30*/  VIADD R17, R14, 0x20 ;  /* 0x000000200e117836 */ /* 0x002fc80000000000 */
[----:B0-----:R-:W-:-:S04]  /*4c40*/  IMAD.WIDE.U32 R4, R0, 0xc, R4 ;  /* 0x0000000c00047825 */ /* 0x001fc800078e0004 */
[C---:B------:R-:W-:Y:S01]  /*4c50*/  VIADD R0, R14.reuse, 0x40 ;  /* 0x000000400e007836 */ /* 0x040fe20000000000 */
[-C--:B---3--:R-:W-:Y:S01]  /*4c60*/  ISETP.GE.AND P1, PT, R17, R6.reuse, PT ;  /* 0x000000061100720c */ /* 0x088fe20003f26270 */
[----:B------:R-:W-:Y:S01]  /*4c70*/  VIADD R17, R14, 0x60 ;  /* 0x000000600e117836 */ /* 0x000fe20000000000 */
[-C--:B------:R-:W-:Y:S01]  /*4c80*/  ISETP.GE.AND P4, PT, R2, R6.reuse, PT ;  /* 0x000000060200720c */ /* 0x080fe20003f86270 */
[----:B------:R-:W-:Y:S01]  /*4c90*/  IMAD.X R8, RZ, RZ, RZ, P0 ;  /* 0x000000ffff087224 */ /* 0x000fe200000e06ff */
[-C--:B------:R-:W-:Y:S02]  /*4ca0*/  ISETP.GE.AND P0, PT, R14, R6.reuse, PT ;  /* 0x000000060e00720c */ /* 0x080fe40003f06270 */
[-C--:B------:R-:W-:Y:S01]  /*4cb0*/  ISETP.GE.AND P2, PT, R0, R6.reuse, PT ;  /* 0x000000060000720c */ /* 0x080fe20003f46270 */
[----:B------:R-:W-:Y:S01]  /*4cc0*/  IMAD R3, R8, 0xc, RZ ;  /* 0x0000000c08037824 */ /* 0x000fe200078e02ff */
[----:B------:R-:W-:-:S03]  /*4cd0*/  ISETP.GE.AND P3, PT, R17, R6, PT ;  /* 0x000000061100720c */ /* 0x000fc60003f66270 */
[----:B------:R-:W-:-:S05]  /*4ce0*/  IMAD.IADD R5, R5, 0x1, R3 ;  /* 0x0000000105057824 */ /* 0x000fca00078e0203 */
        /* <DEDUP_REMOVED lines=17> */
.L_x_2104:
        /* <DEDUP_REMOVED lines=16> */
.L_x_4170:


//--------------------- .text._ZN3cub18CUB_300001_SM_10006detail9transform16transform_kernelINS2_10policy_hubILb1EN4cuda3std3__45tupleIJN6thrust24THRUST_300001_SM_1000_NS6detail15normal_iteratorINSA_10device_ptrIfEEEESF_EEEE10policy1000El3lbsSF_JPfSK_EEEvT0_iT1_T2_DpNS2_10kernel_argIT3_EE --------------------------
	.section	.text._ZN3cub18CUB_300001_SM_10006detail9transform16transform_kernelINS2_10policy_hubILb1EN4cuda3std3__45tupleIJN6thrust24THRUST_300001_SM_1000_NS6detail15normal_iteratorINSA_10device_ptrIfEEEESF_EEEE10policy1000El3lbsSF_JPfSK_EEEvT0_iT1_T2_DpNS2_10kernel_argIT3_EE,"ax",@progbits
	.align	128
        .global         _ZN3cub18CUB_300001_SM_10006detail9transform16transform_kernelINS2_10policy_hubILb1EN4cuda3std3__45tupleIJN6thrust24THRUST_300001_SM_1000_NS6detail15normal_iteratorINSA_10device_ptrIfEEEESF_EEEE10policy1000El3lbsSF_JPfSK_EEEvT0_iT1_T2_DpNS2_10kernel_argIT3_EE
        .type           _ZN3cub18CUB_300001_SM_10006detail9transform16transform_kernelINS2_10policy_hubILb1EN4cuda3std3__45tupleIJN6thrust24THRUST_300001_SM_1000_NS6detail15normal_iteratorINSA_10device_ptrIfEEEESF_EEEE10policy1000El3lbsSF_JPfSK_EEEvT0_iT1_T2_DpNS2_10kernel_argIT3_EE,@function
        .size           _ZN3cub18CUB_300001_SM_10006detail9transform16transform_kernelINS2_10policy_hubILb1EN4cuda3std3__45tupleIJN6thrust24THRUST_300001_SM_1000_NS6detail15normal_iteratorINSA_10device_ptrIfEEEESF_EEEE10policy1000El3lbsSF_JPfSK_EEEvT0_iT1_T2_DpNS2_10kernel_argIT3_EE,(.L_x_4171 - _ZN3cub18CUB_300001_SM_10006detail9transform16transform_kernelINS2_10policy_hubILb1EN4cuda3std3__45tupleIJN6thrust24THRUST_300001_SM_1000_NS6detail15normal_iteratorINSA_10device_ptrIfEEEESF_EEEE10policy1000El3lbsSF_JPfSK_EEEvT0_iT1_T2_DpNS2_10kernel_argIT3_EE)
        .other          _ZN3cub18CUB_300001_SM_10006detail9transform16transform_kernelINS2_10policy_hubILb1EN4cuda3std3__45tupleIJN6thrust24THRUST_300001_SM_1000_NS6detail15normal_iteratorINSA_10device_ptrIfEEEESF_EEEE10policy1000El3lbsSF_JPfSK_EEEvT0_iT1_T2_DpNS2_10kernel_argIT3_EE,@"STO_CUDA_ENTRY STV_DEFAULT"
_ZN3cub18CUB_300001_SM_10006detail9transform16transform_kernelINS2_10policy_hubILb1EN4cuda3std3__45tupleIJN6thrust24THRUST_300001_SM_1000_NS6detail15normal_iteratorINSA_10device_ptrIfEEEESF_EEEE10policy1000El3lbsSF_JPfSK_EEEvT0_iT1_T2_DpNS2_10kernel_argIT3_EE:
.text._ZN3cub18CUB_300001_SM_10006detail9transform16transform_kernelINS2_10policy_hubILb1EN4cuda3std3__45tupleIJN6thrust24THRUST_300001_SM_1000_NS6detail15normal_iteratorINSA_10device_ptrIfEEEESF_EEEE10policy1000El3lbsSF_JPfSK_EEEvT0_iT1_T2_DpNS2_10kernel_argIT3_EE:
[----:B------:R-:W-:Y:S08]  /*0000*/  LDC R1, c[0x0][0x37c] ;  /* 0x0000df00ff017b82 */ /* 0x000ff00000000800 */
[----:B------:R-:W0:Y:S01]  /*0010*/  LDC R10, c[0x0][0x388] ;  /* 0x0000e200ff0a7b82 */ /* 0x000e220000000800 */
[----:B------:R-:W1:Y:S01]  /*0020*/  LDCU.64 UR4, c[0x0][0x380] ;  /* 0x00007000ff0477ac */ /* 0x000e620008000a00 */
[----:B------:R-:W2:Y:S01]  /*0030*/  S2R R7, SR_TID.X ;  /* 0x0000000000077919 */ /* 0x000ea20000002100 */
[----:B------:R-:W-:Y:S05]  /*0040*/  BSSY.RECONVERGENT B0, `(.L_x_2105) ;  /* 0x0000029000007945 */ /* 0x000fea0003800200 */
[----:B------:R-:W3:Y:S01]  /*0050*/  S2UR UR12, SR_CTAID.X ;  /* 0x00000000000c79c3 */ /* 0x000ee20000002500 */
[----:B0-----:R-:W-:-:S04]  /*0060*/  SHF.L.U32 R5, R10, 0x7, RZ ;  /* 0x000000070a057819 */ /* 0x001fc800000006ff */
[----:B------:R-:W-:Y:S01]  /*0070*/  SHF.R.S32.HI R0, RZ, 0x1f, R5 ;  /* 0x0000001fff007819 */ /* 0x000fe20000011405 */
[----:B---3--:R-:W-:-:S04]  /*0080*/  IMAD.WIDE.U32 R2, R5, UR12, RZ ;  /* 0x0000000c05027c25 */ /* 0x008fc8000f8e00ff */
[----:B------:R-:W-:Y:S01]  /*0090*/  IMAD R9, R0, UR12, RZ ;  /* 0x0000000c00097c24 */ /* 0x000fe2000f8e02ff */
[----:B-1----:R-:W-:-:S03]  /*00a0*/  IADD3 R4, P1, PT, -R2, UR4, RZ ;  /* 0x0000000402047c10 */ /* 0x002fc6000ff3e1ff */
[----:B------:R-:W-:Y:S01]  /*00b0*/  IMAD.IADD R9, R3, 0x1, R9 ;  /* 0x0000000103097824 */ /* 0x000fe200078e0209 */
[----:B------:R-:W-:-:S04]  /*00c0*/  ISETP.LT.U32.AND P0, PT, R4, R5, PT ;  /* 0x000000050400720c */ /* 0x000fc80003f01070 */
[----:B------:R-:W-:-:S04]  /*00d0*/  IADD3.X R11, PT, PT, ~R9, UR5, RZ, P1, !PT ;  /* 0x00000005090b7c10 */ /* 0x000fc80008ffe5ff */
[----:B------:R-:W-:Y:S02]  /*00e0*/  ISETP.LT.AND.EX P0, PT, R11, R0, PT, P0 ;  /* 0x000000000b00720c */ /* 0x000fe40003f01300 */
[----:B--2---:R-:W-:Y:S02]  /*00f0*/  SHF.L.U32 R11, R7, 0x7, RZ ;  /* 0x00000007070b7819 */ /* 0x004fe400000006ff */
[----:B------:R-:W-:-:S05]  /*0100*/  SEL R0, R4, R5, P0 ;  /* 0x0000000504007207 */ /* 0x000fca0000000000 */
[----:B------:R-:W-:-:S05]  /*0110*/  IMAD.SHL.U32 R4, R0, 0x4, RZ ;  /* 0x0000000400047824 */ /* 0x000fca00078e00ff */
[----:B------:R-:W-:-:S13]  /*0120*/  ISETP.GE.AND P0, PT, R11, R4, PT ;  /* 0x000000040b00720c */ /* 0x000fda0003f06270 */
[----:B------:R-:W-:Y:S05]  /*0130*/  @P0 BRA `(.L_x_2106) ;  /* 0x0000000000640947 */ /* 0x000fea0003800000 */
[----:B------:R-:W0:Y:S01]  /*0140*/  LDCU.64 UR4, c[0x0][0x398] ;  /* 0x00007300ff0477ac */ /* 0x000e220008000a00 */
[C---:B------:R-:W-:Y:S01]  /*0150*/  SHF.L.U32 R6, R2.reuse, 0x2, RZ ;  /* 0x0000000202067819 */ /* 0x040fe200000006ff */
[----:B------:R-:W-:Y:S01]  /*0160*/  BSSY.RECONVERGENT B1, `(.L_x_2107) ;  /* 0x000000c000017945 */ /* 0x000fe20003800200 */
[----:B------:R-:W-:Y:S01]  /*0170*/  SHF.L.U64.HI R8, R2, 0x2, R9 ;  /* 0x0000000202087819 */ /* 0x000fe20000010209 */
[----:B------:R-:W-:Y:S01]  /*0180*/  IMAD.MOV.U32 R15, RZ, RZ, R11 ;  /* 0x000000ffff0f7224 */ /* 0x000fe200078e000b */
[----:B0-----:R-:W-:-:S04]  /*0190*/  IADD3 R12, P0, PT, R6, UR4, RZ ;  /* 0x00000004060c7c10 */ /* 0x001fc8000ff1e0ff */
[----:B------:R-:W-:-:S03]  /*01a0*/  IADD3.X R13, PT, PT, R8, UR5, RZ, P0, !PT ;  /* 0x00000005080d7c10 */ /* 0x000fc600087fe4ff */
[----:B------:R-:W-:-:S07]  /*01b0*/  IMAD.WIDE.U32 R12, R7, 0x80, R12 ;  /* 0x00000080070c7825 */ /* 0x000fce00078e000c */
.L_x_2108:
[----:B------:R-:W-:Y:S01]  /*01c0*/  IADD3 R15, PT, PT, R15, 0x4000, RZ ;  /* 0x000040000f0f7810 */ /* 0x000fe20007ffe0ff */
[----:B------:R0:W-:Y:S03]  /*01d0*/  CCTL.E.PF2 [R12] ;  /* 0x000000000c00798f */ /* 0x0001e60000800100 */
[----:B------:R-:W-:Y:S02]  /*01e0*/  ISETP.GE.AND P0, PT, R15, R4, PT ;  /* 0x000000040f00720c */ /* 0x000fe40003f06270 */
[----:B0-----:R-:W-:-:S05]  /*01f0*/  IADD3 R12, P1, PT, R12, 0x4000, RZ ;  /* 0x000040000c0c7810 */ /* 0x001fca0007f3e0ff */
[----:B------:R-:W-:-:S06]  /*0200*/  IMAD.X R13, RZ, RZ, R13, P1 ;  /* 0x000000ffff0d7224 */ /* 0x000fcc00008e060d */
[----:B------:R-:W-:Y:S05]  /*0210*/  @!P0 BRA `(.L_x_2108) ;  /* 0xfffffffc00e88947 */ /* 0x000fea000383ffff */
[----:B------:R-:W-:Y:S05]  /*0220*/  BSYNC.RECONVERGENT B1 ;  /* 0x0000000000017941 */ /* 0x000fea0003800200 */
.L_x_2107:
[----:B------:R-:W0:Y:S02]  /*0230*/  LDCU.64 UR4, c[0x0][0x3a8] ;  /* 0x00007500ff0477ac */ /* 0x000e240008000a00 */
[----:B0-----:R-:W-:-:S04]  /*0240*/  IADD3 R12, P0, PT, R6, UR4, RZ ;  /* 0x00000004060c7c10 */ /* 0x001fc8000ff1e0ff */
[----:B------:R-:W-:-:S03]  /*0250*/  IADD3.X R13, PT, PT, R8, UR5, RZ, P0, !PT ;  /* 0x00000005080d7c10 */ /* 0x000fc600087fe4ff */
[----:B------:R-:W-:-:S07]  /*0260*/  IMAD.WIDE.U32 R12, R7, 0x80, R12 ;  /* 0x00000080070c7825 */ /* 0x000fce00078e000c */
.L_x_2109:
[----:B------:R-:W-:Y:S01]  /*0270*/  IADD3 R11, PT, PT, R11, 0x4000, RZ ;  /* 0x000040000b0b7810 */ /* 0x000fe20007ffe0ff */
[----:B------:R0:W-:Y:S03]  /*0280*/  CCTL.E.PF2 [R12] ;  /* 0x000000000c00798f */ /* 0x0001e60000800100 */
[----:B------:R-:W-:Y:S02]  /*0290*/  ISETP.GE.AND P0, PT, R11, R4, PT ;  /* 0x000000040b00720c */ /* 0x000fe40003f06270 */
[----:B0-----:R-:W-:-:S05]  /*02a0*/  IADD3 R12, P1, PT, R12, 0x4000, RZ ;  /* 0x000040000c0c7810 */ /* 0x001fca0007f3e0ff */
[----:B------:R-:W-:-:S06]  /*02b0*/  IMAD.X R13, RZ, RZ, R13, P1 ;  /* 0x000000ffff0d7224 */ /* 0x000fcc00008e060d */
[----:B------:R-:W-:Y:S05]  /*02c0*/  @!P0 BRA `(.L_x_2109) ;  /* 0xfffffffc00e88947 */ /* 0x000fea000383ffff */
.L_x_2106:
[----:B------:R-:W-:Y:S05]  /*02d0*/  BSYNC.RECONVERGENT B0 ;  /* 0x0000000000007941 */ /* 0x000fea0003800200 */
.L_x_2105:
[----:B------:R-:W0:Y:S01]  /*02e0*/  LDCU.128 UR8, c[0x0][0x390] ;  /* 0x00007200ff0877ac */ /* 0x000e220008000c00 */
[----:B------:R-:W-:Y:S02]  /*02f0*/  ISETP.NE.AND P0, PT, R5, R0, PT ;  /* 0x000000000500720c */ /* 0x000fe40003f05270 */
[C---:B------:R-:W-:Y:S01]  /*0300*/  SHF.L.U32 R8, R2.reuse, 0x2, RZ ;  /* 0x0000000202087819 */ /* 0x040fe200000006ff */
[----:B------:R-:W1:Y:S01]  /*0310*/  LDCU.64 UR6, c[0x0][0x3a8] ;  /* 0x00007500ff0677ac */ /* 0x000e620008000a00 */
[----:B------:R-:W-:Y:S02]  /*0320*/  SHF.L.U64.HI R9, R2, 0x2, R9 ;  /* 0x0000000202097819 */ /* 0x000fe40000010209 */
[C---:B------:R-:W-:Y:S01]  /*0330*/  R2UR UR13, R8.reuse ;  /* 0x00000000080d72ca */ /* 0x040fe200000e0000 */
[----:B------:R-:W2:Y:S01]  /*0340*/  LDCU.64 UR14, c[0x0][0x358] ;  /* 0x00006b00ff0e77ac */ /* 0x000ea20008000a00 */
[----:B------:R-:W-:Y:S02]  /*0350*/  R2UR UR16, R9 ;  /* 0x00000000091072ca */ /* 0x000fe400000e0000 */
[----:B0-----:R-:W-:-:S02]  /*0360*/  IADD3 R4, P2, PT, R8, UR10, RZ ;  /* 0x0000000a08047c10 */ /* 0x001fc4000ff5e0ff */
[C---:B-1----:R-:W-:Y:S02]  /*0370*/  IADD3 R2, P3, PT, R8.reuse, UR6, RZ ;  /* 0x0000000608027c10 */ /* 0x042fe4000ff7e0ff */
[----:B------:R-:W-:Y:S02]  /*0380*/  IADD3 R8, P1, PT, R8, UR8, RZ ;  /* 0x0000000808087c10 */ /* 0x000fe4000ff3e0ff */
[C---:B------:R-:W-:Y:S02]  /*0390*/  IADD3.X R5, PT, PT, R9.reuse, UR11, RZ, P2, !PT ;  /* 0x0000000b09057c10 */ /* 0x040fe400097fe4ff */
[C---:B------:R-:W-:Y:S02]  /*03a0*/  IADD3.X R3, PT, PT, R9.reuse, UR7, RZ, P3, !PT ;  /* 0x0000000709037c10 */ /* 0x040fe40009ffe4ff */
[----:B------:R-:W-:Y:S01]  /*03b0*/  IADD3.X R9, PT, PT, R9, UR9, RZ, P1, !PT ;  /* 0x0000000909097c10 */ /* 0x000fe20008ffe4ff */
[----:B--2---:R-:W-:Y:S06]  /*03c0*/  @!P0 BRA `(.L_x_2110) ;  /* 0x0000000c00748947 */ /* 0x004fec0003800000 */
[----:B------:R-:W-:-:S13]  /*03d0*/  ISETP.GE.AND P0, PT, R10, 0x1, PT ;  /* 0x000000010a00780c */ /* 0x000fda0003f06270 */
[----:B------:R-:W-:Y:S05]  /*03e0*/  @!P0 EXIT ;  /* 0x000000000000894d */ /* 0x000fea0003800000 */
[C---:B------:R-:W-:Y:S01]  /*03f0*/  ISETP.GE.U32.AND P0, PT, R10.reuse, 0x8, PT ;  /* 0x000000080a00780c */ /* 0x040fe20003f06070 */
[----:B------:R-:W-:Y:S01]  /*0400*/  IMAD.MOV.U32 R6, RZ, RZ, RZ ;  /* 0x000000ffff067224 */ /* 0x000fe200078e00ff */
[----:B------:R-:W-:-:S11]  /*0410*/  LOP3.LUT R20, R10, 0x7, RZ, 0xc0, !PT ;  /* 0x000000070a147812 */ /* 0x000fd600078ec0ff */
[----:B------:R-:W-:Y:S05]  /*0420*/  @!P0 BRA `(.L_x_2111) ;  /* 0x00000008001c8947 */ /* 0x000fea0003800000 */
[----:B------:R-:W-:-:S13]  /*0430*/  ISETP.GE.AND P1, PT, R7, R0, PT ;  /* 0x000000000700720c */ /* 0x000fda0003f26270 */
[----:B------:R-:W-:-:S04]  /*0440*/  @!P1 IMAD.WIDE.U32 R16, R7, 0x4, R4 ;  /* 0x0000000407109825 */ /* 0x000fc800078e0004 */
[C---:B------:R-:W-:Y:S02]  /*0450*/  @!P1 IMAD.WIDE.U32 R18, R7.reuse, 0x4, R2 ;  /* 0x0000000407129825 */ /* 0x040fe400078e0002 */
[----:B------:R-:W2:Y:S04]  /*0460*/  @!P1 LDG.E R16, desc[UR14][R16.64] ;  /* 0x0000000e10109981 */ /* 0x000ea8000c1e1900 */
[----:B------:R-:W2:Y:S01]  /*0470*/  @!P1 LDG.E R19, desc[UR14][R18.64] ;  /* 0x0000000e12139981 */ /* 0x000ea2000c1e1900 */
[C---:B------:R-:W-:Y:S01]  /*0480*/  IADD3 R21, PT, PT, R7.reuse, 0x80, RZ ;  /* 0x0000008007157810 */ /* 0x040fe20007ffe0ff */
[----:B------:R-:W-:-:S03]  /*0490*/  @!P1 IMAD.WIDE.U32 R22, R7, 0x4, R8 ;  /* 0x0000000407169825 */ /* 0x000fc600078e0008 */
[C---:B------:R-:W-:Y:S01]  /*04a0*/  ISETP.GE.AND P0, PT, R21.reuse, R0, PT ;  /* 0x000000001500720c */ /* 0x040fe20003f06270 */
[----:B------:R-:W-:-:S04]  /*04b0*/  IMAD.WIDE R12, R21, 0x4, R4 ;  /* 0x00000004150c7825 */ /* 0x000fc800078e0204 */
[----:B------:R-:W-:-:S04]  /*04c0*/  IMAD.WIDE R14, R21, 0x4, R2 ;  /* 0x00000004150e7825 */ /* 0x000fc800078e0202 */
[----:B--2---:R-:W-:-:S05]  /*04d0*/  @!P1 FFMA R11, R19, 2, R16 ;  /* 0x40000000130b9823 */ /* 0x004fca0000000010 */
[----:B------:R0:W-:Y:S04]  /*04e0*/  @!P1 STG.E desc[UR14][R22.64], R11 ;  /* 0x0000000b16009986 */ /* 0x0001e8000c10190e */
[----:B------:R-:W2:Y:S04]  /*04f0*/  @!P0 LDG.E R6, desc[UR14][R12.64] ;  /* 0x0000000e0c068981 */ /* 0x000ea8000c1e1900 */
[----:B------:R-:W2:Y:S01]  /*0500*/  @!P0 LDG.E R25, desc[UR14][R14.64] ;  /* 0x0000000e0e198981 */ /* 0x000ea2000c1e1900 */
[C---:B------:R-:W-:Y:S01]  /*0510*/  VIADD R17, R7.reuse, 0x100 ;  /* 0x0000010007117836 */ /* 0x040fe20000000000 */
[C---:B------:R-:W-:Y:S01]  /*0520*/  IADD3 R19, PT, PT, R7.reuse, 0x180, RZ ;  /* 0x0000018007137810 */ /* 0x040fe20007ffe0ff */
[C---:B------:R-:W-:Y:S01]  /*0530*/  VIADD R27, R7.reuse, 0x200 ;  /* 0x00000200071b7836 */ /* 0x040fe20000000000 */
[C---:B0-----:R-:W-:Y:S01]  /*0540*/  IADD3 R23, PT, PT, R7.reuse, 0x380, RZ ;  /* 0x0000038007177810 */ /* 0x041fe20007ffe0ff */
[----:B------:R-:W-:Y:S01]  /*0550*/  VIADD R11, R7, 0x300 ;  /* 0x00000300070b7836 */ /* 0x000fe20000000000 */
[-C--:B------:R-:W-:Y:S01]  /*0560*/  ISETP.GE.AND P6, PT, R17, R0.reuse, PT ;  /* 0x000000001100720c */ /* 0x080fe20003fc6270 */
[----:B------:R-:W-:Y:S01]  /*0570*/  IMAD.WIDE R16, R21, 0x4, R8 ;  /* 0x0000000415107825 */ /* 0x000fe200078e0208 */
[----:B------:R-:W-:Y:S01]  /*0580*/  ISETP.GE.AND P5, PT, R19, R0, PT ;  /* 0x000000001300720c */ /* 0x000fe20003fa6270 */
[----:B------:R-:W-:Y:S01]  /*0590*/  BSSY.RECONVERGENT B0, `(.L_x_2112) ;  /* 0x000000f000007945 */ /* 0x000fe20003800200 */
[----:B------:R-:W-:-:S02]  /*05a0*/  IADD3 R19, PT, PT, R7, 0x280, RZ ;  /* 0x0000028007137810 */ /* 0x000fc40007ffe0ff */
[-C--:B------:R-:W-:Y:S02]  /*05b0*/  ISETP.GE.AND P4, PT, R27, R0.reuse, PT ;  /* 0x000000001b00720c */ /* 0x080fe40003f86270 */
[-C--:B------:R-:W-:Y:S02]  /*05c0*/  ISETP.GE.AND P3, PT, R19, R0.reuse, PT ;  /* 0x000000001300720c */ /* 0x080fe40003f66270 */
[-C--:B------:R-:W-:Y:S02]  /*05d0*/  ISETP.GE.AND P2, PT, R11, R0.reuse, PT ;  /* 0x000000000b00720c */ /* 0x080fe40003f46270 */
[----:B------:R-:W-:Y:S01]  /*05e0*/  ISETP.GE.AND P1, PT, R23, R0, PT ;  /* 0x000000001700720c */ /* 0x000fe20003f26270 */
[----:B--2---:R-:W-:Y:S01]  /*05f0*/  @!P0 FFMA R25, R25, 2, R6 ;  /* 0x4000000019198823 */ /* 0x004fe20000000006 */
[----:B------:R-:W-:-:S04]  /*0600*/  LOP3.LUT R6, R10, 0x7ffffff8, RZ, 0xc0, !PT ;  /* 0x7ffffff80a067812 */ /* 0x000fc800078ec0ff */
[----:B------:R0:W-:Y:S01]  /*0610*/  @!P0 STG.E desc[UR14][R16.64], R25 ;  /* 0x0000001910008986 */ /* 0x0001e2000c10190e */
[----:B------:R-:W-:Y:S01]  /*0620*/  ISETP.NE.AND P0, PT, R6, 0x8, PT ;  /* 0x000000080600780c */ /* 0x000fe20003f05270 */
[----:B------:R-:W-:-:S12]  /*0630*/  @P6 BRA `(.L_x_2113) ;  /* 0x0000000000106947 */ /* 0x000fd80003800000 */
[----:B------:R-:W2:Y:S04]  /*0640*/  LDG.E R10, desc[UR14][R12.64+0x200] ;  /* 0x0002000e0c0a7981 */ /* 0x000ea8000c1e1900 */
[----:B------:R-:W2:Y:S02]  /*0650*/  LDG.E R11, desc[UR14][R14.64+0x200] ;  /* 0x0002000e0e0b7981 */ /* 0x000ea4000c1e1900 */
[----:B--2---:R-:W-:-:S05]  /*0660*/  FFMA R11, R11, 2, R10 ;  /* 0x400000000b0b7823 */ /* 0x004fca000000000a */
[----:B------:R1:W-:Y:S02]  /*0670*/  STG.E desc[UR14][R16.64+0x200], R11 ;  /* 0x0002000b10007986 */ /* 0x0003e4000c10190e */
.L_x_2113:
[----:B------:R-:W-:Y:S05]  /*0680*/  BSYNC.RECONVERGENT B0 ;  /* 0x0000000000007941 */ /* 0x000fea0003800200 */
.L_x_2112:
[----:B------:R-:W-:Y:S04]  /*0690*/  BSSY.RECONVERGENT B0, `(.L_x_2114) ;  /* 0x0000006000007945 */ /* 0x000fe80003800200 */
[----:B------:R-:W-:Y:S05]  /*06a0*/  @P5 BRA `(.L_x_2115) ;  /* 0x0000000000105947 */ /* 0x000fea0003800000 */
[----:B------:R-:W2:Y:S04]  /*06b0*/  LDG.E R10, desc[UR14][R12.64+0x400] ;  /* 0x0004000e0c0a7981 */ /* 0x000ea8000c1e1900 */
[----:B-1----:R-:W2:Y:S02]  /*06c0*/  LDG.E R11, desc[UR14][R14.64+0x400] ;  /* 0x0004000e0e0b7981 */ /* 0x002ea4000c1e1900 */
[----:B--2---:R-:W-:-:S05]  /*06d0*/  FFMA R11, R11, 2, R10 ;  /* 0x400000000b0b7823 */ /* 0x004fca000000000a */
[----:B------:R2:W-:Y:S02]  /*06e0*/  STG.E desc[UR14][R16.64+0x400], R11 ;  /* 0x0004000b10007986 */ /* 0x0005e4000c10190e */
.L_x_2115:
[----:B------:R-:W-:Y:S05]  /*06f0*/  BSYNC.RECONVERGENT B0 ;  /* 0x0000000000007941 */ /* 0x000fea0003800200 */
.L_x_2114:
[----:B------:R-:W-:Y:S04]  /*0700*/  BSSY.RECONVERGENT B0, `(.L_x_2116) ;  /* 0x0000006000007945 */ /* 0x000fe80003800200 */
[----:B------:R-:W-:Y:S05]  /*0710*/  @P4 BRA `(.L_x_2117) ;  /* 0x0000000000104947 */ /* 0x000fea0003800000 */
[----:B------:R-:W3:Y:S04]  /*0720*/  LDG.E R10, desc[UR14][R12.64+0x600] ;  /* 0x0006000e0c0a7981 */ /* 0x000ee8000c1e1900 */
[----:B-12---:R-:W3:Y:S02]  /*0730*/  LDG.E R11, desc[UR14][R14.64+0x600] ;  /* 0x0006000e0e0b7981 */ /* 0x006ee4000c1e1900 */
[----:B---3--:R-:W-:-:S05]  /*0740*/  FFMA R11, R11, 2, R10 ;  /* 0x400000000b0b7823 */ /* 0x008fca000000000a */
[----:B------:R3:W-:Y:S02]  /*0750*/  STG.E desc[UR14][R16.64+0x600], R11 ;  /* 0x0006000b10007986 */ /* 0x0007e4000c10190e */
.L_x_2117:
[----:B------:R-:W-:Y:S05]  /*0760*/  BSYNC.RECONVERGENT B0 ;  /* 0x0000000000007941 */ /* 0x000fea0003800200 */
.L_x_2116:
[----:B------:R-:W-:Y:S04]  /*0770*/  BSSY.RECONVERGENT B0, `(.L_x_2118) ;  /* 0x0000006000007945 */ /* 0x000fe80003800200 */
[----:B------:R-:W-:Y:S05]  /*0780*/  @P3 BRA `(.L_x_2119) ;  /* 0x0000000000103947 */ /* 0x000fea0003800000 */
[----:B------:R-:W4:Y:S04]  /*0790*/  LDG.E R10, desc[UR14][R12.64+0x800] ;  /* 0x0008000e0c0a7981 */ /* 0x000f28000c1e1900 */
[----:B-123--:R-:W4:Y:S02]  /*07a0*/  LDG.E R11, desc[UR14][R14.64+0x800] ;  /* 0x0008000e0e0b7981 */ /* 0x00ef24000c1e1900 */
[----:B----4-:R-:W-:-:S05]  /*07b0*/  FFMA R11, R11, 2, R10 ;  /* 0x400000000b0b7823 */ /* 0x010fca000000000a */
[----:B------:R4:W-:Y:S02]  /*07c0*/  STG.E desc[UR14][R16.64+0x800], R11 ;  /* 0x0008000b10007986 */ /* 0x0009e4000c10190e */
.L_x_2119:
[----:B------:R-:W-:Y:S05]  /*07d0*/  BSYNC.RECONVERGENT B0 ;  /* 0x0000000000007941 */ /* 0x000fea0003800200 */
.L_x_2118:
[----:B------:R-:W-:Y:S04]  /*07e0*/  BSSY.RECONVERGENT B0, `(.L_x_2120) ;  /* 0x0000006000007945 */ /* 0x000fe80003800200 */
[----:B------:R-:W-:Y:S05]  /*07f0*/  @P2 BRA `(.L_x_2121) ;  /* 0x0000000000102947 */ /* 0x000fea0003800000 */
[----:B------:R-:W5:Y:S04]  /*0800*/  LDG.E R10, desc[UR14][R12.64+0xa00] ;  /* 0x000a000e0c0a7981 */ /* 0x000f68000c1e1900 */
[----:B-1234-:R-:W5:Y:S02]  /*0810*/  LDG.E R11, desc[UR14][R14.64+0xa00] ;  /* 0x000a000e0e0b7981 */ /* 0x01ef64000c1e1900 */
[----:B-----5:R-:W-:-:S05]  /*0820*/  FFMA R11, R11, 2, R10 ;  /* 0x400000000b0b7823 */ /* 0x020fca000000000a */
[----:B------:R1:W-:Y:S02]  /*0830*/  STG.E desc[UR14][R16.64+0xa00], R11 ;  /* 0x000a000b10007986 */ /* 0x0003e4000c10190e */
.L_x_2121:
[----:B------:R-:W-:Y:S05]  /*0840*/  BSYNC.RECONVERGENT B0 ;  /* 0x0000000000007941 */ /* 0x000fea0003800200 */
.L_x_2120:
[----:B------:R-:W-:Y:S04]  /*0850*/  BSSY.RECONVERGENT B0, `(.L_x_2122) ;  /* 0x0000006000007945 */ /* 0x000fe80003800200 */
[----:B------:R-:W-:Y:S05]  /*0860*/  @P1 BRA `(.L_x_2123) ;  /* 0x0000000000101947 */ /* 0x000fea0003800000 */
[----:B------:R-:W1:Y:S04]  /*0870*/  LDG.E R12, desc[UR14][R12.64+0xc00] ;  /* 0x000c000e0c0c7981 */ /* 0x000e68000c1e1900 */
[----:B------:R-:W1:Y:S02]  /*0880*/  LDG.E R15, desc[UR14][R14.64+0xc00] ;  /* 0x000c000e0e0f7981 */ /* 0x000e64000c1e1900 */
[----:B-1234-:R-:W-:-:S05]  /*0890*/  FFMA R11, R15, 2, R12 ;  /* 0x400000000f0b7823 */ /* 0x01efca000000000c */
[----:B------:R1:W-:Y:S02]  /*08a0*/  STG.E desc[UR14][R16.64+0xc00], R11 ;  /* 0x000c000b10007986 */ /* 0x0003e4000c10190e */
.L_x_2123:
[----:B------:R-:W-:Y:S05]  /*08b0*/  BSYNC.RECONVERGENT B0 ;  /* 0x0000000000007941 */ /* 0x000fea0003800200 */
.L_x_2122:
[----:B------:R-:W-:Y:S05]  /*08c0*/  @!P0 BRA `(.L_x_2111) ;  /* 0x0000000000f48947 */ /* 0x000fea0003800000 */
[----:B01234-:R-:W-:-:S07]  /*08d0*/  IMAD.MOV.U32 R16, RZ, RZ, 0x8 ;  /* 0x00000008ff107424 */ /* 0x01ffce00078e00ff */
.L_x_2126:
[----:B0-----:R-:W-:-:S04]  /*08e0*/  LEA R17, R16, R7, 0x7 ;  /* 0x0000000710117211 */ /* 0x001fc800078e38ff */
[----:B------:R-:W-:-:S13]  /*08f0*/  ISETP.GE.AND P0, PT, R17, R0, PT ;  /* 0x000000001100720c */ /* 0x000fda0003f06270 */
[----:B------:R-:W-:-:S04]  /*0900*/  @!P0 IMAD.WIDE.U32 R10, R17, 0x4, R4 ;  /* 0x00000004110a8825 */ /* 0x000fc800078e0004 */
[C---:B------:R-:W-:Y:S02]  /*0910*/  @!P0 IMAD.WIDE.U32 R22, R17.reuse, 0x4, R2 ;  /* 0x0000000411168825 */ /* 0x040fe400078e0002 */
[----:B------:R-:W2:Y:S04]  /*0920*/  @!P0 LDG.E R10, desc[UR14][R10.64] ;  /* 0x0000000e0a0a8981 */ /* 0x000ea8000c1e1900 */
[----:B------:R-:W2:Y:S01]  /*0930*/  @!P0 LDG.E R23, desc[UR14][R22.64] ;  /* 0x0000000e16178981 */ /* 0x000ea2000c1e1900 */
[C---:B------:R-:W-:Y:S02]  /*0940*/  VIADD R25, R17.reuse, 0x80 ;  /* 0x0000008011197836 */ /* 0x040fe40000000000 */
        /* <DEDUP_REMOVED lines=8> */
[----:B------:R-:W-:-:S04]  /*09d0*/  IADD3 R11, PT, PT, R17, 0x100, RZ ;  /* 0x00000100110b7810 */ /* 0x000fc80007ffe0ff */
[----:B------:R-:W-:Y:S01]  /*09e0*/  ISETP.GE.AND P0, PT, R11, R0, PT ;  /* 0x000000000b00720c */ /* 0x000fe20003f06270 */
[----:B------:R-:W-:-:S04]  /*09f0*/  IMAD.WIDE R10, R25, 0x4, R8 ;  /* 0x00000004190a7825 */ /* 0x000fc800078e0208 */
[----:B--2---:R-:W-:-:S05]  /*0a00*/  @!P1 FFMA R25, R24, 2, R21 ;  /* 0x4000000018199823 */ /* 0x004fca0000000015 */
[----:B------:R1:W-:Y:S04]  /*0a10*/  @!P1 STG.E desc[UR14][R10.64], R25 ;  /* 0x000000190a009986 */ /* 0x0003e8000c10190e */
[----:B------:R-:W2:Y:S04]  /*0a20*/  @!P0 LDG.E R22, desc[UR14][R14.64+0x200] ;  /* 0x0002000e0e168981 */ /* 0x000ea8000c1e1900 */
[----:B------:R-:W2:Y:S01]  /*0a30*/  @!P0 LDG.E R23, desc[UR14][R12.64+0x200] ;  /* 0x0002000e0c178981 */ /* 0x000ea2000c1e1900 */
[----:B------:R-:W-:-:S05]  /*0a40*/  VIADD R21, R17, 0x180 ;  /* 0x0000018011157836 */ /* 0x000fca0000000000 */
[----:B------:R-:W-:Y:S01]  /*0a50*/  ISETP.GE.AND P1, PT, R21, R0, PT ;  /* 0x000000001500720c */ /* 0x000fe20003f26270 */
[----:B--2---:R-:W-:-:S05]  /*0a60*/  @!P0 FFMA R23, R23, 2, R22 ;  /* 0x4000000017178823 */ /* 0x004fca0000000016 */
[----:B------:R2:W-:Y:S07]  /*0a70*/  @!P0 STG.E desc[UR14][R10.64+0x200], R23 ;  /* 0x000200170a008986 */ /* 0x0005ee000c10190e */
[----:B0-----:R-:W1:Y:S04]  /*0a80*/  @!P1 LDG.E R18, desc[UR14][R14.64+0x400] ;  /* 0x0004000e0e129981 */ /* 0x001e68000c1e1900 */
[----:B------:R-:W1:Y:S01]  /*0a90*/  @!P1 LDG.E R21, desc[UR14][R12.64+0x400] ;  /* 0x0004000e0c159981 */ /* 0x000e62000c1e1900 */
[----:B------:R-:W-:-:S04]  /*0aa0*/  IADD3 R19, PT, PT, R17, 0x200, RZ ;  /* 0x0000020011137810 */ /* 0x000fc80007ffe0ff */
[----:B------:R-:W-:Y:S01]  /*0ab0*/  ISETP.GE.AND P0, PT, R19, R0, PT ;  /* 0x000000001300720c */ /* 0x000fe20003f06270 */
[----:B------:R-:W-:Y:S02]  /*0ac0*/  VIADD R19, R17, 0x280 ;  /* 0x0000028011137836 */ /* 0x000fe40000000000 */
[----:B-1----:R-:W-:-:S05]  /*0ad0*/  @!P1 FFMA R25, R21, 2, R18 ;  /* 0x4000000015199823 */ /* 0x002fca0000000012 */
[----:B------:R0:W-:Y:S05]  /*0ae0*/  @!P1 STG.E desc[UR14][R10.64+0x400], R25 ;  /* 0x000400190a009986 */ /* 0x0001ea000c10190e */
[----:B------:R-:W2:Y:S04]  /*0af0*/  @!P0 LDG.E R18, desc[UR14][R14.64+0x600] ;  /* 0x0006000e0e128981 */ /* 0x000ea8000c1e1900 */
[----:B------:R-:W2:Y:S01]  /*0b00*/  @!P0 LDG.E R21, desc[UR14][R12.64+0x600] ;  /* 0x0006000e0c158981 */ /* 0x000ea2000c1e1900 */
[----:B------:R-:W-:-:S02]  /*0b10*/  ISETP.GE.AND P1, PT, R19, R0, PT ;  /* 0x000000001300720c */ /* 0x000fc40003f26270 */
[----:B------:R-:W-:Y:S01]  /*0b20*/  IADD3 R19, PT, PT, R17, 0x300, RZ ;  /* 0x0000030011137810 */ /* 0x000fe20007ffe0ff */
[----:B--2---:R-:W-:-:S05]  /*0b30*/  @!P0 FFMA R23, R21, 2, R18 ;  /* 0x4000000015178823 */ /* 0x004fca0000000012 */
[----:B------:R0:W-:Y:S05]  /*0b40*/  @!P0 STG.E desc[UR14][R10.64+0x600], R23 ;  /* 0x000600170a008986 */ /* 0x0001ea000c10190e */
[----:B------:R-:W2:Y:S04]  /*0b50*/  @!P1 LDG.E R18, desc[UR14][R14.64+0x800] ;  /* 0x0008000e0e129981 */ /* 0x000ea8000c1e1900 */
[----:B------:R-:W2:Y:S01]  /*0b60*/  @!P1 LDG.E R21, desc[UR14][R12.64+0x800] ;  /* 0x0008000e0c159981 */ /* 0x000ea2000c1e1900 */
[----:B------:R-:W-:Y:S01]  /*0b70*/  ISETP.GE.AND P0, PT, R19, R0, PT ;  /* 0x000000001300720c */ /* 0x000fe20003f06270 */
[----:B--2---:R-:W-:-:S05]  /*0b80*/  @!P1 FFMA R21, R21, 2, R18 ;  /* 0x4000000015159823 */ /* 0x004fca0000000012 */
[----:B------:R0:W-:Y:S07]  /*0b90*/  @!P1 STG.E desc[UR14][R10.64+0x800], R21 ;  /* 0x000800150a009986 */ /* 0x0001ee000c10190e */
[----:B------:R-:W2:Y:S04]  /*0ba0*/  @!P0 LDG.E R18, desc[UR14][R14.64+0xa00] ;  /* 0x000a000e0e128981 */ /* 0x000ea8000c1e1900 */
[----:B------:R-:W2:Y:S01]  /*0bb0*/  @!P0 LDG.E R19, desc[UR14][R12.64+0xa00] ;  /* 0x000a000e0c138981 */ /* 0x000ea2000c1e1900 */
[----:B------:R-:W-:Y:S01]  /*0bc0*/  VIADD R17, R17, 0x380 ;  /* 0x0000038011117836 */ /* 0x000fe20000000000 */
[----:B------:R-:W-:Y:S01]  /*0bd0*/  IADD3 R16, PT, PT, R16, 0x8, RZ ;  /* 0x0000000810107810 */ /* 0x000fe20007ffe0ff */
[----:B------:R-:W-:Y:S03]  /*0be0*/  BSSY.RECONVERGENT B0, `(.L_x_2124) ;  /* 0x000000a000007945 */ /* 0x000fe60003800200 */
[----:B------:R-:W-:Y:S01]  /*0bf0*/  ISETP.NE.AND P1, PT, R16, R6, PT ;  /* 0x000000061000720c */ /* 0x000fe20003f25270 */
[----:B--2---:R-:W-:-:S05]  /*0c00*/  @!P0 FFMA R19, R19, 2, R18 ;  /* 0x4000000013138823 */ /* 0x004fca0000000012 */
[----:B------:R0:W-:Y:S01]  /*0c10*/  @!P0 STG.E desc[UR14][R10.64+0xa00], R19 ;  /* 0x000a00130a008986 */ /* 0x0001e2000c10190e */
[----:B------:R-:W-:-:S13]  /*0c20*/  ISETP.GE.AND P0, PT, R17, R0, PT ;  /* 0x000000001100720c */ /* 0x000fda0003f06270 */
[----:B0-----:R-:W-:Y:S05]  /*0c30*/  @P0 BRA `(.L_x_2125) ;  /* 0x0000000000100947 */ /* 0x001fea0003800000 */
[----:B------:R-:W2:Y:S04]  /*0c40*/  LDG.E R14, desc[UR14][R14.64+0xc00] ;  /* 0x000c000e0e0e7981 */ /* 0x000ea8000c1e1900 */
[----:B------:R-:W2:Y:S02]  /*0c50*/  LDG.E R13, desc[UR14][R12.64+0xc00] ;  /* 0x000c000e0c0d7981 */ /* 0x000ea4000c1e1900 */
[----:B--2---:R-:W-:-:S05]  /*0c60*/  FFMA R17, R13, 2, R14 ;  /* 0x400000000d117823 */ /* 0x004fca000000000e */
[----:B------:R0:W-:Y:S02]  /*0c70*/  STG.E desc[UR14][R10.64+0xc00], R17 ;  /* 0x000c00110a007986 */ /* 0x0001e4000c10190e */
.L_x_2125:
[----:B------:R-:W-:Y:S05]  /*0c80*/  BSYNC.RECONVERGENT B0 ;  /* 0x0000000000007941 */ /* 0x000fea0003800200 */
.L_x_2124:
[----:B------:R-:W-:Y:S05]  /*0c90*/  @P1 BRA `(.L_x_2126) ;  /* 0xfffffffc00101947 */ /* 0x000fea000383ffff */
.L_x_2111:
[----:B------:R-:W-:-:S13]  /*0ca0*/  ISETP.NE.AND P0, PT, R20, RZ, PT ;  /* 0x000000ff1400720c */ /* 0x000fda0003f05270 */
[----:B------:R-:W-:Y:S05]  /*0cb0*/  @!P0 EXIT ;  /* 0x000000000000894d */ /* 0x000fea0003800000 */
[----:B0-----:R-:W0:Y:S01]  /*0cc0*/  LDC R10, c[0x0][0x388] ;  /* 0x0000e200ff0a7b82 */ /* 0x001e220000000800 */
[----:B------:R-:W-:Y:S02]  /*0cd0*/  ISETP.GE.U32.AND P0, PT, R20, 0x4, PT ;  /* 0x000000041400780c */ /* 0x000fe40003f06070 */
[----:B0-----:R-:W-:-:S04]  /*0ce0*/  LOP3.LUT R22, R10, 0x3, RZ, 0xc0, !PT ;  /* 0x000000030a167812 */ /* 0x001fc800078ec0ff */
[----:B------:R-:W-:-:S07]  /*0cf0*/  ISETP.NE.AND P2, PT, R22, RZ, PT ;  /* 0x000000ff1600720c */ /* 0x000fce0003f45270 */
[----:B------:R-:W-:Y:S06]  /*0d00*/  @!P0 BRA `(.L_x_2127) ;  /* 0x0000000000948947 */ /* 0x000fec0003800000 */
[----:B-1234-:R-:W-:-:S05]  /*0d10*/  IMAD R11, R6, 0x80, R7 ;  /* 0x00000080060b7824 */ /* 0x01efca00078e0207 */
[----:B------:R-:W-:-:S13]  /*0d20*/  ISETP.GE.AND P0, PT, R11, R0, PT ;  /* 0x000000000b00720c */ /* 0x000fda0003f06270 */
[----:B------:R-:W-:-:S04]  /*0d30*/  @!P0 IMAD.WIDE R14, R11, 0x4, R4 ;  /* 0x000000040b0e8825 */ /* 0x000fc800078e0204 */
[C---:B------:R-:W-:Y:S02]  /*0d40*/  @!P0 IMAD.WIDE R18, R11.reuse, 0x4, R2 ;  /* 0x000000040b128825 */ /* 0x040fe400078e0202 */
[----:B------:R-:W2:Y:S04]  /*0d50*/  @!P0 LDG.E R14, desc[UR14][R14.64] ;  /* 0x0000000e0e0e8981 */ /* 0x000ea8000c1e1900 */
[----:B------:R-:W2:Y:S01]  /*0d60*/  @!P0 LDG.E R19, desc[UR14][R18.64] ;  /* 0x0000000e12138981 */ /* 0x000ea2000c1e1900 */
[C---:B------:R-:W-:Y:S01]  /*0d70*/  IADD3 R25, PT, PT, R11.reuse, 0x80, RZ ;  /* 0x000000800b197810 */ /* 0x040fe20007ffe0ff */
[----:B------:R-:W-:-:S03]  /*0d80*/  @!P0 IMAD.WIDE R12, R11, 0x4, R8 ;  /* 0x000000040b0c8825 */ /* 0x000fc600078e0208 */
[----:B------:R-:W-:-:S13]  /*0d90*/  ISETP.GE.AND P1, PT, R25, R0, PT ;  /* 0x000000001900720c */ /* 0x000fda0003f26270 */
[----:B------:R-:W-:-:S04]  /*0da0*/  @!P1 IMAD.WIDE R20, R25, 0x4, R4 ;  /* 0x0000000419149825 */ /* 0x000fc800078e0204 */
[----:B------:R-:W-:-:S04]  /*0db0*/  @!P1 IMAD.WIDE R16, R25, 0x4, R2 ;  /* 0x0000000419109825 */ /* 0x000fc800078e0202 */
[----:B--2---:R-:W-:-:S05]  /*0dc0*/  @!P0 FFMA R23, R19, 2, R14 ;  /* 0x4000000013178823 */ /* 0x004fca000000000e */
[----:B------:R0:W-:Y:S04]  /*0dd0*/  @!P0 STG.E desc[UR14][R12.64], R23 ;  /* 0x000000170c008986 */ /* 0x0001e8000c10190e */
[----:B------:R-:W2:Y:S04]  /*0de0*/  @!P1 LDG.E R20, desc[UR14][R20.64] ;  /* 0x0000000e14149981 */ /* 0x000ea8000c1e1900 */
[----:B------:R-:W2:Y:S01]  /*0df0*/  @!P1 LDG.E R17, desc[UR14][R16.64] ;  /* 0x0000000e10119981 */ /* 0x000ea2000c1e1900 */
[----:B------:R-:W-:Y:S02]  /*0e00*/  VIADD R29, R11, 0x100 ;  /* 0x000001000b1d7836 */ /* 0x000fe40000000000 */
        /* <DEDUP_REMOVED lines=8> */
[----:B0-----:R-:W-:Y:S01]  /*0e90*/  IADD3 R23, PT, PT, R11, 0x180, RZ ;  /* 0x000001800b177810 */ /* 0x001fe20007ffe0ff */
        /* <DEDUP_REMOVED lines=8> */
[----:B-1----:R-:W-:-:S04]  /*0f20*/  @!P1 IMAD.WIDE R14, R23, 0x4, R8 ;  /* 0x00000004170e9825 */ /* 0x002fc800078e0208 */
[----:B------:R-:W-:Y:S02]  /*0f30*/  VIADD R6, R6, 0x4 ;  /* 0x0000000406067836 */ /* 0x000fe40000000000 */
[----:B--2---:R-:W-:-:S05]  /*0f40*/  @!P1 FFMA R19, R21, 2, R16 ;  /* 0x4000000015139823 */ /* 0x004fca0000000010 */
[----:B------:R0:W-:Y:S02]  /*0f50*/  @!P1 STG.E desc[UR14][R14.64], R19 ;  /* 0x000000130e009986 */ /* 0x0001e4000c10190e */
.L_x_2127:
[----:B------:R-:W-:Y:S05]  /*0f60*/  @!P2 EXIT ;  /* 0x000000000000a94d */ /* 0x000fea0003800000 */
[----:B------:R-:W-:Y:S02]  /*0f70*/  ISETP.NE.AND P0, PT, R22, 0x1, PT ;  /* 0x000000011600780c */ /* 0x000fe40003f05270 */
[----:B------:R-:W-:-:S04]  /*0f80*/  LOP3.LUT R10, R10, 0x1, RZ, 0xc0, !PT ;  /* 0x000000010a0a7812 */ /* 0x000fc800078ec0ff */
[----:B------:R-:W-:-:S07]  /*0f90*/  ISETP.NE.U32.AND P2, PT, R10, 0x1, PT ;  /* 0x000000010a00780c */ /* 0x000fce0003f45070 */
[----:B------:R-:W-:Y:S06]  /*0fa0*/  @!P0 BRA `(.L_x_2128) ;  /* 0x00000000004c8947 */ /* 0x000fec0003800000 */
[----:B0-----:R-:W-:-:S04]  /*0fb0*/  LEA R15, R6, R7, 0x7 ;  /* 0x00000007060f7211 */ /* 0x001fc800078e38ff */
[----:B------:R-:W-:-:S13]  /*0fc0*/  ISETP.GE.AND P0, PT, R15, R0, PT ;  /* 0x000000000f00720c */ /* 0x000fda0003f06270 */
[----:B-1234-:R-:W-:-:S04]  /*0fd0*/  @!P0 IMAD.WIDE R10, R15, 0x4, R4 ;  /* 0x000000040f0a8825 */ /* 0x01efc800078e0204 */
[C---:B------:R-:W-:Y:S02]  /*0fe0*/  @!P0 IMAD.WIDE R12, R15.reuse, 0x4, R2 ;  /* 0x000000040f0c8825 */ /* 0x040fe400078e0202 */
[----:B------:R-:W2:Y:S04]  /*0ff0*/  @!P0 LDG.E R10, desc[UR14][R10.64] ;  /* 0x0000000e0a0a8981 */ /* 0x000ea8000c1e1900 */
[----:B------:R-:W2:Y:S01]  /*1000*/  @!P0 LDG.E R13, desc[UR14][R12.64] ;  /* 0x0000000e0c0d8981 */ /* 0x000ea2000c1e1900 */
[C---:B------:R-:W-:Y:S02]  /*1010*/  VIADD R23, R15.reuse, 0x80 ;  /* 0x000000800f177836 */ /* 0x040fe40000000000 */
        /* <DEDUP_REMOVED lines=8> */
[----:B------:R-:W-:Y:S01]  /*10a0*/  @!P1 IMAD.WIDE R10, R23, 0x4, R8 ;  /* 0x00000004170a9825 */ /* 0x000fe200078e0208 */
[----:B------:R-:W-:-:S03]  /*10b0*/  IADD3 R6, PT, PT, R6, 0x2, RZ ;  /* 0x0000000206067810 */ /* 0x000fc60007ffe0ff */
[----:B--2---:R-:W-:-:S05]  /*10c0*/  @!P1 FFMA R13, R19, 2, R16 ;  /* 0x40000000130d9823 */ /* 0x004fca0000000010 */
[----:B------:R0:W-:Y:S02]  /*10d0*/  @!P1 STG.E desc[UR14][R10.64], R13 ;  /* 0x0000000d0a009986 */ /* 0x0001e4000c10190e */
.L_x_2128:
[----:B------:R-:W-:Y:S05]  /*10e0*/  @P2 EXIT ;  /* 0x000000000000294d */ /* 0x000fea0003800000 */
[----:B------:R-:W-:-:S05]  /*10f0*/  IMAD R7, R6, 0x80, R7 ;  /* 0x0000008006077824 */ /* 0x000fca00078e0207 */
[----:B------:R-:W-:-:S13]  /*1100*/  ISETP.GE.AND P0, PT, R7, R0, PT ;  /* 0x000000000700720c */ /* 0x000fda0003f06270 */
[----:B------:R-:W-:Y:S05]  /*1110*/  @P0 EXIT ;  /* 0x000000000000094d */ /* 0x000fea0003800000 */
[----:B------:R-:W-:-:S04]  /*1120*/  IMAD.WIDE R4, R7, 0x4, R4 ;  /* 0x0000000407047825 */ /* 0x000fc800078e0204 */
[C---:B------:R-:W-:Y:S02]  /*1130*/  IMAD.WIDE R2, R7.reuse, 0x4, R2 ;  /* 0x0000000407027825 */ /* 0x040fe400078e0202 */
[----:B------:R-:W5:Y:S04]  /*1140*/  LDG.E R4, desc[UR14][R4.64] ;  /* 0x0000000e04047981 */ /* 0x000f68000c1e1900 */
[----:B------:R-:W5:Y:S01]  /*1150*/  LDG.E R3, desc[UR14][R2.64] ;  /* 0x0000000e02037981 */ /* 0x000f62000c1e1900 */
[----:B------:R-:W-:-:S04]  /*1160*/  IMAD.WIDE R8, R7, 0x4, R8 ;  /* 0x0000000407087825 */ /* 0x000fc800078e0208 */
[----:B-----5:R-:W-:-:S05]  /*1170*/  FFMA R7, R3, 2, R4 ;  /* 0x4000000003077823 */ /* 0x020fca0000000004 */
[----:B------:R-:W-:Y:S01]  /*1180*/  STG.E desc[UR14][R8.64], R7 ;  /* 0x0000000708007986 */ /* 0x000fe2000c10190e */
[----:B------:R-:W-:Y:S05]  /*1190*/  EXIT ;  /* 0x000000000000794d */ /* 0x000fea0003800000 */
.L_x_2110:
[----:B------:R-:W-:-:S13]  /*11a0*/  ISETP.GE.AND P0, PT, R10, 0x1, PT ;  /* 0x000000010a00780c */ /* 0x000fda0003f06270 */
[----:B------:R-:W-:Y:S05]  /*11b0*/  @!P0 EXIT ;  /* 0x000000000000894d */ /* 0x000fea0003800000 */
[----:B------:R-:W-:Y:S01]  /*11c0*/  ISETP.GE.U32.AND P0, PT, R10, 0x8, PT ;  /* 0x000000080a00780c */ /* 0x000fe20003f06070 */
[----:B------:R-:W-:-:S12]  /*11d0*/  HFMA2 R0, -RZ, RZ, 0, 0 ;  /* 0x00000000ff007431 */ /* 0x000fd800000001ff */
[----:B------:R-:W-:Y:S05]  /*11e0*/  @!P0 BRA `(.L_x_2129) ;  /* 0x0000000400208947 */ /* 0x000fea0003800000 */
[----:B------:R-:W0:Y:S01]  /*11f0*/  LDC.64 R12, c[0x0][0x398] ;  /* 0x0000e600ff0c7b82 */ /* 0x000e220000000a00 */
[----:B------:R-:W-:Y:S01]  /*1200*/  UIADD3 UR4, UP2, UPT, UR13, 0x600, URZ ;  /* 0x000006000d047890 */ /* 0x000fe2000ff5e0ff */
[----:B------:R-:W-:-:S03]  /*1210*/  LOP3.LUT R0, R10, 0x7ffffff8, RZ, 0xc0, !PT ;  /* 0x7ffffff80a007812 */ /* 0x000fc600078ec0ff */
[----:B------:R-:W-:Y:S01]  /*1220*/  UIADD3 UR10, UP1, UPT, UR4, UR10, URZ ;  /* 0x0000000a040a7290 */ /* 0x000fe2000ff3e0ff */
[----:B------:R-:W-:Y:S01]  /*1230*/  IADD3 R0, PT, PT, -R0, RZ, RZ ;  /* 0x000000ff00007210 */ /* 0x000fe20007ffe1ff */
[----:B------:R-:W-:Y:S01]  /*1240*/  UIADD3 UR8, UP0, UPT, UR4, UR8, URZ ;  /* 0x0000000804087290 */ /* 0x000fe2000ff1e0ff */
[----:B------:R-:W1:Y:S01]  /*1250*/  LDC.64 R8, c[0x0][0x390] ;  /* 0x0000e400ff087b82 */ /* 0x000e620000000a00 */
[----:B------:R-:W-:Y:S02]  /*1260*/  UIADD3.X UR5, UPT, UPT, URZ, UR16, URZ, UP2, !UPT ;  /* 0x00000010ff057290 */ /* 0x000fe400097fe4ff */
[----:B------:R-:W-:Y:S02]  /*1270*/  UIADD3 UR4, UP2, UPT, UR4, UR6, URZ ;  /* 0x0000000604047290 */ /* 0x000fe4000ff5e0ff */
[----:B------:R-:W-:Y:S02]  /*1280*/  UIADD3.X UR11, UPT, UPT, UR5, UR11, URZ, UP1, !UPT ;  /* 0x0000000b050b7290 */ /* 0x000fe40008ffe4ff */
[----:B------:R-:W-:Y:S01]  /*1290*/  UIADD3.X UR9, UPT, UPT, UR5, UR9, URZ, UP0, !UPT ;  /* 0x0000000905097290 */ /* 0x000fe200087fe4ff */
[----:B------:R-:W2:Y:S01]  /*12a0*/  LDC.64 R14, c[0x0][0x3a8] ;  /* 0x0000ea00ff0e7b82 */ /* 0x000ea20000000a00 */
[----:B------:R-:W-:Y:S01]  /*12b0*/  UIADD3.X UR5, UPT, UPT, UR5, UR7, URZ, UP2, !UPT ;  /* 0x0000000705057290 */ /* 0x000fe200097fe4ff */
[----:B0-----:R-:W-:-:S04]  /*12c0*/  IMAD.WIDE.U32 R10, R7, 0x4, R12 ;  /* 0x00000004070a7825 */ /* 0x001fc800078e000c */
[----:B-1----:R-:W-:-:S04]  /*12d0*/  IMAD.WIDE.U32 R8, R7, 0x4, R8 ;  /* 0x0000000407087825 */ /* 0x002fc800078e0008 */
[----:B--2---:R-:W-:-:S04]  /*12e0*/  IMAD.WIDE.U32 R12, R7, 0x4, R14 ;  /* 0x00000004070c7825 */ /* 0x004fc800078e000e */
[----:B------:R-:W-:-:S07]  /*12f0*/  VIADD R7, R7, 0x80 ;  /* 0x0000008007077836 */ /* 0x000fce0000000000 */
.L_x_2130:
[----:B------:R-:W-:Y:S02]  /*1300*/  IADD3 R22, P1, PT, R12, UR13, RZ ;  /* 0x0000000d0c167c10 */ /* 0x000fe4000ff3e0ff */
[----:B---3--:R-:W-:Y:S02]  /*1310*/  IADD3 R20, P0, PT, R10, UR13, RZ ;  /* 0x0000000d0a147c10 */ /* 0x008fe4000ff1e0ff */
[----:B------:R-:W-:Y:S02]  /*1320*/  IADD3.X R23, PT, PT, R13, UR16, RZ, P1, !PT ;  /* 0x000000100d177c10 */ /* 0x000fe40008ffe4ff */
[----:B------:R-:W-:-:S04]  /*1330*/  IADD3.X R21, PT, PT, R11, UR16, RZ, P0, !PT ;  /* 0x000000100b157c10 */ /* 0x000fc800087fe4ff */
[----:B------:R-:W2:Y:S04]  /*1340*/  LDG.E R23, desc[UR14][R22.64] ;  /* 0x0000000e16177981 */ /* 0x000ea8000c1e1900 */
[----:B------:R-:W2:Y:S01]  /*1350*/  LDG.E R20, desc[UR14][R20.64] ;  /* 0x0000000e14147981 */ /* 0x000ea2000c1e1900 */
[----:B------:R-:W-:Y:S01]  /*1360*/  IADD3 R14, P0, PT, R8, UR13, RZ ;  /* 0x0000000d080e7c10 */ /* 0x000fe2000ff1e0ff */
[----:B------:R-:W-:Y:S01]  /*1370*/  IMAD.U32 R17, RZ, RZ, UR11 ;  /* 0x0000000bff117e24 */ /* 0x000fe2000f8e00ff */
[----:B------:R-:W-:Y:S02]  /*1380*/  MOV R16, UR10 ;  /* 0x0000000a00107c02 */ /* 0x000fe40008000f00 */
[----:B------:R-:W-:Y:S02]  /*1390*/  MOV R18, UR4 ;  /* 0x0000000400127c02 */ /* 0x000fe40008000f00 */
[----:B------:R-:W-:Y:S01]  /*13a0*/  MOV R19, UR5 ;  /* 0x0000000500137c02 */ /* 0x000fe20008000f00 */
[----:B------:R-:W-:Y:S01]  /*13b0*/  IMAD.WIDE R16, R7, 0x4, R16 ;  /* 0x0000000407107825 */ /* 0x000fe200078e0210 */
[----:B------:R-:W-:-:S03]  /*13c0*/  IADD3.X R15, PT, PT, R9, UR16, RZ, P0, !PT ;  /* 0x00000010090f7c10 */ /* 0x000fc600087fe4ff */
[----:B------:R-:W-:-:S04]  /*13d0*/  IMAD.WIDE R18, R7, 0x4, R18 ;  /* 0x0000000407127825 */ /* 0x000fc800078e0212 */
[----:B--2---:R-:W-:-:S05]  /*13e0*/  FFMA R25, R23, 2, R20 ;  /* 0x4000000017197823 */ /* 0x004fca0000000014 */
[----:B------:R0:W-:Y:S04]  /*13f0*/  STG.E desc[UR14][R14.64], R25 ;  /* 0x000000190e007986 */ /* 0x0001e8000c10190e */
[----:B------:R-:W2:Y:S04]  /*1400*/  LDG.E R6, desc[UR14][R16.64+-0x600] ;  /* 0xfffa000e10067981 */ /* 0x000ea8000c1e1900 */
[----:B------:R-:W2:Y:S01]  /*1410*/  LDG.E R23, desc[UR14][R18.64+-0x600] ;  /* 0xfffa000e12177981 */ /* 0x000ea2000c1e1900 */
[----:B------:R-:W-:Y:S01]  /*1420*/  MOV R21, UR9 ;  /* 0x0000000900157c02 */ /* 0x000fe20008000f00 */
[----:B------:R-:W-:-:S04]  /*1430*/  IMAD.U32 R20, RZ, RZ, UR8 ;  /* 0x00000008ff147e24 */ /* 0x000fc8000f8e00ff */
[----:B------:R-:W-:-:S04]  /*1440*/  IMAD.WIDE R20, R7, 0x4, R20 ;  /* 0x0000000407147825 */ /* 0x000fc800078e0214 */
[----:B--2---:R-:W-:-:S05]  /*1450*/  FFMA R23, R23, 2, R6 ;  /* 0x4000000017177823 */ /* 0x004fca0000000006 */
[----:B------:R1:W-:Y:S04]  /*1460*/  STG.E desc[UR14][R20.64+-0x600], R23 ;  /* 0xfffa001714007986 */ /* 0x0003e8000c10190e */
[----:B------:R-:W2:Y:S04]  /*1470*/  LDG.E R6, desc[UR14][R16.64+-0x400] ;  /* 0xfffc000e10067981 */ /* 0x000ea8000c1e1900 */
[----:B------:R-:W2:Y:S02]  /*1480*/  LDG.E R27, desc[UR14][R18.64+-0x400] ;  /* 0xfffc000e121b7981 */ /* 0x000ea4000c1e1900 */
[----:B--2---:R-:W-:-:S05]  /*1490*/  FFMA R27, R27, 2, R6 ;  /* 0x400000001b1b7823 */ /* 0x004fca0000000006 */
[----:B------:R2:W-:Y:S04]  /*14a0*/  STG.E desc[UR14][R20.64+-0x400], R27 ;  /* 0xfffc001b14007986 */ /* 0x0005e8000c10190e */
[----:B------:R-:W3:Y:S04]  /*14b0*/  LDG.E R6, desc[UR14][R16.64+-0x200] ;  /* 0xfffe000e10067981 */ /* 0x000ee8000c1e1900 */
[----:B0-----:R-:W3:Y:S02]  /*14c0*/  LDG.E R15, desc[UR14][R18.64+-0x200] ;  /* 0xfffe000e120f7981 */ /* 0x001ee4000c1e1900 */
[----:B---3--:R-:W-:-:S05]  /*14d0*/  FFMA R15, R15, 2, R6 ;  /* 0x400000000f0f7823 */ /* 0x008fca0000000006 */
[----:B------:R0:W-:Y:S04]  /*14e0*/  STG.E desc[UR14][R20.64+-0x200], R15 ;  /* 0xfffe000f14007986 */ /* 0x0001e8000c10190e */
[----:B------:R-:W3:Y:S04]  /*14f0*/  LDG.E R6, desc[UR14][R16.64] ;  /* 0x0000000e10067981 */ /* 0x000ee8000c1e1900 */
[----:B------:R-:W3:Y:S02]  /*1500*/  LDG.E R25, desc[UR14][R18.64] ;  /* 0x0000000e12197981 */ /* 0x000ee4000c1e1900 */
[----:B---3--:R-:W-:-:S05]  /*1510*/  FFMA R25, R25, 2, R6 ;  /* 0x4000000019197823 */ /* 0x008fca0000000006 */
[----:B------:R3:W-:Y:S04]  /*1520*/  STG.E desc[UR14][R20.64], R25 ;  /* 0x0000001914007986 */ /* 0x0007e8000c10190e */
[----:B------:R-:W4:Y:S04]  /*1530*/  LDG.E R6, desc[UR14][R16.64+0x200] ;  /* 0x0002000e10067981 */ /* 0x000f28000c1e1900 */
[----:B-1----:R-:W4:Y:S02]  /*1540*/  LDG.E R23, desc[UR14][R18.64+0x200] ;  /* 0x0002000e12177981 */ /* 0x002f24000c1e1900 */
[----:B----4-:R-:W-:-:S05]  /*1550*/  FFMA R23, R23, 2, R6 ;  /* 0x4000000017177823 */ /* 0x010fca0000000006 */
[----:B------:R3:W-:Y:S04]  /*1560*/  STG.E desc[UR14][R20.64+0x200], R23 ;  /* 0x0002001714007986 */ /* 0x0007e8000c10190e */
[----:B------:R-:W4:Y:S04]  /*1570*/  LDG.E R6, desc[UR14][R16.64+0x400] ;  /* 0x0004000e10067981 */ /* 0x000f28000c1e1900 */
[----:B--2---:R-:W4:Y:S02]  /*1580*/  LDG.E R27, desc[UR14][R18.64+0x400] ;  /* 0x0004000e121b7981 */ /* 0x004f24000c1e1900 */
[----:B----4-:R-:W-:-:S05]  /*1590*/  FFMA R27, R27, 2, R6 ;  /* 0x400000001b1b7823 */ /* 0x010fca0000000006 */
[----:B------:R3:W-:Y:S04]  /*15a0*/  STG.E desc[UR14][R20.64+0x400], R27 ;  /* 0x0004001b14007986 */ /* 0x0007e8000c10190e */
[----:B------:R-:W2:Y:S04]  /*15b0*/  LDG.E R6, desc[UR14][R16.64+0x600] ;  /* 0x0006000e10067981 */ /* 0x000ea8000c1e1900 */
[----:B0-----:R-:W2:Y:S01]  /*15c0*/  LDG.E R15, desc[UR14][R18.64+0x600] ;  /* 0x0006000e120f7981 */ /* 0x001ea2000c1e1900 */
[----:B------:R-:W-:-:S04]  /*15d0*/  IADD3 R0, PT, PT, R0, 0x8, RZ ;  /* 0x0000000800007810 */ /* 0x000fc80007ffe0ff */
[----:B------:R-:W-:Y:S01]  /*15e0*/  ISETP.NE.AND P0, PT, R0, RZ, PT ;  /* 0x000000ff0000720c */ /* 0x000fe20003f05270 */
[----:B------:R-:W-:Y:S01]  /*15f0*/  UIADD3 UR13, UP0, UPT, UR13, 0x1000, URZ ;  /* 0x000010000d0d7890 */ /* 0x000fe2000ff1e0ff */
[----:B------:R-:W-:-:S03]  /*1600*/  VIADD R7, R7, 0x400 ;  /* 0x0000040007077836 */ /* 0x000fc60000000000 */
[----:B------:R-:W-:Y:S01]  /*1610*/  UIADD3.X UR16, UPT, UPT, URZ, UR16, URZ, UP0, !UPT ;  /* 0x00000010ff107290 */ /* 0x000fe200087fe4ff */
[----:B--2---:R-:W-:-:S05]  /*1620*/  FFMA R15, R15, 2, R6 ;  /* 0x400000000f0f7823 */ /* 0x004fca0000000006 */
[----:B------:R3:W-:Y:S02]  /*1630*/  STG.E desc[UR14][R20.64+0x600], R15 ;  /* 0x0006000f14007986 */ /* 0x0007e4000c10190e */
[----:B------:R-:W-:Y:S05]  /*1640*/  @P0 BRA `(.L_x_2130) ;  /* 0xfffffffc002c0947 */ /* 0x000fea000383ffff */
[----:B------:R-:W0:Y:S02]  /*1650*/  LDC R0, c[0x0][0x388] ;  /* 0x0000e200ff007b82 */ /* 0x000e240000000800 */
[----:B0-----:R-:W-:-:S07]  /*1660*/  LOP3.LUT R0, R0, 0x7ffffff8, RZ, 0xc0, !PT ;  /* 0x7ffffff800007812 */ /* 0x001fce00078ec0ff */
.L_x_2129:
[----:B------:R-:W0:Y:S02]  /*1670*/  LDC R14, c[0x0][0x388] ;  /* 0x0000e200ff0e7b82 */ /* 0x000e240000000800 */
[----:B0-----:R-:W-:-:S04]  /*1680*/  LOP3.LUT R10, R14, 0x7, RZ, 0xc0, !PT ;  /* 0x000000070e0a7812 */ /* 0x001fc800078ec0ff */
[----:B------:R-:W-:-:S13]  /*1690*/  ISETP.NE.AND P0, PT, R10, RZ, PT ;  /* 0x000000ff0a00720c */ /* 0x000fda0003f05270 */
[----:B------:R-:W-:Y:S05]  /*16a0*/  @!P0 EXIT ;  /* 0x000000000000894d */ /* 0x000fea0003800000 */
[----:B------:R-:W0:Y:S01]  /*16b0*/  LDCU.64 UR4, c[0x0][0x390] ;  /* 0x00007200ff0477ac */ /* 0x000e220008000a00 */
[----:B------:R-:W-:Y:S01]  /*16c0*/  SHF.L.U32 R8, R14, 0x7, RZ ;  /* 0x000000070e087819 */ /* 0x000fe200000006ff */
[----:B---3--:R-:W1:Y:S01]  /*16d0*/  S2R R15, SR_TID.X ;  /* 0x00000000000f7919 */ /* 0x008e620000002100 */
[----:B------:R-:W-:Y:S02]  /*16e0*/  ISETP.GE.U32.AND P0, PT, R10, 0x4, PT ;  /* 0x000000040a00780c */ /* 0x000fe40003f06070 */
[----:B------:R-:W-:Y:S01]  /*16f0*/  SHF.R.S32.HI R6, RZ, 0x1f, R8 ;  /* 0x0000001fff067819 */ /* 0x000fe20000011408 */
[----:B------:R-:W-:Y:S01]  /*1700*/  IMAD.WIDE.U32 R8, R8, UR12, RZ ;  /* 0x0000000c08087c25 */ /* 0x000fe2000f8e00ff */
[----:B------:R-:W-:-:S03]  /*1710*/  LOP3.LUT R18, R14, 0x3, RZ, 0xc0, !PT ;  /* 0x000000030e127812 */ /* 0x000fc600078ec0ff */
[----:B------:R-:W-:Y:S01]  /*1720*/  IMAD R7, R6, UR12, RZ ;  /* 0x0000000c06077c24 */ /* 0x000fe2000f8e02ff */
[----:B------:R-:W-:Y:S02]  /*1730*/  SHF.L.U32 R6, R8, 0x2, RZ ;  /* 0x0000000208067819 */ /* 0x000fe400000006ff */
[----:B------:R-:W-:Y:S01]  /*1740*/  ISETP.NE.AND P1, PT, R18, RZ, PT ;  /* 0x000000ff1200720c */ /* 0x000fe20003f25270 */
[----:B------:R-:W-:Y:S01]  /*1750*/  IMAD.IADD R7, R9, 0x1, R7 ;  /* 0x0000000109077824 */ /* 0x000fe200078e0207 */
[----:B0-----:R-:W-:-:S04]  /*1760*/  IADD3 R6, P2, PT, R6, UR4, RZ ;  /* 0x0000000406067c10 */ /* 0x001fc8000ff5e0ff */
[----:B------:R-:W-:-:S04]  /*1770*/  SHF.L.U64.HI R7, R8, 0x2, R7 ;  /* 0x0000000208077819 */ /* 0x000fc80000010207 */
[----:B------:R-:W-:Y:S01]  /*1780*/  IADD3.X R7, PT, PT, R7, UR5, RZ, P2, !PT ;  /* 0x0000000507077c10 */ /* 0x000fe200097fe4ff */
[----:B------:R-:W-:Y:S06]  /*1790*/  @!P0 BRA `(.L_x_2131) ;  /* 0x0000000000548947 */ /* 0x000fec0003800000 */
[----:B-1----:R-:W-:-:S05]  /*17a0*/  LEA R13, R0, R15, 0x7 ;  /* 0x0000000f000d7211 */ /* 0x002fca00078e38ff */
[----:B------:R-:W-:-:S04]  /*17b0*/  IMAD.WIDE R10, R13, 0x4, R4 ;  /* 0x000000040d0a7825 */ /* 0x000fc800078e0204 */
[C---:B------:R-:W-:Y:S01]  /*17c0*/  IMAD.WIDE R8, R13.reuse, 0x4, R2 ;  /* 0x000000040d087825 */ /* 0x040fe200078e0202 */
[----:B------:R-:W2:Y:S04]  /*17d0*/  LDG.E R16, desc[UR14][R10.64] ;  /* 0x0000000e0a107981 */ /* 0x000ea8000c1e1900 */
[----:B------:R-:W2:Y:S01]  /*17e0*/  LDG.E R17, desc[UR14][R8.64] ;  /* 0x0000000e08117981 */ /* 0x000ea2000c1e1900 */
[----:B------:R-:W-:-:S04]  /*17f0*/  IMAD.WIDE R12, R13, 0x4, R6 ;  /* 0x000000040d0c7825 */ /* 0x000fc800078e0206 */
[----:B--2---:R-:W-:-:S05]  /*1800*/  FFMA R17, R17, 2, R16 ;  /* 0x4000000011117823 */ /* 0x004fca0000000010 */
[----:B------:R0:W-:Y:S04]  /*1810*/  STG.E desc[UR14][R12.64], R17 ;  /* 0x000000110c007986 */ /* 0x0001e8000c10190e */
[----:B------:R-:W2:Y:S04]  /*1820*/  LDG.E R16, desc[UR14][R10.64+0x200] ;  /* 0x0002000e0a107981 */ /* 0x000ea8000c1e1900 */
[----:B------:R-:W2:Y:S02]  /*1830*/  LDG.E R19, desc[UR14][R8.64+0x200] ;  /* 0x0002000e08137981 */ /* 0x000ea4000c1e1900 */
[----:B--2---:R-:W-:-:S05]  /*1840*/  FFMA R19, R19, 2, R16 ;  /* 0x4000000013137823 */ /* 0x004fca0000000010 */
[----:B------:R0:W-:Y:S04]  /*1850*/  STG.E desc[UR14][R12.64+0x200], R19 ;  /* 0x000200130c007986 */ /* 0x0001e8000c10190e */
[----:B------:R-:W2:Y:S04]  /*1860*/  LDG.E R16, desc[UR14][R10.64+0x400] ;  /* 0x0004000e0a107981 */ /* 0x000ea8000c1e1900 */
[----:B------:R-:W2:Y:S02]  /*1870*/  LDG.E R21, desc[UR14][R8.64+0x400] ;  /* 0x0004000e08157981 */ /* 0x000ea4000c1e1900 */
[----:B--2---:R-:W-:-:S05]  /*1880*/  FFMA R21, R21, 2, R16 ;  /* 0x4000000015157823 */ /* 0x004fca0000000010 */
[----:B------:R0:W-:Y:S04]  /*1890*/  STG.E desc[UR14][R12.64+0x400], R21 ;  /* 0x000400150c007986 */ /* 0x0001e8000c10190e */
[----:B------:R-:W2:Y:S04]  /*18a0*/  LDG.E R16, desc[UR14][R10.64+0x600] ;  /* 0x0006000e0a107981 */ /* 0x000ea8000c1e1900 */
[----:B------:R-:W2:Y:S01]  /*18b0*/  LDG.E R23, desc[UR14][R8.64+0x600] ;  /* 0x0006000e08177981 */ /* 0x000ea2000c1e1900 */
[----:B------:R-:W-:Y:S01]  /*18c0*/  IADD3 R0, PT, PT, R0, 0x4, RZ ;  /* 0x0000000400007810 */ /* 0x000fe20007ffe0ff */
[----:B--2---:R-:W-:-:S05]  /*18d0*/  FFMA R23, R23, 2, R16 ;  /* 0x4000000017177823 */ /* 0x004fca0000000010 */
[----:B------:R0:W-:Y:S02]  /*18e0*/  STG.E desc[UR14][R12.64+0x600], R23 ;  /* 0x000600170c007986 */ /* 0x0001e4000c10190e */
.L_x_2131:
[----:B------:R-:W-:Y:S05]  /*18f0*/  @!P1 EXIT ;  /* 0x000000000000994d */ /* 0x000fea0003800000 */
[----:B------:R-:W-:Y:S02]  /*1900*/  ISETP.NE.AND P0, PT, R18, 0x1, PT ;  /* 0x000000011200780c */ /* 0x000fe40003f05270 */
[----:B------:R-:W-:-:S04]  /*1910*/  LOP3.LUT R14, R14, 0x1, RZ, 0xc0, !PT ;  /* 0x000000010e0e7812 */ /* 0x000fc800078ec0ff */
[----:B------:R-:W-:-:S07]  /*1920*/  ISETP.NE.U32.AND P1, PT, R14, 0x1, PT ;  /* 0x000000010e00780c */ /* 0x000fce0003f25070 */
[----:B------:R-:W-:Y:S06]  /*1930*/  @!P0 BRA `(.L_x_2132) ;  /* 0x0000000000348947 */ /* 0x000fec0003800000 */
[----:B01----:R-:W-:-:S04]  /*1940*/  IMAD R13, R0, 0x80, R15 ;  /* 0x00000080000d7824 */ /* 0x003fc800078e020f */
[----:B------:R-:W-:-:S04]  /*1950*/  IMAD.WIDE R8, R13, 0x4, R4 ;  /* 0x000000040d087825 */ /* 0x000fc800078e0204 */
[C---:B------:R-:W-:Y:S01]  /*1960*/  IMAD.WIDE R10, R13.reuse, 0x4, R2 ;  /* 0x000000040d0a7825 */ /* 0x040fe200078e0202 */
[----:B------:R-:W2:Y:S04]  /*1970*/  LDG.E R14, desc[UR14][R8.64] ;  /* 0x0000000e080e7981 */ /* 0x000ea8000c1e1900 */
[----:B------:R-:W2:Y:S01]  /*1980*/  LDG.E R17, desc[UR14][R10.64] ;  /* 0x0000000e0a117981 */ /* 0x000ea2000c1e1900 */
[----:B------:R-:W-:-:S04]  /*1990*/  IMAD.WIDE R12, R13, 0x4, R6 ;  /* 0x000000040d0c7825 */ /* 0x000fc800078e0206 */
[----:B--2---:R-:W-:-:S05]  /*19a0*/  FFMA R17, R17, 2, R14 ;  /* 0x4000000011117823 */ /* 0x004fca000000000e */
[----:B------:R2:W-:Y:S04]  /*19b0*/  STG.E desc[UR14][R12.64], R17 ;  /* 0x000000110c007986 */ /* 0x0005e8000c10190e */
[----:B------:R-:W3:Y:S04]  /*19c0*/  LDG.E R14, desc[UR14][R8.64+0x200] ;  /* 0x0002000e080e7981 */ /* 0x000ee8000c1e1900 */
[----:B------:R-:W3:Y:S01]  /*19d0*/  LDG.E R19, desc[UR14][R10.64+0x200] ;  /* 0x0002000e0a137981 */ /* 0x000ee2000c1e1900 */
[----:B------:R-:W-:Y:S01]  /*19e0*/  IADD3 R0, PT, PT, R0, 0x2, RZ ;  /* 0x0000000200007810 */ /* 0x000fe20007ffe0ff */
[----:B---3--:R-:W-:-:S05]  /*19f0*/  FFMA R19, R19, 2, R14 ;  /* 0x4000000013137823 */ /* 0x008fca000000000e */
[----:B------:R2:W-:Y:S02]  /*1a00*/  STG.E desc[UR14][R12.64+0x200], R19 ;  /* 0x000200130c007986 */ /* 0x0005e4000c10190e */
.L_x_2132:
[----:B------:R-:W-:Y:S05]  /*1a10*/  @P1 EXIT ;  /* 0x000000000000194d */ /* 0x000fea0003800000 */
[----:B-1----:R-:W-:-:S05]  /*1a20*/  LEA R15, R0, R15, 0x7 ;  /* 0x0000000f000f7211 */ /* 0x002fca00078e38ff */
[----:B------:R-:W-:-:S04]  /*1a30*/  IMAD.WIDE R4, R15, 0x4, R4 ;  /* 0x000000040f047825 */ /* 0x000fc800078e0204 */
[C---:B------:R-:W-:Y:S02]  /*1a40*/  IMAD.WIDE R2, R15.reuse, 0x4, R2 ;  /* 0x000000040f027825 */ /* 0x040fe400078e0202 */
[----:B------:R-:W3:Y:S04]  /*1a50*/  LDG.E R4, desc[UR14][R4.64] ;  /* 0x0000000e04047981 */ /* 0x000ee8000c1e1900 */
[----:B------:R-:W3:Y:S01]  /*1a60*/  LDG.E R3, desc[UR14][R2.64] ;  /* 0x0000000e02037981 */ /* 0x000ee2000c1e1900 */
[----:B------:R-:W-:-:S04]  /*1a70*/  IMAD.WIDE R6, R15, 0x4, R6 ;  /* 0x000000040f067825 */ /* 0x000fc800078e0206 */
[----:B---3--:R-:W-:-:S05]  /*1a80*/  FFMA R9, R3, 2, R4 ;  /* 0x4000000003097823 */ /* 0x008fca0000000004 */
[----:B------:R-:W-:Y:S01]  /*1a90*/  STG.E desc[UR14][R6.64], R9 ;  /* 0x0000000906007986 */ /* 0x000fe2000c10190e */
[----:B------:R-:W-:Y:S05]  /*1aa0*/  EXIT ;  /* 0x000000000000794d */ /* 0x000fea0003800000 */
.L_x_2133:
        /* <DEDUP_REMOVED lines=13> */
.L_x_4171:


//--------------------- .text._ZN3cub18CUB_300001_SM_10006detail9transform16transform_kernelINS2_10policy_hubILb1EN4cuda3std3__45tupleIJN6thrust24THRUST_300001_SM_1000_NS6detail15normal_iteratorINSA_10device_ptrIfEEEESF_EEEE10policy1000Ei3lbsSF_JPfSK_EEEvT0_iT1_T2_DpNS2_10kernel_argIT3_EE --------------------------
	.section	.text._ZN3cub18CUB_300001_SM_10006detail9transform16transform_kernelINS2_10policy_hubILb1EN4cuda3std3__45tupleIJN6thrust24THRUST_300001_SM_1000_NS6detail15normal_iteratorINSA_10device_ptrIfEEEESF_EEEE10policy1000Ei3lbsSF_JPfSK_EEEvT0_iT1_T2_DpNS2_10kernel_argIT3_EE,"ax",@progbits
	.align	128
        .global         _ZN3cub18CUB_300001_SM_10006detail9transform16transform_kernelINS2_10policy_hubILb1EN4cuda3std3__45tupleIJN6thrust24THRUST_300001_SM_1000_NS6detail15normal_iteratorINSA_10device_ptrIfEEEESF_EEEE10policy1000Ei3lbsSF_JPfSK_EEEvT0_iT1_T2_DpNS2_10kernel_argIT3_EE
        .type           _ZN3cub18CUB_300001_SM_10006detail9transform16transform_kernelINS2_10policy_hubILb1EN4cuda3std3__45tupleIJN6thrust24THRUST_300001_SM_1000_NS6detail15normal_iteratorINSA_10device_ptrIfEEEESF_EEEE10policy1000Ei3lbsSF_JPfSK_EEEvT0_iT1_T2_DpNS2_10kernel_argIT3_EE,@function
        .size           _ZN3cub18CUB_300001_SM_10006detail9transform16transform_kernelINS2_10policy_hubILb1EN4cuda3std3__45tupleIJN6thrust24THRUST_300001_SM_1000_NS6detail15normal_iteratorINSA_10device_ptrIfEEEESF_EEEE10policy1000Ei3lbsSF_JPfSK_EEEvT0_iT1_T2_DpNS2_10kernel_argIT3_EE,(.L_x_4172 - _ZN3cub18CUB_300001_SM_10006detail9transform16transform_kernelINS2_10policy_hubILb1EN4cuda3std3__45tupleIJN6thrust24THRUST_300001_SM_1000_NS6detail15normal_iteratorINSA_10device_ptrIfEEEESF_EEEE10policy1000Ei3lbsSF_JPfSK_EEEvT0_iT1_T2_DpNS2_10kernel_argIT3_EE)
        .other          _ZN3cub18CUB_300001_SM_10006detail9transform16transform_kernelINS2_10policy_hubILb1EN4cuda3std3__45tupleIJN6thrust24THRUST_300001_SM_1000_NS6detail15normal_iteratorINSA_10device_ptrIfEEEESF_EEEE10policy1000Ei3lbsSF_JPfSK_EEEvT0_iT1_T2_DpNS2_10kernel_argIT3_EE,@"STO_CUDA_ENTRY STV_DEFAULT"
_ZN3cub18CUB_300001_SM_10006detail9transform16transform_kernelINS2_10policy_hubILb1EN4cuda3std3__45tupleIJN6thrust24THRUST_300001_SM_1000_NS6detail15normal_iteratorINSA_10device_ptrIfEEEESF_EEEE10policy1000Ei3lbsSF_JPfSK_EEEvT0_iT1_T2_DpNS2_10kernel_argIT3_EE:
.text._ZN3cub18CUB_300001_SM_10006detail9transform16transform_kernelINS2_10policy_hubILb1EN4cuda3std3__45tupleIJN6thrust24THRUST_300001_SM_1000_NS6detail15normal_iteratorINSA_10device_ptrIfEEEESF_EEEE10policy1000Ei3lbsSF_JPfSK_EEEvT0_iT1_T2_DpNS2_10kernel_argIT3_EE:
[----:B------:R-:W-:Y:S08]  /*0000*/  LDC R1, c[0x0][0x37c] ;  /* 0x0000df00ff017b82 */ /* 0x000ff00000000800 */
[----:B------:R-:W0:Y:S01]  /*0010*/  S2UR UR18, SR_CTAID.X ;  /* 0x00000000001279c3 */ /* 0x000e220000002500 */
[----:B------:R-:W1:Y:S01]  /*0020*/  LDCU.64 UR12, c[0x0][0x380] ;  /* 0x00007000ff0c77ac */ /* 0x000e620008000a00 */
[----:B------:R-:W2:Y:S01]  /*0030*/  S2R R0, SR_TID.X ;  /* 0x0000000000007919 */ /* 0x000ea20000002100 */
[----:B------:R-:W-:Y:S01]  /*0040*/  BSSY.RECONVERGENT B0, `(.L_x_2134) ;  /* 0x0000020000007945 */ /* 0x000fe20003800200 */
[----:B-1----:R-:W-:-:S04]  /*0050*/  USHF.L.U32 UR11, UR13, 0x7, URZ ;  /* 0x000000070d0b7899 */ /* 0x002fc800080006ff */
[----:B0-----:R-:W-:-:S04]  /*0060*/  UIMAD UR8, UR11, UR18, URZ ;  /* 0x000000120b0872a4 */ /* 0x001fc8000f8e02ff */
[----:B------:R-:W-:-:S04]  /*0070*/  UIADD3 UR10, UPT, UPT, -UR8, UR12, URZ ;  /* 0x0000000c080a7290 */ /* 0x000fc8000fffe1ff */
[----:B------:R-:W-:Y:S01]  /*0080*/  UISETP.LT.AND UP0, UPT, UR11, UR10, UPT ;  /* 0x0000000a0b00728c */ /* 0x000fe2000bf01270 */
[----:B--2---:R-:W-:-:S03]  /*0090*/  SHF.L.U32 R4, R0, 0x7, RZ ;  /* 0x0000000700047819 */ /* 0x004fc600000006ff */
[----:B------:R-:W-:-:S04]  /*00a0*/  USEL UR12, UR11, UR10, UP0 ;  /* 0x0000000a0b0c7287 */ /* 0x000fc80008000000 */
[----:B------:R-:W-:-:S06]  /*00b0*/  USHF.L.U32 UR4, UR12, 0x2, URZ ;  /* 0x000000020c047899 */ /* 0x000fcc00080006ff */
[----:B------:R-:W-:-:S13]  /*00c0*/  ISETP.GE.AND P0, PT, R4, UR4, PT ;  /* 0x0000000404007c0c */ /* 0x000fda000bf06270 */
[----:B------:R-:W-:Y:S05]  /*00d0*/  @P0 BRA `(.L_x_2135) ;  /* 0x0000000000580947 */ /* 0x000fea0003800000 */
[----:B------:R-:W0:Y:S01]  /*00e0*/  LDC.64 R2, c[0x0][0x398] ;  /* 0x0000e600ff027b82 */ /* 0x000e220000000a00 */
[----:B------:R-:W-:Y:S01]  /*00f0*/  MOV R7, UR8 ;  /* 0x0000000800077c02 */ /* 0x000fe20008000f00 */
[----:B------:R-:W-:Y:S01]  /*0100*/  BSSY.RECONVERGENT B1, `(.L_x_2136) ;  /* 0x000000a000017945 */ /* 0x000fe20003800200 */
[----:B------:R-:W-:Y:S02]  /*0110*/  IMAD.MOV.U32 R5, RZ, RZ, R4 ;  /* 0x000000ffff057224 */ /* 0x000fe400078e0004 */
[----:B0-----:R-:W-:-:S04]  /*0120*/  IMAD.WIDE.U32 R2, R0, 0x80, R2 ;  /* 0x0000008000027825 */ /* 0x001fc800078e0002 */
[----:B------:R-:W-:-:S07]  /*0130*/  IMAD.WIDE R2, R7, 0x4, R2 ;  /* 0x0000000407027825 */ /* 0x000fce00078e0202 */
.L_x_2137:
[----:B------:R-:W-:Y:S01]  /*0140*/  IADD3 R5, PT, PT, R5, 0x4000, RZ ;  /* 0x0000400005057810 */ /* 0x000fe20007ffe0ff */
[----:B------:R0:W-:Y:S03]  /*0150*/  CCTL.E.PF2 [R2] ;  /* 0x000000000200798f */ /* 0x0001e60000800100 */
[----:B------:R-:W-:Y:S02]  /*0160*/  ISETP.GE.AND P0, PT, R5, UR4, PT ;  /* 0x0000000405007c0c */ /* 0x000fe4000bf06270 */
[----:B0-----:R-:W-:-:S04]  /*0170*/  IADD3 R2, P1, PT, R2, 0x4000, RZ ;  /* 0x0000400002027810 */ /* 0x001fc80007f3e0ff */
[----:B------:R-:W-:-:S07]  /*0180*/  IADD3.X R3, PT, PT, RZ, R3, RZ, P1, !PT ;  /* 0x00000003ff037210 */ /* 0x000fce0000ffe4ff */
[----:B------:R-:W-:Y:S05]  /*0190*/  @!P0 BRA `(.L_x_2137) ;  /* 0xfffffffc00e88947 */ /* 0x000fea000383ffff */
[----:B------:R-:W-:Y:S05]  /*01a0*/  BSYNC.RECONVERGENT B1 ;  /* 0x0000000000017941 */ /* 0x000fea0003800200 */
.L_x_2136:
[----:B------:R-:W0:Y:S02]  /*01b0*/  LDC.64 R2, c[0x0][0x3a8] ;  /* 0x0000ea00ff027b82 */ /* 0x000e240000000a00 */
[----:B0-----:R-:W-:-:S04]  /*01c0*/  IMAD.WIDE.U32 R2, R0, 0x80, R2 ;  /* 0x0000008000027825 */ /* 0x001fc800078e0002 */
[----:B------:R-:W-:-:S07]  /*01d0*/  IMAD.WIDE R2, R7, 0x4, R2 ;  /* 0x0000000407027825 */ /* 0x000fce00078e0202 */
.L_x_2138:
[----:B------:R-:W-:Y:S01]  /*01e0*/  VIADD R4, R4, 0x4000 ;  /* 0x0000400004047836 */ /* 0x000fe20000000000 */
[----:B------:R0:W-:Y:S04]  /*01f0*/  CCTL.E.PF2 [R2] ;  /* 0x000000000200798f */ /* 0x0001e80000800100 */
[----:B------:R-:W-:Y:S02]  /*0200*/  ISETP.GE.AND P0, PT, R4, UR4, PT ;  /* 0x0000000404007c0c */ /* 0x000fe4000bf06270 */
[----:B0-----:R-:W-:-:S04]  /*0210*/  IADD3 R2, P1, PT, R2, 0x4000, RZ ;  /* 0x0000400002027810 */ /* 0x001fc80007f3e0ff */
[----:B------:R-:W-:-:S07]  /*0220*/  IADD3.X R3, PT, PT, RZ, R3, RZ, P1, !PT ;  /* 0x00000003ff037210 */ /* 0x000fce0000ffe4ff */
[----:B------:R-:W-:Y:S05]  /*0230*/  @!P0 BRA `(.L_x_2138) ;  /* 0xfffffffc00e88947 */ /* 0x000fea000383ffff */
.L_x_2135:
[----:B------:R-:W-:Y:S05]  /*0240*/  BSYNC.RECONVERGENT B0 ;  /* 0x0000000000007941 */ /* 0x000fea0003800200 */
.L_x_2134:
[----:B------:R-:W0:Y:S01]  /*0250*/  LDCU.128 UR4, c[0x0][0x390] ;  /* 0x00007200ff0477ac */ /* 0x000e220008000c00 */
[----:B------:R-:W-:Y:S01]  /*0260*/  UIMAD.WIDE UR8, UR8, 0x4, URZ ;  /* 0x00000004080878a5 */ /* 0x000fe2000f8e02ff */
[----:B------:R-:W1:Y:S01]  /*0270*/  LDCU.64 UR20, c[0x0][0x358] ;  /* 0x00006b00ff1477ac */ /* 0x000e620008000a00 */
[----:B------:R-:W2:Y:S02]  /*0280*/  LDCU.64 UR14, c[0x0][0x3a8] ;  /* 0x00007500ff0e77ac */ /* 0x000ea40008000a00 */
[----:B0-----:R-:W-:-:S04]  /*0290*/  UIADD3 UR16, UP0, UPT, UR8, UR4, URZ ;  /* 0x0000000408107290 */ /* 0x001fc8000ff1e0ff */
[----:B------:R-:W-:Y:S02]  /*02a0*/  UIADD3.X UR17, UPT, UPT, UR9, UR5, URZ, UP0, !UPT ;  /* 0x0000000509117290 */ /* 0x000fe400087fe4ff */
[----:B------:R-:W-:-:S09]  /*02b0*/  UISETP.GT.AND UP0, UPT, UR11, UR10, UPT ;  /* 0x0000000a0b00728c */ /* 0x000fd2000bf04270 */
[----:B-12---:R-:W-:Y:S05]  /*02c0*/  BRA.U UP0, `(.L_x_2139) ;  /* 0x0000000900547547 */ /* 0x006fea000b800000 */
[----:B------:R-:W-:-:S06]  /*02d0*/  UISETP.GE.AND UP0, UPT, UR13, 0x1, UPT ;  /* 0x000000010d00788c */ /* 0x000fcc000bf06270 */
[----:B------:R-:W-:-:S13]  /*02e0*/  PLOP3.LUT P0, PT, PT, PT, UP0, 0x80, 0x8 ;  /* 0x000000000008781c */ /* 0x000fda0003f0f008 */
[----:B------:R-:W-:Y:S05]  /*02f0*/  @!P0 EXIT ;  /* 0x000000000000894d */ /* 0x000fea0003800000 */
[----:B------:R-:W-:Y:S01]  /*0300*/  UISETP.GE.U32.AND UP0, UPT, UR13, 0x8, UPT ;  /* 0x000000080d00788c */ /* 0x000fe2000bf06070 */
[----:B------:R-:W-:-:S08]  /*0310*/  HFMA2 R10, -RZ, RZ, 0, 0 ;  /* 0x00000000ff0a7431 */ /* 0x000fd000000001ff */
[----:B------:R-:W-:Y:S05]  /*0320*/  BRA.U !UP0, `(.L_x_2140) ;  /* 0x0000000508247547 */ /* 0x000fea000b800000 */
[----:B------:R-:W0:Y:S01]  /*0330*/  LDC.64 R2, c[0x0][0x390] ;  /* 0x0000e400ff027b82 */ /* 0x000e220000000a00 */
[----:B------:R-:W-:Y:S01]  /*0340*/  UMOV UR11, UR8 ;  /* 0x00000008000b7c82 */ /* 0x000fe20008000000 */
[----:B------:R-:W-:Y:S02]  /*0350*/  ULOP3.LUT UR8, UR13, 0x7ffffff8, URZ, 0xc0, !UPT ;  /* 0x7ffffff80d087892 */ /* 0x000fe4000f8ec0ff */
[----:B------:R-:W-:Y:S02]  /*0360*/  UIADD3 UR10, UP2, UPT, UR11, 0x600, URZ ;  /* 0x000006000b0a7890 */ /* 0x000fe4000ff5e0ff */
[----:B------:R-:W-:Y:S02]  /*0370*/  UIADD3 UR8, UPT, UPT, -UR8, URZ, URZ ;  /* 0x000000ff08087290 */ /* 0x000fe4000fffe1ff */
[----:B------:R-:W1:Y:S01]  /*0380*/  LDC.64 R4, c[0x0][0x398] ;  /* 0x0000e600ff047b82 */ /* 0x000e620000000a00 */
[----:B------:R-:W-:Y:S02]  /*0390*/  UIADD3 UR12, UP0, UPT, UR10, UR4, URZ ;  /* 0x000000040a0c7290 */ /* 0x000fe4000ff1e0ff */
[----:B------:R-:W-:-:S02]  /*03a0*/  UIADD3.X UR4, UPT, UPT, URZ, UR9, URZ, UP2, !UPT ;  /* 0x00000009ff047290 */ /* 0x000fc400097fe4ff */
[----:B------:R-:W-:Y:S02]  /*03b0*/  UIADD3 UR6, UP1, UPT, UR10, UR6, URZ ;  /* 0x000000060a067290 */ /* 0x000fe4000ff3e0ff */
[----:B------:R-:W-:Y:S01]  /*03c0*/  UIADD3 UR14, UP2, UPT, UR10, UR14, URZ ;  /* 0x0000000e0a0e7290 */ /* 0x000fe2000ff5e0ff */
[----:B------:R-:W2:Y:S01]  /*03d0*/  LDC.64 R6, c[0x0][0x3a8] ;  /* 0x0000ea00ff067b82 */ /* 0x000ea20000000a00 */
[----:B------:R-:W-:Y:S02]  /*03e0*/  UIADD3.X UR7, UPT, UPT, UR4, UR7, URZ, UP1, !UPT ;  /* 0x0000000704077290 */ /* 0x000fe40008ffe4ff */
[----:B------:R-:W-:Y:S02]  /*03f0*/  UIADD3.X UR5, UPT, UPT, UR4, UR5, URZ, UP0, !UPT ;  /* 0x0000000504057290 */ /* 0x000fe400087fe4ff */
[----:B------:R-:W-:Y:S01]  /*0400*/  UIADD3.X UR15, UPT, UPT, UR4, UR15, URZ, UP2, !UPT ;  /* 0x0000000f040f7290 */ /* 0x000fe200097fe4ff */
[----:B0-----:R-:W-:-:S04]  /*0410*/  IMAD.WIDE.U32 R2, R0, 0x4, R2 ;  /* 0x0000000400027825 */ /* 0x001fc800078e0002 */
[----:B-1----:R-:W-:-:S04]  /*0420*/  IMAD.WIDE.U32 R4, R0, 0x4, R4 ;  /* 0x0000000400047825 */ /* 0x002fc800078e0004 */
[----:B--2---:R-:W-:-:S04]  /*0430*/  IMAD.WIDE.U32 R6, R0, 0x4, R6 ;  /* 0x0000000400067825 */ /* 0x004fc800078e0006 */
[----:B------:R-:W-:-:S07]  /*0440*/  VIADD R0, R0, 0x80 ;  /* 0x0000008000007836 */ /* 0x000fce0000000000 */
.L_x_2141:
        /* <DEDUP_REMOVED lines=10> */
[----:B------:R-:W-:-:S02]  /*04f0*/  MOV R11, UR15 ;  /* 0x0000000f000b7c02 */ /* 0x000fc40008000f00 */
[----:B------:R-:W-:Y:S01]  /*0500*/  IADD3.X R17, PT, PT, R3, UR9, RZ, P0, !PT ;  /* 0x0000000903117c10 */ /* 0x000fe200087fe4ff */
[----:B------:R-:W-:-:S04]  /*0510*/  IMAD.WIDE R8, R0, 0x4, R8 ;  /* 0x0000000400087825 */ /* 0x000fc800078e0208 */
        /* <DEDUP_REMOVED lines=32> */
[----:B------:R-:W-:Y:S02]  /*0720*/  UIADD3 UR11, UP0, UPT, UR11, 0x1000, URZ ;  /* 0x000010000b0b7890 */ /* 0x000fe4000ff1e0ff */
[----:B------:R-:W-:-:S02]  /*0730*/  UIADD3 UR8, UPT, UPT, UR8, 0x8, URZ ;  /* 0x0000000808087890 */ /* 0x000fc4000fffe0ff */
[----:B------:R-:W-:Y:S02]  /*0740*/  UIADD3.X UR9, UPT, UPT, URZ, UR9, URZ, UP0, !UPT ;  /* 0x00000009ff097290 */ /* 0x000fe400087fe4ff */
[----:B------:R-:W-:Y:S01]  /*0750*/  UISETP.NE.AND UP0, UPT, UR8, URZ, UPT ;  /* 0x000000ff0800728c */ /* 0x000fe2000bf05270 */
[----:B------:R-:W-:Y:S01]  /*0760*/  IADD3 R0, PT, PT, R0, 0x400, RZ ;  /* 0x0000040000007810 */ /* 0x000fe20007ffe0ff */
[----:B--2---:R-:W-:-:S05]  /*0770*/  FFMA R17, R17, 2, R14 ;  /* 0x4000000011117823 */ /* 0x004fca000000000e */
[----:B------:R3:W-:Y:S02]  /*0780*/  STG.E desc[UR20][R12.64+0x600], R17 ;  /* 0x000600110c007986 */ /* 0x0007e4000c101914 */
[----:B------:R-:W-:Y:S05]  /*0790*/  BRA.U UP0, `(.L_x_2141) ;  /* 0xfffffffd002c7547 */ /* 0x000fea000b83ffff */
[----:B------:R-:W0:Y:S02]  /*07a0*/  LDC R10, c[0x0][0x384] ;  /* 0x0000e100ff0a7b82 */ /* 0x000e240000000800 */
[----:B0-----:R-:W-:-:S07]  /*07b0*/  LOP3.LUT R10, R10, 0x7ffffff8, RZ, 0xc0, !PT ;  /* 0x7ffffff80a0a7812 */ /* 0x001fce00078ec0ff */
.L_x_2140:
[----:B------:R-:W0:Y:S02]  /*07c0*/  LDC R0, c[0x0][0x384] ;  /* 0x0000e100ff007b82 */ /* 0x000e240000000800 */
[----:B0-----:R-:W-:-:S04]  /*07d0*/  LOP3.LUT R3, R0, 0x7, RZ, 0xc0, !PT ;  /* 0x0000000700037812 */ /* 0x001fc800078ec0ff */
[----:B------:R-:W-:-:S13]  /*07e0*/  ISETP.NE.AND P0, PT, R3, RZ, PT ;  /* 0x000000ff0300720c */ /* 0x000fda0003f05270 */
[----:B------:R-:W-:Y:S05]  /*07f0*/  @!P0 EXIT ;  /* 0x000000000000894d */ /* 0x000fea0003800000 */
[----:B------:R-:W0:Y:S01]  /*0800*/  LDCU.64 UR4, c[0x0][0x3a8] ;  /* 0x00007500ff0477ac */ /* 0x000e220008000a00 */
[C---:B------:R-:W-:Y:S01]  /*0810*/  SHF.L.U32 R2, R0.reuse, 0x7, RZ ;  /* 0x0000000700027819 */ /* 0x040fe200000006ff */
[----:B------:R-:W1:Y:S01]  /*0820*/  S2R R11, SR_TID.X ;  /* 0x00000000000b7919 */ /* 0x000e620000002100 */
[----:B------:R-:W-:Y:S01]  /*0830*/  ISETP.GE.U32.AND P0, PT, R3, 0x4, PT ;  /* 0x000000040300780c */ /* 0x000fe20003f06070 */
[----:B------:R-:W2:Y:S01]  /*0840*/  LDCU.64 UR6, c[0x0][0x398] ;  /* 0x00007300ff0677ac */ /* 0x000ea20008000a00 */
[----:B------:R-:W-:Y:S01]  /*0850*/  LOP3.LUT R16, R0, 0x3, RZ, 0xc0, !PT ;  /* 0x0000000300107812 */ /* 0x000fe200078ec0ff */
[----:B------:R-:W-:-:S03]  /*0860*/  IMAD R2, R2, UR18, RZ ;  /* 0x0000001202027c24 */ /* 0x000fc6000f8e02ff */
[----:B------:R-:W-:Y:S01]  /*0870*/  ISETP.NE.AND P1, PT, R16, RZ, PT ;  /* 0x000000ff1000720c */ /* 0x000fe20003f25270 */
[----:B------:R-:W-:-:S03]  /*0880*/  IMAD.WIDE R4, R2, 0x4, RZ ;  /* 0x0000000402047825 */ /* 0x000fc600078e02ff */
[C---:B0-----:R-:W-:Y:S02]  /*0890*/  IADD3 R2, P2, PT, R4.reuse, UR4, RZ ;  /* 0x0000000404027c10 */ /* 0x041fe4000ff5e0ff */
[----:B--2---:R-:W-:Y:S02]  /*08a0*/  IADD3 R4, P3, PT, R4, UR6, RZ ;  /* 0x0000000604047c10 */ /* 0x004fe4000ff7e0ff */
[C---:B------:R-:W-:Y:S02]  /*08b0*/  IADD3.X R3, PT, PT, R5.reuse, UR5, RZ, P2, !PT ;  /* 0x0000000505037c10 */ /* 0x040fe400097fe4ff */
[----:B------:R-:W-:Y:S01]  /*08c0*/  IADD3.X R5, PT, PT, R5, UR7, RZ, P3, !PT ;  /* 0x0000000705057c10 */ /* 0x000fe20009ffe4ff */
[----:B------:R-:W-:Y:S08]  /*08d0*/  @!P0 BRA `(.L_x_2142) ;  /* 0x0000000000588947 */ /* 0x000ff00003800000 */
[----:B-1-3--:R-:W-:-:S04]  /*08e0*/  IMAD R13, R10, 0x80, R11 ;  /* 0x000000800a0d7824 */ /* 0x00afc800078e020b */
[----:B------:R-:W-:-:S04]  /*08f0*/  IMAD.WIDE R8, R13, 0x4, R4 ;  /* 0x000000040d087825 */ /* 0x000fc800078e0204 */
[----:B------:R-:W-:Y:S01]  /*0900*/  IMAD.WIDE R6, R13, 0x4, R2 ;  /* 0x000000040d067825 */ /* 0x000fe200078e0202 */
[----:B------:R-:W2:Y:S04]  /*0910*/  LDG.E R14, desc[UR20][R8.64] ;  /* 0x00000014080e7981 */ /* 0x000ea8000c1e1900 */
[----:B------:R-:W2:Y:S01]  /*0920*/  LDG.E R15, desc[UR20][R6.64] ;  /* 0x00000014060f7981 */ /* 0x000ea2000c1e1900 */
[----:B------:R-:W-:-:S05]  /*0930*/  MOV R12, 0x4 ;  /* 0x00000004000c7802 */ /* 0x000fca0000000f00 */
[----:B------:R-:W-:-:S04]  /*0940*/  IMAD.WIDE R12, R13, R12, UR16 ;  /* 0x000000100d0c7e25 */ /* 0x000fc8000f8e020c */
        /* <DEDUP_REMOVED lines=15> */
.L_x_2142:
[----:B------:R-:W-:Y:S05]  /*0a40*/  @!P1 EXIT ;  /* 0x000000000000994d */ /* 0x000fea0003800000 */
[----:B------:R-:W-:Y:S02]  /*0a50*/  ISETP.NE.AND P0, PT, R16, 0x1, PT ;  /* 0x000000011000780c */ /* 0x000fe40003f05270 */
[----:B------:R-:W-:-:S04]  /*0a60*/  LOP3.LUT R0, R0, 0x1, RZ, 0xc0, !PT ;  /* 0x0000000100007812 */ /* 0x000fc800078ec0ff */
[----:B------:R-:W-:-:S07]  /*0a70*/  ISETP.NE.U32.AND P1, PT, R0, 0x1, PT ;  /* 0x000000010000780c */ /* 0x000fce0003f25070 */
[----:B------:R-:W-:Y:S06]  /*0a80*/  @!P0 BRA `(.L_x_2143) ;  /* 0x0000000000388947 */ /* 0x000fec0003800000 */
[----:B01-3--:R-:W-:-:S04]  /*0a90*/  IMAD R13, R10, 0x80, R11 ;  /* 0x000000800a0d7824 */ /* 0x00bfc800078e020b */
[----:B------:R-:W-:-:S04]  /*0aa0*/  IMAD.WIDE R6, R13, 0x4, R4 ;  /* 0x000000040d067825 */ /* 0x000fc800078e0204 */
[----:B------:R-:W-:Y:S01]  /*0ab0*/  IMAD.WIDE R8, R13, 0x4, R2 ;  /* 0x000000040d087825 */ /* 0x000fe200078e0202 */
[----:B------:R-:W2:Y:S04]  /*0ac0*/  LDG.E R0, desc[UR20][R6.64] ;  /* 0x0000001406007981 */ /* 0x000ea8000c1e1900 */
[----:B------:R-:W2:Y:S01]  /*0ad0*/  LDG.E R15, desc[UR20][R8.64] ;  /* 0x00000014080f7981 */ /* 0x000ea2000c1e1900 */
[----:B------:R-:W-:-:S05]  /*0ae0*/  HFMA2 R12, -RZ, RZ, 0, 2.384185791015625e-07 ;  /* 0x00000004ff0c7431 */ /* 0x000fca00000001ff */
[----:B------:R-:W-:-:S04]  /*0af0*/  IMAD.WIDE R12, R13, R12, UR16 ;  /* 0x000000100d0c7e25 */ /* 0x000fc8000f8e020c */
[----:B--2---:R-:W-:-:S05]  /*0b00*/  FFMA R15, R15, 2, R0 ;  /* 0x400000000f0f7823 */ /* 0x004fca0000000000 */
[----:B------:R2:W-:Y:S04]  /*0b10*/  STG.E desc[UR20][R12.64], R15 ;  /* 0x0000000f0c007986 */ /* 0x0005e8000c101914 */
[----:B------:R-:W3:Y:S04]  /*0b20*/  LDG.E R0, desc[UR20][R6.64+0x200] ;  /* 0x0002001406007981 */ /* 0x000ee8000c1e1900 */
[----:B------:R-:W3:Y:S01]  /*0b30*/  LDG.E R17, desc[UR20][R8.64+0x200] ;  /* 0x0002001408117981 */ /* 0x000ee2000c1e1900 */
[----:B------:R-:W-:Y:S01]  /*0b40*/  IADD3 R10, PT, PT, R10, 0x2, RZ ;  /* 0x000000020a0a7810 */ /* 0x000fe20007ffe0ff */
[----:B---3--:R-:W-:-:S05]  /*0b50*/  FFMA R17, R17, 2, R0 ;  /* 0x4000000011117823 */ /* 0x008fca0000000000 */
[----:B------:R2:W-:Y:S02]  /*0b60*/  STG.E desc[UR20][R12.64+0x200], R17 ;  /* 0x000200110c007986 */ /* 0x0005e4000c101914 */
.L_x_2143:
[----:B------:R-:W-:Y:S05]  /*0b70*/  @P1 EXIT ;  /* 0x000000000000194d */ /* 0x000fea0003800000 */
[----:B-1----:R-:W-:-:S04]  /*0b80*/  IMAD R7, R10, 0x80, R11 ;  /* 0x000000800a077824 */ /* 0x002fc800078e020b */
[----:B------:R-:W-:-:S04]  /*0b90*/  IMAD.WIDE R4, R7, 0x4, R4 ;  /* 0x0000000407047825 */ /* 0x000fc800078e0204 */
[----:B------:R-:W-:Y:S02]  /*0ba0*/  IMAD.WIDE R2, R7, 0x4, R2 ;  /* 0x0000000407027825 */ /* 0x000fe400078e0202 */
[----:B------:R-:W4:Y:S04]  /*0bb0*/  LDG.E R4, desc[UR20][R4.64] ;  /* 0x0000001404047981 */ /* 0x000f28000c1e1900 */
[----:B------:R-:W4:Y:S01]  /*0bc0*/  LDG.E R3, desc[UR20][R2.64] ;  /* 0x0000001402037981 */ /* 0x000f22000c1e1900 */
[----:B------:R-:W-:-:S05]  /*0bd0*/  MOV R6, 0x4 ;  /* 0x0000000400067802 */ /* 0x000fca0000000f00 */
[----:B------:R-:W-:-:S04]  /*0be0*/  IMAD.WIDE R6, R7, R6, UR16 ;  /* 0x0000001007067e25 */ /* 0x000fc8000f8e0206 */
[----:B----4-:R-:W-:-:S05]  /*0bf0*/  FFMA R9, R3, 2, R4 ;  /* 0x4000000003097823 */ /* 0x010fca0000000004 */
[----:B------:R-:W-:Y:S01]  /*0c00*/  STG.E desc[UR20][R6.64], R9 ;  /* 0x0000000906007986 */ /* 0x000fe2000c101914 */
[----:B------:R-:W-:Y:S05]  /*0c10*/  EXIT ;  /* 0x000000000000794d */ /* 0x000fea0003800000 */
.L_x_2139:
[----:B------:R-:W0:Y:S02]  /*0c20*/  LDC R6, c[0x0][0x384] ;  /* 0x0000e100ff067b82 */ /* 0x000e240000000800 */
[----:B0-----:R-:W-:-:S13]  /*0c30*/  ISETP.GE.AND P0, PT, R6, 0x1, PT ;  /* 0x000000010600780c */ /* 0x001fda0003f06270 */
[----:B------:R-:W-:Y:S05]  /*0c40*/  @!P0 EXIT ;  /* 0x000000000000894d */ /* 0x000fea0003800000 */
[----:B------:R-:W0:Y:S01]  /*0c50*/  LDCU.64 UR4, c[0x0][0x398] ;  /* 0x00007300ff0477ac */ /* 0x000e220008000a00 */
[C---:B------:R-:W-:Y:S01]  /*0c60*/  SHF.L.U32 R2, R6.reuse, 0x7, RZ ;  /* 0x0000000706027819 */ /* 0x040fe200000006ff */
[----:B------:R-:W1:Y:S01]  /*0c70*/  S2R R0, SR_TID.X ;  /* 0x0000000000007919 */ /* 0x000e620000002100 */
[----:B------:R-:W-:Y:S01]  /*0c80*/  HFMA2 R7, -RZ, RZ, 0, 0 ;  /* 0x00000000ff077431 */ /* 0x000fe200000001ff */
[----:B------:R-:W2:Y:S01]  /*0c90*/  LDCU.64 UR6, c[0x0][0x3a8] ;  /* 0x00007500ff0677ac */ /* 0x000ea20008000a00 */
[----:B------:R-:W-:Y:S01]  /*0ca0*/  LOP3.LUT R20, R6, 0x7, RZ, 0xc0, !PT ;  /* 0x0000000706147812 */ /* 0x000fe200078ec0ff */
[----:B------:R-:W-:-:S04]  /*0cb0*/  IMAD R2, R2, UR18, RZ ;  /* 0x0000001202027c24 */ /* 0x000fc8000f8e02ff */
[----:B------:R-:W-:-:S03]  /*0cc0*/  IMAD.WIDE R4, R2, 0x4, RZ ;  /* 0x0000000402047825 */ /* 0x000fc600078e02ff */
[----:B0-----:R-:W-:-:S04]  /*0cd0*/  IADD3 R2, P0, PT, R4, UR4, RZ ;  /* 0x0000000404027c10 */ /* 0x001fc8000ff1e0ff */
[----:B------:R-:W-:Y:S02]  /*0ce0*/  IADD3.X R3, PT, PT, R5, UR5, RZ, P0, !PT ;  /* 0x0000000505037c10 */ /* 0x000fe400087fe4ff */
[----:B------:R-:W-:Y:S02]  /*0cf0*/  ISETP.GE.U32.AND P0, PT, R6, 0x8, PT ;  /* 0x000000080600780c */ /* 0x000fe40003f06070 */
[----:B--2---:R-:W-:-:S04]  /*0d00*/  IADD3 R4, P1, PT, R4, UR6, RZ ;  /* 0x0000000604047c10 */ /* 0x004fc8000ff3e0ff */
[----:B------:R-:W-:-:S07]  /*0d10*/  IADD3.X R5, PT, PT, R5, UR7, RZ, P1, !PT ;  /* 0x0000000705057c10 */ /* 0x000fce0008ffe4ff */
[----:B-1----:R-:W-:Y:S05]  /*0d20*/  @!P0 BRA `(.L_x_2144) ;  /* 0x0000000400008947 */ /* 0x002fea0003800000 */
[----:B------:R-:W-:Y:S01]  /*0d30*/  LOP3.LUT R7, R6, 0x7ffffff8, RZ, 0xc0, !PT ;  /* 0x7ffffff806077812 */ /* 0x000fe200078ec0ff */
[----:B------:R-:W-:-:S07]  /*0d40*/  IMAD.MOV.U32 R6, RZ, RZ, RZ ;  /* 0x000000ffff067224 */ /* 0x000fce00078e00ff */
.L_x_2147:
[----:B0-----:R-:W-:-:S04]  /*0d50*/  LEA R13, R6, R0, 0x7 ;  /* 0x00000000060d7211 */ /* 0x001fc800078e38ff */
[----:B------:R-:W-:-:S13]  /*0d60*/  ISETP.GE.AND P0, PT, R13, UR12, PT ;  /* 0x0000000c0d007c0c */ /* 0x000fda000bf06270 */
[----:B------:R-:W-:-:S04]  /*0d70*/  @!P0 IMAD.WIDE.U32 R14, R13, 0x4, R2 ;  /* 0x000000040d0e8825 */ /* 0x000fc800078e0002 */
[C---:B------:R-:W-:Y:S02]  /*0d80*/  @!P0 IMAD.WIDE.U32 R16, R13.reuse, 0x4, R4 ;  /* 0x000000040d108825 */ /* 0x040fe400078e0004 */
[----:B------:R-:W2:Y:S04]  /*0d90*/  @!P0 LDG.E R14, desc[UR20][R14.64] ;  /* 0x000000140e0e8981 */ /* 0x000ea8000c1e1900 */
[----:B------:R-:W2:Y:S01]  /*0da0*/  @!P0 LDG.E R17, desc[UR20][R16.64] ;  /* 0x0000001410118981 */ /* 0x000ea2000c1e1900 */
[----:B------:R-:W-:Y:S02]  /*0db0*/  IADD3 R23, PT, PT, R13, 0x80, RZ ;  /* 0x000000800d177810 */ /* 0x000fe40007ffe0ff */
[----:B------:R-:W-:Y:S02]  /*0dc0*/  MOV R18, 0x4 ;  /* 0x0000000400127802 */ /* 0x000fe40000000f00 */
[C---:B------:R-:W-:Y:S01]  /*0dd0*/  ISETP.GE.AND P1, PT, R23.reuse, UR12, PT ;  /* 0x0000000c17007c0c */ /* 0x040fe2000bf26270 */
[----:B------:R-:W-:-:S04]  /*0de0*/  IMAD.WIDE R8, R23, 0x4, R2 ;  /* 0x0000000417087825 */ /* 0x000fc800078e0202 */
[----:B------:R-:W-:-:S04]  /*0df0*/  @!P0 IMAD.WIDE.U32 R18, R13, R18, UR16 ;  /* 0x000000100d128e25 */ /* 0x000fc8000f8e0012 */
[----:B------:R-:W-:-:S04]  /*0e00*/  IMAD.WIDE R10, R23, 0x4, R4 ;  /* 0x00000004170a7825 */ /* 0x000fc800078e0204 */
[----:B--2---:R-:W-:-:S05]  /*0e10*/  @!P0 FFMA R21, R17, 2, R14 ;  /* 0x4000000011158823 */ /* 0x004fca000000000e */
[----:B------:R0:W-:Y:S04]  /*0e20*/  @!P0 STG.E desc[UR20][R18.64], R21 ;  /* 0x0000001512008986 */ /* 0x0001e8000c101914 */
[----:B------:R-:W2:Y:S04]  /*0e30*/  @!P1 LDG.E R12, desc[UR20][R8.64] ;  /* 0x00000014080c9981 */ /* 0x000ea8000c1e1900 */
[----:B------:R-:W2:Y:S01]  /*0e40*/  @!P1 LDG.E R25, desc[UR20][R10.64] ;  /* 0x000000140a199981 */ /* 0x000ea2000c1e1900 */
[----:B------:R-:W-:-:S05]  /*0e50*/  VIADD R14, R13, 0x100 ;  /* 0x000001000d0e7836 */ /* 0x000fca0000000000 */
[----:B------:R-:W-:Y:S01]  /*0e60*/  ISETP.GE.AND P0, PT, R14, UR12, PT ;  /* 0x0000000c0e007c0c */ /* 0x000fe2000bf06270 */
[----:B------:R-:W-:-:S05]  /*0e70*/  HFMA2 R14, -RZ, RZ, 0, 2.384185791015625e-07 ;  /* 0x00000004ff0e7431 */ /* 0x000fca00000001ff */
[----:B------:R-:W-:-:S04]  /*0e80*/  IMAD.WIDE R14, R23, R14, UR16 ;  /* 0x00000010170e7e25 */ /* 0x000fc8000f8e020e */
[----:B--2---:R-:W-:-:S05]  /*0e90*/  @!P1 FFMA R25, R25, 2, R12 ;  /* 0x4000000019199823 */ /* 0x004fca000000000c */
[----:B------:R-:W-:Y:S04]  /*0ea0*/  @!P1 STG.E desc[UR20][R14.64], R25 ;  /* 0x000000190e009986 */ /* 0x000fe8000c101914 */
[----:B------:R-:W2:Y:S04]  /*0eb0*/  @!P0 LDG.E R12, desc[UR20][R8.64+0x200] ;  /* 0x00020014080c8981 */ /* 0x000ea8000c1e1900 */
[----:B------:R-:W2:Y:S01]  /*0ec0*/  @!P0 LDG.E R17, desc[UR20][R10.64+0x200] ;  /* 0x000200140a118981 */ /* 0x000ea2000c1e1900 */
[----:B------:R-:W-:-:S04]  /*0ed0*/  IADD3 R16, PT, PT, R13, 0x180, RZ ;  /* 0x000001800d107810 */ /* 0x000fc80007ffe0ff */
[----:B------:R-:W-:Y:S01]  /*0ee0*/  ISETP.GE.AND P1, PT, R16, UR12, PT ;  /* 0x0000000c10007c0c */ /* 0x000fe2000bf26270 */
[----:B--2---:R-:W-:-:S05]  /*0ef0*/  @!P0 FFMA R17, R17, 2, R12 ;  /* 0x4000000011118823 */ /* 0x004fca000000000c */
[----:B------:R1:W-:Y:S07]  /*0f00*/  @!P0 STG.E desc[UR20][R14.64+0x200], R17 ;  /* 0x000200110e008986 */ /* 0x0003ee000c101914 */
[----:B------:R-:W2:Y:S04]  /*0f10*/  @!P1 LDG.E R12, desc[UR20][R8.64+0x400] ;  /* 0x00040014080c9981 */ /* 0x000ea8000c1e1900 */
[----:B0-----:R-:W2:Y:S01]  /*0f20*/  @!P1 LDG.E R19, desc[UR20][R10.64+0x400] ;  /* 0x000400140a139981 */ /* 0x001ea2000c1e1900 */
[----:B------:R-:W-:-:S04]  /*0f30*/  IADD3 R16, PT, PT, R13, 0x200, RZ ;  /* 0x000002000d107810 */ /* 0x000fc80007ffe0ff */
[----:B------:R-:W-:Y:S01]  /*0f40*/  ISETP.GE.AND P0, PT, R16, UR12, PT ;  /* 0x0000000c10007c0c */ /* 0x000fe2000bf06270 */
[----:B------:R-:W-:Y:S02]  /*0f50*/  VIADD R16, R13, 0x280 ;  /* 0x000002800d107836 */ /* 0x000fe40000000000 */
[----:B--2---:R-:W-:-:S05]  /*0f60*/  @!P1 FFMA R19, R19, 2, R12 ;  /* 0x4000000013139823 */ /* 0x004fca000000000c */
[----:B------:R0:W-:Y:S05]  /*0f70*/  @!P1 STG.E desc[UR20][R14.64+0x400], R19 ;  /* 0x000400130e009986 */ /* 0x0001ea000c101914 */
[----:B------:R-:W2:Y:S04]  /*0f80*/  @!P0 LDG.E R12, desc[UR20][R8.64+0x600] ;  /* 0x00060014080c8981 */ /* 0x000ea8000c1e1900 */
[----:B------:R-:W2:Y:S01]  /*0f90*/  @!P0 LDG.E R21, desc[UR20][R10.64+0x600] ;  /* 0x000600140a158981 */ /* 0x000ea2000c1e1900 */
[----:B------:R-:W-:-:S02]  /*0fa0*/  ISETP.GE.AND P1, PT, R16, UR12, PT ;  /* 0x0000000c10007c0c */ /* 0x000fc4000bf26270 */
[----:B------:R-:W-:Y:S01]  /*0fb0*/  IADD3 R16, PT, PT, R13, 0x300, RZ ;  /* 0x000003000d107810 */ /* 0x000fe20007ffe0ff */
[----:B--2---:R-:W-:-:S05]  /*0fc0*/  @!P0 FFMA R21, R21, 2, R12 ;  /* 0x4000000015158823 */ /* 0x004fca000000000c */
[----:B------:R2:W-:Y:S05]  /*0fd0*/  @!P0 STG.E desc[UR20][R14.64+0x600], R21 ;  /* 0x000600150e008986 */ /* 0x0005ea000c101914 */
[----:B------:R-:W3:Y:S04]  /*0fe0*/  @!P1 LDG.E R12, desc[UR20][R8.64+0x800] ;  /* 0x00080014080c9981 */ /* 0x000ee8000c1e1900 */
[----:B-1----:R-:W3:Y:S01]  /*0ff0*/  @!P1 LDG.E R17, desc[UR20][R10.64+0x800] ;  /* 0x000800140a119981 */ /* 0x002ee2000c1e1900 */
[----:B------:R-:W-:Y:S01]  /*1000*/  ISETP.GE.AND P0, PT, R16, UR12, PT ;  /* 0x0000000c10007c0c */ /* 0x000fe2000bf06270 */
[----:B---3--:R-:W-:-:S05]  /*1010*/  @!P1 FFMA R17, R17, 2, R12 ;  /* 0x4000000011119823 */ /* 0x008fca000000000c */
[----:B------:R2:W-:Y:S07]  /*1020*/  @!P1 STG.E desc[UR20][R14.64+0x800], R17 ;  /* 0x000800110e009986 */ /* 0x0005ee000c101914 */
[----:B------:R-:W3:Y:S04]  /*1030*/  @!P0 LDG.E R12, desc[UR20][R8.64+0xa00] ;  /* 0x000a0014080c8981 */ /* 0x000ee8000c1e1900 */
[----:B0-----:R-:W3:Y:S01]  /*1040*/  @!P0 LDG.E R19, desc[UR20][R10.64+0xa00] ;  /* 0x000a00140a138981 */ /* 0x001ee2000c1e1900 */
[----:B------:R-:W-:Y:S01]  /*1050*/  IADD3 R13, PT, PT, R13, 0x380, RZ ;  /* 0x000003800d0d7810 */ /* 0x000fe20007ffe0ff */
[----:B------:R-:W-:Y:S01]  /*1060*/  BSSY.RECONVERGENT B0, `(.L_x_2145) ;  /* 0x000000b000007945 */ /* 0x000fe20003800200 */
[----:B------:R-:W-:-:S04]  /*1070*/  IADD3 R6, PT, PT, R6, 0x8, RZ ;  /* 0x0000000806067810 */ /* 0x000fc80007ffe0ff */
[----:B------:R-:W-:Y:S01]  /*1080*/  ISETP.NE.AND P1, PT, R6, R7, PT ;  /* 0x000000070600720c */ /* 0x000fe20003f25270 */
[----:B---3--:R-:W-:-:S05]  /*1090*/  @!P0 FFMA R19, R19, 2, R12 ;  /* 0x4000000013138823 */ /* 0x008fca000000000c */
[----:B------:R2:W-:Y:S01]  /*10a0*/  @!P0 STG.E desc[UR20][R14.64+0xa00], R19 ;  /* 0x000a00130e008986 */ /* 0x0005e2000c101914 */
[----:B------:R-:W-:-:S13]  /*10b0*/  ISETP.GE.AND P0, PT, R13, UR12, PT ;  /* 0x0000000c0d007c0c */ /* 0x000fda000bf06270 */
[----:B--2---:R-:W-:Y:S05]  /*10c0*/  @P0 BRA `(.L_x_2146) ;  /* 0x0000000000100947 */ /* 0x004fea0003800000 */
[----:B------:R-:W2:Y:S04]  /*10d0*/  LDG.E R8, desc[UR20][R8.64+0xc00] ;  /* 0x000c001408087981 */ /* 0x000ea8000c1e1900 */
[----:B------:R-:W2:Y:S02]  /*10e0*/  LDG.E R11, desc[UR20][R10.64+0xc00] ;  /* 0x000c00140a0b7981 */ /* 0x000ea4000c1e1900 */
[----:B--2---:R-:W-:-:S05]  /*10f0*/  FFMA R13, R11, 2, R8 ;  /* 0x400000000b0d7823 */ /* 0x004fca0000000008 */
[----:B------:R0:W-:Y:S02]  /*1100*/  STG.E desc[UR20][R14.64+0xc00], R13 ;  /* 0x000c000d0e007986 */ /* 0x0001e4000c101914 */
.L_x_2146:
[----:B------:R-:W-:Y:S05]  /*1110*/  BSYNC.RECONVERGENT B0 ;  /* 0x0000000000007941 */ /* 0x000fea0003800200 */
.L_x_2145:
[----:B------:R-:W-:Y:S05]  /*1120*/  @P1 BRA `(.L_x_2147) ;  /* 0xfffffffc00081947 */ /* 0x000fea000383ffff */
.L_x_2144:
[----:B------:R-:W-:-:S13]  /*1130*/  ISETP.NE.AND P0, PT, R20, RZ, PT ;  /* 0x000000ff1400720c */ /* 0x000fda0003f05270 */
[----:B------:R-:W-:Y:S05]  /*1140*/  @!P0 EXIT ;  /* 0x000000000000894d */ /* 0x000fea0003800000 */
[----:B------:R-:W1:Y:S01]  /*1150*/  LDC R6, c[0x0][0x384] ;  /* 0x0000e100ff067b82 */ /* 0x000e620000000800 */
[----:B------:R-:W-:Y:S02]  /*1160*/  ISETP.GE.U32.AND P1, PT, R20, 0x4, PT ;  /* 0x000000041400780c */ /* 0x000fe40003f26070 */
[----:B-1----:R-:W-:-:S04]  /*1170*/  LOP3.LUT R22, R6, 0x3, RZ, 0xc0, !PT ;  /* 0x0000000306167812 */ /* 0x002fc800078ec0ff */
[----:B------:R-:W-:-:S07]  /*1180*/  ISETP.NE.AND P0, PT, R22, RZ, PT ;  /* 0x000000ff1600720c */ /* 0x000fce0003f05270 */
[----:B------:R-:W-:Y:S06]  /*1190*/  @!P1 BRA `(.L_x_2148) ;  /* 0x0000000000a49947 */ /* 0x000fec0003800000 */
[----:B------:R-:W-:-:S05]  /*11a0*/  IMAD R9, R7, 0x80, R0 ;  /* 0x0000008007097824 */ /* 0x000fca00078e0200 */
[----:B------:R-:W-:-:S13]  /*11b0*/  ISETP.GE.AND P1, PT, R9, UR12, PT ;  /* 0x0000000c09007c0c */ /* 0x000fda000bf26270 */
[----:B------:R-:W-:-:S04]  /*11c0*/  @!P1 IMAD.WIDE R10, R9, 0x4, R2 ;  /* 0x00000004090a9825 */ /* 0x000fc800078e0202 */
[C---:B0-----:R-:W-:Y:S02]  /*11d0*/  @!P1 IMAD.WIDE R12, R9.reuse, 0x4, R4 ;  /* 0x00000004090c9825 */ /* 0x041fe400078e0204 */
[----:B------:R-:W2:Y:S04]  /*11e0*/  @!P1 LDG.E R10, desc[UR20][R10.64] ;  /* 0x000000140a0a9981 */ /* 0x000ea8000c1e1900 */
[----:B------:R-:W2:Y:S01]  /*11f0*/  @!P1 LDG.E R13, desc[UR20][R12.64] ;  /* 0x000000140c0d9981 */ /* 0x000ea2000c1e1900 */
[----:B------:R-:W-:Y:S02]  /*1200*/  IADD3 R21, PT, PT, R9, 0x80, RZ ;  /* 0x0000008009157810 */ /* 0x000fe40007ffe0ff */
[----:B------:R-:W-:Y:S02]  /*1210*/  MOV R14, 0x4 ;  /* 0x00000004000e7802 */ /* 0x000fe40000000f00 */
[----:B------:R-:W-:-:S03]  /*1220*/  ISETP.GE.AND P2, PT, R21, UR12, PT ;  /* 0x0000000c15007c0c */ /* 0x000fc6000bf46270 */
[----:B------:R-:W-:-:S10]  /*1230*/  @!P1 IMAD.WIDE R14, R9, R14, UR16 ;  /* 0x00000010090e9e25 */ /* 0x000fd4000f8e020e */
[----:B------:R-:W-:-:S04]  /*1240*/  @!P2 IMAD.WIDE R16, R21, 0x4, R2 ;  /* 0x000000041510a825 */ /* 0x000fc800078e0202 */
[----:B------:R-:W-:-:S04]  /*1250*/  @!P2 IMAD.WIDE R18, R21, 0x4, R4 ;  /* 0x000000041512a825 */ /* 0x000fc800078e0204 */
[----:B--2---:R-:W-:-:S05]  /*1260*/  @!P1 FFMA R23, R13, 2, R10 ;  /* 0x400000000d179823 */ /* 0x004fca000000000a */
[----:B------:R0:W-:Y:S04]  /*1270*/  @!P1 STG.E desc[UR20][R14.64], R23 ;  /* 0x000000170e009986 */ /* 0x0001e8000c101914 */
[----:B------:R-:W2:Y:S04]  /*1280*/  @!P2 LDG.E R16, desc[UR20][R16.64] ;  /* 0x000000141010a981 */ /* 0x000ea8000c1e1900 */
[----:B------:R-:W2:Y:S01]  /*1290*/  @!P2 LDG.E R19, desc[UR20][R18.64] ;  /* 0x000000141213a981 */ /* 0x000ea2000c1e1900 */
[----:B------:R-:W-:Y:S01]  /*12a0*/  IADD3 R27, PT, PT, R9, 0x100, RZ ;  /* 0x00000100091b7810 */ /* 0x000fe20007ffe0ff */
[----:B------:R-:W-:-:S03]  /*12b0*/  IMAD.MOV.U32 R10, RZ, RZ, 0x4 ;  /* 0x00000004ff0a7424 */ /* 0x000fc600078e00ff */
[----:B------:R-:W-:Y:S01]  /*12c0*/  ISETP.GE.AND P1, PT, R27, UR12, PT ;  /* 0x0000000c1b007c0c */ /* 0x000fe2000bf26270 */
[----:B------:R-:W-:-:S12]  /*12d0*/  @!P2 IMAD.WIDE R10, R21, R10, UR16 ;  /* 0x00000010150aae25 */ /* 0x000fd8000f8e020a */
[----:B------:R-:W-:-:S04]  /*12e0*/  @!P1 IMAD.WIDE R12, R27, 0x4, R2 ;  /* 0x000000041b0c9825 */ /* 0x000fc800078e0202 */
[----:B------:R-:W-:-:S04]  /*12f0*/  @!P1 IMAD.WIDE R20, R27, 0x4, R4 ;  /* 0x000000041b149825 */ /* 0x000fc800078e0204 */
[----:B--2---:R-:W-:-:S05]  /*1300*/  @!P2 FFMA R25, R19, 2, R16 ;  /* 0x400000001319a823 */ /* 0x004fca0000000010 */
[----:B------:R1:W-:Y:S04]  /*1310*/  @!P2 STG.E desc[UR20][R10.64], R25 ;  /* 0x000000190a00a986 */ /* 0x0003e8000c101914 */
[----:B------:R-:W2:Y:S04]  /*1320*/  @!P1 LDG.E R12, desc[UR20][R12.64] ;  /* 0x000000140c0c9981 */ /* 0x000ea8000c1e1900 */
[----:B------:R-:W2:Y:S01]  /*1330*/  @!P1 LDG.E R21, desc[UR20][R20.64] ;  /* 0x0000001414159981 */ /* 0x000ea2000c1e1900 */
[----:B0-----:R-:W-:Y:S01]  /*1340*/  IADD3 R23, PT, PT, R9, 0x180, RZ ;  /* 0x0000018009177810 */ /* 0x001fe20007ffe0ff */
[----:B------:R-:W-:-:S03]  /*1350*/  HFMA2 R8, -RZ, RZ, 0, 2.384185791015625e-07 ;  /* 0x00000004ff087431 */ /* 0x000fc600000001ff */
[----:B------:R-:W-:Y:S02]  /*1360*/  ISETP.GE.AND P2, PT, R23, UR12, PT ;  /* 0x0000000c17007c0c */ /* 0x000fe4000bf46270 */
[----:B------:R-:W-:-:S11]  /*1370*/  @!P1 IMAD.WIDE R8, R27, R8, UR16 ;  /* 0x000000101b089e25 */ /* 0x000fd6000f8e0208 */
[----:B------:R-:W-:-:S04]  /*1380*/  @!P2 IMAD.WIDE R14, R23, 0x4, R2 ;  /* 0x00000004170ea825 */ /* 0x000fc800078e0202 */
[----:B------:R-:W-:-:S04]  /*1390*/  @!P2 IMAD.WIDE R16, R23, 0x4, R4 ;  /* 0x000000041710a825 */ /* 0x000fc800078e0204 */
[----:B--2---:R-:W-:-:S05]  /*13a0*/  @!P1 FFMA R19, R21, 2, R12 ;  /* 0x4000000015139823 */ /* 0x004fca000000000c */
[----:B------:R2:W-:Y:S04]  /*13b0*/  @!P1 STG.E desc[UR20][R8.64], R19 ;  /* 0x0000001308009986 */ /* 0x0005e8000c101914 */
[----:B------:R-:W3:Y:S04]  /*13c0*/  @!P2 LDG.E R14, desc[UR20][R14.64] ;  /* 0x000000140e0ea981 */ /* 0x000ee8000c1e1900 */
[----:B------:R-:W3:Y:S01]  /*13d0*/  @!P2 LDG.E R17, desc[UR20][R16.64] ;  /* 0x000000141011a981 */ /* 0x000ee2000c1e1900 */
[----:B-1----:R-:W-:Y:S01]  /*13e0*/  MOV R10, 0x4 ;  /* 0x00000004000a7802 */ /* 0x002fe20000000f00 */
[----:B------:R-:W-:-:S04]  /*13f0*/  VIADD R7, R7, 0x4 ;  /* 0x0000000407077836 */ /* 0x000fc80000000000 */
[----:B------:R-:W-:-:S04]  /*1400*/  @!P2 IMAD.WIDE R10, R23, R10, UR16 ;  /* 0x00000010170aae25 */ /* 0x000fc8000f8e020a */
[----:B---3--:R-:W-:-:S05]  /*1410*/  @!P2 FFMA R13, R17, 2, R14 ;  /* 0x40000000110da823 */ /* 0x008fca000000000e */
[----:B------:R2:W-:Y:S02]  /*1420*/  @!P2 STG.E desc[UR20][R10.64], R13 ;  /* 0x0000000d0a00a986 */ /* 0x0005e4000c101914 */
.L_x_2148:
[----:B------:R-:W-:Y:S05]  /*1430*/  @!P0 EXIT ;  /* 0x000000000000894d */ /* 0x000fea0003800000 */
[----:B------:R-:W-:Y:S02]  /*1440*/  ISETP.NE.AND P0, PT, R22, 0x1, PT ;  /* 0x000000011600780c */ /* 0x000fe40003f05270 */
[----:B------:R-:W-:-:S04]  /*1450*/  LOP3.LUT R6, R6, 0x1, RZ, 0xc0, !PT ;  /* 0x0000000106067812 */ /* 0x000fc800078ec0ff */
[----:B------:R-:W-:-:S07]  /*1460*/  ISETP.NE.U32.AND P2, PT, R6, 0x1, PT ;  /* 0x000000010600780c */ /* 0x000fce0003f45070 */
[----:B------:R-:W-:Y:S06]  /*1470*/  @!P0 BRA `(.L_x_2149) ;  /* 0x0000000000548947 */ /* 0x000fec0003800000 */
[----:B0-2---:R-:W-:-:S04]  /*1480*/  LEA R13, R7, R0, 0x7 ;  /* 0x00000000070d7211 */ /* 0x005fc800078e38ff */
[----:B------:R-:W-:-:S13]  /*1490*/  ISETP.GE.AND P0, PT, R13, UR12, PT ;  /* 0x0000000c0d007c0c */ /* 0x000fda000bf06270 */
[----:B------:R-:W-:-:S04]  /*14a0*/  @!P0 IMAD.WIDE R8, R13, 0x4, R2 ;  /* 0x000000040d088825 */ /* 0x000fc800078e0202 */
[C---:B------:R-:W-:Y:S02]  /*14b0*/  @!P0 IMAD.WIDE R10, R13.reuse, 0x4, R4 ;  /* 0x000000040d0a8825 */ /* 0x040fe400078e0204 */
[----:B------:R-:W2:Y:S04]  /*14c0*/  @!P0 LDG.E R8, desc[UR20][R8.64] ;  /* 0x0000001408088981 */ /* 0x000ea8000c1e1900 */
[----:B------:R-:W2:Y:S01]  /*14d0*/  @!P0 LDG.E R11, desc[UR20][R10.64] ;  /* 0x000000140a0b8981 */ /* 0x000ea2000c1e1900 */
[----:B------:R-:W-:Y:S01]  /*14e0*/  IADD3 R21, PT, PT, R13, 0x80, RZ ;  /* 0x000000800d157810 */ /* 0x000fe20007ffe0ff */
[----:B------:R-:W-:-:S03]  /*14f0*/  HFMA2 R12, -RZ, RZ, 0, 2.384185791015625e-07 ;  /* 0x00000004ff0c7431 */ /* 0x000fc600000001ff */
[----:B------:R-:W-:Y:S02]  /*1500*/  ISETP.GE.AND P1, PT, R21, UR12, PT ;  /* 0x0000000c15007c0c */ /* 0x000fe4000bf26270 */
[----:B------:R-:W-:-:S11]  /*1510*/  @!P0 IMAD.WIDE R12, R13, R12, UR16 ;  /* 0x000000100d0c8e25 */ /* 0x000fd6000f8e020c */
[----:B------:R-:W-:-:S04]  /*1520*/  @!P1 IMAD.WIDE R14, R21, 0x4, R2 ;  /* 0x00000004150e9825 */ /* 0x000fc800078e0202 */
[----:B------:R-:W-:-:S04]  /*1530*/  @!P1 IMAD.WIDE R16, R21, 0x4, R4 ;  /* 0x0000000415109825 */ /* 0x000fc800078e0204 */
[----:B--2---:R-:W-:-:S05]  /*1540*/  @!P0 FFMA R19, R11, 2, R8 ;  /* 0x400000000b138823 */ /* 0x004fca0000000008 */
[----:B------:R1:W-:Y:S04]  /*1550*/  @!P0 STG.E desc[UR20][R12.64], R19 ;  /* 0x000000130c008986 */ /* 0x0003e8000c101914 */
[----:B------:R-:W2:Y:S04]  /*1560*/  @!P1 LDG.E R14, desc[UR20][R14.64] ;  /* 0x000000140e0e9981 */ /* 0x000ea8000c1e1900 */
[----:B------:R-:W2:Y:S01]  /*1570*/  @!P1 LDG.E R17, desc[UR20][R16.64] ;  /* 0x0000001410119981 */ /* 0x000ea2000c1e1900 */
[----:B------:R-:W-:Y:S01]  /*1580*/  IMAD.MOV.U32 R8, RZ, RZ, 0x4 ;  /* 0x00000004ff087424 */ /* 0x000fe200078e00ff */
[----:B------:R-:W-:-:S03]  /*1590*/  IADD3 R7, PT, PT, R7, 0x2, RZ ;  /* 0x0000000207077810 */ /* 0x000fc60007ffe0ff */
[----:B------:R-:W-:-:S04]  /*15a0*/  @!P1 IMAD.WIDE R8, R21, R8, UR16 ;  /* 0x0000001015089e25 */ /* 0x000fc8000f8e0208 */
[----:B--2---:R-:W-:-:S05]  /*15b0*/  @!P1 FFMA R11, R17, 2, R14 ;  /* 0x40000000110b9823 */ /* 0x004fca000000000e */
[----:B------:R1:W-:Y:S02]  /*15c0*/  @!P1 STG.E desc[UR20][R8.64], R11 ;  /* 0x0000000b08009986 */ /* 0x0003e4000c101914 */
.L_x_2149:
[----:B------:R-:W-:Y:S05]  /*15d0*/  @P2 EXIT ;  /* 0x000000000000294d */ /* 0x000fea0003800000 */
[----:B------:R-:W-:-:S04]  /*15e0*/  LEA R7, R7, R0, 0x7 ;  /* 0x0000000007077211 */ /* 0x000fc800078e38ff */
[----:B------:R-:W-:-:S13]  /*15f0*/  ISETP.GE.AND P0, PT, R7, UR12, PT ;  /* 0x0000000c07007c0c */ /* 0x000fda000bf06270 */
[----:B------:R-:W-:Y:S05]  /*1600*/  @P0 EXIT ;  /* 0x000000000000094d */ /* 0x000fea0003800000 */
[----:B------:R-:W-:-:S04]  /*1610*/  IMAD.WIDE R2, R7, 0x4, R2 ;  /* 0x0000000407027825 */ /* 0x000fc800078e0202 */
[----:B------:R-:W-:Y:S02]  /*1620*/  IMAD.WIDE R4, R7, 0x4, R4 ;  /* 0x0000000407047825 */ /* 0x000fe400078e0204 */
[----:B------:R-:W1:Y:S04]  /*1630*/  LDG.E R2, desc[UR20][R2.64] ;  /* 0x0000001402027981 */ /* 0x000e68000c1e1900 */
[----:B------:R-:W1:Y:S01]  /*1640*/  LDG.E R5, desc[UR20][R4.64] ;  /* 0x0000001404057981 */ /* 0x000e62000c1e1900 */
[----:B------:R-:W-:-:S05]  /*1650*/  MOV R6, 0x4 ;  /* 0x0000000400067802 */ /* 0x000fca0000000f00 */
[----:B------:R-:W-:-:S04]  /*1660*/  IMAD.WIDE R6, R7, R6, UR16 ;  /* 0x0000001007067e25 */ /* 0x000fc8000f8e0206 */
[----:B-12---:R-:W-:-:S05]  /*1670*/  FFMA R9, R5, 2, R2 ;  /* 0x4000000005097823 */ /* 0x006fca0000000002 */
[----:B------:R-:W-:Y:S01]  /*1680*/  STG.E desc[UR20][R6.64], R9 ;  /* 0x0000000906007986 */ /* 0x000fe2000c101914 */
[----:B------:R-:W-:Y:S05]  /*1690*/  EXIT ;  /* 0x000000000000794d */ /* 0x000fea0003800000 */
.L_x_2150:
        /* <DEDUP_REMOVED lines=14> */
.L_x_4172:


//--------------------- .text._ZN3cub18CUB_300001_SM_10006detail9transform16transform_kernelINS2_10policy_hubILb1EN4cuda3std3__45tupleIJN6thrust24THRUST_300001_SM_1000_NS6detail15normal_iteratorINSA_10device_ptrIfEEEEEEEE10policy1000El3lb1SF_JPfEEEvT0_iT1_T2_DpNS2_10kernel_argIT3_EE --------------------------
	.section	.text._ZN3cub18CUB_300001_SM_10006detail9transform16transform_kernelINS2_10policy_hubILb1EN4cuda3std3__45tupleIJN6thrust24THRUST_300001_SM_1000_NS6detail15normal_iteratorINSA_10device_ptrIfEEEEEEEE10policy1000El3lb1SF_JPfEEEvT0_iT1_T2_DpNS2_10kernel_argIT3_EE,"ax",@progbits
	.align	128
        .global         _ZN3cub18CUB_300001_SM_10006detail9transform16transform_kernelINS2_10policy_hubILb1EN4cuda3std3__45tupleIJN6thrust24THRUST_300001_SM_1000_NS6detail15normal_iteratorINSA_10device_ptrIfEEEEEEEE10policy1000El3lb1SF_JPfEEEvT0_iT1_T2_DpNS2_10kernel_argIT3_EE
        .type           _ZN3cub18CUB_300001_SM_10006detail9transform16transform_kernelINS2_10policy_hubILb1EN4cuda3std3__45tupleIJN6thrust24THRUST_300001_SM_1000_NS6detail15normal_iteratorINSA_10device_ptrIfEEEEEEEE10policy1000El3lb1SF_JPfEEEvT0_iT1_T2_DpNS2_10kernel_argIT3_EE,@function
        .size           _ZN3cub18CUB_300001_SM_10006detail9transform16transform_kernelINS2_10policy_hubILb1EN4cuda3std3__45tupleIJN6thrust24THRUST_300001_SM_1000_NS6detail15normal_iteratorINSA_10device_ptrIfEEEEEEEE10policy1000El3lb1SF_JPfEEEvT0_iT1_T2_DpNS2_10kernel_argIT3_EE,(.L_x_4173 - _ZN3cub18CUB_300001_SM_10006detail9transform16transform_kernelINS2_10policy_hubILb1EN4cuda3std3__45tupleIJN6thrust24THRUST_300001_SM_1000_NS6detail15normal_iteratorINSA_10device_ptrIfEEEEEEEE10policy1000El3lb1SF_JPfEEEvT0_iT1_T2_DpNS2_10kernel_argIT3_EE)
        .other          _ZN3cub18CUB_300001_SM_10006detail9transform16transform_kernelINS2_10policy_hubILb1EN4cuda3std3__45tupleIJN6thrust24THRUST_300001_SM_1000_NS6detail15normal_iteratorINSA_10device_ptrIfEEEEEEEE10policy1000El3lb1SF_JPfEEEvT0_iT1_T2_DpNS2_10kernel_argIT3_EE,@"STO_CUDA_ENTRY STV_DEFAULT"
_ZN3cub18CUB_300001_SM_10006detail9transform16transform_kernelINS2_10policy_hubILb1EN4cuda3std3__45tupleIJN6thrust24THRUST_300001_SM_1000_NS6detail15normal_iteratorINSA_10device_ptrIfEEEEEEEE10policy1000El3lb1SF_JPfEEEvT0_iT1_T2_DpNS2_10kernel_argIT3_EE:
.text._ZN3cub18CUB_300001_SM_10006detail9transform16transform_kernelINS2_10policy_hubILb1EN4cuda3std3__45tupleIJN6thrust24THRUST_300001_SM_1000_NS6detail15normal_iteratorINSA_10device_ptrIfEEEEEEEE10policy1000El3lb1SF_JPfEEEvT0_iT1_T2_DpNS2_10kernel_argIT3_EE:
[----:B------:R-:W-:Y:S08]  /*0000*/  LDC R1, c[0x0][0x37c] ;  /* 0x0000df00ff017b82 */ /* 0x000ff00000000800 */
[----:B------:R-:W0:Y:S01]  /*0010*/  LDC R0, c[0x0][0x388] ;  /* 0x0000e200ff007b82 */ /* 0x000e220000000800 */
[----:B------:R-:W1:Y:S01]  /*0020*/  LDCU.64 UR6, c[0x0][0x380] ;  /* 0x00007000ff0677ac */ /* 0x000e620008000a00 */
[----:B------:R-:W2:Y:S01]  /*0030*/  S2R R2, SR_TID.X ;  /* 0x0000000000027919 */ /* 0x000ea20000002100 */
[----:B------:R-:W-:Y:S05]  /*0040*/  BSSY.RECONVERGENT B0, `(.L_x_2151) ;  /* 0x000001a000007945 */ /* 0x000fea0003800200 */
[----:B------:R-:W3:Y:S01]  /*0050*/  S2UR UR4, SR_CTAID.X ;  /* 0x00000000000479c3 */ /* 0x000ee20000002500 */
[----:B0-----:R-:W-:-:S05]  /*0060*/  IMAD.SHL.U32 R6, R0, 0x80, RZ ;  /* 0x0000008000067824 */ /* 0x001fca00078e00ff */
[----:B------:R-:W-:Y:S01]  /*0070*/  SHF.R.S32.HI R3, RZ, 0x1f, R6 ;  /* 0x0000001fff037819 */ /* 0x000fe20000011406 */
[----:B---3--:R-:W-:-:S04]  /*0080*/  IMAD.WIDE.U32 R4, R6, UR4, RZ ;  /* 0x0000000406047c25 */ /* 0x008fc8000f8e00ff */
[----:B------:R-:W-:Y:S01]  /*0090*/  IMAD R11, R3, UR4, RZ ;  /* 0x00000004030b7c24 */ /* 0x000fe2000f8e02ff */
[----:B-1----:R-:W-:Y:S01]  /*00a0*/  IADD3 R7, P1, PT, -R4, UR6, RZ ;  /* 0x0000000604077c10 */ /* 0x002fe2000ff3e1ff */
[----:B--2---:R-:W-:Y:S02]  /*00b0*/  IMAD.SHL.U32 R10, R2, 0x80, RZ ;  /* 0x00000080020a7824 */ /* 0x004fe400078e00ff */
[----:B------:R-:W-:Y:S01]  /*00c0*/  IMAD.IADD R11, R5, 0x1, R11 ;  /* 0x00000001050b7824 */ /* 0x000fe200078e020b */
[----:B------:R-:W-:-:S04]  /*00d0*/  ISETP.LT.U32.AND P0, PT, R7, R6, PT ;  /* 0x000000060700720c */ /* 0x000fc80003f01070 */
[----:B------:R-:W-:-:S04]  /*00e0*/  IADD3.X R8, PT, PT, ~R11, UR7, RZ, P1, !PT ;  /* 0x000000070b087c10 */ /* 0x000fc80008ffe5ff */
[----:B------:R-:W-:-:S04]  /*00f0*/  ISETP.LT.AND.EX P0, PT, R8, R3, PT, P0 ;  /* 0x000000030800720c */ /* 0x000fc80003f01300 */
[----:B------:R-:W-:-:S05]  /*0100*/  SEL R3, R7, R6, P0 ;  /* 0x0000000607037207 */ /* 0x000fca0000000000 */
[----:B------:R-:W-:-:S05]  /*0110*/  IMAD.SHL.U32 R7, R3, 0x4, RZ ;  /* 0x0000000403077824 */ /* 0x000fca00078e00ff */
[----:B------:R-:W-:-:S13]  /*0120*/  ISETP.GE.AND P0, PT, R10, R7, PT ;  /* 0x000000070a00720c */ /* 0x000fda0003f06270 */
[----:B------:R-:W-:Y:S05]  /*0130*/  @P0 BRA `(.L_x_2152) ;  /* 0x0000000000280947 */ /* 0x000fea0003800000 */
[----:B------:R-:W0:Y:S02]  /*0140*/  LDC.64 R8, c[0x0][0x398] ;  /* 0x0000e600ff087b82 */ /* 0x000e240000000a00 */
[----:B0-----:R-:W-:-:S04]  /*0150*/  LEA R8, P0, R4, R8, 0x2 ;  /* 0x0000000804087211 */ /* 0x001fc800078010ff */
[----:B------:R-:W-:-:S03]  /*0160*/  LEA.HI.X R9, R4, R9, R11, 0x2, P0 ;  /* 0x0000000904097211 */ /* 0x000fc600000f140b */
[----:B------:R-:W-:-:S07]  /*0170*/  IMAD.WIDE.U32 R8, R2, 0x80, R8 ;  /* 0x0000008002087825 */ /* 0x000fce00078e0008 */
.L_x_2153:
[----:B------:R-:W-:Y:S01]  /*0180*/  VIADD R10, R10, 0x4000 ;  /* 0x000040000a0a7836 */ /* 0x000fe20000000000 */
[----:B------:R0:W-:Y:S04]  /*0190*/  CCTL.E.PF2 [R8] ;  /* 0x000000000800798f */ /* 0x0001e80000800100 */
[----:B------:R-:W-:Y:S02]  /*01a0*/  ISETP.GE.AND P0, PT, R10, R7, PT ;  /* 0x000000070a00720c */ /* 0x000fe40003f06270 */
[----:B0-----:R-:W-:-:S05]  /*01b0*/  IADD3 R8, P1, PT, R8, 0x4000, RZ ;  /* 0x0000400008087810 */ /* 0x001fca0007f3e0ff */
[----:B------:R-:W-:-:S06]  /*01c0*/  IMAD.X R9, RZ, RZ, R9, P1 ;  /* 0x000000ffff097224 */ /* 0x000fcc00008e0609 */
[----:B------:R-:W-:Y:S05]  /*01d0*/  @!P0 BRA `(.L_x_2153) ;  /* 0xfffffffc00e88947 */ /* 0x000fea000383ffff */
.L_x_2152:
[----:B------:R-:W-:Y:S05]  /*01e0*/  BSYNC.RECONVERGENT B0 ;  /* 0x0000000000007941 */ /* 0x000fea0003800200 */
.L_x_2151:
[----:B------:R-:W0:Y:S01]  /*01f0*/  LDCU.128 UR8, c[0x0][0x390] ;  /* 0x00007200ff0877ac */ /* 0x000e220008000c00 */
[----:B------:R-:W-:Y:S01]  /*0200*/  ISETP.NE.AND P0, PT, R6, R3, PT ;  /* 0x000000030600720c */ /* 0x000fe20003f05270 */
[C---:B------:R-:W-:Y:S01]  /*0210*/  IMAD.SHL.U32 R8, R4.reuse, 0x4, RZ ;  /* 0x0000000404087824 */ /* 0x040fe200078e00ff */
[----:B------:R-:W-:Y:S01]  /*0220*/  SHF.L.U64.HI R9, R4, 0x2, R11 ;  /* 0x0000000204097819 */ /* 0x000fe2000001020b */
[----:B------:R-:W1:Y:S03]  /*0230*/  LDCU.64 UR4, c[0x0][0x358] ;  /* 0x00006b00ff0477ac */ /* 0x000e660008000a00 */
[C---:B0-----:R-:W-:Y:S02]  /*0240*/  IADD3 R10, P1, PT, R8.reuse, UR10, RZ ;  /* 0x0000000a080a7c10 */ /* 0x041fe4000ff3e0ff */
[----:B------:R-:W-:Y:S02]  /*0250*/  IADD3 R12, P2, PT, R8, UR8, RZ ;  /* 0x00000008080c7c10 */ /* 0x000fe4000ff5e0ff */
[----:B------:R-:W-:-:S02]  /*0260*/  IADD3.X R11, PT, PT, R9, UR11, RZ, P1, !PT ;  /* 0x0000000b090b7c10 */ /* 0x000fc40008ffe4ff */
[----:B------:R-:W-:Y:S01]  /*0270*/  IADD3.X R13, PT, PT, R9, UR9, RZ, P2, !PT ;  /* 0x00000009090d7c10 */ /* 0x000fe200097fe4ff */
[----:B-1----:R-:W-:Y:S08]  /*0280*/  @!P0 BRA `(.L_x_2154) ;  /* 0x0000001000088947 */ /* 0x002ff00003800000 */
[----:B------:R-:W-:-:S13]  /*0290*/  ISETP.GE.AND P0, PT, R0, 0x1, PT ;  /* 0x000000010000780c */ /* 0x000fda0003f06270 */
[----:B------:R-:W-:Y:S05]  /*02a0*/  @!P0 EXIT ;  /* 0x000000000000894d */ /* 0x000fea0003800000 */
[----:B------:R-:W0:Y:S01]  /*02b0*/  LDCU UR6, c[0x0][0x38c] ;  /* 0x00007180ff0677ac */ /* 0x000e220008000800 */
[C---:B------:R-:W-:Y:S01]  /*02c0*/  ISETP.GE.U32.AND P0, PT, R0.reuse, 0x8, PT ;  /* 0x000000080000780c */ /* 0x040fe20003f06070 */
[----:B------:R-:W-:Y:S01]  /*02d0*/  IMAD.MOV.U32 R9, RZ, RZ, RZ ;  /* 0x000000ffff097224 */ /* 0x000fe200078e00ff */
[----:B------:R-:W-:Y:S01]  /*02e0*/  LOP3.LUT R16, R0, 0x7, RZ, 0xc0, !PT ;  /* 0x0000000700107812 */ /* 0x000fe200078ec0ff */
[----:B0-----:R-:W0:Y:S10]  /*02f0*/  F2F.F64.F32 R4, UR6 ;  /* 0x0000000600047d10 */ /* 0x001e340008201800 */
[----:B------:R-:W-:Y:S05]  /*0300*/  @!P0 BRA `(.L_x_2155) ;  /* 0x00000008008c8947 */ /* 0x000fea0003800000 */
[----:B------:R-:W-:-:S13]  /*0310*/  ISETP.GE.AND P1, PT, R2, R3, PT ;  /* 0x000000030200720c */ /* 0x000fda0003f26270 */
[----:B------:R-:W-:-:S05]  /*0320*/  @!P1 IMAD.WIDE.U32 R8, R2, 0x4, R10 ;  /* 0x0000000402089825 */ /* 0x000fca00078e000a */
[----:B------:R-:W2:Y:S01]  /*0330*/  @!P1 LDG.E R14, desc[UR4][R8.64] ;  /* 0x00000004080e9981 */ /* 0x000ea2000c1e1900 */
[C---:B------:R-:W-:Y:S02]  /*0340*/  VIADD R15, R2.reuse, 0x80 ;  /* 0x00000080020f7836 */ /* 0x040fe40000000000 */
[----:B------:R-:W-:-:S03]  /*0350*/  @!P1 IMAD.WIDE.U32 R20, R2, 0x4, R12 ;  /* 0x0000000402149825 */ /* 0x000fc600078e000c */
[----:B------:R-:W-:Y:S01]  /*0360*/  ISETP.GE.AND P0, PT, R15, R3, PT ;  /* 0x000000030f00720c */ /* 0x000fe20003f06270 */
[----:B--2---:R-:W1:Y:S02]  /*0370*/  @!P1 F2F.F64.F32 R6, R14 ;  /* 0x0000000e00069310 */ /* 0x004e640000201800 */
[----:B-1----:R-:W-:-:S08]  /*0380*/  @!P1 DADD R6, R6, R6 ;  /* 0x0000000006069229 */ /* 0x002fd00000000006 */
[----:B0-----:R-:W-:Y:S01]  /*0390*/  @!P1 DADD R18, -R4, R6 ;  /* 0x0000000004129229 */ /* 0x001fe20000000106 */
[----:B------:R-:W-:-:S09]  /*03a0*/  IMAD.WIDE R6, R15, 0x4, R10 ;  /* 0x000000040f067825 */ /* 0x000fd200078e020a */
[----:B------:R-:W0:Y:S02]  /*03b0*/  @!P1 F2F.F32.F64 R19, R18 ;  /* 0x0000001200139310 */ /* 0x000e240000301000 */
[----:B0-----:R0:W-:Y:S04]  /*03c0*/  @!P1 STG.E desc[UR4][R20.64], R19 ;  /* 0x0000001314009986 */ /* 0x0011e8000c101904 */
[----:B------:R-:W2:Y:S01]  /*03d0*/  @!P0 LDG.E R17, desc[UR4][R6.64] ;  /* 0x0000000406118981 */ /* 0x000ea2000c1e1900 */
[C---:B------:R-:W-:Y:S01]  /*03e0*/  VIADD R14, R2.reuse, 0x100 ;  /* 0x00000100020e7836 */ /* 0x040fe20000000000 */
[----:B------:R-:W-:Y:S01]  /*03f0*/  BSSY.RECONVERGENT B0, `(.L_x_2156) ;  /* 0x000001b000007945 */ /* 0x000fe20003800200 */
[C---:B------:R-:W-:Y:S02]  /*0400*/  VIADD R18, R2.reuse, 0x180 ;  /* 0x0000018002127836 */ /* 0x040fe40000000000 */
[----:B------:R-:W-:Y:S01]  /*0410*/  VIADD R22, R2, 0x200 ;  /* 0x0000020002167836 */ /* 0x000fe20000000000 */
[-C--:B------:R-:W-:Y:S01]  /*0420*/  ISETP.GE.AND P6, PT, R14, R3.reuse, PT ;  /* 0x000000030e00720c */ /* 0x080fe20003fc6270 */
[----:B------:R-:W-:Y:S01]  /*0430*/  IMAD.WIDE R14, R15, 0x4, R12 ;  /* 0x000000040f0e7825 */ /* 0x000fe200078e020c */
[----:B------:R-:W-:-:S02]  /*0440*/  ISETP.GE.AND P5, PT, R18, R3, PT ;  /* 0x000000031200720c */ /* 0x000fc40003fa6270 */
[-C--:B------:R-:W-:Y:S01]  /*0450*/  ISETP.GE.AND P4, PT, R22, R3.reuse, PT ;  /* 0x000000031600720c */ /* 0x080fe20003f86270 */
[C---:B------:R-:W-:Y:S02]  /*0460*/  VIADD R18, R2.reuse, 0x280 ;  /* 0x0000028002127836 */ /* 0x040fe40000000000 */
[C---:B0-----:R-:W-:Y:S02]  /*0470*/  VIADD R20, R2.reuse, 0x300 ;  /* 0x0000030002147836 */ /* 0x041fe40000000000 */
[----:B------:R-:W-:Y:S01]  /*0480*/  VIADD R22, R2, 0x380 ;  /* 0x0000038002167836 */ /* 0x000fe20000000000 */
[-C--:B------:R-:W-:Y:S02]  /*0490*/  ISETP.GE.AND P3, PT, R18, R3.reuse, PT ;  /* 0x000000031200720c */ /* 0x080fe40003f66270 */
[-C--:B------:R-:W-:Y:S02]  /*04a0*/  ISETP.GE.AND P2, PT, R20, R3.reuse, PT ;  /* 0x000000031400720c */ /* 0x080fe40003f46270 */
[----:B------:R-:W-:Y:S01]  /*04b0*/  ISETP.GE.AND P1, PT, R22, R3, PT ;  /* 0x000000031600720c */ /* 0x000fe20003f26270 */
[----:B--2---:R-:W0:Y:S02]  /*04c0*/  @!P0 F2F.F64.F32 R8, R17 ;  /* 0x0000001100088310 */ /* 0x004e240000201800 */
[----:B0-----:R-:W-:-:S08]  /*04d0*/  @!P0 DADD R8, R8, R8 ;  /* 0x0000000008088229 */ /* 0x001fd00000000008 */
[----:B------:R-:W-:-:S06]  /*04e0*/  @!P0 DADD R8, -R4, R8 ;  /* 0x0000000004088229 */ /* 0x000fcc0000000108 */
[----:B------:R0:W1:Y:S02]  /*04f0*/  @!P0 F2F.F32.F64 R23, R8 ;  /* 0x0000000800178310 */ /* 0x0000640000301000 */
[----:B0-----:R-:W-:Y:S01]  /*0500*/  LOP3.LUT R9, R0, 0x7ffffff8, RZ, 0xc0, !PT ;  /* 0x7ffffff800097812 */ /* 0x001fe200078ec0ff */
[----:B-1----:R0:W-:Y:S03]  /*0510*/  @!P0 STG.E desc[UR4][R14.64], R23 ;  /* 0x000000170e008986 */ /* 0x0021e6000c101904 */
[----:B------:R-:W-:Y:S01]  /*0520*/  ISETP.NE.AND P0, PT, R9, 0x8, PT ;  /* 0x000000080900780c */ /* 0x000fe20003f05270 */
[----:B------:R-:W-:-:S12]  /*0530*/  @P6 BRA `(.L_x_2157) ;  /* 0x0000000000186947 */ /* 0x000fd80003800000 */
[----:B------:R-:W2:Y:S02]  /*0540*/  LDG.E R0, desc[UR4][R6.64+0x200] ;  /* 0x0002000406007981 */ /* 0x000ea4000c1e1900 */
[----:B--2---:R-:W1:Y:S02]  /*0550*/  F2F.F64.F32 R18, R0 ;  /* 0x0000000000127310 */ /* 0x004e640000201800 */
[----:B-1----:R-:W-:-:S08]  /*0560*/  DADD R18, R18, R18 ;  /* 0x0000000012127229 */ /* 0x002fd00000000012 */
[----:B------:R-:W-:-:S10]  /*0570*/  DADD R18, -R4, R18 ;  /* 0x0000000004127229 */ /* 0x000fd40000000112 */
[----:B------:R-:W1:Y:S02]  /*0580*/  F2F.F32.F64 R19, R18 ;  /* 0x0000001200137310 */ /* 0x000e640000301000 */
[----:B-1----:R1:W-:Y:S02]  /*0590*/  STG.E desc[UR4][R14.64+0x200], R19 ;  /* 0x000200130e007986 */ /* 0x0023e4000c101904 */
.L_x_2157:
[----:B------:R-:W-:Y:S05]  /*05a0*/  BSYNC.RECONVERGENT B0 ;  /* 0x0000000000007941 */ /* 0x000fea0003800200 */
.L_x_2156:
[----:B------:R-:W-:Y:S04]  /*05b0*/  BSSY.RECONVERGENT B0, `(.L_x_2158) ;  /* 0x0000008000007945 */ /* 0x000fe80003800200 */
[----:B------:R-:W-:Y:S05]  /*05c0*/  @P5 BRA `(.L_x_2159) ;  /* 0x0000000000185947 */ /* 0x000fea0003800000 */
[----:B------:R-:W1:Y:S02]  /*05d0*/  LDG.E R0, desc[UR4][R6.64+0x400] ;  /* 0x0004000406007981 */ /* 0x000e64000c1e1900 */
[----:B-1----:R-:W1:Y:S02]  /*05e0*/  F2F.F64.F32 R18, R0 ;  /* 0x0000000000127310 */ /* 0x002e640000201800 */
[----:B-1----:R-:W-:-:S08]  /*05f0*/  DADD R18, R18, R18 ;  /* 0x0000000012127229 */ /* 0x002fd00000000012 */
[----:B------:R-:W-:-:S10]  /*0600*/  DADD R18, -R4, R18 ;  /* 0x0000000004127229 */ /* 0x000fd40000000112 */
[----:B------:R-:W1:Y:S02]  /*0610*/  F2F.F32.F64 R19, R18 ;  /* 0x0000001200137310 */ /* 0x000e640000301000 */
[----:B-1----:R2:W-:Y:S02]  /*0620*/  STG.E desc[UR4][R14.64+0x400], R19 ;  /* 0x000400130e007986 */ /* 0x0025e4000c101904 */
.L_x_2159:
[----:B------:R-:W-:Y:S05]  /*0630*/  BSYNC.RECONVERGENT B0 ;  /* 0x0000000000007941 */ /* 0x000fea0003800200 */
.L_x_2158:
[----:B------:R-:W-:Y:S04]  /*0640*/  BSSY.RECONVERGENT B0, `(.L_x_2160) ;  /* 0x0000008000007945 */ /* 0x000fe80003800200 */
[----:B------:R-:W-:Y:S05]  /*0650*/  @P4 BRA `(.L_x_2161) ;  /* 0x0000000000184947 */ /* 0x000fea0003800000 */
[----:B------:R-:W1:Y:S02]  /*0660*/  LDG.E R0, desc[UR4][R6.64+0x600] ;  /* 0x0006000406007981 */ /* 0x000e64000c1e1900 */
[----:B-12---:R-:W1:Y:S02]  /*0670*/  F2F.F64.F32 R18, R0 ;  /* 0x0000000000127310 */ /* 0x006e640000201800 */
[----:B-1----:R-:W-:-:S08]  /*0680*/  DADD R18, R18, R18 ;  /* 0x0000000012127229 */ /* 0x002fd00000000012 */
[----:B------:R-:W-:-:S10]  /*0690*/  DADD R18, -R4, R18 ;  /* 0x0000000004127229 */ /* 0x000fd40000000112 */
[----:B------:R-:W1:Y:S02]  /*06a0*/  F2F.F32.F64 R19, R18 ;  /* 0x0000001200137310 */ /* 0x000e640000301000 */
[----:B-1----:R3:W-:Y:S02]  /*06b0*/  STG.E desc[UR4][R14.64+0x600], R19 ;  /* 0x000600130e007986 */ /* 0x0027e4000c101904 */
.L_x_2161:
[----:B------:R-:W-:Y:S05]  /*06c0*/  BSYNC.RECONVERGENT B0 ;  /* 0x0000000000007941 */ /* 0x000fea0003800200 */
.L_x_2160:
[----:B------:R-:W-:Y:S04]  /*06d0*/  BSSY.RECONVERGENT B0, `(.L_x_2162) ;  /* 0x0000008000007945 */ /* 0x000fe80003800200 */
[----:B------:R-:W-:Y:S05]  /*06e0*/  @P3 BRA `(.L_x_2163) ;  /* 0x0000000000183947 */ /* 0x000fea0003800000 */
[----:B------:R-:W1:Y:S02]  /*06f0*/  LDG.E R0, desc[UR4][R6.64+0x800] ;  /* 0x0008000406007981 */ /* 0x000e64000c1e1900 */
[----:B-123--:R-:W1:Y:S02]  /*0700*/  F2F.F64.F32 R18, R0 ;  /* 0x0000000000127310 */ /* 0x00ee640000201800 */
[----:B-1----:R-:W-:-:S08]  /*0710*/  DADD R18, R18, R18 ;  /* 0x0000000012127229 */ /* 0x002fd00000000012 */
[----:B------:R-:W-:-:S10]  /*0720*/  DADD R18, -R4, R18 ;  /* 0x0000000004127229 */ /* 0x000fd40000000112 */
[----:B------:R-:W1:Y:S02]  /*0730*/  F2F.F32.F64 R19, R18 ;  /* 0x0000001200137310 */ /* 0x000e640000301000 */
[----:B-1----:R4:W-:Y:S02]  /*0740*/  STG.E desc[UR4][R14.64+0x800], R19 ;  /* 0x000800130e007986 */ /* 0x0029e4000c101904 */
.L_x_2163:
[----:B------:R-:W-:Y:S05]  /*0750*/  BSYNC.RECONVERGENT B0 ;  /* 0x0000000000007941 */ /* 0x000fea0003800200 */
.L_x_2162:
[----:B------:R-:W-:Y:S04]  /*0760*/  BSSY.RECONVERGENT B0, `(.L_x_2164) ;  /* 0x0000008000007945 */ /* 0x000fe80003800200 */
[----:B------:R-:W-:Y:S05]  /*0770*/  @P2 BRA `(.L_x_2165) ;  /* 0x0000000000182947 */ /* 0x000fea0003800000 */
[----:B------:R-:W1:Y:S02]  /*0780*/  LDG.E R0, desc[UR4][R6.64+0xa00] ;  /* 0x000a000406007981 */ /* 0x000e64000c1e1900 */
[----:B-1234-:R-:W1:Y:S02]  /*0790*/  F2F.F64.F32 R18, R0 ;  /* 0x0000000000127310 */ /* 0x01ee640000201800 */
[----:B-1----:R-:W-:-:S08]  /*07a0*/  DADD R18, R18, R18 ;  /* 0x0000000012127229 */ /* 0x002fd00000000012 */
[----:B------:R-:W-:-:S10]  /*07b0*/  DADD R18, -R4, R18 ;  /* 0x0000000004127229 */ /* 0x000fd40000000112 */
[----:B------:R-:W1:Y:S02]  /*07c0*/  F2F.F32.F64 R19, R18 ;  /* 0x0000001200137310 */ /* 0x000e640000301000 */
[----:B-1----:R1:W-:Y:S02]  /*07d0*/  STG.E desc[UR4][R14.64+0xa00], R19 ;  /* 0x000a00130e007986 */ /* 0x0023e4000c101904 */
.L_x_2165:
[----:B------:R-:W-:Y:S05]  /*07e0*/  BSYNC.RECONVERGENT B0 ;  /* 0x0000000000007941 */ /* 0x000fea0003800200 */
.L_x_2164:
        /* <DEDUP_REMOVED lines=8> */
.L_x_2167:
[----:B------:R-:W-:Y:S05]  /*0870*/  BSYNC.RECONVERGENT B0 ;  /* 0x0000000000007941 */ /* 0x000fea0003800200 */
.L_x_2166:
[----:B------:R-:W-:Y:S05]  /*0880*/  @!P0 BRA `(.L_x_2155) ;  /* 0x00000004002c8947 */ /* 0x000fea0003800000 */
[----:B------:R-:W-:-:S07]  /*0890*/  MOV R0, 0x8 ;  /* 0x0000000800007802 */ /* 0x000fce0000000f00 */
.L_x_2170:
[----:B------:R-:W-:-:S05]  /*08a0*/  IMAD R17, R0, 0x80, R2 ;  /* 0x0000008000117824 */ /* 0x000fca00078e0202 */
[----:B------:R-:W-:-:S13]  /*08b0*/  ISETP.GE.AND P0, PT, R17, R3, PT ;  /* 0x000000031100720c */ /* 0x000fda0003f06270 */
[----:B0-----:R-:W-:-:S05]  /*08c0*/  @!P0 IMAD.WIDE.U32 R6, R17, 0x4, R10 ;  /* 0x0000000411068825 */ /* 0x001fca00078e000a */
[----:B------:R-:W1:Y:S01]  /*08d0*/  @!P0 LDG.E R20, desc[UR4][R6.64] ;  /* 0x0000000406148981 */ /* 0x000e62000c1e1900 */
[C---:B------:R-:W-:Y:S02]  /*08e0*/  VIADD R25, R17.reuse, 0x80 ;  /* 0x0000008011197836 */ /* 0x040fe40000000000 */
[----:B0-----:R-:W-:-:S03]  /*08f0*/  @!P0 IMAD.WIDE.U32 R22, R17, 0x4, R12 ;  /* 0x0000000411168825 */ /* 0x001fc600078e000c */
[----:B------:R-:W-:Y:S01]  /*0900*/  ISETP.GE.AND P1, PT, R25, R3, PT ;  /* 0x000000031900720c */ /* 0x000fe20003f26270 */
[----:B-1234-:R-:W0:Y:S02]  /*0910*/  @!P0 F2F.F64.F32 R14, R20 ;  /* 0x00000014000e8310 */ /* 0x01ee240000201800 */
[----:B0-----:R-:W-:-:S08]  /*0920*/  @!P0 DADD R14, R14, R14 ;  /* 0x000000000e0e8229 */ /* 0x001fd0000000000e */
[----:B------:R-:W-:Y:S01]  /*0930*/  @!P0 DADD R18, -R4, R14 ;  /* 0x0000000004128229 */ /* 0x000fe2000000010e */
[----:B------:R-:W-:-:S09]  /*0940*/  IMAD.WIDE R14, R25, 0x4, R10 ;  /* 0x00000004190e7825 */ /* 0x000fd200078e020a */
[----:B------:R-:W0:Y:S02]  /*0950*/  @!P0 F2F.F32.F64 R19, R18 ;  /* 0x0000001200138310 */ /* 0x000e240000301000 */
[----:B0-----:R0:W-:Y:S04]  /*0960*/  @!P0 STG.E desc[UR4][R22.64], R19 ;  /* 0x0000001316008986 */ /* 0x0011e8000c101904 */
[----:B------:R-:W2:Y:S02]  /*0970*/  @!P1 LDG.E R8, desc[UR4][R14.64] ;  /* 0x000000040e089981 */ /* 0x000ea4000c1e1900 */
[----:B--2---:R-:W1:Y:S02]  /*0980*/  @!P1 F2F.F64.F32 R6, R8 ;  /* 0x0000000800069310 */ /* 0x004e640000201800 */
[----:B-1----:R-:W-:-:S08]  /*0990*/  @!P1 DADD R6, R6, R6 ;  /* 0x0000000006069229 */ /* 0x002fd00000000006 */
[----:B------:R-:W-:Y:S01]  /*09a0*/  @!P1 DADD R20, -R4, R6 ;  /* 0x0000000004149229 */ /* 0x000fe20000000106 */
[----:B------:R-:W-:-:S05]  /*09b0*/  VIADD R6, R17, 0x100 ;  /* 0x0000010011067836 */ /* 0x000fca0000000000 */
[----:B------:R-:W-:Y:S01]  /*09c0*/  ISETP.GE.AND P0, PT, R6, R3, PT ;  /* 0x000000030600720c */ /* 0x000fe20003f06270 */
[----:B------:R-:W-:-:S03]  /*09d0*/  IMAD.WIDE R6, R25, 0x4, R12 ;  /* 0x0000000419067825 */ /* 0x000fc600078e020c */
[----:B------:R-:W1:Y:S02]  /*09e0*/  @!P1 F2F.F32.F64 R21, R20 ;  /* 0x0000001400159310 */ /* 0x000e640000301000 */
[----:B-1----:R1:W-:Y:S07]  /*09f0*/  @!P1 STG.E desc[UR4][R6.64], R21 ;  /* 0x0000001506009986 */ /* 0x0023ee000c101904 */
[----:B------:R-:W0:Y:S01]  /*0a00*/  @!P0 LDG.E R25, desc[UR4][R14.64+0x200] ;  /* 0x000200040e198981 */ /* 0x000e22000c1e1900 */
[----:B------:R-:W-:-:S05]  /*0a10*/  VIADD R8, R17, 0x180 ;  /* 0x0000018011087836 */ /* 0x000fca0000000000 */
[----:B------:R-:W-:Y:S01]  /*0a20*/  ISETP.GE.AND P1, PT, R8, R3, PT ;  /* 0x000000030800720c */ /* 0x000fe20003f26270 */
[----:B0-----:R-:W0:Y:S02]  /*0a30*/  @!P0 F2F.F64.F32 R18, R25 ;  /* 0x0000001900128310 */ /* 0x001e240000201800 */
[----:B0-----:R-:W-:-:S08]  /*0a40*/  @!P0 DADD R18, R18, R18 ;  /* 0x0000000012128229 */ /* 0x001fd00000000012 */
[----:B------:R-:W-:-:S10]  /*0a50*/  @!P0 DADD R22, -R4, R18 ;  /* 0x0000000004168229 */ /* 0x000fd40000000112 */
[----:B------:R-:W0:Y:S02]  /*0a60*/  @!P0 F2F.F32.F64 R23, R22 ;  /* 0x0000001600178310 */ /* 0x000e240000301000 */
[----:B0-----:R0:W-:Y:S04]  /*0a70*/  @!P0 STG.E desc[UR4][R6.64+0x200], R23 ;  /* 0x0002001706008986 */ /* 0x0011e8000c101904 */
[----:B------:R-:W2:Y:S01]  /*0a80*/  @!P1 LDG.E R24, desc[UR4][R14.64+0x400] ;  /* 0x000400040e189981 */ /* 0x000ea2000c1e1900 */
[----:B------:R-:W-:-:S05]  /*0a90*/  VIADD R8, R17, 0x200 ;  /* 0x0000020011087836 */ /* 0x000fca0000000000 */
[----:B------:R-:W-:Y:S01]  /*0aa0*/  ISETP.GE.AND P0, PT, R8, R3, PT ;  /* 0x000000030800720c */ /* 0x000fe20003f06270 */
[----:B--2---:R-:W2:Y:S02]  /*0ab0*/  @!P1 F2F.F64.F32 R18, R24 ;  /* 0x0000001800129310 */ /* 0x004ea40000201800 */
[----:B--2---:R-:W-:-:S08]  /*0ac0*/  @!P1 DADD R18, R18, R18 ;  /* 0x0000000012129229 */ /* 0x004fd00000000012 */
[----:B-1----:R-:W-:-:S10]  /*0ad0*/  @!P1 DADD R20, -R4, R18 ;  /* 0x0000000004149229 */ /* 0x002fd40000000112 */
[----:B------:R-:W1:Y:S02]  /*0ae0*/  @!P1 F2F.F32.F64 R21, R20 ;  /* 0x0000001400159310 */ /* 0x000e640000301000 */
[----:B-1----:R1:W-:Y:S04]  /*0af0*/  @!P1 STG.E desc[UR4][R6.64+0x400], R21 ;  /* 0x0004001506009986 */ /* 0x0023e8000c101904 */
[----:B------:R-:W2:Y:S01]  /*0b00*/  @!P0 LDG.E R25, desc[UR4][R14.64+0x600] ;  /* 0x000600040e198981 */ /* 0x000ea2000c1e1900 */
[----:B------:R-:W-:-:S05]  /*0b10*/  VIADD R8, R17, 0x280 ;  /* 0x0000028011087836 */ /* 0x000fca0000000000 */
[----:B------:R-:W-:Y:S01]  /*0b20*/  ISETP.GE.AND P1, PT, R8, R3, PT ;  /* 0x000000030800720c */ /* 0x000fe20003f26270 */
[----:B--2---:R-:W2:Y:S02]  /*0b30*/  @!P0 F2F.F64.F32 R18, R25 ;  /* 0x0000001900128310 */ /* 0x004ea40000201800 */
[----:B--2---:R-:W-:-:S08]  /*0b40*/  @!P0 DADD R18, R18, R18 ;  /* 0x0000000012128229 */ /* 0x004fd00000000012 */
[----:B0-----:R-:W-:-:S10]  /*0b50*/  @!P0 DADD R22, -R4, R18 ;  /* 0x0000000004168229 */ /* 0x001fd40000000112 */
        /* <DEDUP_REMOVED lines=11> */
[----:B------:R-:W-:Y:S01]  /*0c10*/  VIADD R8, R17, 0x380 ;  /* 0x0000038011087836 */ /* 0x000fe20000000000 */
[----:B------:R-:W-:Y:S01]  /*0c20*/  BSSY.RECONVERGENT B0, `(.L_x_2168) ;  /* 0x0000010000007945 */ /* 0x000fe20003800200 */
[----:B------:R-:W-:-:S05]  /*0c30*/  VIADD R0, R0, 0x8 ;  /* 0x0000000800007836 */ /* 0x000fca0000000000 */
[----:B------:R-:W-:Y:S01]  /*0c40*/  ISETP.NE.AND P1, PT, R0, R9, PT ;  /* 0x000000090000720c */ /* 0x000fe20003f25270 */
[----:B--2---:R-:W1:Y:S02]  /*0c50*/  @!P0 F2F.F64.F32 R18, R22 ;  /* 0x0000001600128310 */ /* 0x004e640000201800 */
[----:B-1----:R-:W-:-:S08]  /*0c60*/  @!P0 DADD R18, R18, R18 ;  /* 0x0000000012128229 */ /* 0x002fd00000000012 */
[----:B------:R-:W-:-:S10]  /*0c70*/  @!P0 DADD R18, -R4, R18 ;  /* 0x0000000004128229 */ /* 0x000fd40000000112 */
[----:B------:R-:W1:Y:S02]  /*0c80*/  @!P0 F2F.F32.F64 R19, R18 ;  /* 0x0000001200138310 */ /* 0x000e640000301000 */
[----:B-1----:R0:W-:Y:S01]  /*0c90*/  @!P0 STG.E desc[UR4][R6.64+0xa00], R19 ;  /* 0x000a001306008986 */ /* 0x0021e2000c101904 */
[----:B------:R-:W-:-:S13]  /*0ca0*/  ISETP.GE.AND P0, PT, R8, R3, PT ;  /* 0x000000030800720c */ /* 0x000fda0003f06270 */
[----:B0-----:R-:W-:Y:S05]  /*0cb0*/  @P0 BRA `(.L_x_2169) ;  /* 0x0000000000180947 */ /* 0x001fea0003800000 */
[----:B------:R-:W2:Y:S02]  /*0cc0*/  LDG.E R14, desc[UR4][R14.64+0xc00] ;  /* 0x000c00040e0e7981 */ /* 0x000ea4000c1e1900 */
[----:B--2---:R-:W0:Y:S02]  /*0cd0*/  F2F.F64.F32 R18, R14 ;  /* 0x0000000e00127310 */ /* 0x004e240000201800 */
[----:B0-----:R-:W-:-:S08]  /*0ce0*/  DADD R18, R18, R18 ;  /* 0x0000000012127229 */ /* 0x001fd00000000012 */
[----:B------:R-:W-:-:S10]  /*0cf0*/  DADD R18, -R4, R18 ;  /* 0x0000000004127229 */ /* 0x000fd40000000112 */
[----:B------:R-:W0:Y:S02]  /*0d00*/  F2F.F32.F64 R19, R18 ;  /* 0x0000001200137310 */ /* 0x000e240000301000 */
[----:B0-----:R0:W-:Y:S02]  /*0d10*/  STG.E desc[UR4][R6.64+0xc00], R19 ;  /* 0x000c001306007986 */ /* 0x0011e4000c101904 */
.L_x_2169:
[----:B------:R-:W-:Y:S05]  /*0d20*/  BSYNC.RECONVERGENT B0 ;  /* 0x0000000000007941 */ /* 0x000fea0003800200 */
.L_x_2168:
[----:B------:R-:W-:Y:S05]  /*0d30*/  @P1 BRA `(.L_x_2170) ;  /* 0xfffffff800d81947 */ /* 0x000fea000383ffff */
.L_x_2155:
[----:B------:R-:W-:-:S13]  /*0d40*/  ISETP.NE.AND P0, PT, R16, RZ, PT ;  /* 0x000000ff1000720c */ /* 0x000fda0003f05270 */
[----:B------:R-:W-:Y:S05]  /*0d50*/  @!P0 EXIT ;  /* 0x000000000000894d */ /* 0x000fea0003800000 */
[----:B------:R-:W0:Y:S01]  /*0d60*/  LDC R0, c[0x0][0x388] ;  /* 0x0000e200ff007b82 */ /* 0x000e220000000800 */
[----:B------:R-:W-:Y:S02]  /*0d70*/  ISETP.GE.U32.AND P0, PT, R16, 0x4, PT ;  /* 0x000000041000780c */ /* 0x000fe40003f06070 */
[----:B0-----:R-:W-:-:S04]  /*0d80*/  LOP3.LUT R6, R0, 0x3, RZ, 0xc0, !PT ;  /* 0x0000000300067812 */ /* 0x001fc800078ec0ff */
[----:B------:R-:W-:-:S07]  /*0d90*/  ISETP.NE.AND P2, PT, R6, RZ, PT ;  /* 0x000000ff0600720c */ /* 0x000fce0003f45270 */
[----:B------:R-:W-:Y:S06]  /*0da0*/  @!P0 BRA `(.L_x_2171) ;  /* 0x0000000000a48947 */ /* 0x000fec0003800000 */
[----:B------:R-:W-:-:S05]  /*0db0*/  IMAD R7, R9, 0x80, R2 ;  /* 0x0000008009077824 */ /* 0x000fca00078e0202 */
[----:B------:R-:W-:-:S13]  /*0dc0*/  ISETP.GE.AND P0, PT, R7, R3, PT ;  /* 0x000000030700720c */ /* 0x000fda0003f06270 */
[----:B------:R-:W-:-:S05]  /*0dd0*/  @!P0 IMAD.WIDE R16, R7, 0x4, R10 ;  /* 0x0000000407108825 */ /* 0x000fca00078e020a */
[----:B-1234-:R-:W2:Y:S01]  /*0de0*/  @!P0 LDG.E R14, desc[UR4][R16.64] ;  /* 0x00000004100e8981 */ /* 0x01eea2000c1e1900 */
[C---:B------:R-:W-:Y:S01]  /*0df0*/  @!P0 IMAD.WIDE R20, R7.reuse, 0x4, R12 ;  /* 0x0000000407148825 */ /* 0x040fe200078e020c */
[----:B--2---:R-:W0:Y:S02]  /*0e00*/  @!P0 F2F.F64.F32 R14, R14 ;  /* 0x0000000e000e8310 */ /* 0x004e240000201800 */
[----:B0-----:R-:W-:Y:S01]  /*0e10*/  @!P0 DADD R18, R14, R14 ;  /* 0x000000000e128229 */ /* 0x001fe2000000000e */
[----:B------:R-:W-:-:S04]  /*0e20*/  IADD3 R15, PT, PT, R7, 0x80, RZ ;  /* 0x00000080070f7810 */ /* 0x000fc80007ffe0ff */
[----:B------:R-:W-:-:S03]  /*0e30*/  ISETP.GE.AND P1, PT, R15, R3, PT ;  /* 0x000000030f00720c */ /* 0x000fc60003f26270 */
[----:B------:R-:W-:-:S06]  /*0e40*/  @!P0 DADD R18, -R4, R18 ;  /* 0x0000000004128229 */ /* 0x000fcc0000000112 */
[----:B------:R-:W0:Y:S04]  /*0e50*/  @!P0 F2F.F32.F64 R27, R18 ;  /* 0x00000012001b8310 */ /* 0x000e280000301000 */
[C---:B------:R-:W-:Y:S01]  /*0e60*/  @!P1 IMAD.WIDE R22, R15.reuse, 0x4, R10 ;  /* 0x000000040f169825 */ /* 0x040fe200078e020a */
[----:B0-----:R0:W-:Y:S05]  /*0e70*/  @!P0 STG.E desc[UR4][R20.64], R27 ;  /* 0x0000001b14008986 */ /* 0x0011ea000c101904 */
[----:B------:R-:W2:Y:S01]  /*0e80*/  @!P1 LDG.E R22, desc[UR4][R22.64] ;  /* 0x0000000416169981 */ /* 0x000ea2000c1e1900 */
[----:B------:R-:W-:Y:S01]  /*0e90*/  @!P1 IMAD.WIDE R14, R15, 0x4, R12 ;  /* 0x000000040f0e9825 */ /* 0x000fe200078e020c */
[----:B--2---:R-:W1:Y:S02]  /*0ea0*/  @!P1 F2F.F64.F32 R16, R22 ;  /* 0x0000001600109310 */ /* 0x004e640000201800 */
[----:B-1----:R-:W-:Y:S01]  /*0eb0*/  @!P1 DADD R24, R16, R16 ;  /* 0x0000000010189229 */ /* 0x002fe20000000010 */
[----:B------:R-:W-:-:S05]  /*0ec0*/  VIADD R17, R7, 0x100 ;  /* 0x0000010007117836 */ /* 0x000fca0000000000 */
[----:B------:R-:W-:Y:S02]  /*0ed0*/  ISETP.GE.AND P0, PT, R17, R3, PT ;  /* 0x000000031100720c */ /* 0x000fe40003f06270 */
[----:B------:R-:W-:-:S10]  /*0ee0*/  @!P1 DADD R24, -R4, R24 ;  /* 0x0000000004189229 */ /* 0x000fd40000000118 */
[----:B------:R-:W1:Y:S01]  /*0ef0*/  @!P1 F2F.F32.F64 R25, R24 ;  /* 0x0000001800199310 */ /* 0x000e620000301000 */
[----:B------:R-:W-:Y:S01]  /*0f00*/  @!P0 IMAD.WIDE R18, R17, 0x4, R10 ;  /* 0x0000000411128825 */ /* 0x000fe200078e020a */
[----:B-1----:R1:W-:Y:S05]  /*0f10*/  @!P1 STG.E desc[UR4][R14.64], R25 ;  /* 0x000000190e009986 */ /* 0x0023ea000c101904 */
[----:B------:R-:W0:Y:S01]  /*0f20*/  @!P0 LDG.E R18, desc[UR4][R18.64] ;  /* 0x0000000412128981 */ /* 0x000e22000c1e1900 */
[----:B------:R-:W-:Y:S02]  /*0f30*/  VIADD R7, R7, 0x180 ;  /* 0x0000018007077836 */ /* 0x000fe40000000000 */
[----:B------:R-:W-:-:S03]  /*0f40*/  @!P0 IMAD.WIDE R16, R17, 0x4, R12 ;  /* 0x0000000411108825 */ /* 0x000fc600078e020c */
[----:B------:R-:W-:-:S13]  /*0f50*/  ISETP.GE.AND P1, PT, R7, R3, PT ;  /* 0x000000030700720c */ /* 0x000fda0003f26270 */
[----:B------:R-:W-:Y:S01]  /*0f60*/  @!P1 IMAD.WIDE R22, R7, 0x4, R10 ;  /* 0x0000000407169825 */ /* 0x000fe200078e020a */
[----:B0-----:R-:W0:Y:S02]  /*0f70*/  @!P0 F2F.F64.F32 R20, R18 ;  /* 0x0000001200148310 */ /* 0x001e240000201800 */
[----:B0-----:R-:W-:-:S08]  /*0f80*/  @!P0 DADD R20, R20, R20 ;  /* 0x0000000014148229 */ /* 0x001fd00000000014 */
[----:B------:R-:W-:-:S10]  /*0f90*/  @!P0 DADD R20, -R4, R20 ;  /* 0x0000000004148229 */ /* 0x000fd40000000114 */
[----:B------:R-:W0:Y:S02]  /*0fa0*/  @!P0 F2F.F32.F64 R21, R20 ;  /* 0x0000001400158310 */ /* 0x000e240000301000 */
[----:B0-----:R0:W-:Y:S04]  /*0fb0*/  @!P0 STG.E desc[UR4][R16.64], R21 ;  /* 0x0000001510008986 */ /* 0x0011e8000c101904 */
[----:B------:R-:W1:Y:S01]  /*0fc0*/  @!P1 LDG.E R22, desc[UR4][R22.64] ;  /* 0x0000000416169981 */ /* 0x000e62000c1e1900 */
[----:B------:R-:W-:-:S04]  /*0fd0*/  @!P1 IMAD.WIDE R18, R7, 0x4, R12 ;  /* 0x0000000407129825 */ /* 0x000fc800078e020c */
[----:B------:R-:W-:Y:S01]  /*0fe0*/  VIADD R9, R9, 0x4 ;  /* 0x0000000409097836 */ /* 0x000fe20000000000 */
[----:B-1----:R-:W1:Y:S02]  /*0ff0*/  @!P1 F2F.F64.F32 R14, R22 ;  /* 0x00000016000e9310 */ /* 0x002e640000201800 */
[----:B-1----:R-:W-:-:S08]  /*1000*/  @!P1 DADD R14, R14, R14 ;  /* 0x000000000e0e9229 */ /* 0x002fd0000000000e */
[----:B------:R-:W-:-:S10]  /*1010*/  @!P1 DADD R14, -R4, R14 ;  /* 0x00000000040e9229 */ /* 0x000fd4000000010e */
[----:B------:R-:W1:Y:S02]  /*1020*/  @!P1 F2F.F32.F64 R15, R14 ;  /* 0x0000000e000f9310 */ /* 0x000e640000301000 */
[----:B-1----:R0:W-:Y:S02]  /*1030*/  @!P1 STG.E desc[UR4][R18.64], R15 ;  /* 0x0000000f12009986 */ /* 0x0021e4000c101904 */
.L_x_2171:
[----:B------:R-:W-:Y:S05]  /*1040*/  @!P2 EXIT ;  /* 0x000000000000a94d */ /* 0x000fea0003800000 */
[----:B------:R-:W-:Y:S02]  /*1050*/  ISETP.NE.AND P0, PT, R6, 0x1, PT ;  /* 0x000000010600780c */ /* 0x000fe40003f05270 */
[----:B------:R-:W-:-:S04]  /*1060*/  LOP3.LUT R0, R0, 0x1, RZ, 0xc0, !PT ;  /* 0x0000000100007812 */ /* 0x000fc800078ec0ff */
[----:B------:R-:W-:-:S07]  /*1070*/  ISETP.NE.U32.AND P2, PT, R0, 0x1, PT ;  /* 0x000000010000780c */ /* 0x000fce0003f45070 */
[----:B------:R-:W-:Y:S06]  /*1080*/  @!P0 BRA `(.L_x_2172) ;  /* 0x0000000000548947 */ /* 0x000fec0003800000 */
[----:B0-----:R-:W-:-:S05]  /*1090*/  IMAD R17, R9, 0x80, R2 ;  /* 0x0000008009117824 */ /* 0x001fca00078e0202 */
[----:B------:R-:W-:-:S13]  /*10a0*/  ISETP.GE.AND P0, PT, R17, R3, PT ;  /* 0x000000031100720c */ /* 0x000fda0003f06270 */
[----:B------:R-:W-:-:S05]  /*10b0*/  @!P0 IMAD.WIDE R6, R17, 0x4, R10 ;  /* 0x0000000411068825 */ /* 0x000fca00078e020a */
[----:B------:R-:W5:Y:S01]  /*10c0*/  @!P0 LDG.E R0, desc[UR4][R6.64] ;  /* 0x0000000406008981 */ /* 0x000f62000c1e1900 */
[C---:B------:R-:W-:Y:S02]  /*10d0*/  VIADD R21, R17.reuse, 0x80 ;  /* 0x0000008011157836 */ /* 0x040fe40000000000 */
[----:B------:R-:W-:-:S03]  /*10e0*/  @!P0 IMAD.WIDE R16, R17, 0x4, R12 ;  /* 0x0000000411108825 */ /* 0x000fc600078e020c */
[----:B------:R-:W-:-:S13]  /*10f0*/  ISETP.GE.AND P1, PT, R21, R3, PT ;  /* 0x000000031500720c */ /* 0x000fda0003f26270 */
[----:B-1234-:R-:W-:Y:S01]  /*1100*/  @!P1 IMAD.WIDE R18, R21, 0x4, R10 ;  /* 0x0000000415129825 */ /* 0x01efe200078e020a */
[----:B-----5:R-:W0:Y:S02]  /*1110*/  @!P0 F2F.F64.F32 R14, R0 ;  /* 0x00000000000e8310 */ /* 0x020e240000201800 */
[----:B0-----:R-:W-:-:S08]  /*1120*/  @!P0 DADD R14, R14, R14 ;  /* 0x000000000e0e8229 */ /* 0x001fd0000000000e */
[----:B------:R-:W-:-:S10]  /*1130*/  @!P0 DADD R14, -R4, R14 ;  /* 0x00000000040e8229 */ /* 0x000fd4000000010e */
[----:B------:R-:W0:Y:S02]  /*1140*/  @!P0 F2F.F32.F64 R15, R14 ;  /* 0x0000000e000f8310 */ /* 0x000e240000301000 */
[----:B0-----:R0:W-:Y:S04]  /*1150*/  @!P0 STG.E desc[UR4][R16.64], R15 ;  /* 0x0000000f10008986 */ /* 0x0011e8000c101904 */
[----:B------:R-:W2:Y:S01]  /*1160*/  @!P1 LDG.E R18, desc[UR4][R18.64] ;  /* 0x0000000412129981 */ /* 0x000ea2000c1e1900 */
[----:B------:R-:W-:-:S04]  /*1170*/  @!P1 IMAD.WIDE R20, R21, 0x4, R12 ;  /* 0x0000000415149825 */ /* 0x000fc800078e020c */
[----:B------:R-:W-:Y:S01]  /*1180*/  VIADD R9, R9, 0x2 ;  /* 0x0000000209097836 */ /* 0x000fe20000000000 */
[----:B--2---:R-:W1:Y:S02]  /*1190*/  @!P1 F2F.F64.F32 R6, R18 ;  /* 0x0000001200069310 */ /* 0x004e640000201800 */
[----:B-1----:R-:W-:-:S08]  /*11a0*/  @!P1 DADD R6, R6, R6 ;  /* 0x0000000006069229 */ /* 0x002fd00000000006 */
[----:B------:R-:W-:-:S10]  /*11b0*/  @!P1 DADD R6, -R4, R6 ;  /* 0x0000000004069229 */ /* 0x000fd40000000106 */
[----:B------:R-:W1:Y:S02]  /*11c0*/  @!P1 F2F.F32.F64 R7, R6 ;  /* 0x0000000600079310 */ /* 0x000e640000301000 */
[----:B-1----:R0:W-:Y:S02]  /*11d0*/  @!P1 STG.E desc[UR4][R20.64], R7 ;  /* 0x0000000714009986 */ /* 0x0021e4000c101904 */
.L_x_2172:
[----:B------:R-:W-:Y:S05]  /*11e0*/  @P2 EXIT ;  /* 0x000000000000294d */ /* 0x000fea0003800000 */
[----:B------:R-:W-:-:S05]  /*11f0*/  IMAD R9, R9, 0x80, R2 ;  /* 0x0000008009097824 */ /* 0x000fca00078e0202 */
[----:B------:R-:W-:-:S13]  /*1200*/  ISETP.GE.AND P0, PT, R9, R3, PT ;  /* 0x000000030900720c */ /* 0x000fda0003f06270 */
[----:B------:R-:W-:Y:S05]  /*1210*/  @P0 EXIT ;  /* 0x000000000000094d */ /* 0x000fea0003800000 */
[----:B------:R-:W-:-:S06]  /*1220*/  IMAD.WIDE R10, R9, 0x4, R10 ;  /* 0x00000004090a7825 */ /* 0x000fcc00078e020a */
[----:B------:R-:W5:Y:S01]  /*1230*/  LDG.E R10, desc[UR4][R10.64] ;  /* 0x000000040a0a7981 */ /* 0x000f62000c1e1900 */
[----:B------:R-:W-:Y:S01]  /*1240*/  IMAD.WIDE R12, R9, 0x4, R12 ;  /* 0x00000004090c7825 */ /* 0x000fe200078e020c */
[----:B-----5:R-:W5:Y:S02]  /*1250*/  F2F.F64.F32 R2, R10 ;  /* 0x0000000a00027310 */ /* 0x020f640000201800 */
[----:B-----5:R-:W-:-:S08]  /*1260*/  DADD R2, R2, R2 ;  /* 0x0000000002027229 */ /* 0x020fd00000000002 */
[----:B------:R-:W-:-:S10]  /*1270*/  DADD R2, -R4, R2 ;  /* 0x0000000004027229 */ /* 0x000fd40000000102 */
[----:B------:R-:W5:Y:S02]  /*1280*/  F2F.F32.F64 R3, R2 ;  /* 0x0000000200037310 */ /* 0x000f640000301000 */
[----:B-----5:R-:W-:Y:S01]  /*1290*/  STG.E desc[UR4][R12.64], R3 ;  /* 0x000000030c007986 */ /* 0x020fe2000c101904 */
[----:B------:R-:W-:Y:S05]  /*12a0*/  EXIT ;  /* 0x000000000000794d */ /* 0x000fea0003800000 */
.L_x_2154:
[----:B------:R-:W-:-:S13]  /*12b0*/  ISETP.GE.AND P0, PT, R0, 0x1, PT ;  /* 0x000000010000780c */ /* 0x000fda0003f06270 */
[----:B------:R-:W-:Y:S05]  /*12c0*/  @!P0 EXIT ;  /* 0x000000000000894d */ /* 0x000fea0003800000 */
[----:B------:R-:W0:Y:S01]  /*12d0*/  LDCU UR6, c[0x0][0x38c] ;  /* 0x00007180ff0677ac */ /* 0x000e220008000800 */
[C---:B------:R-:W-:Y:S01]  /*12e0*/  ISETP.GE.U32.AND P1, PT, R0.reuse, 0x8, PT ;  /* 0x000000080000780c */ /* 0x040fe20003f26070 */
[----:B------:R-:W-:Y:S01]  /*12f0*/  IMAD.MOV.U32 R5, RZ, RZ, RZ ;  /* 0x000000ffff057224 */ /* 0x000fe200078e00ff */
[----:B------:R-:W-:-:S04]  /*1300*/  LOP3.LUT R3, R0, 0x7, RZ, 0xc0, !PT ;  /* 0x0000000700037812 */ /* 0x000fc800078ec0ff */
[----:B------:R-:W-:Y:S01]  /*1310*/  ISETP.NE.AND P0, PT, R3, RZ, PT ;  /* 0x000000ff0300720c */ /* 0x000fe20003f05270 */
[----:B0-----:R-:W0:Y:S06]  /*1320*/  F2F.F64.F32 R14, UR6 ;  /* 0x00000006000e7d10 */ /* 0x001e2c0008201800 */
[----:B------:R-:W-:Y:S06]  /*1330*/  @!P1 BRA `(.L_x_2173) ;  /* 0x00000004000c9947 */ /* 0x000fec0003800000 */
[----:B------:R-:W-:Y:S01]  /*1340*/  LOP3.LUT R5, R0, 0x7ffffff8, RZ, 0xc0, !PT ;  /* 0x7ffffff800057812 */ /* 0x000fe200078ec0ff */
[----:B------:R-:W-:-:S03]  /*1350*/  IMAD.WIDE.U32 R6, R2, 0x4, R8 ;  /* 0x0000000402067825 */ /* 0x000fc600078e0008 */
[----:B------:R-:W-:Y:S01]  /*1360*/  IADD3 R24, PT, PT, -R5, RZ, RZ ;  /* 0x000000ff05187210 */ /* 0x000fe20007ffe1ff */
[----:B------:R-:W-:-:S07]  /*1370*/  VIADD R4, R2, 0x80 ;  /* 0x0000008002047836 */ /* 0x000fce0000000000 */
.L_x_2174:
[----:B------:R-:W-:-:S04]  /*1380*/  IADD3 R26, P1, PT, R6, UR10, RZ ;  /* 0x0000000a061a7c10 */ /* 0x000fc8000ff3e0ff */
[----:B--2---:R-:W-:-:S05]  /*1390*/  IADD3.X R27, PT, PT, R7, UR11, RZ, P1, !PT ;  /* 0x0000000b071b7c10 */ /* 0x004fca0008ffe4ff */
[----:B------:R-:W2:Y:S01]  /*13a0*/  LDG.E R26, desc[UR4][R26.64] ;  /* 0x000000041a1a7981 */ /* 0x000ea2000c1e1900 */
[----:B------:R-:W-:-:S04]  /*13b0*/  IADD3 R22, P1, PT, R6, UR8, RZ ;  /* 0x0000000806167c10 */ /* 0x000fc8000ff3e0ff */
[----:B------:R-:W-:Y:S01]  /*13c0*/  IADD3.X R23, PT, PT, R7, UR9, RZ, P1, !PT ;  /* 0x0000000907177c10 */ /* 0x000fe20008ffe4ff */
[----:B--2---:R-:W1:Y:S02]  /*13d0*/  F2F.F64.F32 R16, R26 ;  /* 0x0000001a00107310 */ /* 0x004e640000201800 */
[----:B-1----:R-:W-:-:S08]  /*13e0*/  DADD R16, R16, R16 ;  /* 0x0000000010107229 */ /* 0x002fd00000000010 */
[----:B0-----:R-:W-:Y:S01]  /*13f0*/  DADD R20, -R14, R16 ;  /* 0x000000000e147229 */ /* 0x001fe20000000110 */
[----:B------:R-:W-:-:S05]  /*1400*/  IMAD.WIDE R16, R4, 0x4, R8 ;  /* 0x0000000404107825 */ /* 0x000fca00078e0208 */
[----:B------:R-:W0:Y:S01]  /*1410*/  F2F.F32.F64 R25, R20 ;  /* 0x0000001400197310 */ /* 0x000e220000301000 */
[----:B------:R-:W-:-:S04]  /*1420*/  IADD3 R18, P2, PT, R16, UR10, RZ ;  /* 0x0000000a10127c10 */ /* 0x000fc8000ff5e0ff */
[----:B------:R-:W-:Y:S01]  /*1430*/  IADD3.X R19, PT, PT, R17, UR11, RZ, P2, !PT ;  /* 0x0000000b11137c10 */ /* 0x000fe200097fe4ff */
[----:B0-----:R0:W-:Y:S04]  /*1440*/  STG.E desc[UR4][R22.64], R25 ;  /* 0x0000001916007986 */ /* 0x0011e8000c101904 */
[----:B------:R-:W2:Y:S01]  /*1450*/  LDG.E R28, desc[UR4][R18.64] ;  /* 0x00000004121c7981 */ /* 0x000ea2000c1e1900 */
[----:B------:R-:W-:-:S04]  /*1460*/  IADD3 R16, P1, PT, R16, UR8, RZ ;  /* 0x0000000810107c10 */ /* 0x000fc8000ff3e0ff */
[----:B------:R-:W-:Y:S01]  /*1470*/  IADD3.X R17, PT, PT, R17, UR9, RZ, P1, !PT ;  /* 0x0000000911117c10 */ /* 0x000fe20008ffe4ff */
[----:B--2---:R-:W1:Y:S02]  /*1480*/  F2F.F64.F32 R26, R28 ;  /* 0x0000001c001a7310 */ /* 0x004e640000201800 */
[----:B-1----:R-:W-:-:S08]  /*1490*/  DADD R26, R26, R26 ;  /* 0x000000001a1a7229 */ /* 0x002fd0000000001a */
[----:B------:R-:W-:-:S10]  /*14a0*/  DADD R26, -R14, R26 ;  /* 0x000000000e1a7229 */ /* 0x000fd4000000011a */
[----:B------:R-:W1:Y:S02]  /*14b0*/  F2F.F32.F64 R27, R26 ;  /* 0x0000001a001b7310 */ /* 0x000e640000301000 */
[----:B-1----:R1:W-:Y:S04]  /*14c0*/  STG.E desc[UR4][R16.64], R27 ;  /* 0x0000001b10007986 */ /* 0x0023e8000c101904 */
[----:B------:R-:W2:Y:S02]  /*14d0*/  LDG.E R29, desc[UR4][R18.64+0x200] ;  /* 0x00020004121d7981 */ /* 0x000ea4000c1e1900 */
[----:B--2---:R-:W2:Y:S02]  /*14e0*/  F2F.F64.F32 R20, R29 ;  /* 0x0000001d00147310 */ /* 0x004ea40000201800 */
[----:B--2---:R-:W-:-:S08]  /*14f0*/  DADD R20, R20, R20 ;  /* 0x0000000014147229 */ /* 0x004fd00000000014 */
[----:B------:R-:W-:-:S10]  /*1500*/  DADD R20, -R14, R20 ;  /* 0x000000000e147229 */ /* 0x000fd40000000114 */
[----:B------:R-:W2:Y:S02]  /*1510*/  F2F.F32.F64 R21, R20 ;  /* 0x0000001400157310 */ /* 0x000ea40000301000 */
[----:B--2---:R2:W-:Y:S04]  /*1520*/  STG.E desc[UR4][R16.64+0x200], R21 ;  /* 0x0002001510007986 */ /* 0x0045e8000c101904 */
[----:B0-----:R-:W3:Y:S02]  /*1530*/  LDG.E R25, desc[UR4][R18.64+0x400] ;  /* 0x0004000412197981 */ /* 0x001ee4000c1e1900 */
[----:B---3--:R-:W0:Y:S02]  /*1540*/  F2F.F64.F32 R22, R25 ;  /* 0x0000001900167310 */ /* 0x008e240000201800 */
[----:B0-----:R-:W-:-:S08]  /*1550*/  DADD R22, R22, R22 ;  /* 0x0000000016167229 */ /* 0x001fd00000000016 */
[----:B------:R-:W-:-:S10]  /*1560*/  DADD R22, -R14, R22 ;  /* 0x000000000e167229 */ /* 0x000fd40000000116 */
[----:B------:R-:W0:Y:S02]  /*1570*/  F2F.F32.F64 R23, R22 ;  /* 0x0000001600177310 */ /* 0x000e240000301000 */
[----:B0-----:R0:W-:Y:S04]  /*1580*/  STG.E desc[UR4][R16.64+0x400], R23 ;  /* 0x0004001710007986 */ /* 0x0011e8000c101904 */
[----:B------:R-:W1:Y:S02]  /*1590*/  LDG.E R28, desc[UR4][R18.64+0x600] ;  /* 0x00060004121c7981 */ /* 0x000e64000c1e1900 */
[----:B-1----:R-:W1:Y:S02]  /*15a0*/  F2F.F64.F32 R26, R28 ;  /* 0x0000001c001a7310 */ /* 0x002e640000201800 */
        /* <DEDUP_REMOVED lines=10> */
[----:B------:R-:W0:Y:S02]  /*1650*/  LDG.E R28, desc[UR4][R18.64+0xa00] ;  /* 0x000a0004121c7981 */ /* 0x000e24000c1e1900 */
[----:B0-----:R-:W0:Y:S02]  /*1660*/  F2F.F64.F32 R22, R28 ;  /* 0x0000001c00167310 */ /* 0x001e240000201800 */
[----:B0-----:R-:W-:-:S08]  /*1670*/  DADD R22, R22, R22 ;  /* 0x0000000016167229 */ /* 0x001fd00000000016 */
[----:B------:R-:W-:-:S10]  /*1680*/  DADD R22, -R14, R22 ;  /* 0x000000000e167229 */ /* 0x000fd40000000116 */
[----:B------:R-:W0:Y:S02]  /*1690*/  F2F.F32.F64 R23, R22 ;  /* 0x0000001600177310 */ /* 0x000e240000301000 */
[----:B0-----:R2:W-:Y:S04]  /*16a0*/  STG.E desc[UR4][R16.64+0xa00], R23 ;  /* 0x000a001710007986 */ /* 0x0015e8000c101904 */
[----:B------:R-:W1:Y:S01]  /*16b0*/  LDG.E R25, desc[UR4][R18.64+0xc00] ;  /* 0x000c000412197981 */ /* 0x000e62000c1e1900 */
[----:B------:R-:W-:Y:S01]  /*16c0*/  VIADD R24, R24, 0x8 ;  /* 0x0000000818187836 */ /* 0x000fe20000000000 */
[----:B------:R-:W-:Y:S01]  /*16d0*/  IADD3 R6, P2, PT, R6, 0x1000, RZ ;  /* 0x0000100006067810 */ /* 0x000fe20007f5e0ff */
[----:B------:R-:W-:-:S03]  /*16e0*/  VIADD R4, R4, 0x400 ;  /* 0x0000040004047836 */ /* 0x000fc60000000000 */
[----:B------:R-:W-:Y:S01]  /*16f0*/  ISETP.NE.AND P1, PT, R24, RZ, PT ;  /* 0x000000ff1800720c */ /* 0x000fe20003f25270 */
[----:B------:R-:W-:Y:S01]  /*1700*/  IMAD.X R7, RZ, RZ, R7, P2 ;  /* 0x000000ffff077224 */ /* 0x000fe200010e0607 */
[----:B-1----:R-:W0:Y:S02]  /*1710*/  F2F.F64.F32 R26, R25 ;  /* 0x00000019001a7310 */ /* 0x002e240000201800 */
[----:B0-----:R-:W-:-:S08]  /*1720*/  DADD R26, R26, R26 ;  /* 0x000000001a1a7229 */ /* 0x001fd0000000001a */
[----:B------:R-:W-:-:S10]  /*1730*/  DADD R26, -R14, R26 ;  /* 0x000000000e1a7229 */ /* 0x000fd4000000011a */
[----:B------:R-:W0:Y:S02]  /*1740*/  F2F.F32.F64 R27, R26 ;  /* 0x0000001a001b7310 */ /* 0x000e240000301000 */
[----:B0-----:R2:W-:Y:S01]  /*1750*/  STG.E desc[UR4][R16.64+0xc00], R27 ;  /* 0x000c001b10007986 */ /* 0x0015e2000c101904 */
[----:B------:R-:W-:Y:S05]  /*1760*/  @P1 BRA `(.L_x_2174) ;  /* 0xfffffffc00041947 */ /* 0x000fea000383ffff */
.L_x_2173:
[----:B------:R-:W-:Y:S05]  /*1770*/  @!P0 EXIT ;  /* 0x000000000000894d */ /* 0x000fea0003800000 */
[----:B------:R-:W-:Y:S02]  /*1780*/  ISETP.GE.U32.AND P0, PT, R3, 0x4, PT ;  /* 0x000000040300780c */ /* 0x000fe40003f06070 */
[----:B------:R-:W-:-:S04]  /*1790*/  LOP3.LUT R4, R0, 0x3, RZ, 0xc0, !PT ;  /* 0x0000000300047812 */ /* 0x000fc800078ec0ff */
[----:B------:R-:W-:-:S07]  /*17a0*/  ISETP.NE.AND P1, PT, R4, RZ, PT ;  /* 0x000000ff0400720c */ /* 0x000fce0003f25270 */
[----:B------:R-:W-:Y:S06]  /*17b0*/  @!P0 BRA `(.L_x_2175) ;  /* 0x0000000000708947 */ /* 0x000fec0003800000 */
[----:B------:R-:W-:-:S04]  /*17c0*/  IMAD R3, R5, 0x80, R2 ;  /* 0x0000008005037824 */ /* 0x000fc800078e0202 */
[----:B------:R-:W-:-:S05]  /*17d0*/  IMAD.WIDE R6, R3, 0x4, R10 ;  /* 0x0000000403067825 */ /* 0x000fca00078e020a */
[----:B------:R-:W3:Y:S02]  /*17e0*/  LDG.E R20, desc[UR4][R6.64] ;  /* 0x0000000406147981 */ /* 0x000ee4000c1e1900 */
[----:B---3--:R-:W1:Y:S02]  /*17f0*/  F2F.F64.F32 R8, R20 ;  /* 0x0000001400087310 */ /* 0x008e640000201800 */
[----:B-1----:R-:W-:-:S08]  /*1800*/  DADD R8, R8, R8 ;  /* 0x0000000008087229 */ /* 0x002fd00000000008 */
[----:B0-2---:R-:W-:Y:S01]  /*1810*/  DADD R16, -R14, R8 ;  /* 0x000000000e107229 */ /* 0x005fe20000000108 */
[----:B------:R-:W-:-:S09]  /*1820*/  IMAD.WIDE R8, R3, 0x4, R12 ;  /* 0x0000000403087825 */ /* 0x000fd200078e020c */
[----:B------:R-:W0:Y:S02]  /*1830*/  F2F.F32.F64 R17, R16 ;  /* 0x0000001000117310 */ /* 0x000e240000301000 */
[----:B0-----:R0:W-:Y:S04]  /*1840*/  STG.E desc[UR4][R8.64], R17 ;  /* 0x0000001108007986 */ /* 0x0011e8000c101904 */
[----:B------:R-:W2:Y:S02]  /*1850*/  LDG.E R3, desc[UR4][R6.64+0x200] ;  /* 0x0002000406037981 */ /* 0x000ea4000c1e1900 */
        /* <DEDUP_REMOVED lines=11> */
[----:B------:R-:W0:Y:S01]  /*1910*/  LDG.E R3, desc[UR4][R6.64+0x600] ;  /* 0x0006000406037981 */ /* 0x000e22000c1e1900 */
[----:B------:R-:W-:Y:S01]  /*1920*/  VIADD R5, R5, 0x4 ;  /* 0x0000000405057836 */ /* 0x000fe20000000000 */
[----:B0-----:R-:W0:Y:S02]  /*1930*/  F2F.F64.F32 R16, R3 ;  /* 0x0000000300107310 */ /* 0x001e240000201800 */
[----:B0-----:R-:W-:-:S08]  /*1940*/  DADD R16, R16, R16 ;  /* 0x0000000010107229 */ /* 0x001fd00000000010 */
[----:B------:R-:W-:-:S10]  /*1950*/  DADD R16, -R14, R16 ;  /* 0x000000000e107229 */ /* 0x000fd40000000110 */
[----:B------:R-:W0:Y:S02]  /*1960*/  F2F.F32.F64 R17, R16 ;  /* 0x0000001000117310 */ /* 0x000e240000301000 */
[----:B0-----:R1:W-:Y:S02]  /*1970*/  STG.E desc[UR4][R8.64+0x600], R17 ;  /* 0x0006001108007986 */ /* 0x0013e4000c101904 */
.L_x_2175:
[----:B------:R-:W-:Y:S05]  /*1980*/  @!P1 EXIT ;  /* 0x000000000000994d */ /* 0x000fea0003800000 */
[----:B------:R-:W-:Y:S02]  /*1990*/  ISETP.NE.AND P0, PT, R4, 0x1, PT ;  /* 0x000000010400780c */ /* 0x000fe40003f05270 */
[----:B------:R-:W-:-:S04]  /*19a0*/  LOP3.LUT R0, R0, 0x1, RZ, 0xc0, !PT ;  /* 0x0000000100007812 */ /* 0x000fc800078ec0ff */
[----:B------:R-:W-:-:S07]  /*19b0*/  ISETP.NE.U32.AND P1, PT, R0, 0x1, PT ;  /* 0x000000010000780c */ /* 0x000fce0003f25070 */
[----:B------:R-:W-:Y:S06]  /*19c0*/  @!P0 BRA `(.L_x_2176) ;  /* 0x0000000000408947 */ /* 0x000fec0003800000 */
[----:B-1----:R-:W-:-:S04]  /*19d0*/  IMAD R19, R5, 0x80, R2 ;  /* 0x0000008005137824 */ /* 0x002fc800078e0202 */
[----:B--2---:R-:W-:-:S05]  /*19e0*/  IMAD.WIDE R16, R19, 0x4, R10 ;  /* 0x0000000413107825 */ /* 0x004fca00078e020a */
[----:B------:R-:W2:Y:S01]  /*19f0*/  LDG.E R0, desc[UR4][R16.64] ;  /* 0x0000000410007981 */ /* 0x000ea2000c1e1900 */
[----:B------:R-:W-:Y:S01]  /*1a00*/  IMAD.WIDE R18, R19, 0x4, R12 ;  /* 0x0000000413127825 */ /* 0x000fe200078e020c */
[----:B--2---:R-:W1:Y:S02]  /*1a10*/  F2F.F64.F32 R6, R0 ;  /* 0x0000000000067310 */ /* 0x004e640000201800 */
[----:B-1----:R-:W-:-:S08]  /*1a20*/  DADD R6, R6, R6 ;  /* 0x0000000006067229 */ /* 0x002fd00000000006 */
[----:B0-----:R-:W-:-:S10]  /*1a30*/  DADD R6, -R14, R6 ;  /* 0x000000000e067229 */ /* 0x001fd40000000106 */
[----:B------:R-:W0:Y:S02]  /*1a40*/  F2F.F32.F64 R7, R6 ;  /* 0x0000000600077310 */ /* 0x000e240000301000 */
[----:B0-----:R3:W-:Y:S04]  /*1a50*/  STG.E desc[UR4][R18.64], R7 ;  /* 0x0000000712007986 */ /* 0x0017e8000c101904 */
[----:B------:R-:W2:Y:S01]  /*1a60*/  LDG.E R3, desc[UR4][R16.64+0x200] ;  /* 0x0002000410037981 */ /* 0x000ea2000c1e1900 */
[----:B------:R-:W-:Y:S01]  /*1a70*/  VIADD R5, R5, 0x2 ;  /* 0x0000000205057836 */ /* 0x000fe20000000000 */
[----:B--2---:R-:W0:Y:S02]  /*1a80*/  F2F.F64.F32 R8, R3 ;  /* 0x0000000300087310 */ /* 0x004e240000201800 */
[----:B0-----:R-:W-:-:S08]  /*1a90*/  DADD R8, R8, R8 ;  /* 0x0000000008087229 */ /* 0x001fd00000000008 */
[----:B------:R-:W-:-:S10]  /*1aa0*/  DADD R8, -R14, R8 ;  /* 0x000000000e087229 */ /* 0x000fd40000000108 */
[----:B------:R-:W0:Y:S02]  /*1ab0*/  F2F.F32.F64 R9, R8 ;  /* 0x0000000800097310 */ /* 0x000e240000301000 */
[----:B0-----:R3:W-:Y:S02]  /*1ac0*/  STG.E desc[UR4][R18.64+0x200], R9 ;  /* 0x0002000912007986 */ /* 0x0017e4000c101904 */
.L_x_2176:
[----:B------:R-:W-:Y:S05]  /*1ad0*/  @P1 EXIT ;  /* 0x000000000000194d */ /* 0x000fea0003800000 */
[----:B------:R-:W-:-:S04]  /*1ae0*/  IMAD R5, R5, 0x80, R2 ;  /* 0x0000008005057824 */ /* 0x000fc800078e0202 */
[----:B------:R-:W-:-:S06]  /*1af0*/  IMAD.WIDE R10, R5, 0x4, R10 ;  /* 0x00000004050a7825 */ /* 0x000fcc00078e020a */
[----:B------:R-:W4:Y:S01]  /*1b00*/  LDG.E R10, desc[UR4][R10.64] ;  /* 0x000000040a0a7981 */ /* 0x000f22000c1e1900 */
[----:B------:R-:W-:Y:S01]  /*1b10*/  IMAD.WIDE R12, R5, 0x4, R12 ;  /* 0x00000004050c7825 */ /* 0x000fe200078e020c */
[----:B----4-:R-:W4:Y:S02]  /*1b20*/  F2F.F64.F32 R2, R10 ;  /* 0x0000000a00027310 */ /* 0x010f240000201800 */
[----:B----4-:R-:W-:-:S08]  /*1b30*/  DADD R2, R2, R2 ;  /* 0x0000000002027229 */ /* 0x010fd00000000002 */
[----:B0-----:R-:W-:-:S10]  /*1b40*/  DADD R2, -R14, R2 ;  /* 0x000000000e027229 */ /* 0x001fd40000000102 */
[----:B------:R-:W0:Y:S02]  /*1b50*/  F2F.F32.F64 R3, R2 ;  /* 0x0000000200037310 */ /* 0x000e240000301000 */
[----:B0-----:R-:W-:Y:S01]  /*1b60*/  STG.E desc[UR4][R12.64], R3 ;  /* 0x000000030c007986 */ /* 0x001fe2000c101904 */
[----:B------:R-:W-:Y:S05]  /*1b70*/  EXIT ;  /* 0x000000000000794d */ /* 0x000fea0003800000 */
.L_x_2177:
        /* <DEDUP_REMOVED lines=16> */
.L_x_4173:


//--------------------- .text._ZN3cub18CUB_300001_SM_10006detail9transform16transform_kernelINS2_10policy_hubILb1EN4cuda3std3__45tupleIJN6thrust24THRUST_300001_SM_1000_NS6detail15normal_iteratorINSA_10device_ptrIfEEEEEEEE10policy1000Ei3lb1SF_JPfEEEvT0_iT1_T2_DpNS2_10kernel_argIT3_EE --------------------------
	.section	.text._ZN3cub18CUB_300001_SM_10006detail9transform16transform_kernelINS2_10policy_hubILb1EN4cuda3std3__45tupleIJN6thrust24THRUST_300001_SM_1000_NS6detail15normal_iteratorINSA_10device_ptrIfEEEEEEEE10policy1000Ei3lb1SF_JPfEEEvT0_iT1_T2_DpNS2_10kernel_argIT3_EE,"ax",@progbits
	.align	128
        .global         _ZN3cub18CUB_300001_SM_10006detail9transform16transform_kernelINS2_10policy_hubILb1EN4cuda3std3__45tupleIJN6thrust24THRUST_300001_SM_1000_NS6detail15normal_iteratorINSA_10device_ptrIfEEEEEEEE10policy1000Ei3lb1SF_JPfEEEvT0_iT1_T2_DpNS2_10kernel_argIT3_EE
        .type           _ZN3cub18CUB_300001_SM_10006detail9transform16transform_kernelINS2_10policy_hubILb1EN4cuda3std3__45tupleIJN6thrust24THRUST_300001_SM_1000_NS6detail15normal_iteratorINSA_10device_ptrIfEEEEEEEE10policy1000Ei3lb1SF_JPfEEEvT0_iT1_T2_DpNS2_10kernel_argIT3_EE,@function
        .size           _ZN3cub18CUB_300001_SM_10006detail9transform16transform_kernelINS2_10policy_hubILb1EN4cuda3std3__45tupleIJN6thrust24THRUST_300001_SM_1000_NS6detail15normal_iteratorINSA_10device_ptrIfEEEEEEEE10policy1000Ei3lb1SF_JPfEEEvT0_iT1_T2_DpNS2_10kernel_argIT3_EE,(.L_x_4174 - _ZN3cub18CUB_300001_SM_10006detail9transform16transform_kernelINS2_10policy_hubILb1EN4cuda3std3__45tupleIJN6thrust24THRUST_300001_SM_1000_NS6detail15normal_iteratorINSA_10device_ptrIfEEEEEEEE10policy1000Ei3lb1SF_JPfEEEvT0_iT1_T2_DpNS2_10kernel_argIT3_EE)
        .other          _ZN3cub18CUB_300001_SM_10006detail9transform16transform_kernelINS2_10policy_hubILb1EN4cuda3std3__45tupleIJN6thrust24THRUST_300001_SM_1000_NS6detail15normal_iteratorINSA_10device_ptrIfEEEEEEEE10policy1000Ei3lb1SF_JPfEEEvT0_iT1_T2_DpNS2_10kernel_argIT3_EE,@"STO_CUDA_ENTRY STV_DEFAULT"
_ZN3cub18CUB_300001_SM_10006detail9transform16transform_kernelINS2_10policy_hubILb1EN4cuda3std3__45tupleIJN6thrust24THRUST_300001_SM_1000_NS6detail15normal_iteratorINSA_10device_ptrIfEEEEEEEE10policy1000Ei3lb1SF_JPfEEEvT0_iT1_T2_DpNS2_10kernel_argIT3_EE:
.text._ZN3cub18CUB_300001_SM_10006detail9transform16transform_kernelINS2_10policy_hubILb1EN4cuda3std3__45tupleIJN6thrust24THRUST_300001_SM_1000_NS6detail15normal_iteratorINSA_10device_ptrIfEEEEEEEE10policy1000Ei3lb1SF_JPfEEEvT0_iT1_T2_DpNS2_10kernel_argIT3_EE:
[----:B------:R-:W-:Y:S08]  /*0000*/  LDC R1, c[0x0][0x37c] ;  /* 0x0000df00ff017b82 */ /* 0x000ff00000000800 */
[----:B------:R-:W0:Y:S01]  /*0010*/  LDC.64 R12, c[0x0][0x380] ;  /* 0x0000e000ff0c7b82 */ /* 0x000e220000000a00 */
[----:B------:R-:W1:Y:S01]  /*0020*/  S2R R0, SR_TID.X ;  /* 0x0000000000007919 */ /* 0x000e620000002100 */
[----:B------:R-:W-:Y:S06]  /*0030*/  BSSY.RECONVERGENT B0, `(.L_x_2178) ;  /* 0x0000013000007945 */ /* 0x000fec0003800200 */
[----:B------:R-:W2:Y:S01]  /*0040*/  S2UR UR4, SR_CTAID.X ;  /* 0x00000000000479c3 */ /* 0x000ea20000002500 */
[----:B0-----:R-:W-:-:S04]  /*0050*/  IMAD.SHL.U32 R5, R13, 0x80, RZ ;  /* 0x000000800d057824 */ /* 0x001fc800078e00ff */
[----:B--2---:R-:W-:Y:S02]  /*0060*/  IMAD R9, R5, UR4, RZ ;  /* 0x0000000405097c24 */ /* 0x004fe4000f8e02ff */
[----:B-1----:R-:W-:Y:S02]  /*0070*/  IMAD.SHL.U32 R7, R0, 0x80, RZ ;  /* 0x0000008000077824 */ /* 0x002fe400078e00ff */
[----:B------:R-:W-:-:S05]  /*0080*/  IMAD.IADD R12, R12, 0x1, -R9 ;  /* 0x000000010c0c7824 */ /* 0x000fca00078e0a09 */
[----:B------:R-:W-:-:S05]  /*0090*/  VIMNMX R10, PT, PT, R5, R12, PT ;  /* 0x0000000c050a7248 */ /* 0x000fca0003fe0100 */
[----:B------:R-:W-:-:S05]  /*00a0*/  IMAD.SHL.U32 R4, R10, 0x4, RZ ;  /* 0x000000040a047824 */ /* 0x000fca00078e00ff */
[----:B------:R-:W-:-:S13]  /*00b0*/  ISETP.GE.AND P0, PT, R7, R4, PT ;  /* 0x000000040700720c */ /* 0x000fda0003f06270 */
[----:B------:R-:W-:Y:S05]  /*00c0*/  @P0 BRA `(.L_x_2179) ;  /* 0x0000000000240947 */ /* 0x000fea0003800000 */
[----:B------:R-:W0:Y:S02]  /*00d0*/  LDC.64 R2, c[0x0][0x398] ;  /* 0x0000e600ff027b82 */ /* 0x000e240000000a00 */
[----:B0-----:R-:W-:-:S04]  /*00e0*/  IMAD.WIDE.U32 R2, R0, 0x80, R2 ;  /* 0x0000008000027825 */ /* 0x001fc800078e0002 */
[----:B------:R-:W-:-:S07]  /*00f0*/  IMAD.WIDE R2, R9, 0x4, R2 ;  /* 0x0000000409027825 */ /* 0x000fce00078e0202 */
.L_x_2180:
[----:B------:R-:W-:Y:S01]  /*0100*/  VIADD R7, R7, 0x4000 ;  /* 0x0000400007077836 */ /* 0x000fe20000000000 */
[----:B------:R0:W-:Y:S04]  /*0110*/  CCTL.E.PF2 [R2] ;  /* 0x000000000200798f */ /* 0x0001e80000800100 */
[----:B------:R-:W-:Y:S02]  /*0120*/  ISETP.GE.AND P0, PT, R7, R4, PT ;  /* 0x000000040700720c */ /* 0x000fe40003f06270 */
[----:B0-----:R-:W-:-:S04]  /*0130*/  IADD3 R2, P1, PT, R2, 0x4000, RZ ;  /* 0x0000400002027810 */ /* 0x001fc80007f3e0ff */
[----:B------:R-:W-:-:S07]  /*0140*/  IADD3.X R3, PT, PT, RZ, R3, RZ, P1, !PT ;  /* 0x00000003ff037210 */ /* 0x000fce0000ffe4ff */
[----:B------:R-:W-:Y:S05]  /*0150*/  @!P0 BRA `(.L_x_2180) ;  /* 0xfffffffc00e88947 */ /* 0x000fea000383ffff */
.L_x_2179:
[----:B------:R-:W-:Y:S05]  /*0160*/  BSYNC.RECONVERGENT B0 ;  /* 0x0000000000007941 */ /* 0x000fea0003800200 */
.L_x_2178:
[----:B------:R-:W0:Y:S01]  /*0170*/  LDCU.128 UR8, c[0x0][0x390] ;  /* 0x00007200ff0877ac */ /* 0x000e220008000c00 */
[----:B------:R-:W-:Y:S01]  /*0180*/  ISETP.GT.AND P0, PT, R5, R12, PT ;  /* 0x0000000c0500720c */ /* 0x000fe20003f04270 */
[----:B------:R-:W-:Y:S01]  /*0190*/  IMAD.WIDE R8, R9, 0x4, RZ ;  /* 0x0000000409087825 */ /* 0x000fe200078e02ff */
[----:B------:R-:W1:Y:S02]  /*01a0*/  LDCU.64 UR4, c[0x0][0x358] ;  /* 0x00006b00ff0477ac */ /* 0x000e640008000a00 */
[C---:B0-----:R-:W-:Y:S02]  /*01b0*/  IADD3 R2, P1, PT, R8.reuse, UR10, RZ ;  /* 0x0000000a08027c10 */ /* 0x041fe4000ff3e0ff */
[----:B------:R-:W-:Y:S02]  /*01c0*/  IADD3 R4, P2, PT, R8, UR8, RZ ;  /* 0x0000000808047c10 */ /* 0x000fe4000ff5e0ff */
[C---:B------:R-:W-:Y:S02]  /*01d0*/  IADD3.X R3, PT, PT, R9.reuse, UR11, RZ, P1, !PT ;  /* 0x0000000b09037c10 */ /* 0x040fe40008ffe4ff */
[----:B------:R-:W-:-:S03]  /*01e0*/  IADD3.X R5, PT, PT, R9, UR9, RZ, P2, !PT ;  /* 0x0000000909057c10 */ /* 0x000fc600097fe4ff */
[----:B-1----:R-:W-:Y:S06]  /*01f0*/  @P0 BRA `(.L_x_2181) ;  /* 0x0000000800400947 */ /* 0x002fec0003800000 */
        /* <DEDUP_REMOVED lines=10> */
[C---:B------:R-:W-:Y:S01]  /*02a0*/  IMAD.WIDE.U32 R18, R0.reuse, 0x4, R8 ;  /* 0x0000000400127825 */ /* 0x040fe200078e0008 */
[----:B------:R-:W1:Y:S03]  /*02b0*/  LDCU.128 UR8, c[0x0][0x390] ;  /* 0x00007200ff0877ac */ /* 0x000e660008000c00 */
[----:B------:R-:W-:Y:S02]  /*02c0*/  IMAD.MOV.U32 R10, RZ, RZ, R18 ;  /* 0x000000ffff0a7224 */ /* 0x000fe400078e0012 */
[----:B------:R-:W-:Y:S02]  /*02d0*/  VIADD R17, R0, 0x80 ;  /* 0x0000008000117836 */ /* 0x000fe40000000000 */
[----:B------:R-:W-:-:S07]  /*02e0*/  IMAD.MOV R16, RZ, RZ, -R11 ;  /* 0x000000ffff107224 */ /* 0x000fce00078e0a0b */
.L_x_2183:
[----:B-1----:R-:W-:-:S04]  /*02f0*/  IADD3 R26, P1, PT, R10, UR10, RZ ;  /* 0x0000000a0a1a7c10 */ /* 0x002fc8000ff3e0ff */
[----:B--2---:R-:W-:-:S05]  /*0300*/  IADD3.X R27, PT, PT, R19, UR11, RZ, P1, !PT ;  /* 0x0000000b131b7c10 */ /* 0x004fca0008ffe4ff */
[----:B------:R-:W2:Y:S01]  /*0310*/  LDG.E R26, desc[UR4][R26.64] ;  /* 0x000000041a1a7981 */ /* 0x000ea2000c1e1900 */
[----:B------:R-:W-:Y:S01]  /*0320*/  IMAD.WIDE R14, R17, 0x4, R8 ;  /* 0x00000004110e7825 */ /* 0x000fe200078e0208 */
[----:B------:R-:W-:-:S04]  /*0330*/  IADD3 R20, P1, PT, R10, UR8, RZ ;  /* 0x000000080a147c10 */ /* 0x000fc8000ff3e0ff */
[----:B------:R-:W-:Y:S01]  /*0340*/  IADD3.X R21, PT, PT, R19, UR9, RZ, P1, !PT ;  /* 0x0000000913157c10 */ /* 0x000fe20008ffe4ff */
[----:B--2---:R-:W1:Y:S02]  /*0350*/  F2F.F64.F32 R12, R26 ;  /* 0x0000001a000c7310 */ /* 0x004e640000201800 */
[----:B-1----:R-:W-:-:S08]  /*0360*/  DADD R12, R12, R12 ;  /* 0x000000000c0c7229 */ /* 0x002fd0000000000c */
[----:B0-----:R-:W-:Y:S01]  /*0370*/  DADD R24, -R6, R12 ;  /* 0x0000000006187229 */ /* 0x001fe2000000010c */
[----:B------:R-:W-:-:S05]  /*0380*/  IADD3 R12, P2, PT, R14, UR10, RZ ;  /* 0x0000000a0e0c7c10 */ /* 0x000fca000ff5e0ff */
[----:B------:R-:W0:Y:S01]  /*0390*/  F2F.F32.F64 R23, R24 ;  /* 0x0000001800177310 */ /* 0x000e220000301000 */
        /* <DEDUP_REMOVED lines=41> */
[----:B------:R-:W-:Y:S01]  /*0630*/  IADD3 R16, PT, PT, R16, 0x8, RZ ;  /* 0x0000000810107810 */ /* 0x000fe20007ffe0ff */
[----:B------:R-:W-:Y:S01]  /*0640*/  VIADD R17, R17, 0x400 ;  /* 0x0000040011117836 */ /* 0x000fe20000000000 */
[----:B------:R-:W-:Y:S02]  /*0650*/  IADD3 R10, P2, PT, R10, 0x1000, RZ ;  /* 0x000010000a0a7810 */ /* 0x000fe40007f5e0ff */
[----:B------:R-:W-:-:S03]  /*0660*/  ISETP.NE.AND P1, PT, R16, RZ, PT ;  /* 0x000000ff1000720c */ /* 0x000fc60003f25270 */
[----:B------:R-:W-:Y:S01]  /*0670*/  IMAD.X R19, RZ, RZ, R19, P2 ;  /* 0x000000ffff137224 */ /* 0x000fe200010e0613 */
[----:B-1----:R-:W0:Y:S02]  /*0680*/  F2F.F64.F32 R26, R18 ;  /* 0x00000012001a7310 */ /* 0x002e240000201800 */
[----:B0-----:R-:W-:-:S08]  /*0690*/  DADD R26, R26, R26 ;  /* 0x000000001a1a7229 */ /* 0x001fd0000000001a */
[----:B------:R-:W-:-:S10]  /*06a0*/  DADD R26, -R6, R26 ;  /* 0x00000000061a7229 */ /* 0x000fd4000000011a */
[----:B------:R-:W0:Y:S02]  /*06b0*/  F2F.F32.F64 R27, R26 ;  /* 0x0000001a001b7310 */ /* 0x000e240000301000 */
[----:B0-----:R2:W-:Y:S01]  /*06c0*/  STG.E desc[UR4][R14.64+0xc00], R27 ;  /* 0x000c001b0e007986 */ /* 0x0015e2000c101904 */
[----:B------:R-:W-:Y:S05]  /*06d0*/  @P1 BRA `(.L_x_2183) ;  /* 0xfffffffc00041947 */ /* 0x000fea000383ffff */
.L_x_2182:
[----:B------:R-:W-:Y:S05]  /*06e0*/  @!P0 EXIT ;  /* 0x000000000000894d */ /* 0x000fea0003800000 */
[----:B------:R-:W1:Y:S01]  /*06f0*/  LDC R10, c[0x0][0x384] ;  /* 0x0000e100ff0a7b82 */ /* 0x000e620000000800 */
[----:B------:R-:W-:Y:S02]  /*0700*/  ISETP.GE.U32.AND P0, PT, R22, 0x4, PT ;  /* 0x000000041600780c */ /* 0x000fe40003f06070 */
[----:B-1----:R-:W-:-:S04]  /*0710*/  LOP3.LUT R20, R10, 0x3, RZ, 0xc0, !PT ;  /* 0x000000030a147812 */ /* 0x002fc800078ec0ff */
        /* <DEDUP_REMOVED lines=30> */
.L_x_2184:
[----:B------:R-:W-:Y:S05]  /*0900*/  @!P1 EXIT ;  /* 0x000000000000994d */ /* 0x000fea0003800000 */
[----:B------:R-:W-:Y:S02]  /*0910*/  ISETP.NE.AND P0, PT, R20, 0x1, PT ;  /* 0x000000011400780c */ /* 0x000fe40003f05270 */
[----:B------:R-:W-:-:S04]  /*0920*/  LOP3.LUT R10, R10, 0x1, RZ, 0xc0, !PT ;  /* 0x000000010a0a7812 */ /* 0x000fc800078ec0ff */
[----:B------:R-:W-:-:S07]  /*0930*/  ISETP.NE.U32.AND P1, PT, R10, 0x1, PT ;  /* 0x000000010a00780c */ /* 0x000fce0003f25070 */
[----:B------:R-:W-:Y:S06]  /*0940*/  @!P0 BRA `(.L_x_2185) ;  /* 0x0000000000408947 */ /* 0x000fec0003800000 */
[----:B-1----:R-:W-:-:S05]  /*0950*/  LEA R17, R11, R0, 0x7 ;  /* 0x000000000b117211 */ /* 0x002fca00078e38ff */
        /* <DEDUP_REMOVED lines=15> */
.L_x_2185:
[----:B------:R-:W-:Y:S05]  /*0a50*/  @P1 EXIT ;  /* 0x000000000000194d */ /* 0x000fea0003800000 */
[----:B------:R-:W-:-:S04]  /*0a60*/  IMAD R11, R11, 0x80, R0 ;  /* 0x000000800b0b7824 */ /* 0x000fc800078e0200 */
[----:B------:R-:W-:-:S06]  /*0a70*/  IMAD.WIDE R2, R11, 0x4, R2 ;  /* 0x000000040b027825 */ /* 0x000fcc00078e0202 */
[----:B------:R-:W3:Y:S01]  /*0a80*/  LDG.E R2, desc[UR4][R2.64] ;  /* 0x0000000402027981 */ /* 0x000ee2000c1e1900 */
[----:B------:R-:W-:Y:S01]  /*0a90*/  IMAD.WIDE R4, R11, 0x4, R4 ;  /* 0x000000040b047825 */ /* 0x000fe200078e0204 */
[----:B---3--:R-:W3:Y:S02]  /*0aa0*/  F2F.F64.F32 R8, R2 ;  /* 0x0000000200087310 */ /* 0x008ee40000201800 */
[----:B---3--:R-:W-:-:S08]  /*0ab0*/  DADD R8, R8, R8 ;  /* 0x0000000008087229 */ /* 0x008fd00000000008 */
[----:B0-----:R-:W-:-:S10]  /*0ac0*/  DADD R8, -R6, R8 ;  /* 0x0000000006087229 */ /* 0x001fd40000000108 */
[----:B------:R-:W0:Y:S02]  /*0ad0*/  F2F.F32.F64 R9, R8 ;  /* 0x0000000800097310 */ /* 0x000e240000301000 */
[----:B0-----:R-:W-:Y:S01]  /*0ae0*/  STG.E desc[UR4][R4.64], R9 ;  /* 0x0000000904007986 */ /* 0x001fe2000c101904 */
[----:B------:R-:W-:Y:S05]  /*0af0*/  EXIT ;  /* 0x000000000000794d */ /* 0x000fea0003800000 */
.L_x_2181:
        /* <DEDUP_REMOVED lines=8> */
[----:B------:R-:W-:Y:S01]  /*0b80*/  LOP3.LUT R9, R13, 0x7ffffff8, RZ, 0xc0, !PT ;  /* 0x7ffffff80d097812 */ /* 0x000fe200078ec0ff */
[----:B------:R-:W-:-:S07]  /*0b90*/  IMAD.MOV.U32 R8, RZ, RZ, RZ ;  /* 0x000000ffff087224 */ /* 0x000fce00078e00ff */
.L_x_2189:
[----:B------:R-:W-:-:S04]  /*0ba0*/  LEA R11, R8, R0, 0x7 ;  /* 0x00000000080b7211 */ /* 0x000fc800078e38ff */
[----:B------:R-:W-:-:S13]  /*0bb0*/  ISETP.GE.AND P0, PT, R11, R10, PT ;  /* 0x0000000a0b00720c */ /* 0x000fda0003f06270 */
[----:B0-----:R-:W-:-:S05]  /*0bc0*/  @!P0 IMAD.WIDE.U32 R14, R11, 0x4, R2 ;  /* 0x000000040b0e8825 */ /* 0x001fca00078e0002 */
        /* <DEDUP_REMOVED lines=19> */
[----:B------:R-:W2:Y:S01]  /*0d00*/  @!P0 LDG.E R21, desc[UR4][R12.64+0x200] ;  /* 0x000200040c158981 */ /* 0x000ea2000c1e1900 */
[----:B0-----:R-:W-:-:S05]  /*0d10*/  VIADD R19, R11, 0x180 ;  /* 0x000001800b137836 */ /* 0x001fca0000000000 */
[----:B------:R-:W-:Y:S01]  /*0d20*/  ISETP.GE.AND P1, PT, R19, R10, PT ;  /* 0x0000000a1300720c */ /* 0x000fe20003f26270 */
[----:B--2---:R-:W0:Y:S02]  /*0d30*/  @!P0 F2F.F64.F32 R16, R21 ;  /* 0x0000001500108310 */ /* 0x004e240000201800 */
[----:B0-----:R-:W-:-:S08]  /*0d40*/  @!P0 DADD R16, R16, R16 ;  /* 0x0000000010108229 */ /* 0x001fd00000000010 */
[----:B------:R-:W-:-:S06]  /*0d50*/  @!P0 DADD R16, -R6, R16 ;  /* 0x0000000006108229 */ /* 0x000fcc0000000110 */
[----:B------:R-:W0:Y:S02]  /*0d60*/  @!P0 F2F.F32.F64 R25, R16 ;  /* 0x0000001000198310 */ /* 0x000e240000301000 */
[----:B0-----:R0:W-:Y:S04]  /*0d70*/  @!P0 STG.E desc[UR4][R14.64+0x200], R25 ;  /* 0x000200190e008986 */ /* 0x0011e8000c101904 */
[----:B------:R-:W2:Y:S01]  /*0d80*/  @!P1 LDG.E R22, desc[UR4][R12.64+0x400] ;  /* 0x000400040c169981 */ /* 0x000ea2000c1e1900 */
[----:B-1----:R-:W-:-:S05]  /*0d90*/  VIADD R23, R11, 0x200 ;  /* 0x000002000b177836 */ /* 0x002fca0000000000 */
[----:B------:R-:W-:Y:S01]  /*0da0*/  ISETP.GE.AND P0, PT, R23, R10, PT ;  /* 0x0000000a1700720c */ /* 0x000fe20003f06270 */
[----:B--2---:R-:W1:Y:S02]  /*0db0*/  @!P1 F2F.F64.F32 R18, R22 ;  /* 0x0000001600129310 */ /* 0x004e640000201800 */
[----:B-1----:R-:W-:-:S08]  /*0dc0*/  @!P1 DADD R18, R18, R18 ;  /* 0x0000000012129229 */ /* 0x002fd00000000012 */
[----:B------:R-:W-:-:S06]  /*0dd0*/  @!P1 DADD R18, -R6, R18 ;  /* 0x0000000006129229 */ /* 0x000fcc0000000112 */
[----:B------:R-:W1:Y:S02]  /*0de0*/  @!P1 F2F.F32.F64 R21, R18 ;  /* 0x0000001200159310 */ /* 0x000e640000301000 */
[----:B-1----:R1:W-:Y:S04]  /*0df0*/  @!P1 STG.E desc[UR4][R14.64+0x400], R21 ;  /* 0x000400150e009986 */ /* 0x0023e8000c101904 */
[----:B------:R-:W2:Y:S01]  /*0e00*/  @!P0 LDG.E R23, desc[UR4][R12.64+0x600] ;  /* 0x000600040c178981 */ /* 0x000ea2000c1e1900 */
[----:B------:R-:W-:-:S04]  /*0e10*/  IADD3 R27, PT, PT, R11, 0x280, RZ ;  /* 0x000002800b1b7810 */ /* 0x000fc80007ffe0ff */
[----:B------:R-:W-:Y:S01]  /*0e20*/  ISETP.GE.AND P1, PT, R27, R10, PT ;  /* 0x0000000a1b00720c */ /* 0x000fe20003f26270 */
[----:B--2---:R-:W2:Y:S02]  /*0e30*/  @!P0 F2F.F64.F32 R16, R23 ;  /* 0x0000001700108310 */ /* 0x004ea40000201800 */
[----:B--2---:R-:W-:-:S08]  /*0e40*/  @!P0 DADD R16, R16, R16 ;  /* 0x0000000010108229 */ /* 0x004fd00000000010 */
[----:B------:R-:W-:-:S06]  /*0e50*/  @!P0 DADD R16, -R6, R16 ;  /* 0x0000000006108229 */ /* 0x000fcc0000000110 */
[----:B0-----:R-:W0:Y:S02]  /*0e60*/  @!P0 F2F.F32.F64 R25, R16 ;  /* 0x0000001000198310 */ /* 0x001e240000301000 */
[----:B0-----:R0:W-:Y:S04]  /*0e70*/  @!P0 STG.E desc[UR4][R14.64+0x600], R25 ;  /* 0x000600190e008986 */ /* 0x0011e8000c101904 */
[----:B------:R-:W2:Y:S01]  /*0e80*/  @!P1 LDG.E R22, desc[UR4][R12.64+0x800] ;  /* 0x000800040c169981 */ /* 0x000ea2000c1e1900 */
[----:B-1----:R-:W-:-:S05]  /*0e90*/  VIADD R21, R11, 0x300 ;  /* 0x000003000b157836 */ /* 0x002fca0000000000 */
[----:B------:R-:W-:Y:S01]  /*0ea0*/  ISETP.GE.AND P0, PT, R21, R10, PT ;  /* 0x0000000a1500720c */ /* 0x000fe20003f06270 */
[----:B--2---:R-:W1:Y:S02]  /*0eb0*/  @!P1 F2F.F64.F32 R18, R22 ;  /* 0x0000001600129310 */ /* 0x004e640000201800 */
[----:B-1----:R-:W-:-:S08]  /*0ec0*/  @!P1 DADD R18, R18, R18 ;  /* 0x0000000012129229 */ /* 0x002fd00000000012 */
[----:B------:R-:W-:-:S10]  /*0ed0*/  @!P1 DADD R18, -R6, R18 ;  /* 0x0000000006129229 */ /* 0x000fd40000000112 */
        /* <DEDUP_REMOVED lines=20> */
.L_x_2188:
[----:B------:R-:W-:Y:S05]  /*1020*/  BSYNC.RECONVERGENT B0 ;  /* 0x0000000000007941 */ /* 0x000fea0003800200 */
.L_x_2187:
[----:B------:R-:W-:Y:S05]  /*1030*/  @P1 BRA `(.L_x_2189) ;  /* 0xfffffff800d81947 */ /* 0x000fea000383ffff */
.L_x_2186:
        /* <DEDUP_REMOVED lines=8> */
[----:B------:R-:W-:-:S13]  /*10c0*/  ISETP.GE.AND P2, PT, R11, R10, PT ;  /* 0x0000000a0b00720c */ /* 0x000fda0003f46270 */
[----:B0-----:R-:W-:-:S05]  /*10d0*/  @!P2 IMAD.WIDE R14, R11, 0x4, R2 ;  /* 0x000000040b0ea825 */ /* 0x001fca00078e0202 */
[----:B------:R-:W2:Y:S01]  /*10e0*/  @!P2 LDG.E R12, desc[UR4][R14.64] ;  /* 0x000000040e0ca981 */ /* 0x000ea2000c1e1900 */
        /* <DEDUP_REMOVED lines=32> */
[----:B-1----:R-:W0:Y:S02]  /*12f0*/  @!P1 F2F.F64.F32 R12, R20 ;  /* 0x00000014000c9310 */ /* 0x002e240000201800 */
[----:B0-----:R-:W-:-:S08]  /*1300*/  @!P1 DADD R12, R12, R12 ;  /* 0x000000000c0c9229 */ /* 0x001fd0000000000c */
[----:B------:R-:W-:-:S10]  /*1310*/  @!P1 DADD R12, -R6, R12 ;  /* 0x00000000060c9229 */ /* 0x000fd4000000010c */
[----:B------:R-:W0:Y:S02]  /*1320*/  @!P1 F2F.F32.F64 R13, R12 ;  /* 0x0000000c000d9310 */ /* 0x000e240000301000 */
[----:B0-----:R2:W-:Y:S02]  /*1330*/  @!P1 STG.E desc[UR4][R16.64], R13 ;  /* 0x0000000d10009986 */ /* 0x0015e4000c101904 */
.L_x_2190:
[----:B------:R-:W-:Y:S05]  /*1340*/  @!P0 EXIT ;  /* 0x000000000000894d */ /* 0x000fea0003800000 */
[----:B------:R-:W-:Y:S02]  /*1350*/  ISETP.NE.AND P1, PT, R22, 0x1, PT ;  /* 0x000000011600780c */ /* 0x000fe40003f25270 */
[----:B------:R-:W-:-:S04]  /*1360*/  LOP3.LUT R8, R8, 0x1, RZ, 0xc0, !PT ;  /* 0x0000000108087812 */ /* 0x000fc800078ec0ff */
[----:B------:R-:W-:-:S07]  /*1370*/  ISETP.NE.U32.AND P0, PT, R8, 0x1, PT ;  /* 0x000000010800780c */ /* 0x000fce0003f05070 */
[----:B------:R-:W-:Y:S06]  /*1380*/  @!P1 BRA `(.L_x_2191) ;  /* 0x0000000000549947 */ /* 0x000fec0003800000 */
[----:B0-2---:R-:W-:-:S05]  /*1390*/  IMAD R17, R9, 0x80, R0 ;  /* 0x0000008009117824 */ /* 0x005fca00078e0200 */
[----:B------:R-:W-:-:S13]  /*13a0*/  ISETP.GE.AND P1, PT, R17, R10, PT ;  /* 0x0000000a1100720c */ /* 0x000fda0003f26270 */
[----:B------:R-:W-:-:S05]  /*13b0*/  @!P1 IMAD.WIDE R12, R17, 0x4, R2 ;  /* 0x00000004110c9825 */ /* 0x000fca00078e0202 */
[----:B------:R-:W2:Y:S01]  /*13c0*/  @!P1 LDG.E R8, desc[UR4][R12.64] ;  /* 0x000000040c089981 */ /* 0x000ea2000c1e1900 */
[C---:B------:R-:W-:Y:S01]  /*13d0*/  IADD3 R21, PT, PT, R17.reuse, 0x80, RZ ;  /* 0x0000008011157810 */ /* 0x040fe20007ffe0ff */
[----:B------:R-:W-:-:S03]  /*13e0*/  @!P1 IMAD.WIDE R16, R17, 0x4, R4 ;  /* 0x0000000411109825 */ /* 0x000fc600078e0204 */
[----:B------:R-:W-:-:S13]  /*13f0*/  ISETP.GE.AND P2, PT, R21, R10, PT ;  /* 0x0000000a1500720c */ /* 0x000fda0003f46270 */
[----:B------:R-:W-:Y:S01]  /*1400*/  @!P2 IMAD.WIDE R18, R21, 0x4, R2 ;  /* 0x000000041512a825 */ /* 0x000fe200078e0202 */
[----:B--2---:R-:W0:Y:S02]  /*1410*/  @!P1 F2F.F64.F32 R14, R8 ;  /* 0x00000008000e9310 */ /* 0x004e240000201800 */
[----:B0-----:R-:W-:-:S08]  /*1420*/  @!P1 DADD R14, R14, R14 ;  /* 0x000000000e0e9229 */ /* 0x001fd0000000000e */
[----:B------:R-:W-:-:S10]  /*1430*/  @!P1 DADD R14, -R6, R14 ;  /* 0x00000000060e9229 */ /* 0x000fd4000000010e */
[----:B------:R-:W0:Y:S02]  /*1440*/  @!P1 F2F.F32.F64 R15, R14 ;  /* 0x0000000e000f9310 */ /* 0x000e240000301000 */
[----:B0-----:R1:W-:Y:S04]  /*1450*/  @!P1 STG.E desc[UR4][R16.64], R15 ;  /* 0x0000000f10009986 */ /* 0x0013e8000c101904 */
[----:B------:R-:W2:Y:S01]  /*1460*/  @!P2 LDG.E R18, desc[UR4][R18.64] ;  /* 0x000000041212a981 */ /* 0x000ea2000c1e1900 */
[----:B------:R-:W-:-:S04]  /*1470*/  @!P2 IMAD.WIDE R20, R21, 0x4, R4 ;  /* 0x000000041514a825 */ /* 0x000fc800078e0204 */
[----:B------:R-:W-:Y:S01]  /*1480*/  VIADD R9, R9, 0x2 ;  /* 0x0000000209097836 */ /* 0x000fe20000000000 */
[----:B--2---:R-:W0:Y:S02]  /*1490*/  @!P2 F2F.F64.F32 R12, R18 ;  /* 0x00000012000ca310 */ /* 0x004e240000201800 */
[----:B0-----:R-:W-:-:S08]  /*14a0*/  @!P2 DADD R12, R12, R12 ;  /* 0x000000000c0ca229 */ /* 0x001fd0000000000c */
[----:B------:R-:W-:-:S10]  /*14b0*/  @!P2 DADD R12, -R6, R12 ;  /* 0x00000000060ca229 */ /* 0x000fd4000000010c */
[----:B------:R-:W0:Y:S02]  /*14c0*/  @!P2 F2F.F32.F64 R13, R12 ;  /* 0x0000000c000da310 */ /* 0x000e240000301000 */
[----:B0-----:R1:W-:Y:S02]  /*14d0*/  @!P2 STG.E desc[UR4][R20.64], R13 ;  /* 0x0000000d1400a986 */ /* 0x0013e4000c101904 */
.L_x_2191:
[----:B------:R-:W-:Y:S05]  /*14e0*/  @P0 EXIT ;  /* 0x000000000000094d */ /* 0x000fea0003800000 */
[----:B------:R-:W-:-:S05]  /*14f0*/  IMAD R11, R9, 0x80, R0 ;  /* 0x00000080090b7824 */ /* 0x000fca00078e0200 */
[----:B------:R-:W-:-:S13]  /*1500*/  ISETP.GE.AND P0, PT, R11, R10, PT ;  /* 0x0000000a0b00720c */ /* 0x000fda0003f06270 */
[----:B------:R-:W-:Y:S05]  /*1510*/  @P0 EXIT ;  /* 0x000000000000094d */ /* 0x000fea0003800000 */
        /* <DEDUP_REMOVED lines=9> */
.L_x_2192:
        /* <DEDUP_REMOVED lines=13> */
.L_x_4174:


//--------------------- .text._ZN3cub18CUB_300001_SM_10006detail9transform16transform_kernelINS2_10policy_hubILb1EN4cuda3std3__45tupleIJN6thrust24THRUST_300001_SM_1000_NS6detail15normal_iteratorINSA_10device_ptrIfEEEEEEEE10policy1000El2lbSF_JPfEEEvT0_iT1_T2_DpNS2_10kernel_argIT3_EE --------------------------
	.section	.text._ZN3cub18CUB_300001_SM_10006detail9transform16transform_kernelINS2_10policy_hubILb1EN4cuda3std3__45tupleIJN6thrust24THRUST_300001_SM_1000_NS6detail15normal_iteratorINSA_10device_ptrIfEEEEEEEE10policy1000El2lbSF_JPfEEEvT0_iT1_T2_DpNS2_10kernel_argIT3_EE,"ax",@progbits
	.align	128
        .global         _ZN3cub18CUB_300001_SM_10006detail9transform16transform_kernelINS2_10policy_hubILb1EN4cuda3std3__45tupleIJN6thrust24THRUST_300001_SM_1000_NS6detail15normal_iteratorINSA_10device_ptrIfEEEEEEEE10policy1000El2lbSF_JPfEEEvT0_iT1_T2_DpNS2_10kernel_argIT3_EE
        .type           _ZN3cub18CUB_300001_SM_10006detail9transform16transform_kernelINS2_10policy_hubILb1EN4cuda3std3__45tupleIJN6thrust24THRUST_300001_SM_1000_NS6detail15normal_iteratorINSA_10device_ptrIfEEEEEEEE10policy1000El2lbSF_JPfEEEvT0_iT1_T2_DpNS2_10kernel_argIT3_EE,@function
        .size           _ZN3cub18CUB_300001_SM_10006detail9transform16transform_kernelINS2_10policy_hubILb1EN4cuda3std3__45tupleIJN6thrust24THRUST_300001_SM_1000_NS6detail15normal_iteratorINSA_10device_ptrIfEEEEEEEE10policy1000El2lbSF_JPfEEEvT0_iT1_T2_DpNS2_10kernel_argIT3_EE,(.L_x_4175 - _ZN3cub18CUB_300001_SM_10006detail9transform16transform_kernelINS2_10policy_hubILb1EN4cuda3std3__45tupleIJN6thrust24THRUST_300001_SM_1000_NS6detail15normal_iteratorINSA_10device_ptrIfEEEEEEEE10policy1000El2lbSF_JPfEEEvT0_iT1_T2_DpNS2_10kernel_argIT3_EE)
        .other          _ZN3cub18CUB_300001_SM_10006detail9transform16transform_kernelINS2_10policy_hubILb1EN4cuda3std3__45tupleIJN6thrust24THRUST_300001_SM_1000_NS6detail15normal_iteratorINSA_10device_ptrIfEEEEEEEE10policy1000El2lbSF_JPfEEEvT0_iT1_T2_DpNS2_10kernel_argIT3_EE,@"STO_CUDA_ENTRY STV_DEFAULT"
_ZN3cub18CUB_300001_SM_10006detail9transform16transform_kernelINS2_10policy_hubILb1EN4cuda3std3__45tupleIJN6thrust24THRUST_300001_SM_1000_NS6detail15normal_iteratorINSA_10device_ptrIfEEEEEEEE10policy1000El2lbSF_JPfEEEvT0_iT1_T2_DpNS2_10kernel_argIT3_EE:
.text._ZN3cub18CUB_300001_SM_10006detail9transform16transform_kernelINS2_10policy_hubILb1EN4cuda3std3__45tupleIJN6thrust24THRUST_300001_SM_1000_NS6detail15normal_iteratorINSA_10device_ptrIfEEEEEEEE10policy1000El2lbSF_JPfEEEvT0_iT1_T2_DpNS2_10kernel_argIT3_EE:
        /* <DEDUP_REMOVED lines=24> */
.L_x_2195:
[----:B------:R-:W-:Y:S01]  /*0180*/  VIADD R10, R10, 0x4000 ;  /* 0x000040000a0a7836 */ /* 0x000fe20000000000 */
[----:B------:R0:W-:Y:S04]  /*0190*/  CCTL.E.PF2 [R8] ;  /* 0x000000000800798f */ /* 0x0001e80000800100 */
[----:B------:R-:W-:Y:S02]  /*01a0*/  ISETP.GE.AND P0, PT, R10, R7, PT ;  /* 0x000000070a00720c */ /* 0x000fe40003f06270 */
[----:B0-----:R-:W-:-:S05]  /*01b0*/  IADD3 R8, P1, PT, R8, 0x4000, RZ ;  /* 0x0000400008087810 */ /* 0x001fca0007f3e0ff */
[----:B------:R-:W-:-:S06]  /*01c0*/  IMAD.X R9, RZ, RZ, R9, P1 ;  /* 0x000000ffff097224 */ /* 0x000fcc00008e0609 */
[----:B------:R-:W-:Y:S05]  /*01d0*/  @!P0 BRA `(.L_x_2195) ;  /* 0xfffffffc00e88947 */ /* 0x000fea000383ffff */
.L_x_2194:
[----:B------:R-:W-:Y:S05]  /*01e0*/  BSYNC.RECONVERGENT B0 ;  /* 0x0000000000007941 */ /* 0x000fea0003800200 */
.L_x_2193:
        /* <DEDUP_REMOVED lines=26> */
[----:B0-----:R-:W-:Y:S01]  /*0390*/  @!P1 DADD R18, R4, -R6 ;  /* 0x0000000004129229 */ /* 0x001fe20000000806 */
        /* <DEDUP_REMOVED lines=20> */
[----:B------:R-:W-:-:S06]  /*04e0*/  @!P0 DADD R8, R4, -R8 ;  /* 0x0000000004088229 */ /* 0x000fcc0000000808 */
        /* <DEDUP_REMOVED lines=8> */
[----:B------:R-:W-:-:S10]  /*0570*/  DADD R18, R4, -R18 ;  /* 0x0000000004127229 */ /* 0x000fd40000000812 */
[----:B------:R-:W1:Y:S02]  /*0580*/  F2F.F32.F64 R19, R18 ;  /* 0x0000001200137310 */ /* 0x000e640000301000 */
[----:B-1----:R1:W-:Y:S02]  /*0590*/  STG.E desc[UR4][R14.64+0x200], R19 ;  /* 0x000200130e007986 */ /* 0x0023e4000c101904 */
.L_x_2199:
[----:B------:R-:W-:Y:S05]  /*05a0*/  BSYNC.RECONVERGENT B0 ;  /* 0x0000000000007941 */ /* 0x000fea0003800200 */
.L_x_2198:
[----:B------:R-:W-:Y:S04]  /*05b0*/  BSSY.RECONVERGENT B0, `(.L_x_2200) ;  /* 0x0000008000007945 */ /* 0x000fe80003800200 */
[----:B------:R-:W-:Y:S05]  /*05c0*/  @P5 BRA `(.L_x_2201) ;  /* 0x0000000000185947 */ /* 0x000fea0003800000 */
[----:B------:R-:W1:Y:S02]  /*05d0*/  LDG.E R0, desc[UR4][R6.64+0x400] ;  /* 0x0004000406007981 */ /* 0x000e64000c1e1900 */
[----:B-1----:R-:W1:Y:S02]  /*05e0*/  F2F.F64.F32 R18, R0 ;  /* 0x0000000000127310 */ /* 0x002e640000201800 */
[----:B-1----:R-:W-:-:S08]  /*05f0*/  DADD R18, R18, R18 ;  /* 0x0000000012127229 */ /* 0x002fd00000000012 */
[----:B------:R-:W-:-:S10]  /*0600*/  DADD R18, R4, -R18 ;  /* 0x0000000004127229 */ /* 0x000fd40000000812 */
[----:B------:R-:W1:Y:S02]  /*0610*/  F2F.F32.F64 R19, R18 ;  /* 0x0000001200137310 */ /* 0x000e640000301000 */
[----:B-1----:R2:W-:Y:S02]  /*0620*/  STG.E desc[UR4][R14.64+0x400], R19 ;  /* 0x000400130e007986 */ /* 0x0025e4000c101904 */
.L_x_2201:
[----:B------:R-:W-:Y:S05]  /*0630*/  BSYNC.RECONVERGENT B0 ;  /* 0x0000000000007941 */ /* 0x000fea0003800200 */
.L_x_2200:
[----:B------:R-:W-:Y:S04]  /*0640*/  BSSY.RECONVERGENT B0, `(.L_x_2202) ;  /* 0x0000008000007945 */ /* 0x000fe80003800200 */
[----:B------:R-:W-:Y:S05]  /*0650*/  @P4 BRA `(.L_x_2203) ;  /* 0x0000000000184947 */ /* 0x000fea0003800000 */
[----:B------:R-:W1:Y:S02]  /*0660*/  LDG.E R0, desc[UR4][R6.64+0x600] ;  /* 0x0006000406007981 */ /* 0x000e64000c1e1900 */
[----:B-12---:R-:W1:Y:S02]  /*0670*/  F2F.F64.F32 R18, R0 ;  /* 0x0000000000127310 */ /* 0x006e640000201800 */
[----:B-1----:R-:W-:-:S08]  /*0680*/  DADD R18, R18, R18 ;  /* 0x0000000012127229 */ /* 0x002fd00000000012 */
[----:B------:R-:W-:-:S10]  /*0690*/  DADD R18, R4, -R18 ;  /* 0x0000000004127229 */ /* 0x000fd40000000812 */
[----:B------:R-:W1:Y:S02]  /*06a0*/  F2F.F32.F64 R19, R18 ;  /* 0x0000001200137310 */ /* 0x000e640000301000 */
[----:B-1----:R3:W-:Y:S02]  /*06b0*/  STG.E desc[UR4][R14.64+0x600], R19 ;  /* 0x000600130e007986 */ /* 0x0027e4000c101904 */
.L_x_2203:
[----:B------:R-:W-:Y:S05]  /*06c0*/  BSYNC.RECONVERGENT B0 ;  /* 0x0000000000007941 */ /* 0x000fea0003800200 */
.L_x_2202:
[----:B------:R-:W-:Y:S04]  /*06d0*/  BSSY.RECONVERGENT B0, `(.L_x_2204) ;  /* 0x0000008000007945 */ /* 0x000fe80003800200 */
[----:B------:R-:W-:Y:S05]  /*06e0*/  @P3 BRA `(.L_x_2205) ;  /* 0x0000000000183947 */ /* 0x000fea0003800000 */
[----:B------:R-:W1:Y:S02]  /*06f0*/  LDG.E R0, desc[UR4][R6.64+0x800] ;  /* 0x0008000406007981 */ /* 0x000e64000c1e1900 */
[----:B-123--:R-:W1:Y:S02]  /*0700*/  F2F.F64.F32 R18, R0 ;  /* 0x0000000000127310 */ /* 0x00ee640000201800 */
[----:B-1----:R-:W-:-:S08]  /*0710*/  DADD R18, R18, R18 ;  /* 0x0000000012127229 */ /* 0x002fd00000000012 */
[----:B------:R-:W-:-:S10]  /*0720*/  DADD R18, R4, -R18 ;  /* 0x0000000004127229 */ /* 0x000fd40000000812 */
[----:B------:R-:W1:Y:S02]  /*0730*/  F2F.F32.F64 R19, R18 ;  /* 0x0000001200137310 */ /* 0x000e640000301000 */
[----:B-1----:R4:W-:Y:S02]  /*0740*/  STG.E desc[UR4][R14.64+0x800], R19 ;  /* 0x000800130e007986 */ /* 0x0029e4000c101904 */
.L_x_2205:
[----:B------:R-:W-:Y:S05]  /*0750*/  BSYNC.RECONVERGENT B0 ;  /* 0x0000000000007941 */ /* 0x000fea0003800200 */
.L_x_2204:
[----:B------:R-:W-:Y:S04]  /*0760*/  BSSY.RECONVERGENT B0, `(.L_x_2206) ;  /* 0x0000008000007945 */ /* 0x000fe80003800200 */
[----:B------:R-:W-:Y:S05]  /*0770*/  @P2 BRA `(.L_x_2207) ;  /* 0x0000000000182947 */ /* 0x000fea0003800000 */
[----:B------:R-:W1:Y:S02]  /*0780*/  LDG.E R0, desc[UR4][R6.64+0xa00] ;  /* 0x000a000406007981 */ /* 0x000e64000c1e1900 */
[----:B-1234-:R-:W1:Y:S02]  /*0790*/  F2F.F64.F32 R18, R0 ;  /* 0x0000000000127310 */ /* 0x01ee640000201800 */
[----:B-1----:R-:W-:-:S08]  /*07a0*/  DADD R18, R18, R18 ;  /* 0x0000000012127229 */ /* 0x002fd00000000012 */
[----:B------:R-:W-:-:S10]  /*07b0*/  DADD R18, R4, -R18 ;  /* 0x0000000004127229 */ /* 0x000fd40000000812 */
[----:B------:R-:W1:Y:S02]  /*07c0*/  F2F.F32.F64 R19, R18 ;  /* 0x0000001200137310 */ /* 0x000e640000301000 */
[----:B-1----:R1:W-:Y:S02]  /*07d0*/  STG.E desc[UR4][R14.64+0xa00], R19 ;  /* 0x000a00130e007986 */ /* 0x0023e4000c101904 */
.L_x_2207:
[----:B------:R-:W-:Y:S05]  /*07e0*/  BSYNC.RECONVERGENT B0 ;  /* 0x0000000000007941 */ /* 0x000fea0003800200 */
.L_x_2206:
        /* <DEDUP_REMOVED lines=8> */
.L_x_2209:
[----:B------:R-:W-:Y:S05]  /*0870*/  BSYNC.RECONVERGENT B0 ;  /* 0x0000000000007941 */ /* 0x000fea0003800200 */
.L_x_2208:
[----:B------:R-:W-:Y:S05]  /*0880*/  @!P0 BRA `(.L_x_2197) ;  /* 0x00000004002c8947 */ /* 0x000fea0003800000 */
[----:B------:R-:W-:-:S07]  /*0890*/  MOV R0, 0x8 ;  /* 0x0000000800007802 */ /* 0x000fce0000000f00 */
.L_x_2212:
        /* <DEDUP_REMOVED lines=9> */
[----:B------:R-:W-:Y:S01]  /*0930*/  @!P0 DADD R18, R4, -R14 ;  /* 0x0000000004128229 */ /* 0x000fe2000000080e */
[----:B------:R-:W-:-:S09]  /*0940*/  IMAD.WIDE R14, R25, 0x4, R10 ;  /* 0x00000004190e7825 */ /* 0x000fd200078e020a */
[----:B------:R-:W0:Y:S02]  /*0950*/  @!P0 F2F.F32.F64 R19, R18 ;  /* 0x0000001200138310 */ /* 0x000e240000301000 */
[----:B0-----:R0:W-:Y:S04]  /*0960*/  @!P0 STG.E desc[UR4][R22.64], R19 ;  /* 0x0000001316008986 */ /* 0x0011e8000c101904 */
[----:B------:R-:W2:Y:S02]  /*0970*/  @!P1 LDG.E R8, desc[UR4][R14.64] ;  /* 0x000000040e089981 */ /* 0x000ea4000c1e1900 */
[----:B--2---:R-:W1:Y:S02]  /*0980*/  @!P1 F2F.F64.F32 R6, R8 ;  /* 0x0000000800069310 */ /* 0x004e640000201800 */
[----:B-1----:R-:W-:-:S08]  /*0990*/  @!P1 DADD R6, R6, R6 ;  /* 0x0000000006069229 */ /* 0x002fd00000000006 */
[----:B------:R-:W-:Y:S01]  /*09a0*/  @!P1 DADD R20, R4, -R6 ;  /* 0x0000000004149229 */ /* 0x000fe20000000806 */
        /* <DEDUP_REMOVED lines=10> */
[----:B------:R-:W-:-:S10]  /*0a50*/  @!P0 DADD R22, R4, -R18 ;  /* 0x0000000004168229 */ /* 0x000fd40000000812 */
[----:B------:R-:W0:Y:S02]  /*0a60*/  @!P0 F2F.F32.F64 R23, R22 ;  /* 0x0000001600178310 */ /* 0x000e240000301000 */
[----:B0-----:R0:W-:Y:S04]  /*0a70*/  @!P0 STG.E desc[UR4][R6.64+0x200], R23 ;  /* 0x0002001706008986 */ /* 0x0011e8000c101904 */
[----:B------:R-:W2:Y:S01]  /*0a80*/  @!P1 LDG.E R24, desc[UR4][R14.64+0x400] ;  /* 0x000400040e189981 */ /* 0x000ea2000c1e1900 */
[----:B------:R-:W-:-:S05]  /*0a90*/  VIADD R8, R17, 0x200 ;  /* 0x0000020011087836 */ /* 0x000fca0000000000 */
[----:B------:R-:W-:Y:S01]  /*0aa0*/  ISETP.GE.AND P0, PT, R8, R3, PT ;  /* 0x000000030800720c */ /* 0x000fe20003f06270 */
[----:B--2---:R-:W2:Y:S02]  /*0ab0*/  @!P1 F2F.F64.F32 R18, R24 ;  /* 0x0000001800129310 */ /* 0x004ea40000201800 */
[----:B--2---:R-:W-:-:S08]  /*0ac0*/  @!P1 DADD R18, R18, R18 ;  /* 0x0000000012129229 */ /* 0x004fd00000000012 */
[----:B-1----:R-:W-:-:S10]  /*0ad0*/  @!P1 DADD R20, R4, -R18 ;  /* 0x0000000004149229 */ /* 0x002fd40000000812 */
[----:B------:R-:W1:Y:S02]  /*0ae0*/  @!P1 F2F.F32.F64 R21, R20 ;  /* 0x0000001400159310 */ /* 0x000e640000301000 */
[----:B-1----:R1:W-:Y:S04]  /*0af0*/  @!P1 STG.E desc[UR4][R6.64+0x400], R21 ;  /* 0x0004001506009986 */ /* 0x0023e8000c101904 */
[----:B------:R-:W2:Y:S01]  /*0b00*/  @!P0 LDG.E R25, desc[UR4][R14.64+0x600] ;  /* 0x000600040e198981 */ /* 0x000ea2000c1e1900 */
[----:B------:R-:W-:-:S05]  /*0b10*/  VIADD R8, R17, 0x280 ;  /* 0x0000028011087836 */ /* 0x000fca0000000000 */
[----:B------:R-:W-:Y:S01]  /*0b20*/  ISETP.GE.AND P1, PT, R8, R3, PT ;  /* 0x000000030800720c */ /* 0x000fe20003f26270 */
[----:B--2---:R-:W2:Y:S02]  /*0b30*/  @!P0 F2F.F64.F32 R18, R25 ;  /* 0x0000001900128310 */ /* 0x004ea40000201800 */
[----:B--2---:R-:W-:-:S08]  /*0b40*/  @!P0 DADD R18, R18, R18 ;  /* 0x0000000012128229 */ /* 0x004fd00000000012 */
[----:B0-----:R-:W-:-:S10]  /*0b50*/  @!P0 DADD R22, R4, -R18 ;  /* 0x0000000004168229 */ /* 0x001fd40000000812 */
        /* <DEDUP_REMOVED lines=17> */
[----:B------:R-:W-:-:S10]  /*0c70*/  @!P0 DADD R18, R4, -R18 ;  /* 0x0000000004128229 */ /* 0x000fd40000000812 */
[----:B------:R-:W1:Y:S02]  /*0c80*/  @!P0 F2F.F32.F64 R19, R18 ;  /* 0x0000001200138310 */ /* 0x000e640000301000 */
[----:B-1----:R0:W-:Y:S01]  /*0c90*/  @!P0 STG.E desc[UR4][R6.64+0xa00], R19 ;  /* 0x000a001306008986 */ /* 0x0021e2000c101904 */
[----:B------:R-:W-:-:S13]  /*0ca0*/  ISETP.GE.AND P0, PT, R8, R3, PT ;  /* 0x000000030800720c */ /* 0x000fda0003f06270 */
[----:B0-----:R-:W-:Y:S05]  /*0cb0*/  @P0 BRA `(.L_x_2211) ;  /* 0x0000000000180947 */ /* 0x001fea0003800000 */
[----:B------:R-:W2:Y:S02]  /*0cc0*/  LDG.E R14, desc[UR4][R14.64+0xc00] ;  /* 0x000c00040e0e7981 */ /* 0x000ea4000c1e1900 */
[----:B--2---:R-:W0:Y:S02]  /*0cd0*/  F2F.F64.F32 R18, R14 ;  /* 0x0000000e00127310 */ /* 0x004e240000201800 */
[----:B0-----:R-:W-:-:S08]  /*0ce0*/  DADD R18, R18, R18 ;  /* 0x0000000012127229 */ /* 0x001fd00000000012 */
[----:B------:R-:W-:-:S10]  /*0cf0*/  DADD R18, R4, -R18 ;  /* 0x0000000004127229 */ /* 0x000fd40000000812 */
[----:B------:R-:W0:Y:S02]  /*0d00*/  F2F.F32.F64 R19, R18 ;  /* 0x0000001200137310 */ /* 0x000e240000301000 */
[----:B0-----:R0:W-:Y:S02]  /*0d10*/  STG.E desc[UR4][R6.64+0xc00], R19 ;  /* 0x000c001306007986 */ /* 0x0011e4000c101904 */
.L_x_2211:
[----:B------:R-:W-:Y:S05]  /*0d20*/  BSYNC.RECONVERGENT B0 ;  /* 0x0000000000007941 */ /* 0x000fea0003800200 */
.L_x_2210:
[----:B------:R-:W-:Y:S05]  /*0d30*/  @P1 BRA `(.L_x_2212) ;  /* 0xfffffff800d81947 */ /* 0x000fea000383ffff */
.L_x_2197:
        /* <DEDUP_REMOVED lines=16> */
[----:B------:R-:W-:-:S06]  /*0e40*/  @!P0 DADD R18, R4, -R18 ;  /* 0x0000000004128229 */ /* 0x000fcc0000000812 */
        /* <DEDUP_REMOVED lines=9> */
[----:B------:R-:W-:-:S10]  /*0ee0*/  @!P1 DADD R24, R4, -R24 ;  /* 0x0000000004189229 */ /* 0x000fd40000000818 */
        /* <DEDUP_REMOVED lines=10> */
[----:B------:R-:W-:-:S10]  /*0f90*/  @!P0 DADD R20, R4, -R20 ;  /* 0x0000000004148229 */ /* 0x000fd40000000814 */
[----:B------:R-:W0:Y:S02]  /*0fa0*/  @!P0 F2F.F32.F64 R21, R20 ;  /* 0x0000001400158310 */ /* 0x000e240000301000 */
[----:B0-----:R0:W-:Y:S04]  /*0fb0*/  @!P0 STG.E desc[UR4][R16.64], R21 ;  /* 0x0000001510008986 */ /* 0x0011e8000c101904 */
[----:B------:R-:W1:Y:S01]  /*0fc0*/  @!P1 LDG.E R22, desc[UR4][R22.64] ;  /* 0x0000000416169981 */ /* 0x000e62000c1e1900 */
[----:B------:R-:W-:-:S04]  /*0fd0*/  @!P1 IMAD.WIDE R18, R7, 0x4, R12 ;  /* 0x0000000407129825 */ /* 0x000fc800078e020c */
[----:B------:R-:W-:Y:S01]  /*0fe0*/  VIADD R9, R9, 0x4 ;  /* 0x0000000409097836 */ /* 0x000fe20000000000 */
[----:B-1----:R-:W1:Y:S02]  /*0ff0*/  @!P1 F2F.F64.F32 R14, R22 ;  /* 0x00000016000e9310 */ /* 0x002e640000201800 */
[----:B-1----:R-:W-:-:S08]  /*1000*/  @!P1 DADD R14, R14, R14 ;  /* 0x000000000e0e9229 */ /* 0x002fd0000000000e */
[----:B------:R-:W-:-:S10]  /*1010*/  @!P1 DADD R14, R4, -R14 ;  /* 0x00000000040e9229 */ /* 0x000fd4000000080e */
[----:B------:R-:W1:Y:S02]  /*1020*/  @!P1 F2F.F32.F64 R15, R14 ;  /* 0x0000000e000f9310 */ /* 0x000e640000301000 */
[----:B-1----:R0:W-:Y:S02]  /*1030*/  @!P1 STG.E desc[UR4][R18.64], R15 ;  /* 0x0000000f12009986 */ /* 0x0021e4000c101904 */
.L_x_2213:
        /* <DEDUP_REMOVED lines=15> */
[----:B------:R-:W-:-:S10]  /*1130*/  @!P0 DADD R14, R4, -R14 ;  /* 0x00000000040e8229 */ /* 0x000fd4000000080e */
[----:B------:R-:W0:Y:S02]  /*1140*/  @!P0 F2F.F32.F64 R15, R14 ;  /* 0x0000000e000f8310 */ /* 0x000e240000301000 */
[----:B0-----:R0:W-:Y:S04]  /*1150*/  @!P0 STG.E desc[UR4][R16.64], R15 ;  /* 0x0000000f10008986 */ /* 0x0011e8000c101904 */
[----:B------:R-:W2:Y:S01]  /*1160*/  @!P1 LDG.E R18, desc[UR4][R18.64] ;  /* 0x0000000412129981 */ /* 0x000ea2000c1e1900 */
[----:B------:R-:W-:-:S04]  /*1170*/  @!P1 IMAD.WIDE R20, R21, 0x4, R12 ;  /* 0x0000000415149825 */ /* 0x000fc800078e020c */
[----:B------:R-:W-:Y:S01]  /*1180*/  VIADD R9, R9, 0x2 ;  /* 0x0000000209097836 */ /* 0x000fe20000000000 */
[----:B--2---:R-:W1:Y:S02]  /*1190*/  @!P1 F2F.F64.F32 R6, R18 ;  /* 0x0000001200069310 */ /* 0x004e640000201800 */
[----:B-1----:R-:W-:-:S08]  /*11a0*/  @!P1 DADD R6, R6, R6 ;  /* 0x0000000006069229 */ /* 0x002fd00000000006 */
[----:B------:R-:W-:-:S10]  /*11b0*/  @!P1 DADD R6, R4, -R6 ;  /* 0x0000000004069229 */ /* 0x000fd40000000806 */
[----:B------:R-:W1:Y:S02]  /*11c0*/  @!P1 F2F.F32.F64 R7, R6 ;  /* 0x0000000600079310 */ /* 0x000e640000301000 */
[----:B-1----:R0:W-:Y:S02]  /*11d0*/  @!P1 STG.E desc[UR4][R20.64], R7 ;  /* 0x0000000714009986 */ /* 0x0021e4000c101904 */
.L_x_2214:
        /* <DEDUP_REMOVED lines=9> */
[----:B------:R-:W-:-:S10]  /*1270*/  DADD R2, R4, -R2 ;  /* 0x0000000004027229 */ /* 0x000fd40000000802 */
[----:B------:R-:W5:Y:S02]  /*1280*/  F2F.F32.F64 R3, R2 ;  /* 0x0000000200037310 */ /* 0x000f640000301000 */
[----:B-----5:R-:W-:Y:S01]  /*1290*/  STG.E desc[UR4][R12.64], R3 ;  /* 0x000000030c007986 */ /* 0x020fe2000c101904 */
[----:B------:R-:W-:Y:S05]  /*12a0*/  EXIT ;  /* 0x000000000000794d */ /* 0x000fea0003800000 */
.L_x_2196:
        /* <DEDUP_REMOVED lines=13> */
.L_x_2216:
[----:B------:R-:W-:-:S04]  /*1380*/  IADD3 R26, P1, PT, R6, UR10, RZ ;  /* 0x0000000a061a7c10 */ /* 0x000fc8000ff3e0ff */
[----:B--2---:R-:W-:-:S05]  /*1390*/  IADD3.X R27, PT, PT, R7, UR11, RZ, P1, !PT ;  /* 0x0000000b071b7c10 */ /* 0x004fca0008ffe4ff */
[----:B------:R-:W2:Y:S01]  /*13a0*/  LDG.E R26, desc[UR4][R26.64] ;  /* 0x000000041a1a7981 */ /* 0x000ea2000c1e1900 */
[----:B------:R-:W-:-:S04]  /*13b0*/  IADD3 R22, P1, PT, R6, UR8, RZ ;  /* 0x0000000806167c10 */ /* 0x000fc8000ff3e0ff */
[----:B------:R-:W-:Y:S01]  /*13c0*/  IADD3.X R23, PT, PT, R7, UR9, RZ, P1, !PT ;  /* 0x0000000907177c10 */ /* 0x000fe20008ffe4ff */
[----:B--2---:R-:W1:Y:S02]  /*13d0*/  F2F.F64.F32 R16, R26 ;  /* 0x0000001a00107310 */ /* 0x004e640000201800 */
[----:B-1----:R-:W-:-:S08]  /*13e0*/  DADD R16, R16, R16 ;  /* 0x0000000010107229 */ /* 0x002fd00000000010 */
[----:B0-----:R-:W-:Y:S01]  /*13f0*/  DADD R20, R14, -R16 ;  /* 0x000000000e147229 */ /* 0x001fe20000000810 */
        /* <DEDUP_REMOVED lines=10> */
[----:B------:R-:W-:-:S10]  /*14a0*/  DADD R26, R14, -R26 ;  /* 0x000000000e1a7229 */ /* 0x000fd4000000081a */
[----:B------:R-:W1:Y:S02]  /*14b0*/  F2F.F32.F64 R27, R26 ;  /* 0x0000001a001b7310 */ /* 0x000e640000301000 */
[----:B-1----:R1:W-:Y:S04]  /*14c0*/  STG.E desc[UR4][R16.64], R27 ;  /* 0x0000001b10007986 */ /* 0x0023e8000c101904 */
[----:B------:R-:W2:Y:S02]  /*14d0*/  LDG.E R29, desc[UR4][R18.64+0x200] ;  /* 0x00020004121d7981 */ /* 0x000ea4000c1e1900 */
[----:B--2---:R-:W2:Y:S02]  /*14e0*/  F2F.F64.F32 R20, R29 ;  /* 0x0000001d00147310 */ /* 0x004ea40000201800 */
[----:B--2---:R-:W-:-:S08]  /*14f0*/  DADD R20, R20, R20 ;  /* 0x0000000014147229 */ /* 0x004fd00000000014 */
[----:B------:R-:W-:-:S10]  /*1500*/  DADD R20, R14, -R20 ;  /* 0x000000000e147229 */ /* 0x000fd40000000814 */
[----:B------:R-:W2:Y:S02]  /*1510*/  F2F.F32.F64 R21, R20 ;  /* 0x0000001400157310 */ /* 0x000ea40000301000 */
[----:B--2---:R2:W-:Y:S04]  /*1520*/  STG.E desc[UR4][R16.64+0x200], R21 ;  /* 0x0002001510007986 */ /* 0x0045e8000c101904 */
[----:B0-----:R-:W3:Y:S02]  /*1530*/  LDG.E R25, desc[UR4][R18.64+0x400] ;  /* 0x0004000412197981 */ /* 0x001ee4000c1e1900 */
[----:B---3--:R-:W0:Y:S02]  /*1540*/  F2F.F64.F32 R22, R25 ;  /* 0x0000001900167310 */ /* 0x008e240000201800 */
[----:B0-----:R-:W-:-:S08]  /*1550*/  DADD R22, R22, R22 ;  /* 0x0000000016167229 */ /* 0x001fd00000000016 */
[----:B------:R-:W-:-:S10]  /*1560*/  DADD R22, R14, -R22 ;  /* 0x000000000e167229 */ /* 0x000fd40000000816 */
[----:B------:R-:W0:Y:S02]  /*1570*/  F2F.F32.F64 R23, R22 ;  /* 0x0000001600177310 */ /* 0x000e240000301000 */
[----:B0-----:R0:W-:Y:S04]  /*1580*/  STG.E desc[UR4][R16.64+0x400], R23 ;  /* 0x0004001710007986 */ /* 0x0011e8000c101904 */
[----:B------:R-:W1:Y:S02]  /*1590*/  LDG.E R28, desc[UR4][R18.64+0x600] ;  /* 0x00060004121c7981 */ /* 0x000e64000c1e1900 */
[----:B-1----:R-:W1:Y:S02]  /*15a0*/  F2F.F64.F32 R26, R28 ;  /* 0x0000001c001a7310 */ /* 0x002e640000201800 */
        /* <DEDUP_REMOVED lines=10> */
[----:B------:R-:W0:Y:S02]  /*1650*/  LDG.E R28, desc[UR4][R18.64+0xa00] ;  /* 0x000a0004121c7981 */ /* 0x000e24000c1e1900 */
[----:B0-----:R-:W0:Y:S02]  /*1660*/  F2F.F64.F32 R22, R28 ;  /* 0x0000001c00167310 */ /* 0x001e240000201800 */
[----:B0-----:R-:W-:-:S08]  /*1670*/  DADD R22, R22, R22 ;  /* 0x0000000016167229 */ /* 0x001fd00000000016 */
[----:B------:R-:W-:-:S10]  /*1680*/  DADD R22, R14, -R22 ;  /* 0x000000000e167229 */ /* 0x000fd40000000816 */
        /* <DEDUP_REMOVED lines=10> */
[----:B------:R-:W-:-:S10]  /*1730*/  DADD R26, R14, -R26 ;  /* 0x000000000e1a7229 */ /* 0x000fd4000000081a */
[----:B------:R-:W0:Y:S02]  /*1740*/  F2F.F32.F64 R27, R26 ;  /* 0x0000001a001b7310 */ /* 0x000e240000301000 */
[----:B0-----:R2:W-:Y:S01]  /*1750*/  STG.E desc[UR4][R16.64+0xc00], R27 ;  /* 0x000c001b10007986 */ /* 0x0015e2000c101904 */
[----:B------:R-:W-:Y:S05]  /*1760*/  @P1 BRA `(.L_x_2216) ;  /* 0xfffffffc00041947 */ /* 0x000fea000383ffff */
.L_x_2215:
        /* <DEDUP_REMOVED lines=10> */
[----:B0-2---:R-:W-:Y:S01]  /*1810*/  DADD R16, R14, -R8 ;  /* 0x000000000e107229 */ /* 0x005fe20000000808 */
[----:B------:R-:W-:-:S09]  /*1820*/  IMAD.WIDE R8, R3, 0x4, R12 ;  /* 0x0000000403087825 */ /* 0x000fd200078e020c */
[----:B------:R-:W0:Y:S02]  /*1830*/  F2F.F32.F64 R17, R16 ;  /* 0x0000001000117310 */ /* 0x000e240000301000 */
[----:B0-----:R0:W-:Y:S04]  /*1840*/  STG.E desc[UR4][R8.64], R17 ;  /* 0x0000001108007986 */ /* 0x0011e8000c101904 */
[----:B------:R-:W2:Y:S02]  /*1850*/  LDG.E R3, desc[UR4][R6.64+0x200] ;  /* 0x0002000406037981 */ /* 0x000ea4000c1e1900 */
        /* <DEDUP_REMOVED lines=11> */
[----:B------:R-:W0:Y:S01]  /*1910*/  LDG.E R3, desc[UR4][R6.64+0x600] ;  /* 0x0006000406037981 */ /* 0x000e22000c1e1900 */
[----:B------:R-:W-:Y:S01]  /*1920*/  VIADD R5, R5, 0x4 ;  /* 0x0000000405057836 */ /* 0x000fe20000000000 */
[----:B0-----:R-:W0:Y:S02]  /*1930*/  F2F.F64.F32 R16, R3 ;  /* 0x0000000300107310 */ /* 0x001e240000201800 */
[----:B0-----:R-:W-:-:S08]  /*1940*/  DADD R16, R16, R16 ;  /* 0x0000000010107229 */ /* 0x001fd00000000010 */
[----:B------:R-:W-:-:S10]  /*1950*/  DADD R16, R14, -R16 ;  /* 0x000000000e107229 */ /* 0x000fd40000000810 */
[----:B------:R-:W0:Y:S02]  /*1960*/  F2F.F32.F64 R17, R16 ;  /* 0x0000001000117310 */ /* 0x000e240000301000 */
[----:B0-----:R1:W-:Y:S02]  /*1970*/  STG.E desc[UR4][R8.64+0x600], R17 ;  /* 0x0006001108007986 */ /* 0x0013e4000c101904 */
.L_x_2217:
        /* <DEDUP_REMOVED lines=11> */
[----:B0-----:R-:W-:-:S10]  /*1a30*/  DADD R6, R14, -R6 ;  /* 0x000000000e067229 */ /* 0x001fd40000000806 */
[----:B------:R-:W0:Y:S02]  /*1a40*/  F2F.F32.F64 R7, R6 ;  /* 0x0000000600077310 */ /* 0x000e240000301000 */
[----:B0-----:R3:W-:Y:S04]  /*1a50*/  STG.E desc[UR4][R18.64], R7 ;  /* 0x0000000712007986 */ /* 0x0017e8000c101904 */
[----:B------:R-:W2:Y:S01]  /*1a60*/  LDG.E R3, desc[UR4][R16.64+0x200] ;  /* 0x0002000410037981 */ /* 0x000ea2000c1e1900 */
[----:B------:R-:W-:Y:S01]  /*1a70*/  VIADD R5, R5, 0x2 ;  /* 0x0000000205057836 */ /* 0x000fe20000000000 */
[----:B--2---:R-:W0:Y:S02]  /*1a80*/  F2F.F64.F32 R8, R3 ;  /* 0x0000000300087310 */ /* 0x004e240000201800 */
[----:B0-----:R-:W-:-:S08]  /*1a90*/  DADD R8, R8, R8 ;  /* 0x0000000008087229 */ /* 0x001fd00000000008 */
[----:B------:R-:W-:-:S10]  /*1aa0*/  DADD R8, R14, -R8 ;  /* 0x000000000e087229 */ /* 0x000fd40000000808 */
[----:B------:R-:W0:Y:S02]  /*1ab0*/  F2F.F32.F64 R9, R8 ;  /* 0x0000000800097310 */ /* 0x000e240000301000 */
[----:B0-----:R3:W-:Y:S02]  /*1ac0*/  STG.E desc[UR4][R18.64+0x200], R9 ;  /* 0x0002000912007986 */ /* 0x0017e4000c101904 */
.L_x_2218:
[----:B------:R-:W-:Y:S05]  /*1ad0*/  @P1 EXIT ;  /* 0x000000000000194d */ /* 0x000fea0003800000 */
[----:B------:R-:W-:-:S04]  /*1ae0*/  IMAD R5, R5, 0x80, R2 ;  /* 0x0000008005057824 */ /* 0x000fc800078e0202 */
[----:B------:R-:W-:-:S06]  /*1af0*/  IMAD.WIDE R10, R5, 0x4, R10 ;  /* 0x00000004050a7825 */ /* 0x000fcc00078e020a */
[----:B------:R-:W4:Y:S01]  /*1b00*/  LDG.E R10, desc[UR4][R10.64] ;  /* 0x000000040a0a7981 */ /* 0x000f22000c1e1900 */
[----:B------:R-:W-:Y:S01]  /*1b10*/  IMAD.WIDE R12, R5, 0x4, R12 ;  /* 0x00000004050c7825 */ /* 0x000fe200078e020c */
[----:B----4-:R-:W4:Y:S02]  /*1b20*/  F2F.F64.F32 R2, R10 ;  /* 0x0000000a00027310 */ /* 0x010f240000201800 */
[----:B----4-:R-:W-:-:S08]  /*1b30*/  DADD R2, R2, R2 ;  /* 0x0000000002027229 */ /* 0x010fd00000000002 */
[----:B0-----:R-:W-:-:S10]  /*1b40*/  DADD R2, R14, -R2 ;  /* 0x000000000e027229 */ /* 0x001fd40000000802 */
[----:B------:R-:W0:Y:S02]  /*1b50*/  F2F.F32.F64 R3, R2 ;  /* 0x0000000200037310 */ /* 0x000e240000301000 */
[----:B0-----:R-:W-:Y:S01]  /*1b60*/  STG.E desc[UR4][R12.64], R3 ;  /* 0x000000030c007986 */ /* 0x001fe2000c101904 */
[----:B------:R-:W-:Y:S05]  /*1b70*/  EXIT ;  /* 0x000000000000794d */ /* 0x000fea0003800000 */
.L_x_2219:
        /* <DEDUP_REMOVED lines=16> */
.L_x_4175:


//--------------------- .text._ZN3cub18CUB_300001_SM_10006detail9transform16transform_kernelINS2_10policy_hubILb1EN4cuda3std3__45tupleIJN6thrust24THRUST_300001_SM_1000_NS6detail15normal_iteratorINSA_10device_ptrIfEEEEEEEE10policy1000Ei2lbSF_JPfEEEvT0_iT1_T2_DpNS2_10kernel_argIT3_EE --------------------------
	.section	.text._ZN3cub18CUB_300001_SM_10006detail9transform16transform_kernelINS2_10policy_hubILb1EN4cuda3std3__45tupleIJN6thrust24THRUST_300001_SM_1000_NS6detail15normal_iteratorINSA_10device_ptrIfEEEEEEEE10policy1000Ei2lbSF_JPfEEEvT0_iT1_T2_DpNS2_10kernel_argIT3_EE,"ax",@progbits
	.align	128
        .global         _ZN3cub18CUB_300001_SM_10006detail9transform16transform_kernelINS2_10policy_hubILb1EN4cuda3std3__45tupleIJN6thrust24THRUST_300001_SM_1000_NS6detail15normal_iteratorINSA_10device_ptrIfEEEEEEEE10policy1000Ei2lbSF_JPfEEEvT0_iT1_T2_DpNS2_10kernel_argIT3_EE
        .type           _ZN3cub18CUB_300001_SM_10006detail9transform16transform_kernelINS2_10policy_hubILb1EN4cuda3std3__45tupleIJN6thrust24THRUST_300001_SM_1000_NS6detail15normal_iteratorINSA_10device_ptrIfEEEEEEEE10policy1000Ei2lbSF_JPfEEEvT0_iT1_T2_DpNS2_10kernel_argIT3_EE,@function
        .size           _ZN3cub18CUB_300001_SM_10006detail9transform16transform_kernelINS2_10policy_hubILb1EN4cuda3std3__45tupleIJN6thrust24THRUST_300001_SM_1000_NS6detail15normal_iteratorINSA_10device_ptrIfEEEEEEEE10policy1000Ei2lbSF_JPfEEEvT0_iT1_T2_DpNS2_10kernel_argIT3_EE,(.L_x_4176 - _ZN3cub18CUB_300001_SM_10006detail9transform16transform_kernelINS2_10policy_hubILb1EN4cuda3std3__45tupleIJN6thrust24THRUST_300001_SM_1000_NS6detail15normal_iteratorINSA_10device_ptrIfEEEEEEEE10policy1000Ei2lbSF_JPfEEEvT0_iT1_T2_DpNS2_10kernel_argIT3_EE)
        .other          _ZN3cub18CUB_300001_SM_10006detail9transform16transform_kernelINS2_10policy_hubILb1EN4cuda3std3__45tupleIJN6thrust24THRUST_300001_SM_1000_NS6detail15normal_iteratorINSA_10device_ptrIfEEEEEEEE10policy1000Ei2lbSF_JPfEEEvT0_iT1_T2_DpNS2_10kernel_argIT3_EE,@"STO_CUDA_ENTRY STV_DEFAULT"
_ZN3cub18CUB_300001_SM_10006detail9transform16transform_kernelINS2_10policy_hubILb1EN4cuda3std3__45tupleIJN6thrust24THRUST_300001_SM_1000_NS6detail15normal_iteratorINSA_10device_ptrIfEEEEEEEE10policy1000Ei2lbSF_JPfEEEvT0_iT1_T2_DpNS2_10kernel_argIT3_EE:
.text._ZN3cub18CUB_300001_SM_10006detail9transform16transform_kernelINS2_10policy_hubILb1EN4cuda3std3__45tupleIJN6thrust24THRUST_300001_SM_1000_NS6detail15normal_iteratorINSA_10device_ptrIfEEEEEEEE10policy1000Ei2lbSF_JPfEEEvT0_iT1_T2_DpNS2_10kernel_argIT3_EE:
        /* <DEDUP_REMOVED lines=16> */
.L_x_2222:
[----:B------:R-:W-:Y:S01]  /*0100*/  VIADD R7, R7, 0x4000 ;  /* 0x0000400007077836 */ /* 0x000fe20000000000 */
[----:B------:R0:W-:Y:S04]  /*0110*/  CCTL.E.PF2 [R2] ;  /* 0x000000000200798f */ /* 0x0001e80000800100 */
[----:B------:R-:W-:Y:S02]  /*0120*/  ISETP.GE.AND P0, PT, R7, R4, PT ;  /* 0x000000040700720c */ /* 0x000fe40003f06270 */
[----:B0-----:R-:W-:-:S04]  /*0130*/  IADD3 R2, P1, PT, R2, 0x4000, RZ ;  /* 0x0000400002027810 */ /* 0x001fc80007f3e0ff */
[----:B------:R-:W-:-:S07]  /*0140*/  IADD3.X R3, PT, PT, RZ, R3, RZ, P1, !PT ;  /* 0x00000003ff037210 */ /* 0x000fce0000ffe4ff */
[----:B------:R-:W-:Y:S05]  /*0150*/  @!P0 BRA `(.L_x_2222) ;  /* 0xfffffffc00e88947 */ /* 0x000fea000383ffff */
.L_x_2221:
[----:B------:R-:W-:Y:S05]  /*0160*/  BSYNC.RECONVERGENT B0 ;  /* 0x0000000000007941 */ /* 0x000fea0003800200 */
.L_x_2220:
        /* <DEDUP_REMOVED lines=24> */
.L_x_2225:
        /* <DEDUP_REMOVED lines=8> */
[----:B0-----:R-:W-:Y:S01]  /*0370*/  DADD R24, R6, -R12 ;  /* 0x0000000006187229 */ /* 0x001fe2000000080c */
        /* <DEDUP_REMOVED lines=50> */
[----:B------:R-:W-:-:S10]  /*06a0*/  DADD R26, R6, -R26 ;  /* 0x00000000061a7229 */ /* 0x000fd4000000081a */
[----:B------:R-:W0:Y:S02]  /*06b0*/  F2F.F32.F64 R27, R26 ;  /* 0x0000001a001b7310 */ /* 0x000e240000301000 */
[----:B0-----:R2:W-:Y:S01]  /*06c0*/  STG.E desc[UR4][R14.64+0xc00], R27 ;  /* 0x000c001b0e007986 */ /* 0x0015e2000c101904 */
[----:B------:R-:W-:Y:S05]  /*06d0*/  @P1 BRA `(.L_x_2225) ;  /* 0xfffffffc00041947 */ /* 0x000fea000383ffff */
.L_x_2224:
        /* <DEDUP_REMOVED lines=34> */
.L_x_2226:
        /* <DEDUP_REMOVED lines=21> */
.L_x_2227:
[----:B------:R-:W-:Y:S05]  /*0a50*/  @P1 EXIT ;  /* 0x000000000000194d */ /* 0x000fea0003800000 */
[----:B------:R-:W-:-:S04]  /*0a60*/  IMAD R11, R11, 0x80, R0 ;  /* 0x000000800b0b7824 */ /* 0x000fc800078e0200 */
[----:B------:R-:W-:-:S06]  /*0a70*/  IMAD.WIDE R2, R11, 0x4, R2 ;  /* 0x000000040b027825 */ /* 0x000fcc00078e0202 */
[----:B------:R-:W3:Y:S01]  /*0a80*/  LDG.E R2, desc[UR4][R2.64] ;  /* 0x0000000402027981 */ /* 0x000ee2000c1e1900 */
[----:B------:R-:W-:Y:S01]  /*0a90*/  IMAD.WIDE R4, R11, 0x4, R4 ;  /* 0x000000040b047825 */ /* 0x000fe200078e0204 */
[----:B---3--:R-:W3:Y:S02]  /*0aa0*/  F2F.F64.F32 R8, R2 ;  /* 0x0000000200087310 */ /* 0x008ee40000201800 */
[----:B---3--:R-:W-:-:S08]  /*0ab0*/  DADD R8, R8, R8 ;  /* 0x0000000008087229 */ /* 0x008fd00000000008 */
[----:B0-----:R-:W-:-:S10]  /*0ac0*/  DADD R8, R6, -R8 ;  /* 0x0000000006087229 */ /* 0x001fd40000000808 */
[----:B------:R-:W0:Y:S02]  /*0ad0*/  F2F.F32.F64 R9, R8 ;  /* 0x0000000800097310 */ /* 0x000e240000301000 */
[----:B0-----:R-:W-:Y:S01]  /*0ae0*/  STG.E desc[UR4][R4.64], R9 ;  /* 0x0000000904007986 */ /* 0x001fe2000c101904 */
[----:B------:R-:W-:Y:S05]  /*0af0*/  EXIT ;  /* 0x000000000000794d */ /* 0x000fea0003800000 */
.L_x_2223:
        /* <DEDUP_REMOVED lines=10> */
.L_x_2231:
        /* <DEDUP_REMOVED lines=27> */
[----:B------:R-:W-:-:S06]  /*0d50*/  @!P0 DADD R16, R6, -R16 ;  /* 0x0000000006108229 */ /* 0x000fcc0000000810 */
[----:B------:R-:W0:Y:S02]  /*0d60*/  @!P0 F2F.F32.F64 R25, R16 ;  /* 0x0000001000198310 */ /* 0x000e240000301000 */
[----:B0-----:R0:W-:Y:S04]  /*0d70*/  @!P0 STG.E desc[UR4][R14.64+0x200], R25 ;  /* 0x000200190e008986 */ /* 0x0011e8000c101904 */
[----:B------:R-:W2:Y:S01]  /*0d80*/  @!P1 LDG.E R22, desc[UR4][R12.64+0x400] ;  /* 0x000400040c169981 */ /* 0x000ea2000c1e1900 */
[----:B-1----:R-:W-:-:S05]  /*0d90*/  VIADD R23, R11, 0x200 ;  /* 0x000002000b177836 */ /* 0x002fca0000000000 */
[----:B------:R-:W-:Y:S01]  /*0da0*/  ISETP.GE.AND P0, PT, R23, R10, PT ;  /* 0x0000000a1700720c */ /* 0x000fe20003f06270 */
[----:B--2---:R-:W1:Y:S02]  /*0db0*/  @!P1 F2F.F64.F32 R18, R22 ;  /* 0x0000001600129310 */ /* 0x004e640000201800 */
[----:B-1----:R-:W-:-:S08]  /*0dc0*/  @!P1 DADD R18, R18, R18 ;  /* 0x0000000012129229 */ /* 0x002fd00000000012 */
[----:B------:R-:W-:-:S06]  /*0dd0*/  @!P1 DADD R18, R6, -R18 ;  /* 0x0000000006129229 */ /* 0x000fcc0000000812 */
[----:B------:R-:W1:Y:S02]  /*0de0*/  @!P1 F2F.F32.F64 R21, R18 ;  /* 0x0000001200159310 */ /* 0x000e640000301000 */
[----:B-1----:R1:W-:Y:S04]  /*0df0*/  @!P1 STG.E desc[UR4][R14.64+0x400], R21 ;  /* 0x000400150e009986 */ /* 0x0023e8000c101904 */
[----:B------:R-:W2:Y:S01]  /*0e00*/  @!P0 LDG.E R23, desc[UR4][R12.64+0x600] ;  /* 0x000600040c178981 */ /* 0x000ea2000c1e1900 */
[----:B------:R-:W-:-:S04]  /*0e10*/  IADD3 R27, PT, PT, R11, 0x280, RZ ;  /* 0x000002800b1b7810 */ /* 0x000fc80007ffe0ff */
[----:B------:R-:W-:Y:S01]  /*0e20*/  ISETP.GE.AND P1, PT, R27, R10, PT ;  /* 0x0000000a1b00720c */ /* 0x000fe20003f26270 */
[----:B--2---:R-:W2:Y:S02]  /*0e30*/  @!P0 F2F.F64.F32 R16, R23 ;  /* 0x0000001700108310 */ /* 0x004ea40000201800 */
[----:B--2---:R-:W-:-:S08]  /*0e40*/  @!P0 DADD R16, R16, R16 ;  /* 0x0000000010108229 */ /* 0x004fd00000000010 */
[----:B------:R-:W-:-:S06]  /*0e50*/  @!P0 DADD R16, R6, -R16 ;  /* 0x0000000006108229 */ /* 0x000fcc0000000810 */
[----:B0-----:R-:W0:Y:S02]  /*0e60*/  @!P0 F2F.F32.F64 R25, R16 ;  /* 0x0000001000198310 */ /* 0x001e240000301000 */
[----:B0-----:R0:W-:Y:S04]  /*0e70*/  @!P0 STG.E desc[UR4][R14.64+0x600], R25 ;  /* 0x000600190e008986 */ /* 0x0011e8000c101904 */
[----:B------:R-:W2:Y:S01]  /*0e80*/  @!P1 LDG.E R22, desc[UR4][R12.64+0x800] ;  /* 0x000800040c169981 */ /* 0x000ea2000c1e1900 */
[----:B-1----:R-:W-:-:S05]  /*0e90*/  VIADD R21, R11, 0x300 ;  /* 0x000003000b157836 */ /* 0x002fca0000000000 */
[----:B------:R-:W-:Y:S01]  /*0ea0*/  ISETP.GE.AND P0, PT, R21, R10, PT ;  /* 0x0000000a1500720c */ /* 0x000fe20003f06270 */
[----:B--2---:R-:W1:Y:S02]  /*0eb0*/  @!P1 F2F.F64.F32 R18, R22 ;  /* 0x0000001600129310 */ /* 0x004e640000201800 */
[----:B-1----:R-:W-:-:S08]  /*0ec0*/  @!P1 DADD R18, R18, R18 ;  /* 0x0000000012129229 */ /* 0x002fd00000000012 */
[----:B------:R-:W-:-:S10]  /*0ed0*/  @!P1 DADD R18, R6, -R18 ;  /* 0x0000000006129229 */ /* 0x000fd40000000812 */
        /* <DEDUP_REMOVED lines=20> */
.L_x_2230:
[----:B------:R-:W-:Y:S05]  /*1020*/  BSYNC.RECONVERGENT B0 ;  /* 0x0000000000007941 */ /* 0x000fea0003800200 */
.L_x_2229:
[----:B------:R-:W-:Y:S05]  /*1030*/  @P1 BRA `(.L_x_2231) ;  /* 0xfffffff800d81947 */ /* 0x000fea000383ffff */
.L_x_2228:
        /* <DEDUP_REMOVED lines=43> */
[----:B-1----:R-:W0:Y:S02]  /*12f0*/  @!P1 F2F.F64.F32 R12, R20 ;  /* 0x00000014000c9310 */ /* 0x002e240000201800 */
[----:B0-----:R-:W-:-:S08]  /*1300*/  @!P1 DADD R12, R12, R12 ;  /* 0x000000000c0c9229 */ /* 0x001fd0000000000c */
[----:B------:R-:W-:-:S10]  /*1310*/  @!P1 DADD R12, R6, -R12 ;  /* 0x00000000060c9229 */ /* 0x000fd4000000080c */
[----:B------:R-:W0:Y:S02]  /*1320*/  @!P1 F2F.F32.F64 R13, R12 ;  /* 0x0000000c000d9310 */ /* 0x000e240000301000 */
[----:B0-----:R2:W-:Y:S02]  /*1330*/  @!P1 STG.E desc[UR4][R16.64], R13 ;  /* 0x0000000d10009986 */ /* 0x0015e4000c101904 */
.L_x_2232:
        /* <DEDUP_REMOVED lines=15> */
[----:B------:R-:W-:-:S10]  /*1430*/  @!P1 DADD R14, R6, -R14 ;  /* 0x00000000060e9229 */ /* 0x000fd4000000080e */
[----:B------:R-:W0:Y:S02]  /*1440*/  @!P1 F2F.F32.F64 R15, R14 ;  /* 0x0000000e000f9310 */ /* 0x000e240000301000 */
[----:B0-----:R1:W-:Y:S04]  /*1450*/  @!P1 STG.E desc[UR4][R16.64], R15 ;  /* 0x0000000f10009986 */ /* 0x0013e8000c101904 */
[----:B------:R-:W2:Y:S01]  /*1460*/  @!P2 LDG.E R18, desc[UR4][R18.64] ;  /* 0x000000041212a981 */ /* 0x000ea2000c1e1900 */
[----:B------:R-:W-:-:S04]  /*1470*/  @!P2 IMAD.WIDE R20, R21, 0x4, R4 ;  /* 0x000000041514a825 */ /* 0x000fc800078e0204 */
[----:B------:R-:W-:Y:S01]  /*1480*/  VIADD R9, R9, 0x2 ;  /* 0x0000000209097836 */ /* 0x000fe20000000000 */
[----:B--2---:R-:W0:Y:S02]  /*1490*/  @!P2 F2F.F64.F32 R12, R18 ;  /* 0x00000012000ca310 */ /* 0x004e240000201800 */
[----:B0-----:R-:W-:-:S08]  /*14a0*/  @!P2 DADD R12, R12, R12 ;  /* 0x000000000c0ca229 */ /* 0x001fd0000000000c */
[----:B------:R-:W-:-:S10]  /*14b0*/  @!P2 DADD R12, R6, -R12 ;  /* 0x00000000060ca229 */ /* 0x000fd4000000080c */
[----:B------:R-:W0:Y:S02]  /*14c0*/  @!P2 F2F.F32.F64 R13, R12 ;  /* 0x0000000c000da310 */ /* 0x000e240000301000 */
[----:B0-----:R1:W-:Y:S02]  /*14d0*/  @!P2 STG.E desc[UR4][R20.64], R13 ;  /* 0x0000000d1400a986 */ /* 0x0013e4000c101904 */
.L_x_2233:
        /* <DEDUP_REMOVED lines=13> */
.L_x_2234:
        /* <DEDUP_REMOVED lines=13> */
.L_x_4176:


//--------------------- .text._ZN3cub18CUB_300001_SM_10006detail9transform16transform_kernelINS2_10policy_hubILb1EN4cuda3std3__45tupleIJN6thrust24THRUST_300001_SM_1000_NS6detail15normal_iteratorINSA_10device_ptrIfEEEEEEEE10policy1000El4absvIfESF_JPfEEEvT0_iT1_T2_DpNS2_10kernel_argIT3_EE --------------------------
	.section	.text._ZN3cub18CUB_300001_SM_10006detail9transform16transform_kernelINS2_10policy_hubILb1EN4cuda3std3__45tupleIJN6thrust24THRUST_300001_SM_1000_NS6detail15normal_iteratorINSA_10device_ptrIfEEEEEEEE10policy1000El4absvIfESF_JPfEEEvT0_iT1_T2_DpNS2_10kernel_argIT3_EE,"ax",@progbits
	.align	128
        .global         _ZN3cub18CUB_300001_SM_10006detail9transform16transform_kernelINS2_10policy_hubILb1EN4cuda3std3__45tupleIJN6thrust24THRUST_300001_SM_1000_NS6detail15normal_iteratorINSA_10device_ptrIfEEEEEEEE10policy1000El4absvIfESF_JPfEEEvT0_iT1_T2_DpNS2_10kernel_argIT3_EE
        .type           _ZN3cub18CUB_300001_SM_10006detail9transform16transform_kernelINS2_10policy_hubILb1EN4cuda3std3__45tupleIJN6thrust24THRUST_300001_SM_1000_NS6detail15normal_iteratorINSA_10device_ptrIfEEEEEEEE10policy1000El4absvIfESF_JPfEEEvT0_iT1_T2_DpNS2_10kernel_argIT3_EE,@function
        .size           _ZN3cub18CUB_300001_SM_10006detail9transform16transform_kernelINS2_10policy_hubILb1EN4cuda3std3__45tupleIJN6thrust24THRUST_300001_SM_1000_NS6detail15normal_iteratorINSA_10device_ptrIfEEEEEEEE10policy1000El4absvIfESF_JPfEEEvT0_iT1_T2_DpNS2_10kernel_argIT3_EE,(.L_x_4177 - _ZN3cub18CUB_300001_SM_10006detail9transform16transform_kernelINS2_10policy_hubILb1EN4cuda3std3__45tupleIJN6thrust24THRUST_300001_SM_1000_NS6detail15normal_iteratorINSA_10device_ptrIfEEEEEEEE10policy1000El4absvIfESF_JPfEEEvT0_iT1_T2_DpNS2_10kernel_argIT3_EE)
        .other          _ZN3cub18CUB_300001_SM_10006detail9transform16transform_kernelINS2_10policy_hubILb1EN4cuda3std3__45tupleIJN6thrust24THRUST_300001_SM_1000_NS6detail15normal_iteratorINSA_10device_ptrIfEEEEEEEE10policy1000El4absvIfESF_JPfEEEvT0_iT1_T2_DpNS2_10kernel_argIT3_EE,@"STO_CUDA_ENTRY STV_DEFAULT"
_ZN3cub18CUB_300001_SM_10006detail9transform16transform_kernelINS2_10policy_hubILb1EN4cuda3std3__45tupleIJN6thrust24THRUST_300001_SM_1000_NS6detail15normal_iteratorINSA_10device_ptrIfEEEEEEEE10policy1000El4absvIfESF_JPfEEEvT0_iT1_T2_DpNS2_10kernel_argIT3_EE:
.text._ZN3cub18CUB_300001_SM_10006detail9transform16transform_kernelINS2_10policy_hubILb1EN4cuda3std3__45tupleIJN6thrust24THRUST_300001_SM_1000_NS6detail15normal_iteratorINSA_10device_ptrIfEEEEEEEE10policy1000El4absvIfESF_JPfEEEvT0_iT1_T2_DpNS2_10kernel_argIT3_EE:
        /* <DEDUP_REMOVED lines=24> */
.L_x_2237:
[----:B------:R-:W-:Y:S01]  /*0180*/  VIADD R11, R11, 0x4000 ;  /* 0x000040000b0b7836 */ /* 0x000fe20000000000 */
[----:B------:R0:W-:Y:S04]  /*0190*/  CCTL.E.PF2 [R6] ;  /* 0x000000000600798f */ /* 0x0001e80000800100 */
[----:B------:R-:W-:Y:S02]  /*01a0*/  ISETP.GE.AND P0, PT, R11, R4, PT ;  /* 0x000000040b00720c */ /* 0x000fe40003f06270 */
[----:B0-----:R-:W-:-:S05]  /*01b0*/  IADD3 R6, P1, PT, R6, 0x4000, RZ ;  /* 0x0000400006067810 */ /* 0x001fca0007f3e0ff */
[----:B------:R-:W-:-:S06]  /*01c0*/  IMAD.X R7, RZ, RZ, R7, P1 ;  /* 0x000000ffff077224 */ /* 0x000fcc00008e0607 */
[----:B------:R-:W-:Y:S05]  /*01d0*/  @!P0 BRA `(.L_x_2237) ;  /* 0xfffffffc00e88947 */ /* 0x000fea000383ffff */
.L_x_2236:
[----:B------:R-:W-:Y:S05]  /*01e0*/  BSYNC.RECONVERGENT B0 ;  /* 0x0000000000007941 */ /* 0x000fea0003800200 */
.L_x_2235:
        /* <DEDUP_REMOVED lines=12> */
[C---:B------:R-:W-:Y:S01]  /*02b0*/  ISETP.GE.U32.AND P0, PT, R0.reuse, 0x4, PT ;  /* 0x000000040000780c */ /* 0x040fe20003f06070 */
[----:B------:R-:W-:Y:S01]  /*02c0*/  IMAD.MOV.U32 R10, RZ, RZ, RZ ;  /* 0x000000ffff0a7224 */ /* 0x000fe200078e00ff */
[----:B------:R-:W-:-:S11]  /*02d0*/  LOP3.LUT R6, R0, 0x3, RZ, 0xc0, !PT ;  /* 0x0000000300067812 */ /* 0x000fd600078ec0ff */
[----:B------:R-:W-:Y:S05]  /*02e0*/  @!P0 BRA `(.L_x_2239) ;  /* 0x0000001000648947 */ /* 0x000fea0003800000 */
[----:B------:R-:W-:-:S13]  /*02f0*/  ISETP.GE.AND P1, PT, R9, R8, PT ;  /* 0x000000080900720c */ /* 0x000fda0003f26270 */
[----:B------:R-:W-:-:S06]  /*0300*/  @!P1 IMAD.WIDE R10, R9, 0x4, R2 ;  /* 0x00000004090a9825 */ /* 0x000fcc00078e0202 */
[----:B------:R-:W2:Y:S01]  /*0310*/  @!P1 LDG.E R10, desc[UR4][R10.64] ;  /* 0x000000040a0a9981 */ /* 0x000ea2000c1e1900 */
[C---:B------:R-:W-:Y:S02]  /*0320*/  VIADD R17, R9.reuse, 0x80 ;  /* 0x0000008009117836 */ /* 0x040fe40000000000 */
[----:B------:R-:W-:-:S03]  /*0330*/  @!P1 IMAD.WIDE R12, R9, 0x4, R4 ;  /* 0x00000004090c9825 */ /* 0x000fc600078e0204 */
[----:B------:R-:W-:-:S13]  /*0340*/  ISETP.GE.AND P0, PT, R17, R8, PT ;  /* 0x000000081100720c */ /* 0x000fda0003f06270 */
[----:B------:R-:W-:Y:S01]  /*0350*/  @!P0 IMAD.WIDE R14, R17, 0x4, R2 ;  /* 0x00000004110e8825 */ /* 0x000fe200078e0202 */
[----:B--2---:R-:W-:-:S04]  /*0360*/  @!P1 FSETP.GEU.AND P2, PT, R10, RZ, PT ;  /* 0x000000ff0a00920b */ /* 0x004fc80003f4e000 */
[----:B------:R-:W-:-:S05]  /*0370*/  @!P1 FSEL R7, -R10, R10, !P2 ;  /* 0x0000000a0a079208 */ /* 0x000fca0005000100 */
[----:B------:R0:W-:Y:S04]  /*0380*/  @!P1 STG.E desc[UR4][R12.64], R7 ;  /* 0x000000070c009986 */ /* 0x0001e8000c101904 */
[----:B------:R-:W2:Y:S01]  /*0390*/  @!P0 LDG.E R14, desc[UR4][R14.64] ;  /* 0x000000040e0e8981 */ /* 0x000ea2000c1e1900 */
[----:B------:R-:W-:Y:S02]  /*03a0*/  VIADD R21, R9, 0x100 ;  /* 0x0000010009157836 */ /* 0x000fe40000000000 */
        /* <DEDUP_REMOVED lines=8> */
[----:B0-----:R-:W-:-:S03]  /*0430*/  @!P1 IMAD.WIDE R12, R21, 0x4, R4 ;  /* 0x00000004150c9825 */ /* 0x001fc600078e0204 */
[----:B------:R-:W-:-:S13]  /*0440*/  ISETP.GE.AND P2, PT, R23, R8, PT ;  /* 0x000000081700720c */ /* 0x000fda0003f46270 */
[----:B------:R-:W-:Y:S01]  /*0450*/  @!P2 IMAD.WIDE R14, R23, 0x4, R2 ;  /* 0x00000004170ea825 */ /* 0x000fe200078e0202 */
[----:B--2---:R-:W-:-:S04]  /*0460*/  @!P1 FSETP.GEU.AND P0, PT, R16, RZ, PT ;  /* 0x000000ff1000920b */ /* 0x004fc80003f0e000 */
[----:B------:R-:W-:-:S05]  /*0470*/  @!P1 FSEL R7, -R16, R16, !P0 ;  /* 0x0000001010079208 */ /* 0x000fca0004000100 */
[----:B------:R0:W-:Y:S04]  /*0480*/  @!P1 STG.E desc[UR4][R12.64], R7 ;  /* 0x000000070c009986 */ /* 0x0001e8000c101904 */
[----:B------:R-:W2:Y:S01]  /*0490*/  @!P2 LDG.E R14, desc[UR4][R14.64] ;  /* 0x000000040e0ea981 */ /* 0x000ea2000c1e1900 */
[----:B-1----:R-:W-:Y:S01]  /*04a0*/  @!P2 IMAD.WIDE R18, R23, 0x4, R4 ;  /* 0x000000041712a825 */ /* 0x002fe200078e0204 */
[----:B------:R-:W-:Y:S02]  /*04b0*/  LOP3.LUT R10, R0, 0x7ffffffc, RZ, 0xc0, !PT ;  /* 0x7ffffffc000a7812 */ /* 0x000fe400078ec0ff */
[----:B--2---:R-:W-:-:S04]  /*04c0*/  @!P2 FSETP.GEU.AND P0, PT, R14, RZ, PT ;  /* 0x000000ff0e00a20b */ /* 0x004fc80003f0e000 */
[----:B------:R-:W-:Y:S02]  /*04d0*/  @!P2 FSEL R11, -R14, R14, !P0 ;  /* 0x0000000e0e0ba208 */ /* 0x000fe40004000100 */
[----:B------:R-:W-:-:S03]  /*04e0*/  ISETP.NE.AND P0, PT, R10, 0x4, PT ;  /* 0x000000040a00780c */ /* 0x000fc60003f05270 */
[----:B------:R0:W-:Y:S10]  /*04f0*/  @!P2 STG.E desc[UR4][R18.64], R11 ;  /* 0x0000000b1200a986 */ /* 0x0001f4000c101904 */
[----:B------:R-:W-:Y:S05]  /*0500*/  @!P0 BRA `(.L_x_2239) ;  /* 0x0000000c00dc8947 */ /* 0x000fea0003800000 */
[----:B0-----:R-:W-:-:S05]  /*0510*/  IMAD.MOV.U32 R7, RZ, RZ, 0x4 ;  /* 0x00000004ff077424 */ /* 0x001fca00078e00ff */
[----:B------:R-:W-:-:S13]  /*0520*/  ISETP.GE.AND P0, PT, R7, R10, PT ;  /* 0x0000000a0700720c */ /* 0x000fda0003f06270 */
[----:B------:R-:W-:Y:S05]  /*0530*/  @P0 BRA `(.L_x_2240) ;  /* 0x0000000c00440947 */ /* 0x000fea0003800000 */
[----:B------:R-:W-:Y:S01]  /*0540*/  IMAD.IADD R0, R10, 0x1, -R7 ;  /* 0x000000010a007824 */ /* 0x000fe200078e0a07 */
[----:B------:R-:W-:-:S04]  /*0550*/  PLOP3.LUT P0, PT, PT, PT, PT, 0x80, 0x8 ;  /* 0x000000000008781c */ /* 0x000fc80003f0f070 */
[----:B------:R-:W-:-:S13]  /*0560*/  ISETP.GT.AND P1, PT, R0, 0xc, PT ;  /* 0x0000000c0000780c */ /* 0x000fda0003f24270 */
[----:B------:R-:W-:Y:S05]  /*0570*/  @!P1 BRA `(.L_x_2241) ;  /* 0x0000000800149947 */ /* 0x000fea0003800000 */
[----:B------:R-:W-:Y:S01]  /*0580*/  PLOP3.LUT P0, PT, PT, PT, PT, 0x8, 0x80 ;  /* 0x000000000080781c */ /* 0x000fe20003f0e170 */
[----:B------:R-:W-:-:S12]  /*0590*/  VIADD R0, R10, 0xfffffff4 ;  /* 0xfffffff40a007836 */ /* 0x000fd80000000000 */
.L_x_2242:
[----:B------:R-:W-:-:S05]  /*05a0*/  IMAD R11, R7, 0x80, R9 ;  /* 0x00000080070b7824 */ /* 0x000fca00078e0209 */
        /* <DEDUP_REMOVED lines=27> */
[----:B------:R-:W-:Y:S02]  /*0760*/  VIADD R25, R11, 0x200 ;  /* 0x000002000b197836 */ /* 0x000fe40000000000 */
[----:B-1----:R-:W-:-:S03]  /*0770*/  @!P1 IMAD.WIDE R12, R27, 0x4, R4 ;  /* 0x000000041b0c9825 */ /* 0x002fc600078e0204 */
        /* <DEDUP_REMOVED lines=94> */
[----:B-1----:R-:W-:-:S04]  /*0d60*/  @!P1 IMAD.WIDE R12, R27, 0x4, R4 ;  /* 0x000000041b0c9825 */ /* 0x002fc800078e0204 */
[----:B------:R-:W-:Y:S01]  /*0d70*/  VIADD R7, R7, 0x10 ;  /* 0x0000001007077836 */ /* 0x000fe20000000000 */
[----:B--2---:R-:W-:-:S04]  /*0d80*/  @!P1 FSETP.GEU.AND P2, PT, R16, RZ, PT ;  /* 0x000000ff1000920b */ /* 0x004fc80003f4e000 */
[----:B------:R-:W-:-:S05]  /*0d90*/  @!P1 FSEL R19, -R16, R16, !P2 ;  /* 0x0000001010139208 */ /* 0x000fca0005000100 */
[----:B------:R0:W-:Y:S01]  /*0da0*/  @!P1 STG.E desc[UR4][R12.64], R19 ;  /* 0x000000130c009986 */ /* 0x0001e2000c101904 */
[----:B------:R-:W-:-:S13]  /*0db0*/  ISETP.GE.AND P1, PT, R7, R0, PT ;  /* 0x000000000700720c */ /* 0x000fda0003f26270 */
[----:B0-----:R-:W-:Y:S05]  /*0dc0*/  @!P1 BRA `(.L_x_2242) ;  /* 0xfffffff400f49947 */ /* 0x001fea000383ffff */
.L_x_2241:
[----:B------:R-:W-:-:S05]  /*0dd0*/  IMAD.IADD R0, R10, 0x1, -R7 ;  /* 0x000000010a007824 */ /* 0x000fca00078e0a07 */
[----:B------:R-:W-:-:S13]  /*0de0*/  ISETP.GT.AND P1, PT, R0, 0x4, PT ;  /* 0x000000040000780c */ /* 0x000fda0003f24270 */
[----:B------:R-:W-:Y:S05]  /*0df0*/  @!P1 BRA `(.L_x_2243) ;  /* 0x00000004000c9947 */ /* 0x000fea0003800000 */
        /* <DEDUP_REMOVED lines=29> */
[----:B-1----:R-:W-:-:S04]  /*0fd0*/  @!P0 IMAD.WIDE R12, R23, 0x4, R4 ;  /* 0x00000004170c8825 */ /* 0x002fc800078e0204 */
[----:B------:R-:W-:-:S05]  /*0fe0*/  IMAD R7, R0, 0x80, R9 ;  /* 0x0000008000077824 */ /* 0x000fca00078e0209 */
[----:B------:R-:W-:-:S13]  /*0ff0*/  ISETP.GE.AND P1, PT, R7, R8, PT ;  /* 0x000000080700720c */ /* 0x000fda0003f26270 */
[----:B------:R-:W-:Y:S01]  /*1000*/  @!P1 IMAD.WIDE R18, R7, 0x4, R2 ;  /* 0x0000000407129825 */ /* 0x000fe200078e0202 */
[----:B--2---:R-:W-:-:S04]  /*1010*/  @!P0 FSETP.GEU.AND P2, PT, R16, RZ, PT ;  /* 0x000000ff1000820b */ /* 0x004fc80003f4e000 */
[----:B------:R-:W-:-:S05]  /*1020*/  @!P0 FSEL R21, -R16, R16, !P2 ;  /* 0x0000001010158208 */ /* 0x000fca0005000100 */
[----:B------:R1:W-:Y:S04]  /*1030*/  @!P0 STG.E desc[UR4][R12.64], R21 ;  /* 0x000000150c008986 */ /* 0x0003e8000c101904 */
[----:B------:R-:W2:Y:S01]  /*1040*/  @!P1 LDG.E R18, desc[UR4][R18.64] ;  /* 0x0000000412129981 */ /* 0x000ea2000c1e1900 */
[C---:B------:R-:W-:Y:S02]  /*1050*/  VIADD R23, R7.reuse, 0x80 ;  /* 0x0000008007177836 */ /* 0x040fe40000000000 */
        /* <DEDUP_REMOVED lines=26> */
[----:B------:R-:W-:Y:S02]  /*1200*/  @!P2 FSEL R19, -R16, R16, !P0 ;  /* 0x000000101013a208 */ /* 0x000fe40004000100 */
[----:B------:R-:W-:-:S03]  /*1210*/  PLOP3.LUT P0, PT, PT, PT, PT, 0x8, 0x80 ;  /* 0x000000000080781c */ /* 0x000fc60003f0e170 */
[----:B------:R0:W-:Y:S10]  /*1220*/  @!P2 STG.E desc[UR4][R12.64], R19 ;  /* 0x000000130c00a986 */ /* 0x0001f4000c101904 */
.L_x_2243:
[----:B------:R-:W-:-:S13]  /*1230*/  ISETP.EQ.AND P1, PT, R7, R10, PT ;  /* 0x0000000a0700720c */ /* 0x000fda0003f22270 */
[----:B------:R-:W-:Y:S05]  /*1240*/  @!P0 BRA P1, `(.L_x_2239) ;  /* 0x00000000008c8947 */ /* 0x000fea0000800000 */
.L_x_2240:
[----:B------:R-:W-:-:S05]  /*1250*/  IMAD R23, R7, 0x80, R9 ;  /* 0x0000008007177824 */ /* 0x000fca00078e0209 */
[----:B------:R-:W-:-:S13]  /*1260*/  ISETP.GE.AND P1, PT, R23, R8, PT ;  /* 0x000000081700720c */ /* 0x000fda0003f26270 */
[----:B0-2---:R-:W-:-:S06]  /*1270*/  @!P1 IMAD.WIDE R14, R23, 0x4, R2 ;  /* 0x00000004170e9825 */ /* 0x005fcc00078e0202 */
        /* <DEDUP_REMOVED lines=24> */
[----:B------:R-:W3:Y:S01]  /*1400*/  @!P2 LDG.E R12, desc[UR4][R12.64] ;  /* 0x000000040c0ca981 */ /* 0x000ee2000c1e1900 */
[----:B-1----:R-:W-:-:S04]  /*1410*/  @!P2 IMAD.WIDE R14, R23, 0x4, R4 ;  /* 0x00000004170ea825 */ /* 0x002fc800078e0204 */
[----:B------:R-:W-:Y:S01]  /*1420*/  VIADD R7, R7, 0x4 ;  /* 0x0000000407077836 */ /* 0x000fe20000000000 */
[----:B---3--:R-:W-:-:S04]  /*1430*/  @!P2 FSETP.GEU.AND P0, PT, R12, RZ, PT ;  /* 0x000000ff0c00a20b */ /* 0x008fc80003f0e000 */
[----:B------:R-:W-:Y:S02]  /*1440*/  @!P2 FSEL R11, -R12, R12, !P0 ;  /* 0x0000000c0c0ba208 */ /* 0x000fe40004000100 */
[----:B------:R-:W-:-:S03]  /*1450*/  ISETP.NE.AND P0, PT, R7, R10, PT ;  /* 0x0000000a0700720c */ /* 0x000fc60003f05270 */
[----:B------:R2:W-:Y:S10]  /*1460*/  @!P2 STG.E desc[UR4][R14.64], R11 ;  /* 0x0000000b0e00a986 */ /* 0x0005f4000c101904 */
[----:B------:R-:W-:Y:S05]  /*1470*/  @P0 BRA `(.L_x_2240) ;  /* 0xfffffffc00740947 */ /* 0x000fea000383ffff */
.L_x_2239:
[----:B------:R-:W-:-:S13]  /*1480*/  ISETP.NE.AND P0, PT, R6, RZ, PT ;  /* 0x000000ff0600720c */ /* 0x000fda0003f05270 */
[----:B------:R-:W-:Y:S05]  /*1490*/  @!P0 EXIT ;  /* 0x000000000000894d */ /* 0x000fea0003800000 */
[----:B------:R-:W-:Y:S02]  /*14a0*/  IMAD R9, R10, 0x80, R9 ;  /* 0x000000800a097824 */ /* 0x000fe400078e0209 */
[----:B------:R-:W-:-:S07]  /*14b0*/  IMAD.MOV R0, RZ, RZ, -R6 ;  /* 0x000000ffff007224 */ /* 0x000fce00078e0a06 */
.L_x_2244:
[----:B------:R-:W-:-:S13]  /*14c0*/  ISETP.GE.AND P0, PT, R9, R8, PT ;  /* 0x000000080900720c */ /* 0x000fda0003f06270 */
[----:B0-----:R-:W-:-:S06]  /*14d0*/  @!P0 IMAD.WIDE R6, R9, 0x4, R2 ;  /* 0x0000000409068825 */ /* 0x001fcc00078e0202 */
[----:B------:R-:W3:Y:S01]  /*14e0*/  @!P0 LDG.E R6, desc[UR4][R6.64] ;  /* 0x0000000406068981 */ /* 0x000ee2000c1e1900 */
[----:B--2---:R-:W-:-:S04]  /*14f0*/  @!P0 IMAD.WIDE R10, R9, 0x4, R4 ;  /* 0x00000004090a8825 */ /* 0x004fc800078e0204 */
[----:B------:R-:W-:Y:S02]  /*1500*/  VIADD R0, R0, 0x1 ;  /* 0x0000000100007836 */ /* 0x000fe40000000000 */
[----:B------:R-:W-:Y:S01]  /*1510*/  VIADD R9, R9, 0x80 ;  /* 0x0000008009097836 */ /* 0x000fe20000000000 */
[----:B---3--:R-:W-:-:S04]  /*1520*/  @!P0 FSETP.GEU.AND P1, PT, R6, RZ, PT ;  /* 0x000000ff0600820b */ /* 0x008fc80003f2e000 */
[----:B------:R-:W-:-:S05]  /*1530*/  @!P0 FSEL R13, -R6, R6, !P1 ;  /* 0x00000006060d8208 */ /* 0x000fca0004800100 */
[----:B------:R1:W-:Y:S01]  /*1540*/  @!P0 STG.E desc[UR4][R10.64], R13 ;  /* 0x0000000d0a008986 */ /* 0x0003e2000c101904 */
[----:B------:R-:W-:-:S13]  /*1550*/  ISETP.NE.AND P0, PT, R0, RZ, PT ;  /* 0x000000ff0000720c */ /* 0x000fda0003f05270 */
[----:B-1----:R-:W-:Y:S05]  /*1560*/  @P0 BRA `(.L_x_2244) ;  /* 0xfffffffc00d40947 */ /* 0x002fea000383ffff */
[----:B------:R-:W-:Y:S05]  /*1570*/  EXIT ;  /* 0x000000000000794d */ /* 0x000fea0003800000 */
.L_x_2238:
[----:B------:R-:W-:-:S13]  /*1580*/  ISETP.GE.AND P0, PT, R0, 0x1, PT ;  /* 0x000000010000780c */ /* 0x000fda0003f06270 */
[----:B------:R-:W-:Y:S05]  /*1590*/  @!P0 EXIT ;  /* 0x000000000000894d */ /* 0x000fea0003800000 */
[C---:B------:R-:W-:Y:S01]  /*15a0*/  ISETP.GE.U32.AND P1, PT, R0.reuse, 0x8, PT ;  /* 0x000000080000780c */ /* 0x040fe20003f26070 */
[----:B------:R-:W-:Y:S01]  /*15b0*/  IMAD.MOV.U32 R8, RZ, RZ, RZ ;  /* 0x000000ffff087224 */ /* 0x000fe200078e00ff */
[----:B------:R-:W-:-:S04]  /*15c0*/  LOP3.LUT R24, R0, 0x7, RZ, 0xc0, !PT ;  /* 0x0000000700187812 */ /* 0x000fc800078ec0ff */
[----:B------:R-:W-:-:S07]  /*15d0*/  ISETP.NE.AND P0, PT, R24, RZ, PT ;  /* 0x000000ff1800720c */ /* 0x000fce0003f05270 */
[----:B------:R-:W-:Y:S06]  /*15e0*/  @!P1 BRA `(.L_x_2245) ;  /* 0x0000000000d09947 */ /* 0x000fec0003800000 */
[----:B------:R-:W-:Y:S01]  /*15f0*/  IMAD.WIDE.U32 R16, R9, 0x4, R6 ;  /* 0x0000000409107825 */ /* 0x000fe200078e0006 */
[----:B------:R-:W-:-:S03]  /*1600*/  LOP3.LUT R8, R0, 0x7ffffff8, RZ, 0xc0, !PT ;  /* 0x7ffffff800087812 */ /* 0x000fc600078ec0ff */
[----:B------:R-:W-:Y:S02]  /*1610*/  IMAD.MOV.U32 R19, RZ, RZ, R17 ;  /* 0x000000ffff137224 */ /* 0x000fe400078e0011 */
[----:B------:R-:W-:Y:S02]  /*1620*/  VIADD R17, R9, 0x80 ;  /* 0x0000008009117836 */ /* 0x000fe40000000000 */
[----:B------:R-:W-:-:S07]  /*1630*/  IMAD.MOV R18, RZ, RZ, -R8 ;  /* 0x000000ffff127224 */ /* 0x000fce00078e0a08 */
.L_x_2246:
[----:B------:R-:W-:-:S04]  /*1640*/  IADD3 R20, P1, PT, R16, UR10, RZ ;  /* 0x0000000a10147c10 */ /* 0x000fc8000ff3e0ff */
[----:B--2---:R-:W-:-:S05]  /*1650*/  IADD3.X R21, PT, PT, R19, UR11, RZ, P1, !PT ;  /* 0x0000000b13157c10 */ /* 0x004fca0008ffe4ff */
[----:B------:R-:W2:Y:S01]  /*1660*/  LDG.E R20, desc[UR4][R20.64] ;  /* 0x0000000414147981 */ /* 0x000ea2000c1e1900 */
[----:B------:R-:W-:Y:S01]  /*1670*/  IMAD.WIDE R12, R17, 0x4, R6 ;  /* 0x00000004110c7825 */ /* 0x000fe200078e0206 */
[----:B------:R-:W-:Y:S02]  /*1680*/  IADD3 R14, P2, PT, R16, UR8, RZ ;  /* 0x00000008100e7c10 */ /* 0x000fe4000ff5e0ff */
[----:B------:R-:W-:Y:S02]  /*1690*/  IADD3 R10, P3, PT, R12, UR10, RZ ;  /* 0x0000000a0c0a7c10 */ /* 0x000fe4000ff7e0ff */
[----:B------:R-:W-:Y:S02]  /*16a0*/  IADD3.X R15, PT, PT, R19, UR9, RZ, P2, !PT ;  /* 0x00000009130f7c10 */ /* 0x000fe400097fe4ff */
[----:B------:R-:W-:Y:S02]  /*16b0*/  IADD3.X R11, PT, PT, R13, UR11, RZ, P3, !PT ;  /* 0x0000000b0d0b7c10 */ /* 0x000fe40009ffe4ff */
[----:B--2---:R-:W-:-:S04]  /*16c0*/  FSETP.GEU.AND P1, PT, R20, RZ, PT ;  /* 0x000000ff1400720b */ /* 0x004fc80003f2e000 */
[----:B------:R-:W-:-:S05]  /*16d0*/  FSEL R23, -R20, R20, !P1 ;  /* 0x0000001414177208 */ /* 0x000fca0004800100 */
[----:B------:R0:W-:Y:S04]  /*16e0*/  STG.E desc[UR4][R14.64], R23 ;  /* 0x000000170e007986 */ /* 0x0001e8000c101904 */
[----:B------:R-:W2:Y:S01]  /*16f0*/  LDG.E R22, desc[UR4][R10.64] ;  /* 0x000000040a167981 */ /* 0x000ea2000c1e1900 */
[----:B------:R-:W-:-:S04]  /*1700*/  IADD3 R12, P2, PT, R12, UR8, RZ ;  /* 0x000000080c0c7c10 */ /* 0x000fc8000ff5e0ff */
[----:B------:R-:W-:Y:S02]  /*1710*/  IADD3.X R13, PT, PT, R13, UR9, RZ, P2, !PT ;  /* 0x000000090d0d7c10 */ /* 0x000fe400097fe4ff */
[----:B--2---:R-:W-:-:S04]  /*1720*/  FSETP.GEU.AND P1, PT, R22, RZ, PT ;  /* 0x000000ff1600720b */ /* 0x004fc80003f2e000 */
[----:B------:R-:W-:-:S05]  /*1730*/  FSEL R21, -R22, R22, !P1 ;  /* 0x0000001616157208 */ /* 0x000fca0004800100 */
[----:B------:R1:W-:Y:S04]  /*1740*/  STG.E desc[UR4][R12.64], R21 ;  /* 0x000000150c007986 */ /* 0x0003e8000c101904 */
[----:B------:R-:W2:Y:S02]  /*1750*/  LDG.E R20, desc[UR4][R10.64+0x200] ;  /* 0x000200040a147981 */ /* 0x000ea4000c1e1900 */
[----:B--2---:R-:W-:-:S04]  /*1760*/  FSETP.GEU.AND P1, PT, R20, RZ, PT ;  /* 0x000000ff1400720b */ /* 0x004fc80003f2e000 */
[----:B------:R-:W-:-:S05]  /*1770*/  FSEL R25, -R20, R20, !P1 ;  /* 0x0000001414197208 */ /* 0x000fca0004800100 */
[----:B------:R-:W-:Y:S04]  /*1780*/  STG.E desc[UR4][R12.64+0x200], R25 ;  /* 0x000200190c007986 */ /* 0x000fe8000c101904 */
[----:B0-----:R-:W2:Y:S02]  /*1790*/  LDG.E R14, desc[UR4][R10.64+0x400] ;  /* 0x000400040a0e7981 */ /* 0x001ea4000c1e1900 */
[----:B--2---:R-:W-:-:S04]  /*17a0*/  FSETP.GEU.AND P1, PT, R14, RZ, PT ;  /* 0x000000ff0e00720b */ /* 0x004fc80003f2e000 */
[----:B------:R-:W-:-:S05]  /*17b0*/  FSEL R15, -R14, R14, !P1 ;  /* 0x0000000e0e0f7208 */ /* 0x000fca0004800100 */
[----:B------:R0:W-:Y:S04]  /*17c0*/  STG.E desc[UR4][R12.64+0x400], R15 ;  /* 0x0004000f0c007986 */ /* 0x0001e8000c101904 */
[----:B------:R-:W2:Y:S02]  /*17d0*/  LDG.E R14, desc[UR4][R10.64+0x600] ;  /* 0x000600040a0e7981 */ /* 0x000ea4000c1e1900 */
[----:B--2---:R-:W-:-:S04]  /*17e0*/  FSETP.GEU.AND P1, PT, R14, RZ, PT ;  /* 0x000000ff0e00720b */ /* 0x004fc80003f2e000 */
[----:B-1----:R-:W-:-:S05]  /*17f0*/  FSEL R21, -R14, R14, !P1 ;  /* 0x0000000e0e157208 */ /* 0x002fca0004800100 */
[----:B------:R1:W-:Y:S04]  /*1800*/  STG.E desc[UR4][R12.64+0x600], R21 ;  /* 0x000600150c007986 */ /* 0x0003e8000c101904 */
[----:B------:R-:W2:Y:S02]  /*1810*/  LDG.E R14, desc[UR4][R10.64+0x800] ;  /* 0x000800040a0e7981 */ /* 0x000ea4000c1e1900 */
[----:B--2---:R-:W-:-:S04]  /*1820*/  FSETP.GEU.AND P1, PT, R14, RZ, PT ;  /* 0x000000ff0e00720b */ /* 0x004fc80003f2e000 */
[----:B------:R-:W-:-:S05]  /*1830*/  FSEL R23, -R14, R14, !P1 ;  /* 0x0000000e0e177208 */ /* 0x000fca0004800100 */
[----:B------:R2:W-:Y:S04]  /*1840*/  STG.E desc[UR4][R12.64+0x800], R23 ;  /* 0x000800170c007986 */ /* 0x0005e8000c101904 */
[----:B------:R-:W3:Y:S02]  /*1850*/  LDG.E R14, desc[UR4][R10.64+0xa00] ;  /* 0x000a00040a0e7981 */ /* 0x000ee4000c1e1900 */
[----:B---3--:R-:W-:-:S04]  /*1860*/  FSETP.GEU.AND P1, PT, R14, RZ, PT ;  /* 0x000000ff0e00720b */ /* 0x008fc80003f2e000 */
[----:B0-----:R-:W-:-:S05]  /*1870*/  FSEL R15, -R14, R14, !P1 ;  /* 0x0000000e0e0f7208 */ /* 0x001fca0004800100 */
[----:B------:R2:W-:Y:S04]  /*1880*/  STG.E desc[UR4][R12.64+0xa00], R15 ;  /* 0x000a000f0c007986 */ /* 0x0005e8000c101904 */
[----:B------:R-:W3:Y:S01]  /*1890*/  LDG.E R14, desc[UR4][R10.64+0xc00] ;  /* 0x000c00040a0e7981 */ /* 0x000ee2000c1e1900 */
[----:B------:R-:W-:Y:S01]  /*18a0*/  VIADD R18, R18, 0x8 ;  /* 0x0000000812127836 */ /* 0x000fe20000000000 */
[----:B------:R-:W-:Y:S01]  /*18b0*/  IADD3 R16, P2, PT, R16, 0x1000, RZ ;  /* 0x0000100010107810 */ /* 0x000fe20007f5e0ff */
[----:B------:R-:W-:-:S04]  /*18c0*/  VIADD R17, R17, 0x400 ;  /* 0x0000040011117836 */ /* 0x000fc80000000000 */
[----:B------:R-:W-:Y:S01]  /*18d0*/  IMAD.X R19, RZ, RZ, R19, P2 ;  /* 0x000000ffff137224 */ /* 0x000fe200010e0613 */
[----:B---3--:R-:W-:-:S04]  /*18e0*/  FSETP.GEU.AND P1, PT, R14, RZ, PT ;  /* 0x000000ff0e00720b */ /* 0x008fc80003f2e000 */
[----:B-1----:R-:W-:Y:S02]  /*18f0*/  FSEL R21, -R14, R14, !P1 ;  /* 0x0000000e0e157208 */ /* 0x002fe40004800100 */
[----:B------:R-:W-:-:S03]  /*1900*/  ISETP.NE.AND P1, PT, R18, RZ, PT ;  /* 0x000000ff1200720c */ /* 0x000fc60003f25270 */
[----:B------:R2:W-:Y:S10]  /*1910*/  STG.E desc[UR4][R12.64+0xc00], R21 ;  /* 0x000c00150c007986 */ /* 0x0005f4000c101904 */
[----:B------:R-:W-:Y:S05]  /*1920*/  @P1 BRA `(.L_x_2246) ;  /* 0xfffffffc00441947 */ /* 0x000fea000383ffff */
.L_x_2245:
[----:B------:R-:W-:Y:S05]  /*1930*/  @!P0 EXIT ;  /* 0x000000000000894d */ /* 0x000fea0003800000 */
[----:B------:R-:W-:Y:S02]  /*1940*/  ISETP.GE.U32.AND P1, PT, R24, 0x4, PT ;  /* 0x000000041800780c */ /* 0x000fe40003f26070 */
[----:B------:R-:W-:-:S04]  /*1950*/  LOP3.LUT R14, R0, 0x3, RZ, 0xc0, !PT ;  /* 0x00000003000e7812 */ /* 0x000fc800078ec0ff */
[----:B------:R-:W-:-:S07]  /*1960*/  ISETP.NE.AND P0, PT, R14, RZ, PT ;  /* 0x000000ff0e00720c */ /* 0x000fce0003f05270 */
[----:B------:R-:W-:Y:S06]  /*1970*/  @!P1 BRA `(.L_x_2247) ;  /* 0x0000000000509947 */ /* 0x000fec0003800000 */
[----:B------:R-:W-:-:S04]  /*1980*/  IMAD R7, R8, 0x80, R9 ;  /* 0x0000008008077824 */ /* 0x000fc800078e0209 */
[----:B------:R-:W-:-:S05]  /*1990*/  IMAD.WIDE R10, R7, 0x4, R2 ;  /* 0x00000004070a7825 */ /* 0x000fca00078e0202 */
[----:B--2---:R-:W2:Y:S01]  /*19a0*/  LDG.E R12, desc[UR4][R10.64] ;  /* 0x000000040a0c7981 */ /* 0x004ea2000c1e1900 */
[----:B------:R-:W-:Y:S01]  /*19b0*/  IMAD.WIDE R6, R7, 0x4, R4 ;  /* 0x0000000407067825 */ /* 0x000fe200078e0204 */
[----:B--2---:R-:W-:-:S04]  /*19c0*/  FSETP.GEU.AND P1, PT, R12, RZ, PT ;  /* 0x000000ff0c00720b */ /* 0x004fc80003f2e000 */
[----:B------:R-:W-:-:S05]  /*19d0*/  FSEL R13, -R12, R12, !P1 ;  /* 0x0000000c0c0d7208 */ /* 0x000fca0004800100 */
[----:B------:R0:W-:Y:S04]  /*19e0*/  STG.E desc[UR4][R6.64], R13 ;  /* 0x0000000d06007986 */ /* 0x0001e8000c101904 */
[----:B------:R-:W2:Y:S02]  /*19f0*/  LDG.E R12, desc[UR4][R10.64+0x200] ;  /* 0x000200040a0c7981 */ /* 0x000ea4000c1e1900 */
[----:B--2---:R-:W-:-:S04]  /*1a00*/  FSETP.GEU.AND P1, PT, R12, RZ, PT ;  /* 0x000000ff0c00720b */ /* 0x004fc80003f2e000 */
[----:B------:R-:W-:-:S05]  /*1a10*/  FSEL R15, -R12, R12, !P1 ;  /* 0x0000000c0c0f7208 */ /* 0x000fca0004800100 */
[----:B------:R1:W-:Y:S04]  /*1a20*/  STG.E desc[UR4][R6.64+0x200], R15 ;  /* 0x0002000f06007986 */ /* 0x0003e8000c101904 */
[----:B------:R-:W2:Y:S02]  /*1a30*/  LDG.E R12, desc[UR4][R10.64+0x400] ;  /* 0x000400040a0c7981 */ /* 0x000ea4000c1e1900 */
[----:B--2---:R-:W-:-:S04]  /*1a40*/  FSETP.GEU.AND P1, PT, R12, RZ, PT ;  /* 0x000000ff0c00720b */ /* 0x004fc80003f2e000 */
[----:B------:R-:W-:-:S05]  /*1a50*/  FSEL R17, -R12, R12, !P1 ;  /* 0x0000000c0c117208 */ /* 0x000fca0004800100 */
[----:B------:R1:W-:Y:S04]  /*1a60*/  STG.E desc[UR4][R6.64+0x400], R17 ;  /* 0x0004001106007986 */ /* 0x0003e8000c101904 */
[----:B------:R-:W2:Y:S01]  /*1a70*/  LDG.E R12, desc[UR4][R10.64+0x600] ;  /* 0x000600040a0c7981 */ /* 0x000ea2000c1e1900 */
[----:B------:R-:W-:Y:S01]  /*1a80*/  VIADD R8, R8, 0x4 ;  /* 0x0000000408087836 */ /* 0x000fe20000000000 */
[----:B--2---:R-:W-:-:S04]  /*1a90*/  FSETP.GEU.AND P1, PT, R12, RZ, PT ;  /* 0x000000ff0c00720b */ /* 0x004fc80003f2e000 */
[----:B0-----:R-:W-:-:S05]  /*1aa0*/  FSEL R13, -R12, R12, !P1 ;  /* 0x0000000c0c0d7208 */ /* 0x001fca0004800100 */
[----:B------:R1:W-:Y:S04]  /*1ab0*/  STG.E desc[UR4][R6.64+0x600], R13 ;  /* 0x0006000d06007986 */ /* 0x0003e8000c101904 */
.L_x_2247:
[----:B------:R-:W-:Y:S05]  /*1ac0*/  @!P0 EXIT ;  /* 0x000000000000894d */ /* 0x000fea0003800000 */
[----:B------:R-:W-:Y:S02]  /*1ad0*/  ISETP.NE.AND P0, PT, R14, 0x1, PT ;  /* 0x000000010e00780c */ /* 0x000fe40003f05270 */
[----:B------:R-:W-:-:S04]  /*1ae0*/  LOP3.LUT R0, R0, 0x1, RZ, 0xc0, !PT ;  /* 0x0000000100007812 */ /* 0x000fc800078ec0ff */
[----:B------:R-:W-:-:S07]  /*1af0*/  ISETP.NE.U32.AND P1, PT, R0, 0x1, PT ;  /* 0x000000010000780c */ /* 0x000fce0003f25070 */
[----:B------:R-:W-:Y:S06]  /*1b00*/  @!P0 BRA `(.L_x_2248) ;  /* 0x0000000000308947 */ /* 0x000fec0003800000 */
[----:B------:R-:W-:-:S04]  /*1b10*/  IMAD R11, R8, 0x80, R9 ;  /* 0x00000080080b7824 */ /* 0x000fc800078e0209 */
[----:B-1----:R-:W-:-:S05]  /*1b20*/  IMAD.WIDE R6, R11, 0x4, R2 ;  /* 0x000000040b067825 */ /* 0x002fca00078e0202 */
[----:B------:R-:W3:Y:S01]  /*1b30*/  LDG.E R0, desc[UR4][R6.64] ;  /* 0x0000000406007981 */ /* 0x000ee2000c1e1900 */
[----:B------:R-:W-:Y:S01]  /*1b40*/  IMAD.WIDE R10, R11, 0x4, R4 ;  /* 0x000000040b0a7825 */ /* 0x000fe200078e0204 */
[----:B---3--:R-:W-:-:S04]  /*1b50*/  FSETP.GEU.AND P0, PT, R0, RZ, PT ;  /* 0x000000ff0000720b */ /* 0x008fc80003f0e000 */
[----:B--2---:R-:W-:-:S05]  /*1b60*/  FSEL R13, -R0, R0, !P0 ;  /* 0x00000000000d7208 */ /* 0x004fca0004000100 */
[----:B------:R0:W-:Y:S04]  /*1b70*/  STG.E desc[UR4][R10.64], R13 ;  /* 0x0000000d0a007986 */ /* 0x0001e8000c101904 */
[----:B------:R-:W2:Y:S01]  /*1b80*/  LDG.E R0, desc[UR4][R6.64+0x200] ;  /* 0x0002000406007981 */ /* 0x000ea2000c1e1900 */
[----:B------:R-:W-:Y:S01]  /*1b90*/  VIADD R8, R8, 0x2 ;  /* 0x0000000208087836 */ /* 0x000fe20000000000 */
[----:B--2---:R-:W-:-:S04]  /*1ba0*/  FSETP.GEU.AND P0, PT, R0, RZ, PT ;  /* 0x000000ff0000720b */ /* 0x004fc80003f0e000 */
[----:B------:R-:W-:-:S05]  /*1bb0*/  FSEL R15, -R0, R0, !P0 ;  /* 0x00000000000f7208 */ /* 0x000fca0004000100 */
[----:B------:R0:W-:Y:S04]  /*1bc0*/  STG.E desc[UR4][R10.64+0x200], R15 ;  /* 0x0002000f0a007986 */ /* 0x0001e8000c101904 */
.L_x_2248:
[----:B------:R-:W-:Y:S05]  /*1bd0*/  @P1 EXIT ;  /* 0x000000000000194d */ /* 0x000fea0003800000 */
[----:B------:R-:W-:-:S04]  /*1be0*/  IMAD R9, R8, 0x80, R9 ;  /* 0x0000008008097824 */ /* 0x000fc800078e0209 */
[----:B------:R-:W-:-:S06]  /*1bf0*/  IMAD.WIDE R2, R9, 0x4, R2 ;  /* 0x0000000409027825 */ /* 0x000fcc00078e0202 */
[----:B------:R-:W3:Y:S01]  /*1c00*/  LDG.E R2, desc[UR4][R2.64] ;  /* 0x0000000402027981 */ /* 0x000ee2000c1e1900 */
[----:B------:R-:W-:Y:S01]  /*1c10*/  IMAD.WIDE R4, R9, 0x4, R4 ;  /* 0x0000000409047825 */ /* 0x000fe200078e0204 */
[----:B---3--:R-:W-:-:S04]  /*1c20*/  FSETP.GEU.AND P0, PT, R2, RZ, PT ;  /* 0x000000ff0200720b */ /* 0x008fc80003f0e000 */
[----:B-1----:R-:W-:-:S05]  /*1c30*/  FSEL R7, -R2, R2, !P0 ;  /* 0x0000000202077208 */ /* 0x002fca0004000100 */
[----:B------:R-:W-:Y:S01]  /*1c40*/  STG.E desc[UR4][R4.64], R7 ;  /* 0x0000000704007986 */ /* 0x000fe2000c101904 */
[----:B------:R-:W-:Y:S05]  /*1c50*/  EXIT ;  /* 0x000000000000794d */ /* 0x000fea0003800000 */
.L_x_2249:
        /* <DEDUP_REMOVED lines=10> */
.L_x_4177:


//--------------------- .text._ZN3cub18CUB_300001_SM_10006detail9transform16transform_kernelINS2_10policy_hubILb1EN4cuda3std3__45tupleIJN6thrust24THRUST_300001_SM_1000_NS6detail15normal_iteratorINSA_10device_ptrIfEEEEEEEE10policy1000Ei4absvIfESF_JPfEEEvT0_iT1_T2_DpNS2_10kernel_argIT3_EE --------------------------
	.section	.text._ZN3cub18CUB_300001_SM_10006detail9transform16transform_kernelINS2_10policy_hubILb1EN4cuda3std3__45tupleIJN6thrust24THRUST_300001_SM_1000_NS6detail15normal_iteratorINSA_10device_ptrIfEEEEEEEE10policy1000Ei4absvIfESF_JPfEEEvT0_iT1_T2_DpNS2_10kernel_argIT3_EE,"ax",@progbits
	.align	128
        .global         _ZN3cub18CUB_300001_SM_10006detail9transform16transform_kernelINS2_10policy_hubILb1EN4cuda3std3__45tupleIJN6thrust24THRUST_300001_SM_1000_NS6detail15normal_iteratorINSA_10device_ptrIfEEEEEEEE10policy1000Ei4absvIfESF_JPfEEEvT0_iT1_T2_DpNS2_10kernel_argIT3_EE
        .type           _ZN3cub18CUB_300001_SM_10006detail9transform16transform_kernelINS2_10policy_hubILb1EN4cuda3std3__45tupleIJN6thrust24THRUST_300001_SM_1000_NS6detail15normal_iteratorINSA_10device_ptrIfEEEEEEEE10policy1000Ei4absvIfESF_JPfEEEvT0_iT1_T2_DpNS2_10kernel_argIT3_EE,@function
        .size           _ZN3cub18CUB_300001_SM_10006detail9transform16transform_kernelINS2_10policy_hubILb1EN4cuda3std3__45tupleIJN6thrust24THRUST_300001_SM_1000_NS6detail15normal_iteratorINSA_10device_ptrIfEEEEEEEE10policy1000Ei4absvIfESF_JPfEEEvT0_iT1_T2_DpNS2_10kernel_argIT3_EE,(.L_x_4178 - _ZN3cub18CUB_300001_SM_10006detail9transform16transform_kernelINS2_10policy_hubILb1EN4cuda3std3__45tupleIJN6thrust24THRUST_300001_SM_1000_NS6detail15normal_iteratorINSA_10device_ptrIfEEEEEEEE10policy1000Ei4absvIfESF_JPfEEEvT0_iT1_T2_DpNS2_10kernel_argIT3_EE)
        .other          _ZN3cub18CUB_300001_SM_10006detail9transform16transform_kernelINS2_10policy_hubILb1EN4cuda3std3__45tupleIJN6thrust24THRUST_300001_SM_1000_NS6detail15normal_iteratorINSA_10device_ptrIfEEEEEEEE10policy1000Ei4absvIfESF_JPfEEEvT0_iT1_T2_DpNS2_10kernel_argIT3_EE,@"STO_CUDA_ENTRY STV_DEFAULT"
_ZN3cub18CUB_300001_SM_10006detail9transform16transform_kernelINS2_10policy_hubILb1EN4cuda3std3__45tupleIJN6thrust24THRUST_300001_SM_1000_NS6detail15normal_iteratorINSA_10device_ptrIfEEEEEEEE10policy1000Ei4absvIfESF_JPfEEEvT0_iT1_T2_DpNS2_10kernel_argIT3_EE:
.text._ZN3cub18CUB_300001_SM_10006detail9transform16transform_kernelINS2_10policy_hubILb1EN4cuda3std3__45tupleIJN6thrust24THRUST_300001_SM_1000_NS6detail15normal_iteratorINSA_10device_ptrIfEEEEEEEE10policy1000Ei4absvIfESF_JPfEEEvT0_iT1_T2_DpNS2_10kernel_argIT3_EE:
        /* <DEDUP_REMOVED lines=16> */
.L_x_2252:
[----:B------:R-:W-:Y:S01]  /*0100*/  VIADD R13, R13, 0x4000 ;  /* 0x000040000d0d7836 */ /* 0x000fe20000000000 */
[----:B------:R0:W-:Y:S04]  /*0110*/  CCTL.E.PF2 [R2] ;  /* 0x000000000200798f */ /* 0x0001e80000800100 */
[----:B------:R-:W-:Y:S02]  /*0120*/  ISETP.GE.AND P0, PT, R13, R4, PT ;  /* 0x000000040d00720c */ /* 0x000fe40003f06270 */
[----:B0-----:R-:W-:-:S05]  /*0130*/  IADD3 R2, P1, PT, R2, 0x4000, RZ ;  /* 0x0000400002027810 */ /* 0x001fca0007f3e0ff */
[----:B------:R-:W-:-:S06]  /*0140*/  IMAD.X R3, RZ, RZ, R3, P1 ;  /* 0x000000ffff037224 */ /* 0x000fcc00008e0603 */
[----:B------:R-:W-:Y:S05]  /*0150*/  @!P0 BRA `(.L_x_2252) ;  /* 0xfffffffc00e88947 */ /* 0x000fea000383ffff */
.L_x_2251:
[----:B------:R-:W-:Y:S05]  /*0160*/  BSYNC.RECONVERGENT B0 ;  /* 0x0000000000007941 */ /* 0x000fea0003800200 */
.L_x_2250:
        /* <DEDUP_REMOVED lines=11> */
[C---:B------:R-:W-:Y:S01]  /*0220*/  ISETP.GE.U32.AND P1, PT, R7.reuse, 0x8, PT ;  /* 0x000000080700780c */ /* 0x040fe20003f26070 */
[----:B------:R-:W-:Y:S01]  /*0230*/  IMAD.MOV.U32 R0, RZ, RZ, RZ ;  /* 0x000000ffff007224 */ /* 0x000fe200078e00ff */
[----:B------:R-:W-:-:S04]  /*0240*/  LOP3.LUT R24, R7, 0x7, RZ, 0xc0, !PT ;  /* 0x0000000707187812 */ /* 0x000fc800078ec0ff */
[----:B------:R-:W-:-:S07]  /*0250*/  ISETP.NE.AND P0, PT, R24, RZ, PT ;  /* 0x000000ff1800720c */ /* 0x000fce0003f05270 */
[----:B------:R-:W-:Y:S06]  /*0260*/  @!P1 BRA `(.L_x_2254) ;  /* 0x0000000000d09947 */ /* 0x000fec0003800000 */
[----:B------:R-:W-:Y:S01]  /*0270*/  LOP3.LUT R0, R7, 0x7ffffff8, RZ, 0xc0, !PT ;  /* 0x7ffffff807007812 */ /* 0x000fe200078ec0ff */
[----:B------:R-:W-:-:S04]  /*0280*/  IMAD.WIDE.U32 R20, R11, 0x4, R8 ;  /* 0x000000040b147825 */ /* 0x000fc800078e0008 */
[----:B------:R-:W-:Y:S02]  /*0290*/  IMAD.MOV.U32 R6, RZ, RZ, R20 ;  /* 0x000000ffff067224 */ /* 0x000fe400078e0014 */
[----:B------:R-:W-:Y:S02]  /*02a0*/  VIADD R19, R11, 0x80 ;  /* 0x000000800b137836 */ /* 0x000fe40000000000 */
[----:B------:R-:W-:-:S07]  /*02b0*/  IMAD.MOV R10, RZ, RZ, -R0 ;  /* 0x000000ffff0a7224 */ /* 0x000fce00078e0a00 */
.L_x_2255:
        /* <DEDUP_REMOVED lines=47> */
.L_x_2254:
[----:B------:R-:W-:Y:S05]  /*05b0*/  @!P0 EXIT ;  /* 0x000000000000894d */ /* 0x000fea0003800000 */
[----:B------:R-:W-:Y:S02]  /*05c0*/  ISETP.GE.U32.AND P1, PT, R24, 0x4, PT ;  /* 0x000000041800780c */ /* 0x000fe40003f26070 */
[----:B------:R-:W-:-:S04]  /*05d0*/  LOP3.LUT R10, R7, 0x3, RZ, 0xc0, !PT ;  /* 0x00000003070a7812 */ /* 0x000fc800078ec0ff */
[----:B------:R-:W-:-:S07]  /*05e0*/  ISETP.NE.AND P0, PT, R10, RZ, PT ;  /* 0x000000ff0a00720c */ /* 0x000fce0003f05270 */
[----:B------:R-:W-:Y:S06]  /*05f0*/  @!P1 BRA `(.L_x_2256) ;  /* 0x0000000000509947 */ /* 0x000fec0003800000 */
[----:B------:R-:W-:-:S04]  /*0600*/  IMAD R9, R0, 0x80, R11 ;  /* 0x0000008000097824 */ /* 0x000fc800078e020b */
[----:B------:R-:W-:-:S05]  /*0610*/  IMAD.WIDE R12, R9, 0x4, R2 ;  /* 0x00000004090c7825 */ /* 0x000fca00078e0202 */
[----:B------:R-:W3:Y:S01]  /*0620*/  LDG.E R6, desc[UR4][R12.64] ;  /* 0x000000040c067981 */ /* 0x000ee2000c1e1900 */
[----:B------:R-:W-:Y:S01]  /*0630*/  IMAD.WIDE R8, R9, 0x4, R4 ;  /* 0x0000000409087825 */ /* 0x000fe200078e0204 */
[----:B---3--:R-:W-:-:S04]  /*0640*/  FSETP.GEU.AND P1, PT, R6, RZ, PT ;  /* 0x000000ff0600720b */ /* 0x008fc80003f2e000 */
[----:B--2---:R-:W-:-:S05]  /*0650*/  FSEL R15, -R6, R6, !P1 ;  /* 0x00000006060f7208 */ /* 0x004fca0004800100 */
        /* <DEDUP_REMOVED lines=14> */
.L_x_2256:
[----:B------:R-:W-:Y:S05]  /*0740*/  @!P0 EXIT ;  /* 0x000000000000894d */ /* 0x000fea0003800000 */
[----:B------:R-:W-:Y:S02]  /*0750*/  ISETP.NE.AND P0, PT, R10, 0x1, PT ;  /* 0x000000010a00780c */ /* 0x000fe40003f05270 */
[----:B------:R-:W-:-:S04]  /*0760*/  LOP3.LUT R7, R7, 0x1, RZ, 0xc0, !PT ;  /* 0x0000000107077812 */ /* 0x000fc800078ec0ff */
[----:B------:R-:W-:-:S07]  /*0770*/  ISETP.NE.U32.AND P1, PT, R7, 0x1, PT ;  /* 0x000000010700780c */ /* 0x000fce0003f25070 */
[----:B------:R-:W-:Y:S06]  /*0780*/  @!P0 BRA `(.L_x_2257) ;  /* 0x0000000000308947 */ /* 0x000fec0003800000 */
[----:B-1----:R-:W-:-:S04]  /*0790*/  IMAD R9, R0, 0x80, R11 ;  /* 0x0000008000097824 */ /* 0x002fc800078e020b */
[----:B------:R-:W-:-:S05]  /*07a0*/  IMAD.WIDE R6, R9, 0x4, R2 ;  /* 0x0000000409067825 */ /* 0x000fca00078e0202 */
[----:B------:R-:W3:Y:S01]  /*07b0*/  LDG.E R10, desc[UR4][R6.64] ;  /* 0x00000004060a7981 */ /* 0x000ee2000c1e1900 */
[----:B------:R-:W-:Y:S01]  /*07c0*/  IMAD.WIDE R8, R9, 0x4, R4 ;  /* 0x0000000409087825 */ /* 0x000fe200078e0204 */
[----:B---3--:R-:W-:-:S04]  /*07d0*/  FSETP.GEU.AND P0, PT, R10, RZ, PT ;  /* 0x000000ff0a00720b */ /* 0x008fc80003f0e000 */
[----:B------:R-:W-:-:S05]  /*07e0*/  FSEL R13, -R10, R10, !P0 ;  /* 0x0000000a0a0d7208 */ /* 0x000fca0004000100 */
[----:B------:R0:W-:Y:S04]  /*07f0*/  STG.E desc[UR4][R8.64], R13 ;  /* 0x0000000d08007986 */ /* 0x0001e8000c101904 */
[----:B------:R-:W3:Y:S01]  /*0800*/  LDG.E R10, desc[UR4][R6.64+0x200] ;  /* 0x00020004060a7981 */ /* 0x000ee2000c1e1900 */
[----:B------:R-:W-:Y:S01]  /*0810*/  VIADD R0, R0, 0x2 ;  /* 0x0000000200007836 */ /* 0x000fe20000000000 */
[----:B---3--:R-:W-:-:S04]  /*0820*/  FSETP.GEU.AND P0, PT, R10, RZ, PT ;  /* 0x000000ff0a00720b */ /* 0x008fc80003f0e000 */
[----:B--2---:R-:W-:-:S05]  /*0830*/  FSEL R15, -R10, R10, !P0 ;  /* 0x0000000a0a0f7208 */ /* 0x004fca0004000100 */
[----:B------:R0:W-:Y:S04]  /*0840*/  STG.E desc[UR4][R8.64+0x200], R15 ;  /* 0x0002000f08007986 */ /* 0x0001e8000c101904 */
.L_x_2257:
[----:B------:R-:W-:Y:S05]  /*0850*/  @P1 EXIT ;  /* 0x000000000000194d */ /* 0x000fea0003800000 */
[----:B------:R-:W-:-:S04]  /*0860*/  IMAD R11, R0, 0x80, R11 ;  /* 0x00000080000b7824 */ /* 0x000fc800078e020b */
[----:B------:R-:W-:-:S06]  /*0870*/  IMAD.WIDE R2, R11, 0x4, R2 ;  /* 0x000000040b027825 */ /* 0x000fcc00078e0202 */
[----:B------:R-:W3:Y:S01]  /*0880*/  LDG.E R2, desc[UR4][R2.64] ;  /* 0x0000000402027981 */ /* 0x000ee2000c1e1900 */
[----:B------:R-:W-:Y:S01]  /*0890*/  IMAD.WIDE R4, R11, 0x4, R4 ;  /* 0x000000040b047825 */ /* 0x000fe200078e0204 */
[----:B---3--:R-:W-:-:S04]  /*08a0*/  FSETP.GEU.AND P0, PT, R2, RZ, PT ;  /* 0x000000ff0200720b */ /* 0x008fc80003f0e000 */
[----:B------:R-:W-:-:S05]  /*08b0*/  FSEL R7, -R2, R2, !P0 ;  /* 0x0000000202077208 */ /* 0x000fca0004000100 */
[----:B------:R-:W-:Y:S01]  /*08c0*/  STG.E desc[UR4][R4.64], R7 ;  /* 0x0000000704007986 */ /* 0x000fe2000c101904 */
[----:B------:R-:W-:Y:S05]  /*08d0*/  EXIT ;  /* 0x000000000000794d */ /* 0x000fea0003800000 */
.L_x_2253:
[----:B------:R-:W-:-:S13]  /*08e0*/  ISETP.GE.AND P0, PT, R7, 0x1, PT ;  /* 0x000000010700780c */ /* 0x000fda0003f06270 */
[----:B------:R-:W-:Y:S05]  /*08f0*/  @!P0 EXIT ;  /* 0x000000000000894d */ /* 0x000fea0003800000 */
[C---:B------:R-:W-:Y:S01]  /*0900*/  ISETP.GE.U32.AND P0, PT, R7.reuse, 0x4, PT ;  /* 0x000000040700780c */ /* 0x040fe20003f06070 */
[----:B------:R-:W-:Y:S01]  /*0910*/  IMAD.MOV.U32 R8, RZ, RZ, RZ ;  /* 0x000000ffff087224 */ /* 0x000fe200078e00ff */
[----:B------:R-:W-:-:S11]  /*0920*/  LOP3.LUT R6, R7, 0x3, RZ, 0xc0, !PT ;  /* 0x0000000307067812 */ /* 0x000fd600078ec0ff */
[----:B------:R-:W-:Y:S05]  /*0930*/  @!P0 BRA `(.L_x_2258) ;  /* 0x0000000c00e08947 */ /* 0x000fea0003800000 */
[----:B------:R-:W-:Y:S01]  /*0940*/  LOP3.LUT R8, R7, 0x7ffffffc, RZ, 0xc0, !PT ;  /* 0x7ffffffc07087812 */ /* 0x000fe200078ec0ff */
[----:B------:R-:W-:-:S03]  /*0950*/  IMAD.MOV.U32 R7, RZ, RZ, RZ ;  /* 0x000000ffff077224 */ /* 0x000fc600078e00ff */
[----:B------:R-:W-:-:S13]  /*0960*/  ISETP.GT.AND P0, PT, R8, RZ, PT ;  /* 0x000000ff0800720c */ /* 0x000fda0003f04270 */
[----:B------:R-:W-:Y:S05]  /*0970*/  @!P0 BRA `(.L_x_2259) ;  /* 0x0000000c00448947 */ /* 0x000fea0003800000 */
[----:B------:R-:W-:Y:S01]  /*0980*/  IMAD.IADD R9, R8, 0x1, -R7 ;  /* 0x0000000108097824 */ /* 0x000fe200078e0a07 */
[----:B------:R-:W-:-:S04]  /*0990*/  PLOP3.LUT P0, PT, PT, PT, PT, 0x80, 0x8 ;  /* 0x000000000008781c */ /* 0x000fc80003f0f070 */
[----:B------:R-:W-:-:S13]  /*09a0*/  ISETP.GT.AND P1, PT, R9, 0xc, PT ;  /* 0x0000000c0900780c */ /* 0x000fda0003f24270 */
[----:B------:R-:W-:Y:S05]  /*09b0*/  @!P1 BRA `(.L_x_2260) ;  /* 0x0000000800149947 */ /* 0x000fea0003800000 */
[----:B------:R-:W-:Y:S01]  /*09c0*/  PLOP3.LUT P0, PT, PT, PT, PT, 0x8, 0x80 ;  /* 0x000000000080781c */ /* 0x000fe20003f0e170 */
[----:B------:R-:W-:-:S12]  /*09d0*/  VIADD R10, R8, 0xfffffff4 ;  /* 0xfffffff4080a7836 */ /* 0x000fd80000000000 */
.L_x_2261:
        /* <DEDUP_REMOVED lines=131> */
.L_x_2260:
        /* <DEDUP_REMOVED lines=70> */
.L_x_2262:
[----:B------:R-:W-:-:S13]  /*1670*/  ISETP.NE.OR P0, PT, R7, R8, P0 ;  /* 0x000000080700720c */ /* 0x000fda0000705670 */
[----:B------:R-:W-:Y:S05]  /*1680*/  @!P0 BRA `(.L_x_2258) ;  /* 0x00000000008c8947 */ /* 0x000fea0003800000 */
.L_x_2259:
        /* <DEDUP_REMOVED lines=35> */
.L_x_2258:
[----:B------:R-:W-:-:S13]  /*18c0*/  ISETP.NE.AND P0, PT, R6, RZ, PT ;  /* 0x000000ff0600720c */ /* 0x000fda0003f05270 */
[----:B------:R-:W-:Y:S05]  /*18d0*/  @!P0 EXIT ;  /* 0x000000000000894d */ /* 0x000fea0003800000 */
[----:B------:R-:W-:Y:S02]  /*18e0*/  IMAD R11, R8, 0x80, R11 ;  /* 0x00000080080b7824 */ /* 0x000fe400078e020b */
[----:B------:R-:W-:-:S07]  /*18f0*/  IMAD.MOV R10, RZ, RZ, -R6 ;  /* 0x000000ffff0a7224 */ /* 0x000fce00078e0a06 */
.L_x_2263:
[----:B------:R-:W-:-:S13]  /*1900*/  ISETP.GE.AND P0, PT, R11, R0, PT ;  /* 0x000000000b00720c */ /* 0x000fda0003f06270 */
[----:B------:R-:W-:-:S06]  /*1910*/  @!P0 IMAD.WIDE R6, R11, 0x4, R2 ;  /* 0x000000040b068825 */ /* 0x000fcc00078e0202 */
[----:B------:R-:W3:Y:S01]  /*1920*/  @!P0 LDG.E R6, desc[UR4][R6.64] ;  /* 0x0000000406068981 */ /* 0x000ee2000c1e1900 */
[----:B0-2---:R-:W-:-:S04]  /*1930*/  @!P0 IMAD.WIDE R8, R11, 0x4, R4 ;  /* 0x000000040b088825 */ /* 0x005fc800078e0204 */
[----:B------:R-:W-:Y:S01]  /*1940*/  VIADD R10, R10, 0x1 ;  /* 0x000000010a0a7836 */ /* 0x000fe20000000000 */
[----:B---3--:R-:W-:-:S04]  /*1950*/  @!P0 FSETP.GEU.AND P1, PT, R6, RZ, PT ;  /* 0x000000ff0600820b */ /* 0x008fc80003f2e000 */
[----:B------:R-:W-:-:S05]  /*1960*/  @!P0 FSEL R13, -R6, R6, !P1 ;  /* 0x00000006060d8208 */ /* 0x000fca0004800100 */
[----:B------:R0:W-:Y:S01]  /*1970*/  @!P0 STG.E desc[UR4][R8.64], R13 ;  /* 0x0000000d08008986 */ /* 0x0001e2000c101904 */
[----:B------:R-:W-:-:S13]  /*1980*/  ISETP.NE.AND P0, PT, R10, RZ, PT ;  /* 0x000000ff0a00720c */ /* 0x000fda0003f05270 */
[----:B0-----:R-:W-:Y:S05]  /*1990*/  @!P0 EXIT ;  /* 0x000000000000894d */ /* 0x001fea0003800000 */
[----:B------:R-:W-:Y:S01]  /*19a0*/  VIADD R11, R11, 0x80 ;  /* 0x000000800b0b7836 */ /* 0x000fe20000000000 */
[----:B------:R-:W-:Y:S06]  /*19b0*/  BRA `(.L_x_2263) ;  /* 0xfffffffc00d07947 */ /* 0x000fec000383ffff */
.L_x_2264:
        /* <DEDUP_REMOVED lines=12> */
.L_x_4178:


//--------------------- .text._ZN3cub18CUB_300001_SM_10006detail9transform16transform_kernelINS2_10policy_hubILb1EN4cuda3std3__45tupleIJN6thrust24THRUST_300001_SM_1000_NS20permutation_iteratorINSA_6detail15normal_iteratorINSA_10device_ptrIfEEEENSD_INSE_IiEEEEEEEEEE10policy1000ElNS7_10__identityESG_JSJ_EEEvT0_iT1_T2_DpNS2_10kernel_argIT3_EE --------------------------
	.section	.text._ZN3cub18CUB_300001_SM_10006detail9transform16transform_kernelINS2_10policy_hubILb1EN4cuda3std3__45tupleIJN6thrust24THRUST_300001_SM_1000_NS20permutation_iteratorINSA_6detail15normal_iteratorINSA_10device_ptrIfEEEENSD_INSE_IiEEEEEEEEEE10policy1000ElNS7_10__identityESG_JSJ_EEEvT0_iT1_T2_DpNS2_10kernel_argIT3_EE,"ax",@progbits
	.align	128
        .global         _ZN3cub18CUB_300001_SM_10006detail9transform16transform_kernelINS2_10policy_hubILb1EN4cuda3std3__45tupleIJN6thrust24THRUST_300001_SM_1000_NS20permutation_iteratorINSA_6detail15normal_iteratorINSA_10device_ptrIfEEEENSD_INSE_IiEEEEEEEEEE10policy1000ElNS7_10__identityESG_JSJ_EEEvT0_iT1_T2_DpNS2_10kernel_argIT3_EE
        .type           _ZN3cub18CUB_300001_SM_10006detail9transform16transform_kernelINS2_10policy_hubILb1EN4cuda3std3__45tupleIJN6thrust24THRUST_300001_SM_1000_NS20permutation_iteratorINSA_6detail15normal_iteratorINSA_10device_ptrIfEEEENSD_INSE_IiEEEEEEEEEE10policy1000ElNS7_10__identityESG_JSJ_EEEvT0_iT1_T2_DpNS2_10kernel_argIT3_EE,@function
        .size           _ZN3cub18CUB_300001_SM_10006detail9transform16transform_kernelINS2_10policy_hubILb1EN4cuda3std3__45tupleIJN6thrust24THRUST_300001_SM_1000_NS20permutation_iteratorINSA_6detail15normal_iteratorINSA_10device_ptrIfEEEENSD_INSE_IiEEEEEEEEEE10policy1000ElNS7_10__identityESG_JSJ_EEEvT0_iT1_T2_DpNS2_10kernel_argIT3_EE,(.L_x_4179 - _ZN3cub18CUB_300001_SM_10006detail9transform16transform_kernelINS2_10policy_hubILb1EN4cuda3std3__45tupleIJN6thrust24THRUST_300001_SM_1000_NS20permutation_iteratorINSA_6detail15normal_iteratorINSA_10device_ptrIfEEEENSD_INSE_IiEEEEEEEEEE10policy1000ElNS7_10__identityESG_JSJ_EEEvT0_iT1_T2_DpNS2_10kernel_argIT3_EE)
        .other          _ZN3cub18CUB_300001_SM_10006detail9transform16transform_kernelINS2_10policy_hubILb1EN4cuda3std3__45tupleIJN6thrust24THRUST_300001_SM_1000_NS20permutation_iteratorINSA_6detail15normal_iteratorINSA_10device_ptrIfEEEENSD_INSE_IiEEEEEEEEEE10policy1000ElNS7_10__identityESG_JSJ_EEEvT0_iT1_T2_DpNS2_10kernel_argIT3_EE,@"STO_CUDA_ENTRY STV_DEFAULT"
_ZN3cub18CUB_300001_SM_10006detail9transform16transform_kernelINS2_10policy_hubILb1EN4cuda3std3__45tupleIJN6thrust24THRUST_300001_SM_1000_NS20permutation_iteratorINSA_6detail15normal_iteratorINSA_10device_ptrIfEEEENSD_INSE_IiEEEEEEEEEE10policy1000ElNS7_10__identityESG_JSJ_EEEvT0_iT1_T2_DpNS2_10kernel_argIT3_EE:
.text._ZN3cub18CUB_300001_SM_10006detail9transform16transform_kernelINS2_10policy_hubILb1EN4cuda3std3__45tupleIJN6thrust24THRUST_300001_SM_1000_NS20permutation_iteratorINSA_6detail15normal_iteratorINSA_10device_ptrIfEEEENSD_INSE_IiEEEEEEEEEE10policy1000ElNS7_10__identityESG_JSJ_EEEvT0_iT1_T2_DpNS2_10kernel_argIT3_EE:
[----:B------:R-:W-:Y:S08]  /*0000*/  LDC R1, c[0x0][0x37c] ;  /* 0x0000df00ff017b82 */ /* 0x000ff00000000800 */
[----:B------:R-:W0:Y:S01]  /*0010*/  LDC R0, c[0x0][0x388] ;  /* 0x0000e200ff007b82 */ /* 0x000e220000000800 */
[----:B------:R-:W1:Y:S01]  /*0020*/  LDCU.64 UR6, c[0x0][0x380] ;  /* 0x00007000ff0677ac */ /* 0x000e620008000a00 */
[----:B------:R-:W2:Y:S06]  /*0030*/  LDCU.128 UR8, c[0x0][0x390] ;  /* 0x00007200ff0877ac */ /* 0x000eac0008000c00 */
[----:B------:R-:W3:Y:S01]  /*0040*/  S2UR UR4, SR_CTAID.X ;  /* 0x00000000000479c3 */ /* 0x000ee20000002500 */
[----:B0-----:R-:W-:-:S04]  /*0050*/  SHF.L.U32 R5, R0, 0x7, RZ ;  /* 0x0000000700057819 */ /* 0x001fc800000006ff */
[----:B------:R-:W-:Y:S01]  /*0060*/  SHF.R.S32.HI R4, RZ, 0x1f, R5 ;  /* 0x0000001fff047819 */ /* 0x000fe20000011405 */
[----:B---3--:R-:W-:-:S04]  /*0070*/  IMAD.WIDE.U32 R2, R5, UR4, RZ ;  /* 0x0000000405027c25 */ /* 0x008fc8000f8e00ff */
[----:B------:R-:W-:Y:S01]  /*0080*/  IMAD R7, R4, UR4, RZ ;  /* 0x0000000404077c24 */ /* 0x000fe2000f8e02ff */
[----:B-1----:R-:W-:Y:S01]  /*0090*/  IADD3 R6, P1, PT, -R2, UR6, RZ ;  /* 0x0000000602067c10 */ /* 0x002fe2000ff3e1ff */
[----:B------:R-:W0:Y:S03]  /*00a0*/  LDCU.64 UR4, c[0x0][0x358] ;  /* 0x00006b00ff0477ac */ /* 0x000e260008000a00 */
[----:B------:R-:W-:Y:S02]  /*00b0*/  IADD3 R7, PT, PT, R3, R7, RZ ;  /* 0x0000000703077210 */ /* 0x000fe40007ffe0ff */
[----:B------:R-:W-:Y:S02]  /*00c0*/  ISETP.LT.U32.AND P0, PT, R6, R5, PT ;  /* 0x000000050600720c */ /* 0x000fe40003f01070 */
[----:B------:R-:W-:Y:S02]  /*00d0*/  IADD3.X R3, PT, PT, ~R7, UR7, RZ, P1, !PT ;  /* 0x0000000707037c10 */ /* 0x000fe40008ffe5ff */
[----:B------:R-:W-:-:S02]  /*00e0*/  SHF.L.U64.HI R7, R2, 0x2, R7 ;  /* 0x0000000202077819 */ /* 0x000fc40000010207 */
[----:B------:R-:W-:Y:S01]  /*00f0*/  ISETP.LT.AND.EX P0, PT, R3, R4, PT, P0 ;  /* 0x000000040300720c */ /* 0x000fe20003f01300 */
[----:B------:R-:W-:-:S03]  /*0100*/  IMAD.SHL.U32 R4, R2, 0x4, RZ ;  /* 0x0000000402047824 */ /* 0x000fc600078e00ff */
[----:B------:R-:W-:Y:S02]  /*0110*/  SEL R6, R6, R5, P0 ;  /* 0x0000000506067207 */ /* 0x000fe40000000000 */
[C---:B--2---:R-:W-:Y:S02]  /*0120*/  IADD3 R2, P1, PT, R4.reuse, UR10, RZ ;  /* 0x0000000a04027c10 */ /* 0x044fe4000ff3e0ff */
[----:B------:R-:W-:Y:S02]  /*0130*/  ISETP.NE.AND P0, PT, R5, R6, PT ;  /* 0x000000060500720c */ /* 0x000fe40003f05270 */
[----:B------:R-:W-:Y:S02]  /*0140*/  IADD3 R4, P2, PT, R4, UR8, RZ ;  /* 0x0000000804047c10 */ /* 0x000fe4000ff5e0ff */
[C---:B------:R-:W-:Y:S02]  /*0150*/  IADD3.X R3, PT, PT, R7.reuse, UR11, RZ, P1, !PT ;  /* 0x0000000b07037c10 */ /* 0x040fe40008ffe4ff */
[----:B------:R-:W-:-:S07]  /*0160*/  IADD3.X R5, PT, PT, R7, UR9, RZ, P2, !PT ;  /* 0x0000000907057c10 */ /* 0x000fce00097fe4ff */
[----:B0-----:R-:W-:Y:S05]  /*0170*/  @!P0 BRA `(.L_x_2265) ;  /* 0x0000000c00608947 */ /* 0x001fea0003800000 */
[----:B------:R-:W-:-:S13]  /*0180*/  ISETP.GE.AND P0, PT, R0, 0x1, PT ;  /* 0x000000010000780c */ /* 0x000fda0003f06270 */
[----:B------:R-:W-:Y:S05]  /*0190*/  @!P0 EXIT ;  /* 0x000000000000894d */ /* 0x000fea0003800000 */
[----:B------:R-:W0:Y:S01]  /*01a0*/  S2R R7, SR_TID.X ;  /* 0x0000000000077919 */ /* 0x000e220000002100 */
[C---:B------:R-:W-:Y:S01]  /*01b0*/  ISETP.GE.U32.AND P0, PT, R0.reuse, 0x8, PT ;  /* 0x000000080000780c */ /* 0x040fe20003f06070 */
[----:B------:R-:W-:Y:S01]  /*01c0*/  HFMA2 R10, -RZ, RZ, 0, 0 ;  /* 0x00000000ff0a7431 */ /* 0x000fe200000001ff */
[----:B------:R-:W-:-:S11]  /*01d0*/  LOP3.LUT R16, R0, 0x7, RZ, 0xc0, !PT ;  /* 0x0000000700107812 */ /* 0x000fd600078ec0ff */
[----:B------:R-:W-:Y:S05]  /*01e0*/  @!P0 BRA `(.L_x_2266) ;  /* 0x0000000800048947 */ /* 0x000fea0003800000 */
[----:B0-----:R-:W-:-:S13]  /*01f0*/  ISETP.GE.AND P0, PT, R7, R6, PT ;  /* 0x000000060700720c */ /* 0x001fda0003f06270 */
[C---:B------:R-:W-:Y:S01]  /*0200*/  @!P0 IMAD.WIDE.U32 R10, R7.reuse, 0x4, R2 ;  /* 0x00000004070a8825 */ /* 0x040fe200078e0002 */
[----:B------:R-:W0:Y:S05]  /*0210*/  @!P0 LDC.64 R12, c[0x0][0x3a0] ;  /* 0x0000e800ff0c8b82 */ /* 0x000e2a0000000a00 */
[----:B------:R-:W0:Y:S01]  /*0220*/  @!P0 LDG.E R11, desc[UR4][R10.64] ;  /* 0x000000040a0b8981 */ /* 0x000e22000c1e1900 */
[----:B------:R-:W-:-:S04]  /*0230*/  IADD3 R21, PT, PT, R7, 0x80, RZ ;  /* 0x0000008007157810 */ /* 0x000fc80007ffe0ff */
[----:B------:R-:W-:Y:S01]  /*0240*/  ISETP.GE.AND P1, PT, R21, R6, PT ;  /* 0x000000061500720c */ /* 0x000fe20003f26270 */
[----:B0-----:R-:W-:-:S12]  /*0250*/  @!P0 IMAD.WIDE R12, R11, 0x4, R12 ;  /* 0x000000040b0c8825 */ /* 0x001fd800078e020c */
[----:B------:R-:W0:Y:S01]  /*0260*/  @!P1 LDC.64 R18, c[0x0][0x3a0] ;  /* 0x0000e800ff129b82 */ /* 0x000e220000000a00 */
[----:B------:R-:W2:Y:S01]  /*0270*/  @!P0 LDG.E R17, desc[UR4][R12.64] ;  /* 0x000000040c118981 */ /* 0x000ea2000c1e1900 */
[----:B------:R-:W-:-:S04]  /*0280*/  @!P0 IMAD.WIDE.U32 R14, R7, 0x4, R4 ;  /* 0x00000004070e8825 */ /* 0x000fc800078e0004 */
[----:B------:R-:W-:Y:S01]  /*0290*/  IMAD.WIDE R8, R21, 0x4, R2 ;  /* 0x0000000415087825 */ /* 0x000fe200078e0202 */
[----:B--2---:R1:W-:Y:S04]  /*02a0*/  @!P0 STG.E desc[UR4][R14.64], R17 ;  /* 0x000000110e008986 */ /* 0x0043e8000c101904 */
[----:B------:R-:W0:Y:S02]  /*02b0*/  @!P1 LDG.E R23, desc[UR4][R8.64] ;  /* 0x0000000408179981 */ /* 0x000e24000c1e1900 */
[----:B0-----:R-:W-:-:S05]  /*02c0*/  @!P1 IMAD.WIDE R10, R23, 0x4, R18 ;  /* 0x00000004170a9825 */ /* 0x001fca00078e0212 */
[----:B------:R-:W2:Y:S01]  /*02d0*/  @!P1 LDG.E R23, desc[UR4][R10.64] ;  /* 0x000000040a179981 */ /* 0x000ea2000c1e1900 */
[----:B------:R-:W-:Y:S02]  /*02e0*/  VIADD R19, R7, 0x100 ;  /* 0x0000010007137836 */ /* 0x000fe40000000000 */
[----:B------:R-:W-:-:S03]  /*02f0*/  IMAD.WIDE R12, R21, 0x4, R4 ;  /* 0x00000004150c7825 */ /* 0x000fc600078e0204 */
[----:B------:R-:W-:-:S13]  /*0300*/  ISETP.GE.AND P0, PT, R19, R6, PT ;  /* 0x000000061300720c */ /* 0x000fda0003f06270 */
[----:B------:R-:W1:Y:S01]  /*0310*/  @!P0 LDC.64 R18, c[0x0][0x3a0] ;  /* 0x0000e800ff128b82 */ /* 0x000e620000000a00 */
[----:B--2---:R-:W-:Y:S04]  /*0320*/  @!P1 STG.E desc[UR4][R12.64], R23 ;  /* 0x000000170c009986 */ /* 0x004fe8000c101904 */
[----:B------:R-:W1:Y:S02]  /*0330*/  @!P0 LDG.E R21, desc[UR4][R8.64+0x200] ;  /* 0x0002000408158981 */ /* 0x000e64000c1e1900 */
[----:B-1----:R-:W-:-:S05]  /*0340*/  @!P0 IMAD.WIDE R14, R21, 0x4, R18 ;  /* 0x00000004150e8825 */ /* 0x002fca00078e0212 */
[----:B------:R-:W2:Y:S01]  /*0350*/  @!P0 LDG.E R17, desc[UR4][R14.64] ;  /* 0x000000040e118981 */ /* 0x000ea2000c1e1900 */
[----:B------:R-:W-:-:S04]  /*0360*/  IADD3 R19, PT, PT, R7, 0x180, RZ ;  /* 0x0000018007137810 */ /* 0x000fc80007ffe0ff */
[----:B------:R-:W-:-:S13]  /*0370*/  ISETP.GE.AND P1, PT, R19, R6, PT ;  /* 0x000000061300720c */ /* 0x000fda0003f26270 */
[----:B------:R-:W0:Y:S01]  /*0380*/  @!P1 LDC.64 R10, c[0x0][0x3a0] ;  /* 0x0000e800ff0a9b82 */ /* 0x000e220000000a00 */
[----:B--2---:R1:W-:Y:S04]  /*0390*/  @!P0 STG.E desc[UR4][R12.64+0x200], R17 ;  /* 0x000200110c008986 */ /* 0x0043e8000c101904 */
[----:B------:R-:W0:Y:S01]  /*03a0*/  @!P1 LDG.E R19, desc[UR4][R8.64+0x400] ;  /* 0x0004000408139981 */ /* 0x000e22000c1e1900 */
[----:B------:R-:W-:-:S04]  /*03b0*/  IADD3 R21, PT, PT, R7, 0x200, RZ ;  /* 0x0000020007157810 */ /* 0x000fc80007ffe0ff */
[----:B------:R-:W-:-:S13]  /*03c0*/  ISETP.GE.AND P0, PT, R21, R6, PT ;  /* 0x000000061500720c */ /* 0x000fda0003f06270 */
[----:B------:R-:W2:Y:S01]  /*03d0*/  @!P0 LDC.64 R14, c[0x0][0x3a0] ;  /* 0x0000e800ff0e8b82 */ /* 0x000ea20000000a00 */
[----:B0-----:R-:W-:-:S05]  /*03e0*/  @!P1 IMAD.WIDE R10, R19, 0x4, R10 ;  /* 0x00000004130a9825 */ /* 0x001fca00078e020a */
[----:B------:R-:W3:Y:S04]  /*03f0*/  @!P1 LDG.E R19, desc[UR4][R10.64] ;  /* 0x000000040a139981 */ /* 0x000ee8000c1e1900 */
[----:B---3--:R0:W-:Y:S04]  /*0400*/  @!P1 STG.E desc[UR4][R12.64+0x400], R19 ;  /* 0x000400130c009986 */ /* 0x0081e8000c101904 */
[----:B------:R-:W2:Y:S02]  /*0410*/  @!P0 LDG.E R21, desc[UR4][R8.64+0x600] ;  /* 0x0006000408158981 */ /* 0x000ea4000c1e1900 */
[----:B--2---:R-:W-:-:S05]  /*0420*/  @!P0 IMAD.WIDE R14, R21, 0x4, R14 ;  /* 0x00000004150e8825 */ /* 0x004fca00078e020e */
[----:B-1----:R-:W2:Y:S01]  /*0430*/  @!P0 LDG.E R17, desc[UR4][R14.64] ;  /* 0x000000040e118981 */ /* 0x002ea2000c1e1900 */
[----:B------:R-:W-:-:S05]  /*0440*/  VIADD R21, R7, 0x280 ;  /* 0x0000028007157836 */ /* 0x000fca0000000000 */
[----:B------:R-:W-:-:S13]  /*0450*/  ISETP.GE.AND P1, PT, R21, R6, PT ;  /* 0x000000061500720c */ /* 0x000fda0003f26270 */
[----:B------:R-:W1:Y:S01]  /*0460*/  @!P1 LDC.64 R10, c[0x0][0x3a0] ;  /* 0x0000e800ff0a9b82 */ /* 0x000e620000000a00 */
[----:B--2---:R2:W-:Y:S04]  /*0470*/  @!P0 STG.E desc[UR4][R12.64+0x600], R17 ;  /* 0x000600110c008986 */ /* 0x0045e8000c101904 */
[----:B------:R-:W1:Y:S01]  /*0480*/  @!P1 LDG.E R21, desc[UR4][R8.64+0x800] ;  /* 0x0008000408159981 */ /* 0x000e62000c1e1900 */
[----:B0-----:R-:W-:-:S04]  /*0490*/  IADD3 R19, PT, PT, R7, 0x300, RZ ;  /* 0x0000030007137810 */ /* 0x001fc80007ffe0ff */
[----:B------:R-:W-:-:S13]  /*04a0*/  ISETP.GE.AND P0, PT, R19, R6, PT ;  /* 0x000000061300720c */ /* 0x000fda0003f06270 */
[----:B------:R-:W0:Y:S01]  /*04b0*/  @!P0 LDC.64 R14, c[0x0][0x3a0] ;  /* 0x0000e800ff0e8b82 */ /* 0x000e220000000a00 */
[----:B-1----:R-:W-:-:S06]  /*04c0*/  @!P1 IMAD.WIDE R10, R21, 0x4, R10 ;  /* 0x00000004150a9825 */ /* 0x002fcc00078e020a */
[----:B------:R-:W3:Y:S04]  /*04d0*/  @!P1 LDG.E R11, desc[UR4][R10.64] ;  /* 0x000000040a0b9981 */ /* 0x000ee8000c1e1900 */
[----:B---3--:R1:W-:Y:S04]  /*04e0*/  @!P1 STG.E desc[UR4][R12.64+0x800], R11 ;  /* 0x0008000b0c009986 */ /* 0x0083e8000c101904 */
[----:B------:R-:W0:Y:S01]  /*04f0*/  @!P0 LDG.E R19, desc[UR4][R8.64+0xa00] ;  /* 0x000a000408138981 */ /* 0x000e22000c1e1900 */
[----:B--2---:R-:W-:-:S04]  /*0500*/  IADD3 R17, PT, PT, R7, 0x380, RZ ;  /* 0x0000038007117810 */ /* 0x004fc80007ffe0ff */
[----:B------:R-:W-:Y:S01]  /*0510*/  ISETP.GE.AND P1, PT, R17, R6, PT ;  /* 0x000000061100720c */ /* 0x000fe20003f26270 */
[----:B0-----:R-:W-:-:S12]  /*0520*/  @!P0 IMAD.WIDE R14, R19, 0x4, R14 ;  /* 0x00000004130e8825 */ /* 0x001fd800078e020e */
[----:B------:R-:W0:Y:S01]  /*0530*/  @!P1 LDC.64 R18, c[0x0][0x3a0] ;  /* 0x0000e800ff129b82 */ /* 0x000e220000000a00 */
[----:B------:R-:W2:Y:S04]  /*0540*/  @!P0 LDG.E R15, desc[UR4][R14.64] ;  /* 0x000000040e0f8981 */ /* 0x000ea8000c1e1900 */
[----:B--2---:R1:W-:Y:S04]  /*0550*/  @!P0 STG.E desc[UR4][R12.64+0xa00], R15 ;  /* 0x000a000f0c008986 */ /* 0x0043e8000c101904 */
[----:B------:R-:W0:Y:S02]  /*0560*/  @!P1 LDG.E R17, desc[UR4][R8.64+0xc00] ;  /* 0x000c000408119981 */ /* 0x000e24000c1e1900 */
[----:B0-----:R-:W-:-:S06]  /*0570*/  @!P1 IMAD.WIDE R18, R17, 0x4, R18 ;  /* 0x0000000411129825 */ /* 0x001fcc00078e0212 */
[----:B------:R-:W2:Y:S01]  /*0580*/  @!P1 LDG.E R19, desc[UR4][R18.64] ;  /* 0x0000000412139981 */ /* 0x000ea2000c1e1900 */
[----:B------:R-:W-:-:S04]  /*0590*/  LOP3.LUT R10, R0, 0x7ffffff8, RZ, 0xc0, !PT ;  /* 0x7ffffff8000a7812 */ /* 0x000fc800078ec0ff */
[----:B------:R-:W-:Y:S01]  /*05a0*/  ISETP.NE.AND P0, PT, R10, 0x8, PT ;  /* 0x000000080a00780c */ /* 0x000fe20003f05270 */
[----:B--2---:R1:W-:-:S12]  /*05b0*/  @!P1 STG.E desc[UR4][R12.64+0xc00], R19 ;  /* 0x000c00130c009986 */ /* 0x0043d8000c101904 */
[----:B------:R-:W-:Y:S05]  /*05c0*/  @!P0 BRA `(.L_x_2266) ;  /* 0x00000004000c8947 */ /* 0x000fea0003800000 */
[----:B------:R-:W0:Y:S01]  /*05d0*/  LDC.64 R8, c[0x0][0x3a0] ;  /* 0x0000e800ff087b82 */ /* 0x000e220000000a00 */
[----:B------:R-:W-:-:S07]  /*05e0*/  IMAD.MOV.U32 R0, RZ, RZ, 0x8 ;  /* 0x00000008ff007424 */ /* 0x000fce00078e00ff */
.L_x_2269:
[----:B-1----:R-:W-:-:S04]  /*05f0*/  LEA R11, R0, R7, 0x7 ;  /* 0x00000007000b7211 */ /* 0x002fc800078e38ff */
[----:B------:R-:W-:-:S13]  /*0600*/  ISETP.GE.AND P0, PT, R11, R6, PT ;  /* 0x000000060b00720c */ /* 0x000fda0003f06270 */
[C---:B------:R-:W-:Y:S01]  /*0610*/  @!P0 IMAD.WIDE.U32 R12, R11.reuse, 0x4, R2 ;  /* 0x000000040b0c8825 */ /* 0x040fe200078e0002 */
[----:B------:R-:W1:Y:S05]  /*0620*/  @!P0 LDC.64 R18, c[0x0][0x3a0] ;  /* 0x0000e800ff128b82 */ /* 0x000e6a0000000a00 */
[----:B------:R-:W1:Y:S01]  /*0630*/  @!P0 LDG.E R13, desc[UR4][R12.64] ;  /* 0x000000040c0d8981 */ /* 0x000e62000c1e1900 */
[----:B------:R-:W-:-:S04]  /*0640*/  IADD3 R27, PT, PT, R11, 0x80, RZ ;  /* 0x000000800b1b7810 */ /* 0x000fc80007ffe0ff */
[----:B------:R-:W-:Y:S01]  /*0650*/  ISETP.GE.AND P1, PT, R27, R6, PT ;  /* 0x000000061b00720c */ /* 0x000fe20003f26270 */
[----:B-1----:R-:W-:-:S12]  /*0660*/  @!P0 IMAD.WIDE R18, R13, 0x4, R18 ;  /* 0x000000040d128825 */ /* 0x002fd800078e0212 */
[----:B------:R-:W1:Y:S01]  /*0670*/  @!P1 LDC.64 R20, c[0x0][0x3a0] ;  /* 0x0000e800ff149b82 */ /* 0x000e620000000a00 */
[----:B------:R-:W2:Y:S01]  /*0680*/  @!P0 LDG.E R29, desc[UR4][R18.64] ;  /* 0x00000004121d8981 */ /* 0x000ea2000c1e1900 */
[----:B------:R-:W-:-:S04]  /*0690*/  @!P0 IMAD.WIDE.U32 R22, R11, 0x4, R4 ;  /* 0x000000040b168825 */ /* 0x000fc800078e0004 */
[----:B------:R-:W-:Y:S01]  /*06a0*/  IMAD.WIDE R14, R27, 0x4, R2 ;  /* 0x000000041b0e7825 */ /* 0x000fe200078e0202 */
[----:B--2---:R2:W-:Y:S04]  /*06b0*/  @!P0 STG.E desc[UR4][R22.64], R29 ;  /* 0x0000001d16008986 */ /* 0x0045e8000c101904 */
[----:B------:R-:W1:Y:S01]  /*06c0*/  @!P1 LDG.E R17, desc[UR4][R14.64] ;  /* 0x000000040e119981 */ /* 0x000e62000c1e1900 */
[----:B------:R-:W-:-:S05]  /*06d0*/  VIADD R13, R11, 0x100 ;  /* 0x000001000b0d7836 */ /* 0x000fca0000000000 */
[----:B------:R-:W-:Y:S01]  /*06e0*/  ISETP.GE.AND P0, PT, R13, R6, PT ;  /* 0x000000060d00720c */ /* 0x000fe20003f06270 */
[----:B-1----:R-:W-:-:S12]  /*06f0*/  @!P1 IMAD.WIDE R20, R17, 0x4, R20 ;  /* 0x0000000411149825 */ /* 0x002fd800078e0214 */
[----:B------:R-:W1:Y:S01]  /*0700*/  @!P0 LDC.64 R18, c[0x0][0x3a0] ;  /* 0x0000e800ff128b82 */ /* 0x000e620000000a00 */
[----:B------:R-:W3:Y:S01]  /*0710*/  @!P1 LDG.E R25, desc[UR4][R20.64] ;  /* 0x0000000414199981 */ /* 0x000ee2000c1e1900 */
[----:B------:R-:W-:-:S05]  /*0720*/  IMAD.WIDE R12, R27, 0x4, R4 ;  /* 0x000000041b0c7825 */ /* 0x000fca00078e0204 */
[----:B---3--:R3:W-:Y:S04]  /*0730*/  @!P1 STG.E desc[UR4][R12.64], R25 ;  /* 0x000000190c009986 */ /* 0x0087e8000c101904 */
[----:B------:R-:W1:Y:S02]  /*0740*/  @!P0 LDG.E R17, desc[UR4][R14.64+0x200] ;  /* 0x000200040e118981 */ /* 0x000e64000c1e1900 */
[----:B-1----:R-:W-:-:S05]  /*0750*/  @!P0 IMAD.WIDE R18, R17, 0x4, R18 ;  /* 0x0000000411128825 */ /* 0x002fca00078e0212 */
[----:B--2---:R-:W2:Y:S01]  /*0760*/  @!P0 LDG.E R23, desc[UR4][R18.64] ;  /* 0x0000000412178981 */ /* 0x004ea2000c1e1900 */
[----:B------:R-:W-:-:S04]  /*0770*/  IADD3 R17, PT, PT, R11, 0x180, RZ ;  /* 0x000001800b117810 */ /* 0x000fc80007ffe0ff */
[----:B------:R-:W-:-:S13]  /*0780*/  ISETP.GE.AND P1, PT, R17, R6, PT ;  /* 0x000000061100720c */ /* 0x000fda0003f26270 */
[----:B------:R-:W1:Y:S01]  /*0790*/  @!P1 LDC.64 R20, c[0x0][0x3a0] ;  /* 0x0000e800ff149b82 */ /* 0x000e620000000a00 */
[----:B--2---:R2:W-:Y:S04]  /*07a0*/  @!P0 STG.E desc[UR4][R12.64+0x200], R23 ;  /* 0x000200170c008986 */ /* 0x0045e8000c101904 */
[----:B------:R-:W1:Y:S02]  /*07b0*/  @!P1 LDG.E R17, desc[UR4][R14.64+0x400] ;  /* 0x000400040e119981 */ /* 0x000e64000c1e1900 */
[----:B-1----:R-:W-:-:S05]  /*07c0*/  @!P1 IMAD.WIDE R20, R17, 0x4, R20 ;  /* 0x0000000411149825 */ /* 0x002fca00078e0214 */
[----:B---3--:R-:W3:Y:S01]  /*07d0*/  @!P1 LDG.E R25, desc[UR4][R20.64] ;  /* 0x0000000414199981 */ /* 0x008ee2000c1e1900 */
[----:B------:R-:W-:-:S04]  /*07e0*/  IADD3 R17, PT, PT, R11, 0x200, RZ ;  /* 0x000002000b117810 */ /* 0x000fc80007ffe0ff */
[----:B------:R-:W-:-:S13]  /*07f0*/  ISETP.GE.AND P0, PT, R17, R6, PT ;  /* 0x000000061100720c */ /* 0x000fda0003f06270 */
[----:B------:R-:W1:Y:S01]  /*0800*/  @!P0 LDC.64 R18, c[0x0][0x3a0] ;  /* 0x0000e800ff128b82 */ /* 0x000e620000000a00 */
[----:B---3--:R3:W-:Y:S04]  /*0810*/  @!P1 STG.E desc[UR4][R12.64+0x400], R25 ;  /* 0x000400190c009986 */ /* 0x0087e8000c101904 */
[----:B------:R-:W1:Y:S02]  /*0820*/  @!P0 LDG.E R17, desc[UR4][R14.64+0x600] ;  /* 0x000600040e118981 */ /* 0x000e64000c1e1900 */
[----:B-1----:R-:W-:-:S05]  /*0830*/  @!P0 IMAD.WIDE R18, R17, 0x4, R18 ;  /* 0x0000000411128825 */ /* 0x002fca00078e0212 */
[----:B--2---:R-:W2:Y:S01]  /*0840*/  @!P0 LDG.E R23, desc[UR4][R18.64] ;  /* 0x0000000412178981 */ /* 0x004ea2000c1e1900 */
[----:B------:R-:W-:-:S05]  /*0850*/  VIADD R17, R11, 0x280 ;  /* 0x000002800b117836 */ /* 0x000fca0000000000 */
[----:B------:R-:W-:-:S13]  /*0860*/  ISETP.GE.AND P1, PT, R17, R6, PT ;  /* 0x000000061100720c */ /* 0x000fda0003f26270 */
[----:B------:R-:W1:Y:S01]  /*0870*/  @!P1 LDC.64 R20, c[0x0][0x3a0] ;  /* 0x0000e800ff149b82 */ /* 0x000e620000000a00 */
[----:B--2---:R3:W-:Y:S04]  /*0880*/  @!P0 STG.E desc[UR4][R12.64+0x600], R23 ;  /* 0x000600170c008986 */ /* 0x0047e8000c101904 */
[----:B------:R-:W1:Y:S02]  /*0890*/  @!P1 LDG.E R17, desc[UR4][R14.64+0x800] ;  /* 0x000800040e119981 */ /* 0x000e64000c1e1900 */
[----:B-1----:R-:W-:-:S06]  /*08a0*/  @!P1 IMAD.WIDE R20, R17, 0x4, R20 ;  /* 0x0000000411149825 */ /* 0x002fcc00078e0214 */
[----:B------:R-:W2:Y:S01]  /*08b0*/  @!P1 LDG.E R21, desc[UR4][R20.64] ;  /* 0x0000000414159981 */ /* 0x000ea2000c1e1900 */
[----:B------:R-:W-:-:S04]  /*08c0*/  IADD3 R17, PT, PT, R11, 0x300, RZ ;  /* 0x000003000b117810 */ /* 0x000fc80007ffe0ff */
[----:B------:R-:W-:-:S13]  /*08d0*/  ISETP.GE.AND P0, PT, R17, R6, PT ;  /* 0x000000061100720c */ /* 0x000fda0003f06270 */
[----:B------:R-:W1:Y:S01]  /*08e0*/  @!P0 LDC.64 R18, c[0x0][0x3a0] ;  /* 0x0000e800ff128b82 */ /* 0x000e620000000a00 */
[----:B--2---:R3:W-:Y:S04]  /*08f0*/  @!P1 STG.E desc[UR4][R12.64+0x800], R21 ;  /* 0x000800150c009986 */ /* 0x0047e8000c101904 */
[----:B------:R-:W1:Y:S02]  /*0900*/  @!P0 LDG.E R17, desc[UR4][R14.64+0xa00] ;  /* 0x000a00040e118981 */ /* 0x000e64000c1e1900 */
[----:B-1----:R-:W-:-:S06]  /*0910*/  @!P0 IMAD.WIDE R18, R17, 0x4, R18 ;  /* 0x0000000411128825 */ /* 0x002fcc00078e0212 */
[----:B------:R-:W2:Y:S01]  /*0920*/  @!P0 LDG.E R19, desc[UR4][R18.64] ;  /* 0x0000000412138981 */ /* 0x000ea2000c1e1900 */
[----:B------:R-:W-:Y:S01]  /*0930*/  IADD3 R11, PT, PT, R11, 0x380, RZ ;  /* 0x000003800b0b7810 */ /* 0x000fe20007ffe0ff */
[----:B------:R-:W-:Y:S01]  /*0940*/  VIADD R0, R0, 0x8 ;  /* 0x0000000800007836 */ /* 0x000fe20000000000 */
[----:B------:R-:W-:Y:S04]  /*0950*/  BSSY.RECONVERGENT B0, `(.L_x_2267) ;  /* 0x0000009000007945 */ /* 0x000fe80003800200 */
[----:B------:R-:W-:Y:S01]  /*0960*/  ISETP.NE.AND P1, PT, R0, R10, PT ;  /* 0x0000000a0000720c */ /* 0x000fe20003f25270 */
[----:B--2---:R3:W-:Y:S01]  /*0970*/  @!P0 STG.E desc[UR4][R12.64+0xa00], R19 ;  /* 0x000a00130c008986 */ /* 0x0047e2000c101904 */
[----:B------:R-:W-:-:S13]  /*0980*/  ISETP.GE.AND P0, PT, R11, R6, PT ;  /* 0x000000060b00720c */ /* 0x000fda0003f06270 */
[----:B---3--:R-:W-:Y:S05]  /*0990*/  @P0 BRA `(.L_x_2268) ;  /* 0x0000000000100947 */ /* 0x008fea0003800000 */
[----:B------:R-:W0:Y:S02]  /*09a0*/  LDG.E R19, desc[UR4][R14.64+0xc00] ;  /* 0x000c00040e137981 */ /* 0x000e24000c1e1900 */
[----:B0-----:R-:W-:-:S06]  /*09b0*/  IMAD.WIDE R18, R19, 0x4, R8 ;  /* 0x0000000413127825 */ /* 0x001fcc00078e0208 */
[----:B------:R-:W2:Y:S04]  /*09c0*/  LDG.E R19, desc[UR4][R18.64] ;  /* 0x0000000412137981 */ /* 0x000ea8000c1e1900 */
[----:B--2---:R1:W-:Y:S02]  /*09d0*/  STG.E desc[UR4][R12.64+0xc00], R19 ;  /* 0x000c00130c007986 */ /* 0x0043e4000c101904 */
.L_x_2268:
[----:B------:R-:W-:Y:S05]  /*09e0*/  BSYNC.RECONVERGENT B0 ;  /* 0x0000000000007941 */ /* 0x000fea0003800200 */
.L_x_2267:
[----:B------:R-:W-:Y:S05]  /*09f0*/  @P1 BRA `(.L_x_2269) ;  /* 0xfffffff800fc1947 */ /* 0x000fea000383ffff */
.L_x_2266:
[----:B------:R-:W-:-:S13]  /*0a00*/  ISETP.NE.AND P0, PT, R16, RZ, PT ;  /* 0x000000ff1000720c */ /* 0x000fda0003f05270 */
[----:B------:R-:W-:Y:S05]  /*0a10*/  @!P0 EXIT ;  /* 0x000000000000894d */ /* 0x000fea0003800000 */
[----:B------:R-:W1:Y:S01]  /*0a20*/  LDC R0, c[0x0][0x388] ;  /* 0x0000e200ff007b82 */ /* 0x000e620000000800 */
[----:B------:R-:W-:Y:S02]  /*0a30*/  ISETP.GE.U32.AND P1, PT, R16, 0x4, PT ;  /* 0x000000041000780c */ /* 0x000fe40003f26070 */
[----:B-1----:R-:W-:-:S04]  /*0a40*/  LOP3.LUT R11, R0, 0x3, RZ, 0xc0, !PT ;  /* 0x00000003000b7812 */ /* 0x002fc800078ec0ff */
[----:B------:R-:W-:-:S07]  /*0a50*/  ISETP.NE.AND P0, PT, R11, RZ, PT ;  /* 0x000000ff0b00720c */ /* 0x000fce0003f05270 */
[----:B------:R-:W-:Y:S06]  /*0a60*/  @!P1 BRA `(.L_x_2270) ;  /* 0x0000000000949947 */ /* 0x000fec0003800000 */
[----:B0-----:R-:W-:-:S04]  /*0a70*/  LEA R9, R10, R7, 0x7 ;  /* 0x000000070a097211 */ /* 0x001fc800078e38ff */
[----:B------:R-:W-:-:S13]  /*0a80*/  ISETP.GE.AND P2, PT, R9, R6, PT ;  /* 0x000000060900720c */ /* 0x000fda0003f46270 */
[C---:B------:R-:W-:Y:S01]  /*0a90*/  @!P2 IMAD.WIDE R12, R9.reuse, 0x4, R2 ;  /* 0x00000004090ca825 */ /* 0x040fe200078e0202 */
[----:B------:R-:W0:Y:S05]  /*0aa0*/  @!P2 LDC.64 R14, c[0x0][0x3a0] ;  /* 0x0000e800ff0eab82 */ /* 0x000e2a0000000a00 */
[----:B------:R-:W0:Y:S01]  /*0ab0*/  @!P2 LDG.E R13, desc[UR4][R12.64] ;  /* 0x000000040c0da981 */ /* 0x000e22000c1e1900 */
[----:B------:R-:W-:-:S04]  /*0ac0*/  IADD3 R27, PT, PT, R9, 0x80, RZ ;  /* 0x00000080091b7810 */ /* 0x000fc80007ffe0ff */
[----:B------:R-:W-:Y:S01]  /*0ad0*/  ISETP.GE.AND P1, PT, R27, R6, PT ;  /* 0x000000061b00720c */ /* 0x000fe20003f26270 */
[----:B0-----:R-:W-:-:S12]  /*0ae0*/  @!P2 IMAD.WIDE R14, R13, 0x4, R14 ;  /* 0x000000040d0ea825 */ /* 0x001fd800078e020e */
[----:B------:R-:W0:Y:S01]  /*0af0*/  @!P1 LDC.64 R20, c[0x0][0x3a0] ;  /* 0x0000e800ff149b82 */ /* 0x000e220000000a00 */
[----:B------:R-:W2:Y:S01]  /*0b00*/  @!P2 LDG.E R23, desc[UR4][R14.64] ;  /* 0x000000040e17a981 */ /* 0x000ea2000c1e1900 */
[----:B------:R-:W-:-:S04]  /*0b10*/  @!P2 IMAD.WIDE R16, R9, 0x4, R4 ;  /* 0x000000040910a825 */ /* 0x000fc800078e0204 */
[----:B------:R-:W-:Y:S01]  /*0b20*/  @!P1 IMAD.WIDE R18, R27, 0x4, R2 ;  /* 0x000000041b129825 */ /* 0x000fe200078e0202 */
[----:B--2---:R1:W-:Y:S05]  /*0b30*/  @!P2 STG.E desc[UR4][R16.64], R23 ;  /* 0x000000171000a986 */ /* 0x0043ea000c101904 */
[----:B------:R-:W0:Y:S01]  /*0b40*/  @!P1 LDG.E R19, desc[UR4][R18.64] ;  /* 0x0000000412139981 */ /* 0x000e22000c1e1900 */
[----:B------:R-:W-:-:S05]  /*0b50*/  VIADD R29, R9, 0x100 ;  /* 0x00000100091d7836 */ /* 0x000fca0000000000 */
[----:B------:R-:W-:Y:S01]  /*0b60*/  ISETP.GE.AND P2, PT, R29, R6, PT ;  /* 0x000000061d00720c */ /* 0x000fe20003f46270 */
[----:B------:R-:W-:-:S12]  /*0b70*/  @!P1 IMAD.WIDE R14, R27, 0x4, R4 ;  /* 0x000000041b0e9825 */ /* 0x000fd800078e0204 */
[----:B-1----:R-:W1:Y:S01]  /*0b80*/  @!P2 LDC.64 R16, c[0x0][0x3a0] ;  /* 0x0000e800ff10ab82 */ /* 0x002e620000000a00 */
[----:B0-----:R-:W-:-:S05]  /*0b90*/  @!P1 IMAD.WIDE R12, R19, 0x4, R20 ;  /* 0x00000004130c9825 */ /* 0x001fca00078e0214 */
[----:B------:R-:W2:Y:S01]  /*0ba0*/  @!P1 LDG.E R25, desc[UR4][R12.64] ;  /* 0x000000040c199981 */ /* 0x000ea2000c1e1900 */
[----:B------:R-:W-:-:S03]  /*0bb0*/  @!P2 IMAD.WIDE R20, R29, 0x4, R2 ;  /* 0x000000041d14a825 */ /* 0x000fc600078e0202 */
[----:B--2---:R0:W-:Y:S04]  /*0bc0*/  @!P1 STG.E desc[UR4][R14.64], R25 ;  /* 0x000000190e009986 */ /* 0x0041e8000c101904 */
[----:B------:R-:W1:Y:S01]  /*0bd0*/  @!P2 LDG.E R21, desc[UR4][R20.64] ;  /* 0x000000041415a981 */ /* 0x000e62000c1e1900 */
[----:B------:R-:W-:-:S04]  /*0be0*/  IADD3 R19, PT, PT, R9, 0x180, RZ ;  /* 0x0000018009137810 */ /* 0x000fc80007ffe0ff */
[----:B------:R-:W-:Y:S01]  /*0bf0*/  ISETP.GE.AND P1, PT, R19, R6, PT ;  /* 0x000000061300720c */ /* 0x000fe20003f26270 */
[----:B-1----:R-:W-:-:S12]  /*0c00*/  @!P2 IMAD.WIDE R16, R21, 0x4, R16 ;  /* 0x000000041510a825 */ /* 0x002fd800078e0210 */
[----:B0-----:R-:W0:Y:S01]  /*0c10*/  @!P1 LDC.64 R14, c[0x0][0x3a0] ;  /* 0x0000e800ff0e9b82 */ /* 0x001e220000000a00 */
[----:B------:R-:W2:Y:S01]  /*0c20*/  @!P2 LDG.E R17, desc[UR4][R16.64] ;  /* 0x000000041011a981 */ /* 0x000ea2000c1e1900 */
[----:B------:R-:W-:-:S04]  /*0c30*/  @!P2 IMAD.WIDE R8, R29, 0x4, R4 ;  /* 0x000000041d08a825 */ /* 0x000fc800078e0204 */
[----:B------:R-:W-:Y:S01]  /*0c40*/  @!P1 IMAD.WIDE R12, R19, 0x4, R2 ;  /* 0x00000004130c9825 */ /* 0x000fe200078e0202 */
[----:B--2---:R1:W-:Y:S05]  /*0c50*/  @!P2 STG.E desc[UR4][R8.64], R17 ;  /* 0x000000110800a986 */ /* 0x0043ea000c101904 */
[----:B------:R-:W0:Y:S02]  /*0c60*/  @!P1 LDG.E R13, desc[UR4][R12.64] ;  /* 0x000000040c0d9981 */ /* 0x000e24000c1e1900 */
[----:B0-----:R-:W-:-:S06]  /*0c70*/  @!P1 IMAD.WIDE R14, R13, 0x4, R14 ;  /* 0x000000040d0e9825 */ /* 0x001fcc00078e020e */
[----:B------:R-:W2:Y:S01]  /*0c80*/  @!P1 LDG.E R15, desc[UR4][R14.64] ;  /* 0x000000040e0f9981 */ /* 0x000ea2000c1e1900 */
[----:B------:R-:W-:Y:S01]  /*0c90*/  @!P1 IMAD.WIDE R18, R19, 0x4, R4 ;  /* 0x0000000413129825 */ /* 0x000fe200078e0204 */
[----:B------:R-:W-:-:S04]  /*0ca0*/  IADD3 R10, PT, PT, R10, 0x4, RZ ;  /* 0x000000040a0a7810 */ /* 0x000fc80007ffe0ff */
[----:B--2---:R1:W-:Y:S03]  /*0cb0*/  @!P1 STG.E desc[UR4][R18.64], R15 ;  /* 0x0000000f12009986 */ /* 0x0043e6000c101904 */
.L_x_2270:
[----:B------:R-:W-:Y:S05]  /*0cc0*/  @!P0 EXIT ;  /* 0x000000000000894d */ /* 0x000fea0003800000 */
[----:B------:R-:W-:Y:S02]  /*0cd0*/  ISETP.NE.AND P1, PT, R11, 0x1, PT ;  /* 0x000000010b00780c */ /* 0x000fe40003f25270 */
[----:B------:R-:W-:-:S04]  /*0ce0*/  LOP3.LUT R0, R0, 0x1, RZ, 0xc0, !PT ;  /* 0x0000000100007812 */ /* 0x000fc800078ec0ff */
[----:B------:R-:W-:-:S07]  /*0cf0*/  ISETP.NE.U32.AND P0, PT, R0, 0x1, PT ;  /* 0x000000010000780c */ /* 0x000fce0003f05070 */
[----:B------:R-:W-:Y:S06]  /*0d00*/  @!P1 BRA `(.L_x_2271) ;  /* 0x00000000004c9947 */ /* 0x000fec0003800000 */
[----:B01----:R-:W-:-:S05]  /*0d10*/  IMAD R15, R10, 0x80, R7 ;  /* 0x000000800a0f7824 */ /* 0x003fca00078e0207 */
        /* <DEDUP_REMOVED lines=12> */
[----:B------:R-:W0:Y:S02]  /*0de0*/  @!P2 LDG.E R17, desc[UR4][R16.64] ;  /* 0x000000041011a981 */ /* 0x000e24000c1e1900 */
[----:B0-----:R-:W-:-:S06]  /*0df0*/  @!P2 IMAD.WIDE R8, R17, 0x4, R18 ;  /* 0x000000041108a825 */ /* 0x001fcc00078e0212 */
[----:B------:R-:W3:Y:S01]  /*0e00*/  @!P2 LDG.E R9, desc[UR4][R8.64] ;  /* 0x000000040809a981 */ /* 0x000ee2000c1e1900 */
[----:B------:R-:W-:Y:S01]  /*0e10*/  @!P2 IMAD.WIDE R18, R11, 0x4, R4 ;  /* 0x000000040b12a825 */ /* 0x000fe200078e0204 */
[----:B------:R-:W-:-:S04]  /*0e20*/  IADD3 R10, PT, PT, R10, 0x2, RZ ;  /* 0x000000020a0a7810 */ /* 0x000fc80007ffe0ff */
[----:B---3--:R2:W-:Y:S03]  /*0e30*/  @!P2 STG.E desc[UR4][R18.64], R9 ;  /* 0x000000091200a986 */ /* 0x0085e6000c101904 */
.L_x_2271:
[----:B------:R-:W-:Y:S05]  /*0e40*/  @P0 EXIT ;  /* 0x000000000000094d */ /* 0x000fea0003800000 */
[----:B012---:R-:W-:-:S05]  /*0e50*/  IMAD R9, R10, 0x80, R7 ;  /* 0x000000800a097824 */ /* 0x007fca00078e0207 */
[----:B------:R-:W-:-:S13]  /*0e60*/  ISETP.GE.AND P0, PT, R9, R6, PT ;  /* 0x000000060900720c */ /* 0x000fda0003f06270 */
[----:B------:R-:W-:Y:S05]  /*0e70*/  @P0 EXIT ;  /* 0x000000000000094d */ /* 0x000fea0003800000 */
[----:B------:R-:W-:Y:S01]  /*0e80*/  IMAD.WIDE R2, R9, 0x4, R2 ;  /* 0x0000000409027825 */ /* 0x000fe200078e0202 */
[----:B------:R-:W0:Y:S05]  /*0e90*/  LDC.64 R6, c[0x0][0x3a0] ;  /* 0x0000e800ff067b82 */ /* 0x000e2a0000000a00 */
[----:B------:R-:W0:Y:S02]  /*0ea0*/  LDG.E R3, desc[UR4][R2.64] ;  /* 0x0000000402037981 */ /* 0x000e24000c1e1900 */
[----:B0-----:R-:W-:-:S06]  /*0eb0*/  IMAD.WIDE R6, R3, 0x4, R6 ;  /* 0x0000000403067825 */ /* 0x001fcc00078e0206 */
[----:B------:R-:W2:Y:S01]  /*0ec0*/  LDG.E R7, desc[UR4][R6.64] ;  /* 0x0000000406077981 */ /* 0x000ea2000c1e1900 */
[----:B------:R-:W-:-:S05]  /*0ed0*/  IMAD.WIDE R4, R9, 0x4, R4 ;  /* 0x0000000409047825 */ /* 0x000fca00078e0204 */
[----:B--2---:R-:W-:Y:S01]  /*0ee0*/  STG.E desc[UR4][R4.64], R7 ;  /* 0x0000000704007986 */ /* 0x004fe2000c101904 */
[----:B------:R-:W-:Y:S05]  /*0ef0*/  EXIT ;  /* 0x000000000000794d */ /* 0x000fea0003800000 */
.L_x_2265:
[----:B------:R-:W-:-:S13]  /*0f00*/  ISETP.GE.AND P0, PT, R0, 0x1, PT ;  /* 0x000000010000780c */ /* 0x000fda0003f06270 */
[----:B------:R-:W-:Y:S05]  /*0f10*/  @!P0 EXIT ;  /* 0x000000000000894d */ /* 0x000fea0003800000 */
[----:B------:R-:W0:Y:S01]  /*0f20*/  S2R R8, SR_TID.X ;  /* 0x0000000000087919 */ /* 0x000e220000002100 */
[C---:B------:R-:W-:Y:S02]  /*0f30*/  ISETP.GE.U32.AND P1, PT, R0.reuse, 0x10, PT ;  /* 0x000000100000780c */ /* 0x040fe40003f26070 */
[----:B------:R-:W-:Y:S02]  /*0f40*/  LOP3.LUT R22, R0, 0xf, RZ, 0xc0, !PT ;  /* 0x0000000f00167812 */ /* 0x000fe400078ec0ff */
[----:B------:R-:W-:Y:S02]  /*0f50*/  MOV R9, RZ ;  /* 0x000000ff00097202 */ /* 0x000fe40000000f00 */
[----:B------:R-:W-:-:S07]  /*0f60*/  ISETP.NE.AND P0, PT, R22, RZ, PT ;  /* 0x000000ff1600720c */ /* 0x000fce0003f05270 */
[----:B------:R-:W-:Y:S06]  /*0f70*/  @!P1 BRA `(.L_x_2272) ;  /* 0x00000004005c9947 */ /* 0x000fec0003800000 */
[----:B0-----:R-:W-:Y:S01]  /*0f80*/  IMAD.WIDE.U32 R18, R8, 0x4, RZ ;  /* 0x0000000408127825 */ /* 0x001fe200078e00ff */
[----:B------:R-:W-:-:S03]  /*0f90*/  LOP3.LUT R9, R0, 0x7ffffff0, RZ, 0xc0, !PT ;  /* 0x7ffffff000097812 */ /* 0x000fc600078ec0ff */
[----:B------:R-:W-:Y:S01]  /*0fa0*/  VIADD R14, R8, 0x480 ;  /* 0x00000480080e7836 */ /* 0x000fe20000000000 */
[----:B------:R-:W-:Y:S02]  /*0fb0*/  MOV R15, R18 ;  /* 0x00000012000f7202 */ /* 0x000fe40000000f00 */
[----:B------:R-:W-:-:S07]  /*0fc0*/  IADD3 R18, PT, PT, -R9, RZ, RZ ;  /* 0x000000ff09127210 */ /* 0x000fce0007ffe1ff */
.L_x_2273:
[----:B-1----:R-:W-:Y:S01]  /*0fd0*/  IADD3 R16, P1, PT, R15, R2, RZ ;  /* 0x000000020f107210 */ /* 0x002fe20007f3e0ff */
[----:B------:R-:W0:Y:S03]  /*0fe0*/  LDC.64 R6, c[0x0][0x3a0] ;  /* 0x0000e800ff067b82 */ /* 0x000e260000000a00 */
[----:B------:R-:W-:-:S05]  /*0ff0*/  IADD3.X R17, PT, PT, R19, R3, RZ, P1, !PT ;  /* 0x0000000313117210 */ /* 0x000fca0000ffe4ff */
[----:B------:R-:W0:Y:S01]  /*1000*/  LDG.E R13, desc[UR4][R16.64] ;  /* 0x00000004100d7981 */ /* 0x000e22000c1e1900 */
[----:B------:R-:W-:Y:S01]  /*1010*/  IADD3 R10, P1, PT, R15, R4, RZ ;  /* 0x000000040f0a7210 */ /* 0x000fe20007f3e0ff */
[----:B0-----:R-:W-:-:S05]  /*1020*/  IMAD.WIDE R12, R13, 0x4, R6 ;  /* 0x000000040d0c7825 */ /* 0x001fca00078e0206 */
[----:B------:R-:W2:Y:S01]  /*1030*/  LDG.E R23, desc[UR4][R12.64] ;  /* 0x000000040c177981 */ /* 0x000ea2000c1e1900 */
[----:B------:R-:W-:-:S05]  /*1040*/  IMAD.X R11, R19, 0x1, R5, P1 ;  /* 0x00000001130b7824 */ /* 0x000fca00008e0605 */
[----:B--2---:R0:W-:Y:S04]  /*1050*/  STG.E desc[UR4][R10.64], R23 ;  /* 0x000000170a007986 */ /* 0x0041e8000c101904 */
[----:B------:R-:W2:Y:S02]  /*1060*/  LDG.E R21, desc[UR4][R16.64+0x200] ;  /* 0x0002000410157981 */ /* 0x000ea4000c1e1900 */
[----:B--2---:R-:W-:-:S05]  /*1070*/  IMAD.WIDE R20, R21, 0x4, R6 ;  /* 0x0000000415147825 */ /* 0x004fca00078e0206 */
[----:B------:R-:W2:Y:S04]  /*1080*/  LDG.E R27, desc[UR4][R20.64] ;  /* 0x00000004141b7981 */ /* 0x000ea8000c1e1900 */
[----:B--2---:R1:W-:Y:S04]  /*1090*/  STG.E desc[UR4][R10.64+0x200], R27 ;  /* 0x0002001b0a007986 */ /* 0x0043e8000c101904 */
[----:B------:R-:W2:Y:S02]  /*10a0*/  LDG.E R25, desc[UR4][R16.64+0x400] ;  /* 0x0004000410197981 */ /* 0x000ea4000c1e1900 */
[----:B--2---:R-:W-:-:S05]  /*10b0*/  IMAD.WIDE R24, R25, 0x4, R6 ;  /* 0x0000000419187825 */ /* 0x004fca00078e0206 */
[----:B------:R-:W2:Y:S04]  /*10c0*/  LDG.E R29, desc[UR4][R24.64] ;  /* 0x00000004181d7981 */ /* 0x000ea8000c1e1900 */
[----:B--2---:R2:W-:Y:S04]  /*10d0*/  STG.E desc[UR4][R10.64+0x400], R29 ;  /* 0x0004001d0a007986 */ /* 0x0045e8000c101904 */
[----:B------:R-:W3:Y:S02]  /*10e0*/  LDG.E R13, desc[UR4][R16.64+0x600] ;  /* 0x00060004100d7981 */ /* 0x000ee4000c1e1900 */
[----:B---3--:R-:W-:-:S05]  /*10f0*/  IMAD.WIDE R12, R13, 0x4, R6 ;  /* 0x000000040d0c7825 */ /* 0x008fca00078e0206 */
[----:B0-----:R-:W3:Y:S04]  /*1100*/  LDG.E R23, desc[UR4][R12.64] ;  /* 0x000000040c177981 */ /* 0x001ee8000c1e1900 */
[----:B---3--:R0:W-:Y:S04]  /*1110*/  STG.E desc[UR4][R10.64+0x600], R23 ;  /* 0x000600170a007986 */ /* 0x0081e8000c101904 */
[----:B------:R-:W3:Y:S02]  /*1120*/  LDG.E R26, desc[UR4][R16.64+0x800] ;  /* 0x00080004101a7981 */ /* 0x000ee4000c1e1900 */
[----:B---3--:R-:W-:-:S06]  /*1130*/  IMAD.WIDE R20, R26, 0x4, R6 ;  /* 0x000000041a147825 */ /* 0x008fcc00078e0206 */
[----:B------:R-:W3:Y:S04]  /*1140*/  LDG.E R21, desc[UR4][R20.64] ;  /* 0x0000000414157981 */ /* 0x000ee8000c1e1900 */
[----:B---3--:R3:W-:Y:S04]  /*1150*/  STG.E desc[UR4][R10.64+0x800], R21 ;  /* 0x000800150a007986 */ /* 0x0087e8000c101904 */
[----:B-1----:R-:W4:Y:S02]  /*1160*/  LDG.E R27, desc[UR4][R16.64+0xa00] ;  /* 0x000a0004101b7981 */ /* 0x002f24000c1e1900 */
[----:B----4-:R-:W-:-:S05]  /*1170*/  IMAD.WIDE R24, R27, 0x4, R6 ;  /* 0x000000041b187825 */ /* 0x010fca00078e0206 */
[----:B--2---:R-:W2:Y:S04]  /*1180*/  LDG.E R29, desc[UR4][R24.64] ;  /* 0x00000004181d7981 */ /* 0x004ea8000c1e1900 */
[----:B--2---:R-:W-:Y:S04]  /*1190*/  STG.E desc[UR4][R10.64+0xa00], R29 ;  /* 0x000a001d0a007986 */ /* 0x004fe8000c101904 */
[----:B------:R-:W2:Y:S02]  /*11a0*/  LDG.E R27, desc[UR4][R16.64+0xc00] ;  /* 0x000c0004101b7981 */ /* 0x000ea4000c1e1900 */
[----:B--2---:R-:W-:-:S05]  /*11b0*/  IMAD.WIDE R12, R27, 0x4, R6 ;  /* 0x000000041b0c7825 */ /* 0x004fca00078e0206 */
[----:B0-----:R-:W2:Y:S04]  /*11c0*/  LDG.E R23, desc[UR4][R12.64] ;  /* 0x000000040c177981 */ /* 0x001ea8000c1e1900 */
[----:B--2---:R0:W-:Y:S04]  /*11d0*/  STG.E desc[UR4][R10.64+0xc00], R23 ;  /* 0x000c00170a007986 */ /* 0x0041e8000c101904 */
[----:B------:R-:W2:Y:S02]  /*11e0*/  LDG.E R27, desc[UR4][R16.64+0xe00] ;  /* 0x000e0004101b7981 */ /* 0x000ea4000c1e1900 */
[----:B--2---:R-:W-:-:S05]  /*11f0*/  IMAD.WIDE R26, R27, 0x4, R6 ;  /* 0x000000041b1a7825 */ /* 0x004fca00078e0206 */
[----:B------:R-:W2:Y:S04]  /*1200*/  LDG.E R28, desc[UR4][R26.64] ;  /* 0x000000041a1c7981 */ /* 0x000ea8000c1e1900 */
[----:B--2---:R-:W-:Y:S04]  /*1210*/  STG.E desc[UR4][R10.64+0xe00], R28 ;  /* 0x000e001c0a007986 */ /* 0x004fe8000c101904 */
[----:B---3--:R-:W2:Y:S01]  /*1220*/  LDG.E R21, desc[UR4][R16.64+0x1000] ;  /* 0x0010000410157981 */ /* 0x008ea2000c1e1900 */
[----:B------:R-:W-:Y:S02]  /*1230*/  HFMA2 R20, -RZ, RZ, 0, 9.1552734375e-05 ;  /* 0x00000600ff147431 */ /* 0x000fe400000001ff */
[----:B--2---:R-:W-:-:S06]  /*1240*/  IMAD.WIDE R24, R21, 0x4, R6 ;  /* 0x0000000415187825 */ /* 0x004fcc00078e0206 */
[----:B------:R-:W2:Y:S01]  /*1250*/  LDG.E R25, desc[UR4][R24.64] ;  /* 0x0000000418197981 */ /* 0x000ea2000c1e1900 */
[----:B------:R-:W-:-:S03]  /*1260*/  MOV R21, 0x0 ;  /* 0x0000000000157802 */ /* 0x000fc60000000f00 */
[----:B------:R-:W-:-:S03]  /*1270*/  IMAD.WIDE R20, R14, 0x4, R20 ;  /* 0x000000040e147825 */ /* 0x000fc600078e0214 */
[----:B------:R-:W-:-:S05]  /*1280*/  IADD3 R12, P1, PT, R20, R2, RZ ;  /* 0x00000002140c7210 */ /* 0x000fca0007f3e0ff */
[----:B------:R-:W-:Y:S01]  /*1290*/  IMAD.X R13, R21, 0x1, R3, P1 ;  /* 0x00000001150d7824 */ /* 0x000fe200008e0603 */
[----:B--2---:R1:W-:Y:S04]  /*12a0*/  STG.E desc[UR4][R10.64+0x1000], R25 ;  /* 0x001000190a007986 */ /* 0x0043e8000c101904 */
[----:B0-----:R-:W2:Y:S01]  /*12b0*/  LDG.E R23, desc[UR4][R12.64+-0x600] ;  /* 0xfffa00040c177981 */ /* 0x001ea2000c1e1900 */
[----:B------:R-:W-:Y:S01]  /*12c0*/  IADD3 R16, P1, PT, R20, R4, RZ ;  /* 0x0000000414107210 */ /* 0x000fe20007f3e0ff */
[----:B--2---:R-:W-:-:S06]  /*12d0*/  IMAD.WIDE R26, R23, 0x4, R6 ;  /* 0x00000004171a7825 */ /* 0x004fcc00078e0206 */
[----:B------:R-:W2:Y:S01]  /*12e0*/  LDG.E R27, desc[UR4][R26.64] ;  /* 0x000000041a1b7981 */ /* 0x000ea2000c1e1900 */
[----:B------:R-:W-:-:S05]  /*12f0*/  IADD3.X R17, PT, PT, R21, R5, RZ, P1, !PT ;  /* 0x0000000515117210 */ /* 0x000fca0000ffe4ff */
[----:B--2---:R0:W-:Y:S04]  /*1300*/  STG.E desc[UR4][R16.64+-0x600], R27 ;  /* 0xfffa001b10007986 */ /* 0x0041e8000c101904 */
[----:B------:R-:W2:Y:S02]  /*1310*/  LDG.E R21, desc[UR4][R12.64+-0x400] ;  /* 0xfffc00040c157981 */ /* 0x000ea4000c1e1900 */
[----:B--2---:R-:W-:-:S05]  /*1320*/  IMAD.WIDE R20, R21, 0x4, R6 ;  /* 0x0000000415147825 */ /* 0x004fca00078e0206 */
[----:B------:R-:W2:Y:S04]  /*1330*/  LDG.E R23, desc[UR4][R20.64] ;  /* 0x0000000414177981 */ /* 0x000ea8000c1e1900 */
[----:B--2---:R2:W-:Y:S04]  /*1340*/  STG.E desc[UR4][R16.64+-0x400], R23 ;  /* 0xfffc001710007986 */ /* 0x0045e8000c101904 */
[----:B-1----:R-:W3:Y:S02]  /*1350*/  LDG.E R11, desc[UR4][R12.64+-0x200] ;  /* 0xfffe00040c0b7981 */ /* 0x002ee4000c1e1900 */
[----:B---3--:R-:W-:-:S05]  /*1360*/  IMAD.WIDE R10, R11, 0x4, R6 ;  /* 0x000000040b0a7825 */ /* 0x008fca00078e0206 */
[----:B------:R-:W3:Y:S04]  /*1370*/  LDG.E R29, desc[UR4][R10.64] ;  /* 0x000000040a1d7981 */ /* 0x000ee8000c1e1900 */
[----:B---3--:R1:W-:Y:S04]  /*1380*/  STG.E desc[UR4][R16.64+-0x200], R29 ;  /* 0xfffe001d10007986 */ /* 0x0083e8000c101904 */
[----:B------:R-:W3:Y:S02]  /*1390*/  LDG.E R25, desc[UR4][R12.64] ;  /* 0x000000040c197981 */ /* 0x000ee4000c1e1900 */
[----:B---3--:R-:W-:-:S06]  /*13a0*/  IMAD.WIDE R24, R25, 0x4, R6 ;  /* 0x0000000419187825 */ /* 0x008fcc00078e0206 */
[----:B------:R-:W3:Y:S04]  /*13b0*/  LDG.E R25, desc[UR4][R24.64] ;  /* 0x0000000418197981 */ /* 0x000ee8000c1e1900 */
[----:B---3--:R1:W-:Y:S04]  /*13c0*/  STG.E desc[UR4][R16.64], R25 ;  /* 0x0000001910007986 */ /* 0x0083e8000c101904 */
[----:B0-----:R-:W3:Y:S02]  /*13d0*/  LDG.E R27, desc[UR4][R12.64+0x200] ;  /* 0x000200040c1b7981 */ /* 0x001ee4000c1e1900 */
[----:B---3--:R-:W-:-:S06]  /*13e0*/  IMAD.WIDE R20, R27, 0x4, R6 ;  /* 0x000000041b147825 */ /* 0x008fcc00078e0206 */
[----:B------:R-:W3:Y:S04]  /*13f0*/  LDG.E R21, desc[UR4][R20.64] ;  /* 0x0000000414157981 */ /* 0x000ee8000c1e1900 */
[----:B---3--:R1:W-:Y:S04]  /*1400*/  STG.E desc[UR4][R16.64+0x200], R21 ;  /* 0x0002001510007986 */ /* 0x0083e8000c101904 */
[----:B--2---:R-:W2:Y:S02]  /*1410*/  LDG.E R23, desc[UR4][R12.64+0x400] ;  /* 0x000400040c177981 */ /* 0x004ea4000c1e1900 */
[----:B--2---:R-:W-:-:S06]  /*1420*/  IMAD.WIDE R10, R23, 0x4, R6 ;  /* 0x00000004170a7825 */ /* 0x004fcc00078e0206 */
[----:B------:R-:W2:Y:S04]  /*1430*/  LDG.E R11, desc[UR4][R10.64] ;  /* 0x000000040a0b7981 */ /* 0x000ea8000c1e1900 */
[----:B--2---:R1:W-:Y:S04]  /*1440*/  STG.E desc[UR4][R16.64+0x400], R11 ;  /* 0x0004000b10007986 */ /* 0x0043e8000c101904 */
[----:B------:R-:W2:Y:S02]  /*1450*/  LDG.E R23, desc[UR4][R12.64+0x600] ;  /* 0x000600040c177981 */ /* 0x000ea4000c1e1900 */
[----:B--2---:R-:W-:-:S06]  /*1460*/  IMAD.WIDE R6, R23, 0x4, R6 ;  /* 0x0000000417067825 */ /* 0x004fcc00078e0206 */
[----:B------:R-:W2:Y:S01]  /*1470*/  LDG.E R7, desc[UR4][R6.64] ;  /* 0x0000000406077981 */ /* 0x000ea2000c1e1900 */
[----:B------:R-:W-:Y:S02]  /*1480*/  IADD3 R18, PT, PT, R18, 0x10, RZ ;  /* 0x0000001012127810 */ /* 0x000fe40007ffe0ff */
[----:B------:R-:W-:Y:S02]  /*1490*/  IADD3 R15, P2, PT, R15, 0x2000, RZ ;  /* 0x000020000f0f7810 */ /* 0x000fe40007f5e0ff */
[----:B------:R-:W-:Y:S02]  /*14a0*/  ISETP.NE.AND P1, PT, R18, RZ, PT ;  /* 0x000000ff1200720c */ /* 0x000fe40003f25270 */
[----:B------:R-:W-:Y:S01]  /*14b0*/  IADD3 R14, PT, PT, R14, 0x800, RZ ;  /* 0x000008000e0e7810 */ /* 0x000fe20007ffe0ff */
[----:B------:R-:W-:Y:S01]  /*14c0*/  IMAD.X R19, RZ, RZ, R19, P2 ;  /* 0x000000ffff137224 */ /* 0x000fe200010e0613 */
[----:B--2---:R1:W-:Y:S09]  /*14d0*/  STG.E desc[UR4][R16.64+0x600], R7 ;  /* 0x0006000710007986 */ /* 0x0043f2000c101904 */
[----:B------:R-:W-:Y:S05]  /*14e0*/  @P1 BRA `(.L_x_2273) ;  /* 0xfffffff800b81947 */ /* 0x000fea000383ffff */
.L_x_2272:
[----:B------:R-:W-:Y:S05]  /*14f0*/  @!P0 EXIT ;  /* 0x000000000000894d */ /* 0x000fea0003800000 */
[----:B------:R-:W-:Y:S02]  /*1500*/  ISETP.GE.U32.AND P0, PT, R22, 0x8, PT ;  /* 0x000000081600780c */ /* 0x000fe40003f06070 */
[----:B------:R-:W-:-:S04]  /*1510*/  LOP3.LUT R20, R0, 0x7, RZ, 0xc0, !PT ;  /* 0x0000000700147812 */ /* 0x000fc800078ec0ff */
[----:B------:R-:W-:-:S07]  /*1520*/  ISETP.NE.AND P1, PT, R20, RZ, PT ;  /* 0x000000ff1400720c */ /* 0x000fce0003f25270 */
[----:B------:R-:W-:Y:S06]  /*1530*/  @!P0 BRA `(.L_x_2274) ;  /* 0x0000000000948947 */ /* 0x000fec0003800000 */
[----:B0-----:R-:W-:Y:S01]  /*1540*/  LEA R13, R9, R8, 0x7 ;  /* 0x00000008090d7211 */ /* 0x001fe200078e38ff */
[----:B-1----:R-:W0:Y:S04]  /*1550*/  LDC.64 R10, c[0x0][0x3a0] ;  /* 0x0000e800ff0a7b82 */ /* 0x002e280000000a00 */
[----:B------:R-:W-:-:S05]  /*1560*/  IMAD.WIDE R6, R13, 0x4, R2 ;  /* 0x000000040d067825 */ /* 0x000fca00078e0202 */
[----:B------:R-:W0:Y:S02]  /*1570*/  LDG.E R15, desc[UR4][R6.64] ;  /* 0x00000004060f7981 */ /* 0x000e24000c1e1900 */
[----:B0-----:R-:W-:-:S05]  /*1580*/  IMAD.WIDE R14, R15, 0x4, R10 ;  /* 0x000000040f0e7825 */ /* 0x001fca00078e020a */
[----:B------:R-:W2:Y:S01]  /*1590*/  LDG.E R21, desc[UR4][R14.64] ;  /* 0x000000040e157981 */ /* 0x000ea2000c1e1900 */
[----:B------:R-:W-:-:S05]  /*15a0*/  IMAD.WIDE R12, R13, 0x4, R4 ;  /* 0x000000040d0c7825 */ /* 0x000fca00078e0204 */
        /* <DEDUP_REMOVED lines=8> */
[----:B--2---:R-:W-:Y:S04]  /*1630*/  STG.E desc[UR4][R12.64+0x400], R25 ;  /* 0x000400190c007986 */ /* 0x004fe8000c101904 */
[----:B------:R-:W2:Y:S02]  /*1640*/  LDG.E R15, desc[UR4][R6.64+0x600] ;  /* 0x00060004060f7981 */ /* 0x000ea4000c1e1900 */
[----:B--2---:R-:W-:-:S05]  /*1650*/  IMAD.WIDE R14, R15, 0x4, R10 ;  /* 0x000000040f0e7825 */ /* 0x004fca00078e020a */
[----:B0-----:R-:W2:Y:S04]  /*1660*/  LDG.E R21, desc[UR4][R14.64] ;  /* 0x000000040e157981 */ /* 0x001ea8000c1e1900 */
[----:B--2---:R0:W-:Y:S04]  /*1670*/  STG.E desc[UR4][R12.64+0x600], R21 ;  /* 0x000600150c007986 */ /* 0x0041e8000c101904 */
[----:B------:R-:W2:Y:S02]  /*1680*/  LDG.E R27, desc[UR4][R6.64+0x800] ;  /* 0x00080004061b7981 */ /* 0x000ea4000c1e1900 */
[----:B--2---:R-:W-:-:S06]  /*1690*/  IMAD.WIDE R16, R27, 0x4, R10 ;  /* 0x000000041b107825 */ /* 0x004fcc00078e020a */
[----:B------:R-:W2:Y:S04]  /*16a0*/  LDG.E R17, desc[UR4][R16.64] ;  /* 0x0000000410117981 */ /* 0x000ea8000c1e1900 */
[----:B--2---:R2:W-:Y:S04]  /*16b0*/  STG.E desc[UR4][R12.64+0x800], R17 ;  /* 0x000800110c007986 */ /* 0x0045e8000c101904 */
[----:B-1----:R-:W3:Y:S02]  /*16c0*/  LDG.E R23, desc[UR4][R6.64+0xa00] ;  /* 0x000a000406177981 */ /* 0x002ee4000c1e1900 */
[----:B---3--:R-:W-:-:S06]  /*16d0*/  IMAD.WIDE R18, R23, 0x4, R10 ;  /* 0x0000000417127825 */ /* 0x008fcc00078e020a */
        /* <DEDUP_REMOVED lines=8> */
[----:B------:R-:W3:Y:S01]  /*1760*/  LDG.E R11, desc[UR4][R10.64] ;  /* 0x000000040a0b7981 */ /* 0x000ee2000c1e1900 */
[----:B------:R-:W-:-:S03]  /*1770*/  VIADD R9, R9, 0x8 ;  /* 0x0000000809097836 */ /* 0x000fc60000000000 */
[----:B---3--:R2:W-:Y:S04]  /*1780*/  STG.E desc[UR4][R12.64+0xe00], R11 ;  /* 0x000e000b0c007986 */ /* 0x0085e8000c101904 */
.L_x_2274:
[----:B------:R-:W-:Y:S05]  /*1790*/  @!P1 EXIT ;  /* 0x000000000000994d */ /* 0x000fea0003800000 */
[----:B------:R-:W-:Y:S02]  /*17a0*/  ISETP.GE.U32.AND P0, PT, R20, 0x4, PT ;  /* 0x000000041400780c */ /* 0x000fe40003f06070 */
[----:B------:R-:W-:-:S04]  /*17b0*/  LOP3.LUT R0, R0, 0x3, RZ, 0xc0, !PT ;  /* 0x0000000300007812 */ /* 0x000fc800078ec0ff */
[----:B------:R-:W-:-:S07]  /*17c0*/  ISETP.NE.AND P1, PT, R0, RZ, PT ;  /* 0x000000ff0000720c */ /* 0x000fce0003f25270 */
[----:B------:R-:W-:Y:S06]  /*17d0*/  @!P0 BRA `(.L_x_2275) ;  /* 0x0000000000548947 */ /* 0x000fec0003800000 */
[----:B0-2---:R-:W-:Y:S01]  /*17e0*/  LEA R13, R9, R8, 0x7 ;  /* 0x00000008090d7211 */ /* 0x005fe200078e38ff */
[----:B-1----:R-:W0:Y:S04]  /*17f0*/  LDC.64 R6, c[0x0][0x3a0] ;  /* 0x0000e800ff067b82 */ /* 0x002e280000000a00 */
[----:B------:R-:W-:-:S05]  /*1800*/  IMAD.WIDE R10, R13, 0x4, R2 ;  /* 0x000000040d0a7825 */ /* 0x000fca00078e0202 */
[----:B------:R-:W0:Y:S02]  /*1810*/  LDG.E R15, desc[UR4][R10.64] ;  /* 0x000000040a0f7981 */ /* 0x000e24000c1e1900 */
[----:B0-----:R-:W-:-:S06]  /*1820*/  IMAD.WIDE R14, R15, 0x4, R6 ;  /* 0x000000040f0e7825 */ /* 0x001fcc00078e0206 */
[----:B------:R-:W2:Y:S01]  /*1830*/  LDG.E R15, desc[UR4][R14.64] ;  /* 0x000000040e0f7981 */ /* 0x000ea2000c1e1900 */
[----:B------:R-:W-:-:S05]  /*1840*/  IMAD.WIDE R12, R13, 0x4, R4 ;  /* 0x000000040d0c7825 */ /* 0x000fca00078e0204 */
[----:B--2---:R3:W-:Y:S04]  /*1850*/  STG.E desc[UR4][R12.64], R15 ;  /* 0x0000000f0c007986 */ /* 0x0047e8000c101904 */
[----:B------:R-:W2:Y:S02]  /*1860*/  LDG.E R17, desc[UR4][R10.64+0x200] ;  /* 0x000200040a117981 */ /* 0x000ea4000c1e1900 */
[----:B--2---:R-:W-:-:S06]  /*1870*/  IMAD.WIDE R16, R17, 0x4, R6 ;  /* 0x0000000411107825 */ /* 0x004fcc00078e0206 */
[----:B------:R-:W2:Y:S04]  /*1880*/  LDG.E R17, desc[UR4][R16.64] ;  /* 0x0000000410117981 */ /* 0x000ea8000c1e1900 */
[----:B--2---:R3:W-:Y:S04]  /*1890*/  STG.E desc[UR4][R12.64+0x200], R17 ;  /* 0x000200110c007986 */ /* 0x0047e8000c101904 */
[----:B------:R-:W2:Y:S02]  /*18a0*/  LDG.E R19, desc[UR4][R10.64+0x400] ;  /* 0x000400040a137981 */ /* 0x000ea4000c1e1900 */
[----:B--2---:R-:W-:-:S06]  /*18b0*/  IMAD.WIDE R18, R19, 0x4, R6 ;  /* 0x0000000413127825 */ /* 0x004fcc00078e0206 */
[----:B------:R-:W2:Y:S04]  /*18c0*/  LDG.E R19, desc[UR4][R18.64] ;  /* 0x0000000412137981 */ /* 0x000ea8000c1e1900 */
[----:B--2---:R3:W-:Y:S04]  /*18d0*/  STG.E desc[UR4][R12.64+0x400], R19 ;  /* 0x000400130c007986 */ /* 0x0047e8000c101904 */
[----:B------:R-:W2:Y:S02]  /*18e0*/  LDG.E R21, desc[UR4][R10.64+0x600] ;  /* 0x000600040a157981 */ /* 0x000ea4000c1e1900 */
[----:B--2---:R-:W-:-:S06]  /*18f0*/  IMAD.WIDE R6, R21, 0x4, R6 ;  /* 0x0000000415067825 */ /* 0x004fcc00078e0206 */
[----:B------:R-:W2:Y:S01]  /*1900*/  LDG.E R7, desc[UR4][R6.64] ;  /* 0x0000000406077981 */ /* 0x000ea2000c1e1900 */
[----:B------:R-:W-:-:S03]  /*1910*/  IADD3 R9, PT, PT, R9, 0x4, RZ ;  /* 0x0000000409097810 */ /* 0x000fc60007ffe0ff */
[----:B--2---:R3:W-:Y:S04]  /*1920*/  STG.E desc[UR4][R12.64+0x600], R7 ;  /* 0x000600070c007986 */ /* 0x0047e8000c101904 */
.L_x_2275:
[----:B------:R-:W-:Y:S05]  /*1930*/  @!P1 EXIT ;  /* 0x000000000000994d */ /* 0x000fea0003800000 */
[----:B--23--:R-:W2:Y:S01]  /*1940*/  LDC.64 R12, c[0x0][0x3a0] ;  /* 0x0000e800ff0c7b82 */ /* 0x00cea20000000a00 */
[----:B0-----:R-:W-:Y:S01]  /*1950*/  IMAD R15, R9, 0x80, R8 ;  /* 0x00000080090f7824 */ /* 0x001fe200078e0208 */
[----:B------:R-:W-:-:S07]  /*1960*/  IADD3 R0, PT, PT, -R0, RZ, RZ ;  /* 0x000000ff00007210 */ /* 0x000fce0007ffe1ff */
.L_x_2276:
[----:B------:R-:W-:-:S06]  /*1970*/  IMAD.WIDE R8, R15, 0x4, R2 ;  /* 0x000000040f087825 */ /* 0x000fcc00078e0202 */
[----:B------:R-:W1:Y:S01]  /*1980*/  LDG.E R9, desc[UR4][R8.64] ;  /* 0x0000000408097981 */ /* 0x000e62000c1e1900 */
[----:B------:R-:W-:-:S04]  /*1990*/  IADD3 R0, PT, PT, R0, 0x1, RZ ;  /* 0x0000000100007810 */ /* 0x000fc80007ffe0ff */
[----:B------:R-:W-:Y:S01]  /*19a0*/  ISETP.NE.AND P0, PT, R0, RZ, PT ;  /* 0x000000ff0000720c */ /* 0x000fe20003f05270 */
[----:B012---:R-:W-:-:S06]  /*19b0*/  IMAD.WIDE R10, R9, 0x4, R12 ;  /* 0x00000004090a7825 */ /* 0x007fcc00078e020c */
[----:B------:R-:W2:Y:S01]  /*19c0*/  LDG.E R11, desc[UR4][R10.64] ;  /* 0x000000040a0b7981 */ /* 0x000ea2000c1e1900 */
[----:B------:R-:W-:-:S05]  /*19d0*/  IMAD.WIDE R6, R15, 0x4, R4 ;  /* 0x000000040f067825 */ /* 0x000fca00078e0204 */
[----:B--2---:R0:W-:Y:S01]  /*19e0*/  STG.E desc[UR4][R6.64], R11 ;  /* 0x0000000b06007986 */ /* 0x0041e2000c101904 */
[----:B------:R-:W-:Y:S05]  /*19f0*/  @!P0 EXIT ;  /* 0x000000000000894d */ /* 0x000fea0003800000 */
[----:B------:R-:W-:Y:S01]  /*1a00*/  IADD3 R15, PT, PT, R15, 0x80, RZ ;  /* 0x000000800f0f7810 */ /* 0x000fe20007ffe0ff */
[----:B------:R-:W-:Y:S06]  /*1a10*/  BRA `(.L_x_2276) ;  /* 0xfffffffc00d47947 */ /* 0x000fec000383ffff */
.L_x_2277:
        /* <DEDUP_REMOVED lines=14> */
.L_x_4179:


//--------------------- .text._ZN3cub18CUB_300001_SM_10006detail9transform16transform_kernelINS2_10policy_hubILb1EN4cuda3std3__45tupleIJN6thrust24THRUST_300001_SM_1000_NS20permutation_iteratorINSA_6detail15normal_iteratorINSA_10device_ptrIfEEEENSD_INSE_IiEEEEEEEEEE10policy1000EiNS7_10__identityESG_JSJ_EEEvT0_iT1_T2_DpNS2_10kernel_argIT3_EE --------------------------
	.section	.text._ZN3cub18CUB_300001_SM_10006detail9transform16transform_kernelINS2_10policy_hubILb1EN4cuda3std3__45tupleIJN6thrust24THRUST_300001_SM_1000_NS20permutation_iteratorINSA_6detail15normal_iteratorINSA_10device_ptrIfEEEENSD_INSE_IiEEEEEEEEEE10policy1000EiNS7_10__identityESG_JSJ_EEEvT0_iT1_T2_DpNS2_10kernel_argIT3_EE,"ax",@progbits
	.align	128
        .global         _ZN3cub18CUB_300001_SM_10006detail9transform16transform_kernelINS2_10policy_hubILb1EN4cuda3std3__45tupleIJN6thrust24THRUST_300001_SM_1000_NS20permutation_iteratorINSA_6detail15normal_iteratorINSA_10device_ptrIfEEEENSD_INSE_IiEEEEEEEEEE10policy1000EiNS7_10__identityESG_JSJ_EEEvT0_iT1_T2_DpNS2_10kernel_argIT3_EE
        .type           _ZN3cub18CUB_300001_SM_10006detail9transform16transform_kernelINS2_10policy_hubILb1EN4cuda3std3__45tupleIJN6thrust24THRUST_300001_SM_1000_NS20permutation_iteratorINSA_6detail15normal_iteratorINSA_10device_ptrIfEEEENSD_INSE_IiEEEEEEEEEE10policy1000EiNS7_10__identityESG_JSJ_EEEvT0_iT1_T2_DpNS2_10kernel_argIT3_EE,@function
        .size           _ZN3cub18CUB_300001_SM_10006detail9transform16transform_kernelINS2_10policy_hubILb1EN4cuda3std3__45tupleIJN6thrust24THRUST_300001_SM_1000_NS20permutation_iteratorINSA_6detail15normal_iteratorINSA_10device_ptrIfEEEENSD_INSE_IiEEEEEEEEEE10policy1000EiNS7_10__identityESG_JSJ_EEEvT0_iT1_T2_DpNS2_10kernel_argIT3_EE,(.L_x_4180 - _ZN3cub18CUB_300001_SM_10006detail9transform16transform_kernelINS2_10policy_hubILb1EN4cuda3std3__45tupleIJN6thrust24THRUST_300001_SM_1000_NS20permutation_iteratorINSA_6detail15normal_iteratorINSA_10device_ptrIfEEEENSD_INSE_IiEEEEEEEEEE10policy1000EiNS7_10__identityESG_JSJ_EEEvT0_iT1_T2_DpNS2_10kernel_argIT3_EE)
        .other          _ZN3cub18CUB_300001_SM_10006detail9transform16transform_kernelINS2_10policy_hubILb1EN4cuda3std3__45tupleIJN6thrust24THRUST_300001_SM_1000_NS20permutation_iteratorINSA_6detail15normal_iteratorINSA_10device_ptrIfEEEENSD_INSE_IiEEEEEEEEEE10policy1000EiNS7_10__identityESG_JSJ_EEEvT0_iT1_T2_DpNS2_10kernel_argIT3_EE,@"STO_CUDA_ENTRY STV_DEFAULT"
_ZN3cub18CUB_300001_SM_10006detail9transform16transform_kernelINS2_10policy_hubILb1EN4cuda3std3__45tupleIJN6thrust24THRUST_300001_SM_1000_NS20permutation_iteratorINSA_6detail15normal_iteratorINSA_10device_ptrIfEEEENSD_INSE_IiEEEEEEEEEE10policy1000EiNS7_10__identityESG_JSJ_EEEvT0_iT1_T2_DpNS2_10kernel_argIT3_EE:
.text._ZN3cub18CUB_300001_SM_10006detail9transform16transform_kernelINS2_10policy_hubILb1EN4cuda3std3__45tupleIJN6thrust24THRUST_300001_SM_1000_NS20permutation_iteratorINSA_6detail15normal_iteratorINSA_10device_ptrIfEEEENSD_INSE_IiEEEEEEEEEE10policy1000EiNS7_10__identityESG_JSJ_EEEvT0_iT1_T2_DpNS2_10kernel_argIT3_EE:
[----:B------:R-:W-:Y:S08]  /*0000*/  LDC R1, c[0x0][0x37c] ;  /* 0x0000df00ff017b82 */ /* 0x000ff00000000800 */
[----:B------:R-:W0:Y:S01]  /*0010*/  LDC.64 R10, c[0x0][0x380] ;  /* 0x0000e000ff0a7b82 */ /* 0x000e220000000a00 */
[----:B------:R-:W1:Y:S07]  /*0020*/  LDCU.64 UR6, c[0x0][0x358] ;  /* 0x00006b00ff0677ac */ /* 0x000e6e0008000a00 */
[----:B------:R-:W2:Y:S08]  /*0030*/  S2UR UR4, SR_CTAID.X ;  /* 0x00000000000479c3 */ /* 0x000eb00000002500 */
[----:B------:R-:W3:Y:S01]  /*0040*/  LDC.64 R2, c[0x0][0x398] ;  /* 0x0000e600ff027b82 */ /* 0x000ee20000000a00 */
[----:B0-----:R-:W-:-:S07]  /*0050*/  SHF.L.U32 R0, R11, 0x7, RZ ;  /* 0x000000070b007819 */ /* 0x001fce00000006ff */
[----:B------:R-:W0:Y:S01]  /*0060*/  LDC.64 R4, c[0x0][0x390] ;  /* 0x0000e400ff047b82 */ /* 0x000e220000000a00 */
[----:B--2---:R-:W-:-:S05]  /*0070*/  IMAD R7, R0, UR4, RZ ;  /* 0x0000000400077c24 */ /* 0x004fca000f8e02ff */
[C---:B------:R-:W-:Y:S01]  /*0080*/  IADD3 R9, PT, PT, -R7.reuse, R10, RZ ;  /* 0x0000000a07097210 */ /* 0x040fe20007ffe1ff */
[----:B---3--:R-:W-:-:S03]  /*0090*/  IMAD.WIDE R2, R7, 0x4, R2 ;  /* 0x0000000407027825 */ /* 0x008fc600078e0202 */
[CC--:B------:R-:W-:Y:S02]  /*00a0*/  ISETP.GT.AND P0, PT, R0.reuse, R9.reuse, PT ;  /* 0x000000090000720c */ /* 0x0c0fe40003f04270 */
[----:B------:R-:W-:Y:S01]  /*00b0*/  VIMNMX R0, PT, PT, R0, R9, PT ;  /* 0x0000000900007248 */ /* 0x000fe20003fe0100 */
[----:B0-----:R-:W-:-:S10]  /*00c0*/  IMAD.WIDE R4, R7, 0x4, R4 ;  /* 0x0000000407047825 */ /* 0x001fd400078e0204 */
[----:B-1----:R-:W-:Y:S05]  /*00d0*/  @P0 BRA `(.L_x_2278) ;  /* 0x0000000800cc0947 */ /* 0x002fea0003800000 */
[----:B------:R-:W-:-:S13]  /*00e0*/  ISETP.GE.AND P0, PT, R11, 0x1, PT ;  /* 0x000000010b00780c */ /* 0x000fda0003f06270 */
[----:B------:R-:W-:Y:S05]  /*00f0*/  @!P0 EXIT ;  /* 0x000000000000894d */ /* 0x000fea0003800000 */
[----:B------:R-:W0:Y:S01]  /*0100*/  S2R R0, SR_TID.X ;  /* 0x0000000000007919 */ /* 0x000e220000002100 */
[C---:B------:R-:W-:Y:S01]  /*0110*/  ISETP.GE.U32.AND P1, PT, R11.reuse, 0x10, PT ;  /* 0x000000100b00780c */ /* 0x040fe20003f26070 */
[----:B------:R-:W-:Y:S01]  /*0120*/  HFMA2 R7, -RZ, RZ, 0, 0 ;  /* 0x00000000ff077431 */ /* 0x000fe200000001ff */
[----:B------:R-:W-:-:S04]  /*0130*/  LOP3.LUT R22, R11, 0xf, RZ, 0xc0, !PT ;  /* 0x0000000f0b167812 */ /* 0x000fc800078ec0ff */
[----:B------:R-:W-:-:S07]  /*0140*/  ISETP.NE.AND P0, PT, R22, RZ, PT ;  /* 0x000000ff1600720c */ /* 0x000fce0003f05270 */
[----:B------:R-:W-:Y:S06]  /*0150*/  @!P1 BRA `(.L_x_2279) ;  /* 0x00000004005c9947 */ /* 0x000fec0003800000 */
[C---:B0-----:R-:W-:Y:S01]  /*0160*/  IMAD.WIDE.U32 R16, R0.reuse, 0x4, RZ ;  /* 0x0000000400107825 */ /* 0x041fe200078e00ff */
[----:B------:R-:W-:Y:S02]  /*0170*/  LOP3.LUT R7, R11, 0x7ffffff0, RZ, 0xc0, !PT ;  /* 0x7ffffff00b077812 */ /* 0x000fe400078ec0ff */
[----:B------:R-:W-:Y:S02]  /*0180*/  IADD3 R6, PT, PT, R0, 0x480, RZ ;  /* 0x0000048000067810 */ /* 0x000fe40007ffe0ff */
[----:B------:R-:W-:Y:S02]  /*0190*/  MOV R13, R16 ;  /* 0x00000010000d7202 */ /* 0x000fe40000000f00 */
[----:B------:R-:W-:-:S07]  /*01a0*/  IADD3 R12, PT, PT, -R7, RZ, RZ ;  /* 0x000000ff070c7210 */ /* 0x000fce0007ffe1ff */
.L_x_2280:
        /* <DEDUP_REMOVED lines=38> */
[----:B------:R-:W-:Y:S01]  /*0410*/  MOV R20, 0x600 ;  /* 0x0000060000147802 */ /* 0x000fe20000000f00 */
[----:B--2---:R-:W-:-:S06]  /*0420*/  IMAD.WIDE R24, R21, 0x4, R8 ;  /* 0x0000000415187825 */ /* 0x004fcc00078e0208 */
[----:B------:R-:W2:Y:S01]  /*0430*/  LDG.E R25, desc[UR6][R24.64] ;  /* 0x0000000618197981 */ /* 0x000ea2000c1e1900 */
[----:B------:R-:W-:-:S03]  /*0440*/  HFMA2 R21, -RZ, RZ, 0, 0 ;  /* 0x00000000ff157431 */ /* 0x000fc600000001ff */
[----:B------:R-:W-:-:S03]  /*0450*/  IMAD.WIDE R20, R6, 0x4, R20 ;  /* 0x0000000406147825 */ /* 0x000fc600078e0214 */
[----:B------:R-:W-:-:S04]  /*0460*/  IADD3 R18, P1, PT, R2, R20, RZ ;  /* 0x0000001402127210 */ /* 0x000fc80007f3e0ff */
[----:B------:R-:W-:Y:S01]  /*0470*/  IADD3.X R19, PT, PT, R3, R21, RZ, P1, !PT ;  /* 0x0000001503137210 */ /* 0x000fe20000ffe4ff */
        /* <DEDUP_REMOVED lines=37> */
.L_x_2279:
[----:B------:R-:W-:Y:S05]  /*06d0*/  @!P0 EXIT ;  /* 0x000000000000894d */ /* 0x000fea0003800000 */
[----:B------:R-:W2:Y:S01]  /*06e0*/  LDCU UR4, c[0x0][0x384] ;  /* 0x00007080ff0477ac */ /* 0x000ea20008000800 */
[----:B------:R-:W-:Y:S01]  /*06f0*/  ISETP.GE.U32.AND P0, PT, R22, 0x8, PT ;  /* 0x000000081600780c */ /* 0x000fe20003f06070 */
[----:B--2---:R-:W-:-:S06]  /*0700*/  ULOP3.LUT UR5, UR4, 0x7, URZ, 0xc0, !UPT ;  /* 0x0000000704057892 */ /* 0x004fcc000f8ec0ff */
[----:B------:R-:W-:-:S06]  /*0710*/  ISETP.NE.AND P1, PT, RZ, UR5, PT ;  /* 0x00000005ff007c0c */ /* 0x000fcc000bf25270 */
[----:B------:R-:W-:Y:S07]  /*0720*/  @!P0 BRA `(.L_x_2281) ;  /* 0x0000000000948947 */ /* 0x000fee0003800000 */
        /* <DEDUP_REMOVED lines=35> */
[----:B------:R-:W-:-:S03]  /*0960*/  IADD3 R7, PT, PT, R7, 0x8, RZ ;  /* 0x0000000807077810 */ /* 0x000fc60007ffe0ff */
[----:B---3--:R2:W-:Y:S04]  /*0970*/  STG.E desc[UR6][R12.64+0xe00], R11 ;  /* 0x000e000b0c007986 */ /* 0x0085e8000c101906 */
.L_x_2281:
[----:B------:R-:W-:Y:S05]  /*0980*/  @!P1 EXIT ;  /* 0x000000000000994d */ /* 0x000fea0003800000 */
[----:B------:R-:W-:Y:S02]  /*0990*/  UISETP.GE.U32.AND UP0, UPT, UR5, 0x4, UPT ;  /* 0x000000040500788c */ /* 0x000fe4000bf06070 */
[----:B------:R-:W-:-:S06]  /*09a0*/  ULOP3.LUT UR4, UR4, 0x3, URZ, 0xc0, !UPT ;  /* 0x0000000304047892 */ /* 0x000fcc000f8ec0ff */
[----:B------:R-:W-:Y:S01]  /*09b0*/  ISETP.NE.AND P0, PT, RZ, UR4, PT ;  /* 0x00000004ff007c0c */ /* 0x000fe2000bf05270 */
[----:B------:R-:W-:-:S12]  /*09c0*/  BRA.U !UP0, `(.L_x_2282) ;  /* 0x0000000108547547 */ /* 0x000fd8000b800000 */
        /* <DEDUP_REMOVED lines=21> */
.L_x_2282:
[----:B------:R-:W-:Y:S05]  /*0b20*/  @!P0 EXIT ;  /* 0x000000000000894d */ /* 0x000fea0003800000 */
[----:B--23--:R-:W2:Y:S01]  /*0b30*/  LDC.64 R12, c[0x0][0x3a0] ;  /* 0x0000e800ff0c7b82 */ /* 0x00cea20000000a00 */
[----:B01----:R-:W-:Y:S01]  /*0b40*/  LEA R15, R7, R0, 0x7 ;  /* 0x00000000070f7211 */ /* 0x003fe200078e38ff */
[----:B------:R-:W-:-:S12]  /*0b50*/  UIADD3 UR4, UPT, UPT, -UR4, URZ, URZ ;  /* 0x000000ff04047290 */ /* 0x000fd8000fffe1ff */
.L_x_2283:
[----:B------:R-:W-:-:S06]  /*0b60*/  IMAD.WIDE R8, R15, 0x4, R2 ;  /* 0x000000040f087825 */ /* 0x000fcc00078e0202 */
[----:B------:R-:W2:Y:S02]  /*0b70*/  LDG.E R9, desc[UR6][R8.64] ;  /* 0x0000000608097981 */ /* 0x000ea4000c1e1900 */
[----:B0-2---:R-:W-:-:S06]  /*0b80*/  IMAD.WIDE R10, R9, 0x4, R12 ;  /* 0x00000004090a7825 */ /* 0x005fcc00078e020c */
[----:B------:R-:W2:Y:S01]  /*0b90*/  LDG.E R11, desc[UR6][R10.64] ;  /* 0x000000060a0b7981 */ /* 0x000ea2000c1e1900 */
[----:B------:R-:W-:Y:S01]  /*0ba0*/  IMAD.WIDE R6, R15, 0x4, R4 ;  /* 0x000000040f067825 */ /* 0x000fe200078e0204 */
[----:B------:R-:W-:-:S03]  /*0bb0*/  UIADD3 UR4, UPT, UPT, UR4, 0x1, URZ ;  /* 0x0000000104047890 */ /* 0x000fc6000fffe0ff */
[----:B------:R-:W-:Y:S01]  /*0bc0*/  VIADD R15, R15, 0x80 ;  /* 0x000000800f0f7836 */ /* 0x000fe20000000000 */
[----:B------:R-:W-:Y:S01]  /*0bd0*/  UISETP.NE.AND UP0, UPT, UR4, URZ, UPT ;  /* 0x000000ff0400728c */ /* 0x000fe2000bf05270 */
[----:B--2---:R0:W-:Y:S08]  /*0be0*/  STG.E desc[UR6][R6.64], R11 ;  /* 0x0000000b06007986 */ /* 0x0041f0000c101906 */
[----:B------:R-:W-:Y:S05]  /*0bf0*/  BRA.U UP0, `(.L_x_2283) ;  /* 0xfffffffd00d87547 */ /* 0x000fea000b83ffff */
[----:B------:R-:W-:Y:S05]  /*0c00*/  EXIT ;  /* 0x000000000000794d */ /* 0x000fea0003800000 */
.L_x_2278:
[----:B------:R-:W-:-:S13]  /*0c10*/  ISETP.GE.AND P0, PT, R11, 0x1, PT ;  /* 0x000000010b00780c */ /* 0x000fda0003f06270 */
[----:B------:R-:W-:Y:S05]  /*0c20*/  @!P0 EXIT ;  /* 0x000000000000894d */ /* 0x000fea0003800000 */
[----:B------:R-:W0:Y:S01]  /*0c30*/  S2R R8, SR_TID.X ;  /* 0x0000000000087919 */ /* 0x000e220000002100 */
[C---:B------:R-:W-:Y:S02]  /*0c40*/  ISETP.GE.U32.AND P0, PT, R11.reuse, 0x8, PT ;  /* 0x000000080b00780c */ /* 0x040fe40003f06070 */
[----:B------:R-:W-:Y:S02]  /*0c50*/  LOP3.LUT R22, R11, 0x7, RZ, 0xc0, !PT ;  /* 0x000000070b167812 */ /* 0x000fe400078ec0ff */
[----:B------:R-:W-:-:S09]  /*0c60*/  MOV R9, RZ ;  /* 0x000000ff00097202 */ /* 0x000fd20000000f00 */
[----:B------:R-:W-:Y:S05]  /*0c70*/  @!P0 BRA `(.L_x_2284) ;  /* 0x0000000400108947 */ /* 0x000fea0003800000 */
[----:B------:R-:W1:Y:S01]  /*0c80*/  LDC.64 R6, c[0x0][0x3a0] ;  /* 0x0000e800ff067b82 */ /* 0x000e620000000a00 */
[----:B------:R-:W-:Y:S01]  /*0c90*/  HFMA2 R12, -RZ, RZ, 0, 0 ;  /* 0x00000000ff0c7431 */ /* 0x000fe200000001ff */
[----:B------:R-:W-:-:S07]  /*0ca0*/  LOP3.LUT R9, R11, 0x7ffffff8, RZ, 0xc0, !PT ;  /* 0x7ffffff80b097812 */ /* 0x000fce00078ec0ff */
.L_x_2287:
[----:B0-----:R-:W-:-:S04]  /*0cb0*/  LEA R13, R12, R8, 0x7 ;  /* 0x000000080c0d7211 */ /* 0x001fc800078e38ff */
[----:B------:R-:W-:-:S13]  /*0cc0*/  ISETP.GE.AND P0, PT, R13, R0, PT ;  /* 0x000000000d00720c */ /* 0x000fda0003f06270 */
        /* <DEDUP_REMOVED lines=11> */
[----:B------:R-:W0:Y:S01]  /*0d80*/  @!P1 LDG.E R27, desc[UR6][R10.64] ;  /* 0x000000060a1b9981 */ /* 0x000e22000c1e1900 */
[----:B------:R-:W-:-:S04]  /*0d90*/  IADD3 R15, PT, PT, R13, 0x100, RZ ;  /* 0x000001000d0f7810 */ /* 0x000fc80007ffe0ff */
[----:B------:R-:W-:Y:S01]  /*0da0*/  ISETP.GE.AND P0, PT, R15, R0, PT ;  /* 0x000000000f00720c */ /* 0x000fe20003f06270 */
[----:B0-----:R-:W-:-:S12]  /*0db0*/  @!P1 IMAD.WIDE R20, R27, 0x4, R20 ;  /* 0x000000041b149825 */ /* 0x001fd800078e0214 */
[----:B------:R-:W0:Y:S01]  /*0dc0*/  @!P0 LDC.64 R16, c[0x0][0x3a0] ;  /* 0x0000e800ff108b82 */ /* 0x000e220000000a00 */
[----:B------:R-:W3:Y:S01]  /*0dd0*/  @!P1 LDG.E R21, desc[UR6][R20.64] ;  /* 0x0000000614159981 */ /* 0x000ee2000c1e1900 */
[----:B------:R-:W-:-:S05]  /*0de0*/  IMAD.WIDE R14, R25, 0x4, R4 ;  /* 0x00000004190e7825 */ /* 0x000fca00078e0204 */
[----:B---3--:R3:W-:Y:S04]  /*0df0*/  @!P1 STG.E desc[UR6][R14.64], R21 ;  /* 0x000000150e009986 */ /* 0x0087e8000c101906 */
[----:B------:R-:W0:Y:S01]  /*0e00*/  @!P0 LDG.E R25, desc[UR6][R10.64+0x200] ;  /* 0x000200060a198981 */ /* 0x000e22000c1e1900 */
[----:B--2---:R-:W-:-:S04]  /*0e10*/  IADD3 R19, PT, PT, R13, 0x180, RZ ;  /* 0x000001800d137810 */ /* 0x004fc80007ffe0ff */
[----:B------:R-:W-:-:S13]  /*0e20*/  ISETP.GE.AND P1, PT, R19, R0, PT ;  /* 0x000000001300720c */ /* 0x000fda0003f26270 */
[----:B------:R-:W2:Y:S01]  /*0e30*/  @!P1 LDC.64 R18, c[0x0][0x3a0] ;  /* 0x0000e800ff129b82 */ /* 0x000ea20000000a00 */
[----:B0-----:R-:W-:-:S05]  /*0e40*/  @!P0 IMAD.WIDE R16, R25, 0x4, R16 ;  /* 0x0000000419108825 */ /* 0x001fca00078e0210 */
[----:B------:R-:W4:Y:S04]  /*0e50*/  @!P0 LDG.E R23, desc[UR6][R16.64] ;  /* 0x0000000610178981 */ /* 0x000f28000c1e1900 */
[----:B----4-:R0:W-:Y:S04]  /*0e60*/  @!P0 STG.E desc[UR6][R14.64+0x200], R23 ;  /* 0x000200170e008986 */ /* 0x0101e8000c101906 */
[----:B------:R-:W2:Y:S02]  /*0e70*/  @!P1 LDG.E R25, desc[UR6][R10.64+0x400] ;  /* 0x000400060a199981 */ /* 0x000ea4000c1e1900 */
[----:B--2---:R-:W-:-:S05]  /*0e80*/  @!P1 IMAD.WIDE R18, R25, 0x4, R18 ;  /* 0x0000000419129825 */ /* 0x004fca00078e0212 */
[----:B---3--:R-:W2:Y:S01]  /*0e90*/  @!P1 LDG.E R21, desc[UR6][R18.64] ;  /* 0x0000000612159981 */ /* 0x008ea2000c1e1900 */
[----:B------:R-:W-:-:S05]  /*0ea0*/  VIADD R25, R13, 0x200 ;  /* 0x000002000d197836 */ /* 0x000fca0000000000 */
[----:B------:R-:W-:-:S13]  /*0eb0*/  ISETP.GE.AND P0, PT, R25, R0, PT ;  /* 0x000000001900720c */ /* 0x000fda0003f06270 */
[----:B------:R-:W3:Y:S01]  /*0ec0*/  @!P0 LDC.64 R16, c[0x0][0x3a0] ;  /* 0x0000e800ff108b82 */ /* 0x000ee20000000a00 */
[----:B--2---:R2:W-:Y:S04]  /*0ed0*/  @!P1 STG.E desc[UR6][R14.64+0x400], R21 ;  /* 0x000400150e009986 */ /* 0x0045e8000c101906 */
[----:B------:R-:W3:Y:S02]  /*0ee0*/  @!P0 LDG.E R25, desc[UR6][R10.64+0x600] ;  /* 0x000600060a198981 */ /* 0x000ee4000c1e1900 */
[----:B---3--:R-:W-:-:S05]  /*0ef0*/  @!P0 IMAD.WIDE R16, R25, 0x4, R16 ;  /* 0x0000000419108825 */ /* 0x008fca00078e0210 */
[----:B0-----:R-:W3:Y:S01]  /*0f00*/  @!P0 LDG.E R23, desc[UR6][R16.64] ;  /* 0x0000000610178981 */ /* 0x001ee2000c1e1900 */
[----:B------:R-:W-:-:S04]  /*0f10*/  IADD3 R25, PT, PT, R13, 0x280, RZ ;  /* 0x000002800d197810 */ /* 0x000fc80007ffe0ff */
[----:B------:R-:W-:-:S13]  /*0f20*/  ISETP.GE.AND P1, PT, R25, R0, PT ;  /* 0x000000001900720c */ /* 0x000fda0003f26270 */
[----:B------:R-:W0:Y:S01]  /*0f30*/  @!P1 LDC.64 R18, c[0x0][0x3a0] ;  /* 0x0000e800ff129b82 */ /* 0x000e220000000a00 */
[----:B---3--:R3:W-:Y:S04]  /*0f40*/  @!P0 STG.E desc[UR6][R14.64+0x600], R23 ;  /* 0x000600170e008986 */ /* 0x0087e8000c101906 */
[----:B------:R-:W0:Y:S01]  /*0f50*/  @!P1 LDG.E R25, desc[UR6][R10.64+0x800] ;  /* 0x000800060a199981 */ /* 0x000e22000c1e1900 */
[----:B--2---:R-:W-:-:S04]  /*0f60*/  IADD3 R21, PT, PT, R13, 0x300, RZ ;  /* 0x000003000d157810 */ /* 0x004fc80007ffe0ff */
[----:B------:R-:W-:-:S13]  /*0f70*/  ISETP.GE.AND P0, PT, R21, R0, PT ;  /* 0x000000001500720c */ /* 0x000fda0003f06270 */
[----:B------:R-:W2:Y:S01]  /*0f80*/  @!P0 LDC.64 R16, c[0x0][0x3a0] ;  /* 0x0000e800ff108b82 */ /* 0x000ea20000000a00 */
[----:B0-----:R-:W-:-:S06]  /*0f90*/  @!P1 IMAD.WIDE R18, R25, 0x4, R18 ;  /* 0x0000000419129825 */ /* 0x001fcc00078e0212 */
[----:B------:R-:W4:Y:S04]  /*0fa0*/  @!P1 LDG.E R19, desc[UR6][R18.64] ;  /* 0x0000000612139981 */ /* 0x000f28000c1e1900 */
[----:B----4-:R3:W-:Y:S04]  /*0fb0*/  @!P1 STG.E desc[UR6][R14.64+0x800], R19 ;  /* 0x000800130e009986 */ /* 0x0107e8000c101906 */
[----:B------:R-:W2:Y:S02]  /*0fc0*/  @!P0 LDG.E R21, desc[UR6][R10.64+0xa00] ;  /* 0x000a00060a158981 */ /* 0x000ea4000c1e1900 */
[----:B--2---:R-:W-:-:S06]  /*0fd0*/  @!P0 IMAD.WIDE R16, R21, 0x4, R16 ;  /* 0x0000000415108825 */ /* 0x004fcc00078e0210 */
[----:B------:R-:W2:Y:S01]  /*0fe0*/  @!P0 LDG.E R17, desc[UR6][R16.64] ;  /* 0x0000000610118981 */ /* 0x000ea2000c1e1900 */
[----:B------:R-:W-:Y:S01]  /*0ff0*/  IADD3 R13, PT, PT, R13, 0x380, RZ ;  /* 0x000003800d0d7810 */ /* 0x000fe20007ffe0ff */
[----:B------:R-:W-:Y:S01]  /*1000*/  BSSY.RECONVERGENT B0, `(.L_x_2285) ;  /* 0x000000a000007945 */ /* 0x000fe20003800200 */
[----:B------:R-:W-:-:S04]  /*1010*/  IADD3 R12, PT, PT, R12, 0x8, RZ ;  /* 0x000000080c0c7810 */ /* 0x000fc80007ffe0ff */
[----:B------:R-:W-:Y:S01]  /*1020*/  ISETP.NE.AND P1, PT, R12, R9, PT ;  /* 0x000000090c00720c */ /* 0x000fe20003f25270 */
[----:B--2---:R3:W-:Y:S01]  /*1030*/  @!P0 STG.E desc[UR6][R14.64+0xa00], R17 ;  /* 0x000a00110e008986 */ /* 0x0047e2000c101906 */
[----:B------:R-:W-:-:S13]  /*1040*/  ISETP.GE.AND P0, PT, R13, R0, PT ;  /* 0x000000000d00720c */ /* 0x000fda0003f06270 */
[----:B---3--:R-:W-:Y:S05]  /*1050*/  @P0 BRA `(.L_x_2286) ;  /* 0x0000000000100947 */ /* 0x008fea0003800000 */
[----:B------:R-:W1:Y:S02]  /*1060*/  LDG.E R17, desc[UR6][R10.64+0xc00] ;  /* 0x000c00060a117981 */ /* 0x000e64000c1e1900 */
[----:B-1----:R-:W-:-:S06]  /*1070*/  IMAD.WIDE R16, R17, 0x4, R6 ;  /* 0x0000000411107825 */ /* 0x002fcc00078e0206 */
[----:B------:R-:W2:Y:S04]  /*1080*/  LDG.E R17, desc[UR6][R16.64] ;  /* 0x0000000610117981 */ /* 0x000ea8000c1e1900 */
[----:B--2---:R0:W-:Y:S02]  /*1090*/  STG.E desc[UR6][R14.64+0xc00], R17 ;  /* 0x000c00110e007986 */ /* 0x0041e4000c101906 */
.L_x_2286:
[----:B------:R-:W-:Y:S05]  /*10a0*/  BSYNC.RECONVERGENT B0 ;  /* 0x0000000000007941 */ /* 0x000fea0003800200 */
.L_x_2285:
[----:B------:R-:W-:Y:S05]  /*10b0*/  @P1 BRA `(.L_x_2287) ;  /* 0xfffffff800fc1947 */ /* 0x000fea000383ffff */
.L_x_2284:
[----:B------:R-:W-:-:S13]  /*10c0*/  ISETP.NE.AND P0, PT, R22, RZ, PT ;  /* 0x000000ff1600720c */ /* 0x000fda0003f05270 */
[----:B------:R-:W-:Y:S05]  /*10d0*/  @!P0 EXIT ;  /* 0x000000000000894d */ /* 0x000fea0003800000 */
[----:B-1----:R-:W1:Y:S01]  /*10e0*/  LDC R6, c[0x0][0x384] ;  /* 0x0000e100ff067b82 */ /* 0x002e620000000800 */
        /* <DEDUP_REMOVED lines=41> */
.L_x_2288:
[----:B------:R-:W-:Y:S05]  /*1380*/  @!P0 EXIT ;  /* 0x000000000000894d */ /* 0x000fea0003800000 */
[----:B------:R-:W-:Y:S02]  /*1390*/  ISETP.NE.AND P1, PT, R20, 0x1, PT ;  /* 0x000000011400780c */ /* 0x000fe40003f25270 */
[----:B------:R-:W-:-:S04]  /*13a0*/  LOP3.LUT R6, R6, 0x1, RZ, 0xc0, !PT ;  /* 0x0000000106067812 */ /* 0x000fc800078ec0ff */
[----:B------:R-:W-:-:S07]  /*13b0*/  ISETP.NE.U32.AND P0, PT, R6, 0x1, PT ;  /* 0x000000010600780c */ /* 0x000fce0003f05070 */
[----:B------:R-:W-:Y:S06]  /*13c0*/  @!P1 BRA `(.L_x_2289) ;  /* 0x00000000004c9947 */ /* 0x000fec0003800000 */
[----:B01----:R-:W-:-:S04]  /*13d0*/  LEA R13, R9, R8, 0x7 ;  /* 0x00000008090d7211 */ /* 0x003fc800078e38ff */
        /* <DEDUP_REMOVED lines=18> */
.L_x_2289:
[----:B------:R-:W-:Y:S05]  /*1500*/  @P0 EXIT ;  /* 0x000000000000094d */ /* 0x000fea0003800000 */
[----:B0-----:R-:W-:-:S04]  /*1510*/  LEA R9, R9, R8, 0x7 ;  /* 0x0000000809097211 */ /* 0x001fc800078e38ff */
[----:B------:R-:W-:-:S13]  /*1520*/  ISETP.GE.AND P0, PT, R9, R0, PT ;  /* 0x000000000900720c */ /* 0x000fda0003f06270 */
[----:B------:R-:W-:Y:S05]  /*1530*/  @P0 EXIT ;  /* 0x000000000000094d */ /* 0x000fea0003800000 */
[----:B------:R-:W-:Y:S01]  /*1540*/  IMAD.WIDE R2, R9, 0x4, R2 ;  /* 0x0000000409027825 */ /* 0x000fe200078e0202 */
[----:B--2---:R-:W0:Y:S05]  /*1550*/  LDC.64 R6, c[0x0][0x3a0] ;  /* 0x0000e800ff067b82 */ /* 0x004e2a0000000a00 */
[----:B------:R-:W0:Y:S02]  /*1560*/  LDG.E R3, desc[UR6][R2.64] ;  /* 0x0000000602037981 */ /* 0x000e24000c1e1900 */
[----:B0-----:R-:W-:-:S06]  /*1570*/  IMAD.WIDE R6, R3, 0x4, R6 ;  /* 0x0000000403067825 */ /* 0x001fcc00078e0206 */
[----:B------:R-:W2:Y:S01]  /*1580*/  LDG.E R7, desc[UR6][R6.64] ;  /* 0x0000000606077981 */ /* 0x000ea2000c1e1900 */
[----:B------:R-:W-:-:S05]  /*1590*/  IMAD.WIDE R4, R9, 0x4, R4 ;  /* 0x0000000409047825 */ /* 0x000fca00078e0204 */
[----:B--2---:R-:W-:Y:S01]  /*15a0*/  STG.E desc[UR6][R4.64], R7 ;  /* 0x0000000704007986 */ /* 0x004fe2000c101906 */
[----:B------:R-:W-:Y:S05]  /*15b0*/  EXIT ;  /* 0x000000000000794d */ /* 0x000fea0003800000 */
.L_x_2290:
        /* <DEDUP_REMOVED lines=12> */
.L_x_4180:


//--------------------- .text._ZN3cub18CUB_300001_SM_10006detail9transform16transform_kernelINS2_10policy_hubILb1EN4cuda3std3__45tupleIJN6thrust24THRUST_300001_SM_1000_NS6detail15normal_iteratorINSA_10device_ptrIiEEEEEEEE10policy1000ElNSB_10functional5actorINSJ_9compositeIJNSJ_16operator_adaptorINS7_4plusIvEEEENSK_INSL_IJNSM_INS7_7modulusIvEEEENSK_INSJ_8argumentILj0EEEEENSK_INSJ_5valueIiEEEEEEEEESY_EEEEESF_JPiEEEvT0_iT1_T2_DpNS2_10kernel_argIT3_EE --------------------------
	.section	.text._ZN3cub18CUB_300001_SM_10006detail9transform16transform_kernelINS2_10policy_hubILb1EN4cuda3std3__45tupleIJN6thrust24THRUST_300001_SM_1000_NS6detail15normal_iteratorINSA_10device_ptrIiEEEEEEEE10policy1000ElNSB_10functional5actorINSJ_9compositeIJNSJ_16operator_adaptorINS7_4plusIvEEEENSK_INSL_IJNSM_INS7_7modulusIvEEEENSK_INSJ_8argumentILj0EEEEENSK_INSJ_5valueIiEEEEEEEEESY_EEEEESF_JPiEEEvT0_iT1_T2_DpNS2_10kernel_argIT3_EE,"ax",@progbits
	.align	128
        .global         _ZN3cub18CUB_300001_SM_10006detail9transform16transform_kernelINS2_10policy_hubILb1EN4cuda3std3__45tupleIJN6thrust24THRUST_300001_SM_1000_NS6detail15normal_iteratorINSA_10device_ptrIiEEEEEEEE10policy1000ElNSB_10functional5actorINSJ_9compositeIJNSJ_16operator_adaptorINS7_4plusIvEEEENSK_INSL_IJNSM_INS7_7modulusIvEEEENSK_INSJ_8argumentILj0EEEEENSK_INSJ_5valueIiEEEEEEEEESY_EEEEESF_JPiEEEvT0_iT1_T2_DpNS2_10kernel_argIT3_EE
        .type           _ZN3cub18CUB_300001_SM_10006detail9transform16transform_kernelINS2_10policy_hubILb1EN4cuda3std3__45tupleIJN6thrust24THRUST_300001_SM_1000_NS6detail15normal_iteratorINSA_10device_ptrIiEEEEEEEE10policy1000ElNSB_10functional5actorINSJ_9compositeIJNSJ_16operator_adaptorINS7_4plusIvEEEENSK_INSL_IJNSM_INS7_7modulusIvEEEENSK_INSJ_8argumentILj0EEEEENSK_INSJ_5valueIiEEEEEEEEESY_EEEEESF_JPiEEEvT0_iT1_T2_DpNS2_10kernel_argIT3_EE,@function
        .size           _ZN3cub18CUB_300001_SM_10006detail9transform16transform_kernelINS2_10policy_hubILb1EN4cuda3std3__45tupleIJN6thrust24THRUST_300001_SM_1000_NS6detail15normal_iteratorINSA_10device_ptrIiEEEEEEEE10policy1000ElNSB_10functional5actorINSJ_9compositeIJNSJ_16operator_adaptorINS7_4plusIvEEEENSK_INSL_IJNSM_INS7_7modulusIvEEEENSK_INSJ_8argumentILj0EEEEENSK_INSJ_5valueIiEEEEEEEEESY_EEEEESF_JPiEEEvT0_iT1_T2_DpNS2_10kernel_argIT3_EE,(.L_x_4181 - _ZN3cub18CUB_300001_SM_10006detail9transform16transform_kernelINS2_10policy_hubILb1EN4cuda3std3__45tupleIJN6thrust24THRUST_300001_SM_1000_NS6detail15normal_iteratorINSA_10device_ptrIiEEEEEEEE10policy1000ElNSB_10functional5actorINSJ_9compositeIJNSJ_16operator_adaptorINS7_4plusIvEEEENSK_INSL_IJNSM_INS7_7modulusIvEEEENSK_INSJ_8argumentILj0EEEEENSK_INSJ_5valueIiEEEEEEEEESY_EEEEESF_JPiEEEvT0_iT1_T2_DpNS2_10kernel_argIT3_EE)
        .other          _ZN3cub18CUB_300001_SM_10006detail9transform16transform_kernelINS2_10policy_hubILb1EN4cuda3std3__45tupleIJN6thrust24THRUST_300001_SM_1000_NS6detail15normal_iteratorINSA_10device_ptrIiEEEEEEEE10policy1000ElNSB_10functional5actorINSJ_9compositeIJNSJ_16operator_adaptorINS7_4plusIvEEEENSK_INSL_IJNSM_INS7_7modulusIvEEEENSK_INSJ_8argumentILj0EEEEENSK_INSJ_5valueIiEEEEEEEEESY_EEEEESF_JPiEEEvT0_iT1_T2_DpNS2_10kernel_argIT3_EE,@"STO_CUDA_ENTRY STV_DEFAULT"
_ZN3cub18CUB_300001_SM_10006detail9transform16transform_kernelINS2_10policy_hubILb1EN4cuda3std3__45tupleIJN6thrust24THRUST_300001_SM_1000_NS6detail15normal_iteratorINSA_10device_ptrIiEEEEEEEE10policy1000ElNSB_10functional5actorINSJ_9compositeIJNSJ_16operator_adaptorINS7_4plusIvEEEENSK_INSL_IJNSM_INS7_7modulusIvEEEENSK_INSJ_8argumentILj0EEEEENSK_INSJ_5valueIiEEEEEEEEESY_EEEEESF_JPiEEEvT0_iT1_T2_DpNS2_10kernel_argIT3_EE:
.text._ZN3cub18CUB_300001_SM_10006detail9transform16transform_kernelINS2_10policy_hubILb1EN4cuda3std3__45tupleIJN6thrust24THRUST_300001_SM_1000_NS6detail15normal_iteratorINSA_10device_ptrIiEEEEEEEE10policy1000ElNSB_10functional5actorINSJ_9compositeIJNSJ_16operator_adaptorINS7_4plusIvEEEENSK_INSL_IJNSM_INS7_7modulusIvEEEENSK_INSJ_8argumentILj0EEEEENSK_INSJ_5valueIiEEEEEEEEESY_EEEEESF_JPiEEEvT0_iT1_T2_DpNS2_10kernel_argIT3_EE:
        /* <DEDUP_REMOVED lines=16> */
[----:B------:R-:W-:-:S04]  /*0100*/  SEL R0, R2, R7, P0 ;  /* 0x0000000702007207 */ /* 0x000fc80000000000 */
[----:B------:R-:W-:-:S04]  /*0110*/  SHF.L.U32 R6, R0, 0x2, RZ ;  /* 0x0000000200067819 */ /* 0x000fc800000006ff */
[----:B------:R-:W-:-:S13]  /*0120*/  ISETP.GE.AND P0, PT, R11, R6, PT ;  /* 0x000000060b00720c */ /* 0x000fda0003f06270 */
[----:B------:R-:W-:Y:S05]  /*0130*/  @P0 BRA `(.L_x_2292) ;  /* 0x0000000000280947 */ /* 0x000fea0003800000 */
[----:B------:R-:W0:Y:S02]  /*0140*/  LDC.64 R2, c[0x0][0x3a8] ;  /* 0x0000ea00ff027b82 */ /* 0x000e240000000a00 */
[----:B0-----:R-:W-:-:S04]  /*0150*/  LEA R2, P0, R4, R2, 0x2 ;  /* 0x0000000204027211 */ /* 0x001fc800078010ff */
[----:B------:R-:W-:-:S03]  /*0160*/  LEA.HI.X R3, R4, R3, R13, 0x2, P0 ;  /* 0x0000000304037211 */ /* 0x000fc600000f140d */
[----:B------:R-:W-:-:S07]  /*0170*/  IMAD.WIDE.U32 R2, R9, 0x80, R2 ;  /* 0x0000008009027825 */ /* 0x000fce00078e0002 */
.L_x_2293:
[----:B------:R-:W-:Y:S01]  /*0180*/  VIADD R11, R11, 0x4000 ;  /* 0x000040000b0b7836 */ /* 0x000fe20000000000 */
[----:B------:R0:W-:Y:S04]  /*0190*/  CCTL.E.PF2 [R2] ;  /* 0x000000000200798f */ /* 0x0001e80000800100 */
[----:B------:R-:W-:Y:S02]  /*01a0*/  ISETP.GE.AND P0, PT, R11, R6, PT ;  /* 0x000000060b00720c */ /* 0x000fe40003f06270 */
[----:B0-----:R-:W-:-:S05]  /*01b0*/  IADD3 R2, P1, PT, R2, 0x4000, RZ ;  /* 0x0000400002027810 */ /* 0x001fca0007f3e0ff */
[----:B------:R-:W-:-:S06]  /*01c0*/  IMAD.X R3, RZ, RZ, R3, P1 ;  /* 0x000000ffff037224 */ /* 0x000fcc00008e0603 */
[----:B------:R-:W-:Y:S05]  /*01d0*/  @!P0 BRA `(.L_x_2293) ;  /* 0xfffffffc00e88947 */ /* 0x000fea000383ffff */
.L_x_2292:
[----:B------:R-:W-:Y:S05]  /*01e0*/  BSYNC.RECONVERGENT B0 ;  /* 0x0000000000007941 */ /* 0x000fea0003800200 */
.L_x_2291:
        /* <DEDUP_REMOVED lines=13> */
[----:B------:R-:W-:Y:S01]  /*02c0*/  HFMA2 R2, -RZ, RZ, 0, 0 ;  /* 0x00000000ff027431 */ /* 0x000fe200000001ff */
[----:B------:R-:W-:-:S11]  /*02d0*/  LOP3.LUT R8, R12, 0x7, RZ, 0xc0, !PT ;  /* 0x000000070c087812 */ /* 0x000fd600078ec0ff */
[----:B------:R-:W-:Y:S05]  /*02e0*/  @!P0 BRA `(.L_x_2295) ;  /* 0x0000001c00fc8947 */ /* 0x000fea0003800000 */
[CC--:B------:R-:W-:Y:S01]  /*02f0*/  ISETP.GE.AND P0, PT, R9.reuse, R0.reuse, PT ;  /* 0x000000000900720c */ /* 0x0c0fe20003f06270 */
[C---:B------:R-:W-:Y:S01]  /*0300*/  VIADD R3, R9.reuse, 0x100 ;  /* 0x0000010009037836 */ /* 0x040fe20000000000 */
[C---:B------:R-:W-:Y:S01]  /*0310*/  IADD3 R15, PT, PT, R9.reuse, 0x80, RZ ;  /* 0x00000080090f7810 */ /* 0x040fe20007ffe0ff */
[C---:B------:R-:W-:Y:S01]  /*0320*/  VIADD R11, R9.reuse, 0x180 ;  /* 0x00000180090b7836 */ /* 0x040fe20000000000 */
[----:B------:R-:W-:Y:S01]  /*0330*/  BSSY.RECONVERGENT B0, `(.L_x_2296) ;  /* 0x0000024000007945 */ /* 0x000fe20003800200 */
[----:B------:R-:W-:Y:S01]  /*0340*/  VIADD R13, R9, 0x200 ;  /* 0x00000200090d7836 */ /* 0x000fe20000000000 */
[-C--:B------:R-:W-:Y:S01]  /*0350*/  ISETP.GE.AND P3, PT, R3, R0.reuse, PT ;  /* 0x000000000300720c */ /* 0x080fe20003f66270 */
[----:B------:R-:W-:Y:S01]  /*0360*/  VIADD R3, R9, 0x280 ;  /* 0x0000028009037836 */ /* 0x000fe20000000000 */
[-C--:B------:R-:W-:Y:S02]  /*0370*/  ISETP.GE.AND P2, PT, R11, R0.reuse, PT ;  /* 0x000000000b00720c */ /* 0x080fe40003f46270 */
[----:B------:R-:W-:-:S02]  /*0380*/  ISETP.GE.AND P1, PT, R13, R0, PT ;  /* 0x000000000d00720c */ /* 0x000fc40003f26270 */
[----:B------:R-:W-:Y:S01]  /*0390*/  ISETP.GE.AND P4, PT, R15, R0, PT ;  /* 0x000000000f00720c */ /* 0x000fe20003f86270 */
[----:B------:R-:W-:-:S12]  /*03a0*/  @P0 BRA `(.L_x_2297) ;  /* 0x0000000000700947 */ /* 0x000fd80003800000 */
[----:B------:R-:W-:Y:S01]  /*03b0*/  IMAD.WIDE.U32 R16, R9, 0x4, R4 ;  /* 0x0000000409107825 */ /* 0x000fe200078e0004 */
[----:B------:R-:W0:Y:S01]  /*03c0*/  LDC R14, c[0x0][0x394] ;  /* 0x0000e500ff0e7b82 */ /* 0x000e220000000800 */
[----:B------:R-:W1:Y:S04]  /*03d0*/  LDCU UR6, c[0x0][0x398] ;  /* 0x00007300ff0677ac */ /* 0x000e680008000800 */
[----:B------:R-:W2:Y:S01]  /*03e0*/  LDG.E R16, desc[UR4][R16.64] ;  /* 0x0000000410107981 */ /* 0x000ea2000c1e1900 */
[----:B0-----:R-:W-:-:S04]  /*03f0*/  IABS R13, R14 ;  /* 0x0000000e000d7213 */ /* 0x001fc80000000000 */
[----:B------:R-:W0:Y:S08]  /*0400*/  I2F.RP R2, R13 ;  /* 0x0000000d00027306 */ /* 0x000e300000209400 */
[----:B0-----:R-:W0:Y:S02]  /*0410*/  MUFU.RCP R2, R2 ;  /* 0x0000000200027308 */ /* 0x001e240000001000 */
[----:B0-----:R-:W-:-:S06]  /*0420*/  VIADD R10, R2, 0xffffffe ;  /* 0x0ffffffe020a7836 */ /* 0x001fcc0000000000 */
[----:B------:R0:W3:Y:S02]  /*0430*/  F2I.FTZ.U32.TRUNC.NTZ R11, R10 ;  /* 0x0000000a000b7305 */ /* 0x0000e4000021f000 */
[----:B0-----:R-:W-:Y:S01]  /*0440*/  MOV R10, RZ ;  /* 0x000000ff000a7202 */ /* 0x001fe20000000f00 */
[----:B---3--:R-:W-:-:S04]  /*0450*/  IMAD.MOV R18, RZ, RZ, -R11 ;  /* 0x000000ffff127224 */ /* 0x008fc800078e0a0b */
[----:B------:R-:W-:-:S04]  /*0460*/  IMAD R19, R18, R13, RZ ;  /* 0x0000000d12137224 */ /* 0x000fc800078e02ff */
[----:B------:R-:W-:Y:S01]  /*0470*/  IMAD.HI.U32 R11, R11, R19, R10 ;  /* 0x000000130b0b7227 */ /* 0x000fe200078e000a */
[----:B--2---:R-:W-:Y:S02]  /*0480*/  IABS R18, R16 ;  /* 0x0000001000127213 */ /* 0x004fe40000000000 */
[----:B------:R-:W-:-:S03]  /*0490*/  ISETP.GE.AND P6, PT, R16, RZ, PT ;  /* 0x000000ff1000720c */ /* 0x000fc60003fc6270 */
[----:B------:R-:W-:-:S04]  /*04a0*/  IMAD.HI.U32 R11, R11, R18, RZ ;  /* 0x000000120b0b7227 */ /* 0x000fc800078e00ff */
[----:B------:R-:W-:-:S04]  /*04b0*/  IMAD.MOV R11, RZ, RZ, -R11 ;  /* 0x000000ffff0b7224 */ /* 0x000fc800078e0a0b */
[----:B------:R-:W-:Y:S02]  /*04c0*/  IMAD R2, R13, R11, R18 ;  /* 0x0000000b0d027224 */ /* 0x000fe400078e0212 */
[----:B------:R-:W-:-:S03]  /*04d0*/  IMAD.WIDE.U32 R10, R9, 0x4, R6 ;  /* 0x00000004090a7825 */ /* 0x000fc600078e0006 */
[----:B------:R-:W-:-:S13]  /*04e0*/  ISETP.GT.U32.AND P0, PT, R13, R2, PT ;  /* 0x000000020d00720c */ /* 0x000fda0003f04070 */
[----:B------:R-:W-:Y:S01]  /*04f0*/  @!P0 IMAD.IADD R2, R2, 0x1, -R13 ;  /* 0x0000000102028824 */ /* 0x000fe200078e0a0d */
[----:B------:R-:W-:-:S04]  /*0500*/  ISETP.NE.AND P0, PT, R14, RZ, PT ;  /* 0x000000ff0e00720c */ /* 0x000fc80003f05270 */
[----:B------:R-:W-:-:S13]  /*0510*/  ISETP.GT.U32.AND P5, PT, R13, R2, PT ;  /* 0x000000020d00720c */ /* 0x000fda0003fa4070 */
[----:B------:R-:W-:-:S05]  /*0520*/  @!P5 IMAD.IADD R2, R2, 0x1, -R13 ;  /* 0x000000010202d824 */ /* 0x000fca00078e0a0d */
[----:B------:R-:W-:Y:S02]  /*0530*/  @!P6 IADD3 R2, PT, PT, -R2, RZ, RZ ;  /* 0x000000ff0202e210 */ /* 0x000fe40007ffe1ff */
[----:B------:R-:W-:-:S05]  /*0540*/  @!P0 LOP3.LUT R2, RZ, R14, RZ, 0x33, !PT ;  /* 0x0000000eff028212 */ /* 0x000fca00078e33ff */
[----:B-1----:R-:W-:-:S05]  /*0550*/  VIADD R13, R2, UR6 ;  /* 0x00000006020d7c36 */ /* 0x002fca0008000000 */
[----:B------:R0:W-:Y:S02]  /*0560*/  STG.E desc[UR4][R10.64], R13 ;  /* 0x0000000d0a007986 */ /* 0x0001e4000c101904 */
.L_x_2297:
[----:B------:R-:W-:Y:S05]  /*0570*/  BSYNC.RECONVERGENT B0 ;  /* 0x0000000000007941 */ /* 0x000fea0003800200 */
.L_x_2296:
[----:B------:R-:W-:Y:S01]  /*0580*/  BSSY.RECONVERGENT B0, `(.L_x_2298) ;  /* 0x0000020000007945 */ /* 0x000fe20003800200 */
[----:B------:R-:W-:Y:S01]  /*0590*/  ISETP.GE.AND P0, PT, R3, R0, PT ;  /* 0x000000000300720c */ /* 0x000fe20003f06270 */
[----:B0-----:R-:W-:-:S04]  /*05a0*/  IMAD.WIDE R10, R15, 0x4, R4 ;  /* 0x000000040f0a7825 */ /* 0x001fc800078e0204 */
[----:B------:R-:W-:Y:S02]  /*05b0*/  VIADD R3, R9, 0x300 ;  /* 0x0000030009037836 */ /* 0x000fe40000000000 */
[----:B------:R-:W-:Y:S01]  /*05c0*/  IMAD.WIDE R14, R15, 0x4, R6 ;  /* 0x000000040f0e7825 */ /* 0x000fe200078e0206 */
[----:B------:R-:W-:Y:S06]  /*05d0*/  @P4 BRA `(.L_x_2299) ;  /* 0x0000000000684947 */ /* 0x000fec0003800000 */
[----:B------:R-:W2:Y:S01]  /*05e0*/  LDG.E R20, desc[UR4][R10.64] ;  /* 0x000000040a147981 */ /* 0x000ea2000c1e1900 */
[----:B------:R-:W0:Y:S01]  /*05f0*/  LDC R2, c[0x0][0x394] ;  /* 0x0000e500ff027b82 */ /* 0x000e220000000800 */
[----:B------:R-:W1:Y:S01]  /*0600*/  LDCU UR6, c[0x0][0x398] ;  /* 0x00007300ff0677ac */ /* 0x000e620008000800 */
[----:B0-----:R-:W-:Y:S02]  /*0610*/  IABS R13, R2 ;  /* 0x00000002000d7213 */ /* 0x001fe40000000000 */
[----:B------:R-:W-:Y:S02]  /*0620*/  ISETP.NE.AND P6, PT, R2, RZ, PT ;  /* 0x000000ff0200720c */ /* 0x000fe40003fc5270 */
[----:B------:R-:W0:Y:S08]  /*0630*/  I2F.RP R19, R13 ;  /* 0x0000000d00137306 */ /* 0x000e300000209400 */
[----:B0-----:R-:W0:Y:S02]  /*0640*/  MUFU.RCP R19, R19 ;  /* 0x0000001300137308 */ /* 0x001e240000001000 */
[----:B0-----:R-:W-:-:S06]  /*0650*/  VIADD R17, R19, 0xffffffe ;  /* 0x0ffffffe13117836 */ /* 0x001fcc0000000000 */
[----:B------:R-:W0:Y:S02]  /*0660*/  F2I.FTZ.U32.TRUNC.NTZ R17, R17 ;  /* 0x0000001100117305 */ /* 0x000e24000021f000 */
[----:B0-----:R-:W-:-:S05]  /*0670*/  IADD3 R16, PT, PT, RZ, -R17, RZ ;  /* 0x80000011ff107210 */ /* 0x001fca0007ffe0ff */
[----:B------:R-:W-:Y:S02]  /*0680*/  IMAD R21, R16, R13, RZ ;  /* 0x0000000d10157224 */ /* 0x000fe400078e02ff */
[----:B------:R-:W-:-:S04]  /*0690*/  IMAD.MOV.U32 R16, RZ, RZ, RZ ;  /* 0x000000ffff107224 */ /* 0x000fc800078e00ff */
[----:B------:R-:W-:Y:S01]  /*06a0*/  IMAD.HI.U32 R21, R17, R21, R16 ;  /* 0x0000001511157227 */ /* 0x000fe200078e0010 */
[----:B--2---:R-:W-:Y:S02]  /*06b0*/  IABS R18, R20 ;  /* 0x0000001400127213 */ /* 0x004fe40000000000 */
[----:B------:R-:W-:-:S03]  /*06c0*/  ISETP.GE.AND P5, PT, R20, RZ, PT ;  /* 0x000000ff1400720c */ /* 0x000fc60003fa6270 */
[----:B------:R-:W-:-:S04]  /*06d0*/  IMAD.HI.U32 R16, R21, R18, RZ ;  /* 0x0000001215107227 */ /* 0x000fc800078e00ff */
[----:B------:R-:W-:-:S04]  /*06e0*/  IMAD.MOV R16, RZ, RZ, -R16 ;  /* 0x000000ffff107224 */ /* 0x000fc800078e0a10 */
[----:B------:R-:W-:-:S05]  /*06f0*/  IMAD R16, R13, R16, R18 ;  /* 0x000000100d107224 */ /* 0x000fca00078e0212 */
[----:B------:R-:W-:-:S13]  /*0700*/  ISETP.GT.U32.AND P4, PT, R13, R16, PT ;  /* 0x000000100d00720c */ /* 0x000fda0003f84070 */
[----:B------:R-:W-:-:S05]  /*0710*/  @!P4 IMAD.IADD R16, R16, 0x1, -R13 ;  /* 0x000000011010c824 */ /* 0x000fca00078e0a0d */
[----:B------:R-:W-:-:S13]  /*0720*/  ISETP.GT.U32.AND P4, PT, R13, R16, PT ;  /* 0x000000100d00720c */ /* 0x000fda0003f84070 */
[----:B------:R-:W-:-:S05]  /*0730*/  @!P4 IADD3 R16, PT, PT, R16, -R13, RZ ;  /* 0x8000000d1010c210 */ /* 0x000fca0007ffe0ff */
[----:B------:R-:W-:Y:S01]  /*0740*/  @!P5 IMAD.MOV R16, RZ, RZ, -R16 ;  /* 0x000000ffff10d224 */ /* 0x000fe200078e0a10 */
[----:B------:R-:W-:-:S05]  /*0750*/  @!P6 LOP3.LUT R16, RZ, R2, RZ, 0x33, !PT ;  /* 0x00000002ff10e212 */ /* 0x000fca00078e33ff */
[----:B-1----:R-:W-:-:S05]  /*0760*/  VIADD R13, R16, UR6 ;  /* 0x00000006100d7c36 */ /* 0x002fca0008000000 */
[----:B------:R0:W-:Y:S02]  /*0770*/  STG.E desc[UR4][R14.64], R13 ;  /* 0x0000000d0e007986 */ /* 0x0001e4000c101904 */
.L_x_2299:
[----:B------:R-:W-:Y:S05]  /*0780*/  BSYNC.RECONVERGENT B0 ;  /* 0x0000000000007941 */ /* 0x000fea0003800200 */
.L_x_2298:
[----:B------:R-:W-:Y:S01]  /*0790*/  BSSY.RECONVERGENT B0, `(.L_x_2300) ;  /* 0x000001e000007945 */ /* 0x000fe20003800200 */
[----:B------:R-:W-:Y:S01]  /*07a0*/  ISETP.GE.AND P4, PT, R3, R0, PT ;  /* 0x000000000300720c */ /* 0x000fe20003f86270 */
[----:B------:R-:W-:Y:S02]  /*07b0*/  VIADD R3, R9, 0x380 ;  /* 0x0000038009037836 */ /* 0x000fe40000000000 */
[----:B------:R-:W-:Y:S10]  /*07c0*/  @P3 BRA `(.L_x_2301) ;  /* 0x0000000000683947 */ /* 0x000ff40003800000 */
[----:B------:R-:W2:Y:S01]  /*07d0*/  LDG.E R20, desc[UR4][R10.64+0x200] ;  /* 0x000200040a147981 */ /* 0x000ea2000c1e1900 */
[----:B------:R-:W0:Y:S01]  /*07e0*/  LDC R2, c[0x0][0x394] ;  /* 0x0000e500ff027b82 */ /* 0x000e220000000800 */
[----:B------:R-:W1:Y:S01]  /*07f0*/  LDCU UR6, c[0x0][0x398] ;  /* 0x00007300ff0677ac */ /* 0x000e620008000800 */
[----:B0-----:R-:W-:Y:S02]  /*0800*/  IABS R13, R2 ;  /* 0x00000002000d7213 */ /* 0x001fe40000000000 */
[----:B------:R-:W-:Y:S02]  /*0810*/  ISETP.NE.AND P6, PT, R2, RZ, PT ;  /* 0x000000ff0200720c */ /* 0x000fe40003fc5270 */
[----:B------:R-:W0:Y:S08]  /*0820*/  I2F.RP R19, R13 ;  /* 0x0000000d00137306 */ /* 0x000e300000209400 */
[----:B0-----:R-:W0:Y:S02]  /*0830*/  MUFU.RCP R19, R19 ;  /* 0x0000001300137308 */ /* 0x001e240000001000 */
[----:B0-----:R-:W-:-:S06]  /*0840*/  IADD3 R17, PT, PT, R19, 0xffffffe, RZ ;  /* 0x0ffffffe13117810 */ /* 0x001fcc0007ffe0ff */
[----:B------:R-:W0:Y:S02]  /*0850*/  F2I.FTZ.U32.TRUNC.NTZ R17, R17 ;  /* 0x0000001100117305 */ /* 0x000e24000021f000 */
[----:B0-----:R-:W-:-:S04]  /*0860*/  IMAD.MOV R16, RZ, RZ, -R17 ;  /* 0x000000ffff107224 */ /* 0x001fc800078e0a11 */
        /* <DEDUP_REMOVED lines=9> */
[----:B------:R-:W-:-:S04]  /*0900*/  @!P3 IADD3 R16, PT, PT, R16, -R13, RZ ;  /* 0x8000000d1010b210 */ /* 0x000fc80007ffe0ff */
[----:B------:R-:W-:-:S13]  /*0910*/  ISETP.GT.U32.AND P3, PT, R13, R16, PT ;  /* 0x000000100d00720c */ /* 0x000fda0003f64070 */
[----:B------:R-:W-:-:S04]  /*0920*/  @!P3 IMAD.IADD R16, R16, 0x1, -R13 ;  /* 0x000000011010b824 */ /* 0x000fc800078e0a0d */
[----:B------:R-:W-:Y:S01]  /*0930*/  @!P5 IMAD.MOV R16, RZ, RZ, -R16 ;  /* 0x000000ffff10d224 */ /* 0x000fe200078e0a10 */
[----:B------:R-:W-:-:S05]  /*0940*/  @!P6 LOP3.LUT R16, RZ, R2, RZ, 0x33, !PT ;  /* 0x00000002ff10e212 */ /* 0x000fca00078e33ff */
[----:B-1----:R-:W-:-:S05]  /*0950*/  VIADD R13, R16, UR6 ;  /* 0x00000006100d7c36 */ /* 0x002fca0008000000 */
[----:B------:R1:W-:Y:S02]  /*0960*/  STG.E desc[UR4][R14.64+0x200], R13 ;  /* 0x0002000d0e007986 */ /* 0x0003e4000c101904 */
.L_x_2301:
[----:B------:R-:W-:Y:S05]  /*0970*/  BSYNC.RECONVERGENT B0 ;  /* 0x0000000000007941 */ /* 0x000fea0003800200 */
.L_x_2300:
[----:B------:R-:W-:Y:S01]  /*0980*/  BSSY.RECONVERGENT B0, `(.L_x_2302) ;  /* 0x000001f000007945 */ /* 0x000fe20003800200 */
[----:B------:R-:W-:Y:S02]  /*0990*/  ISETP.GE.AND P3, PT, R3, R0, PT ;  /* 0x000000000300720c */ /* 0x000fe40003f66270 */
[----:B------:R-:W-:Y:S01]  /*09a0*/  LOP3.LUT R2, R12, 0x7ffffff8, RZ, 0xc0, !PT ;  /* 0x7ffffff80c027812 */ /* 0x000fe200078ec0ff */
[----:B------:R-:W-:Y:S10]  /*09b0*/  @P2 BRA `(.L_x_2303) ;  /* 0x00000000006c2947 */ /* 0x000ff40003800000 */
[----:B------:R-:W2:Y:S01]  /*09c0*/  LDG.E R20, desc[UR4][R10.64+0x400] ;  /* 0x000400040a147981 */ /* 0x000ea2000c1e1900 */
[----:B------:R-:W3:Y:S01]  /*09d0*/  LDC R3, c[0x0][0x394] ;  /* 0x0000e500ff037b82 */ /* 0x000ee20000000800 */
[----:B------:R-:W4:Y:S01]  /*09e0*/  LDCU UR6, c[0x0][0x398] ;  /* 0x00007300ff0677ac */ /* 0x000f220008000800 */
[----:B---3--:R-:W-:Y:S02]  /*09f0*/  IABS R17, R3 ;  /* 0x0000000300117213 */ /* 0x008fe40000000000 */
[----:B------:R-:W-:Y:S02]  /*0a00*/  ISETP.NE.AND P6, PT, R3, RZ, PT ;  /* 0x000000ff0300720c */ /* 0x000fe40003fc5270 */
[----:B------:R-:W3:Y:S08]  /*0a10*/  I2F.RP R16, R17 ;  /* 0x0000001100107306 */ /* 0x000ef00000209400 */
[----:B---3--:R-:W3:Y:S02]  /*0a20*/  MUFU.RCP R16, R16 ;  /* 0x0000001000107308 */ /* 0x008ee40000001000 */
[----:B---3--:R-:W-:-:S06]  /*0a30*/  IADD3 R18, PT, PT, R16, 0xffffffe, RZ ;  /* 0x0ffffffe10127810 */ /* 0x008fcc0007ffe0ff */
[----:B01----:R-:W0:Y:S02]  /*0a40*/  F2I.FTZ.U32.TRUNC.NTZ R13, R18 ;  /* 0x00000012000d7305 */ /* 0x003e24000021f000 */
[----:B0-----:R-:W-:-:S04]  /*0a50*/  IMAD.MOV R12, RZ, RZ, -R13 ;  /* 0x000000ffff0c7224 */ /* 0x001fc800078e0a0d */
[----:B------:R-:W-:Y:S02]  /*0a60*/  IMAD R19, R12, R17, RZ ;  /* 0x000000110c137224 */ /* 0x000fe400078e02ff */
[----:B------:R-:W-:-:S04]  /*0a70*/  IMAD.MOV.U32 R12, RZ, RZ, RZ ;  /* 0x000000ffff0c7224 */ /* 0x000fc800078e00ff */
[----:B------:R-:W-:Y:S01]  /*0a80*/  IMAD.HI.U32 R12, R13, R19, R12 ;  /* 0x000000130d0c7227 */ /* 0x000fe200078e000c */
[----:B--2---:R-:W-:Y:S02]  /*0a90*/  IABS R21, R20 ;  /* 0x0000001400157213 */ /* 0x004fe40000000000 */
[----:B------:R-:W-:-:S03]  /*0aa0*/  ISETP.GE.AND P5, PT, R20, RZ, PT ;  /* 0x000000ff1400720c */ /* 0x000fc60003fa6270 */
[----:B------:R-:W-:-:S04]  /*0ab0*/  IMAD.MOV.U32 R13, RZ, RZ, R21 ;  /* 0x000000ffff0d7224 */ /* 0x000fc800078e0015 */
[----:B------:R-:W-:-:S05]  /*0ac0*/  IMAD.HI.U32 R12, R12, R13, RZ ;  /* 0x0000000d0c0c7227 */ /* 0x000fca00078e00ff */
[----:B------:R-:W-:-:S05]  /*0ad0*/  IADD3 R12, PT, PT, -R12, RZ, RZ ;  /* 0x000000ff0c0c7210 */ /* 0x000fca0007ffe1ff */
[----:B------:R-:W-:-:S05]  /*0ae0*/  IMAD R12, R17, R12, R13 ;  /* 0x0000000c110c7224 */ /* 0x000fca00078e020d */
[----:B------:R-:W-:-:S13]  /*0af0*/  ISETP.GT.U32.AND P2, PT, R17, R12, PT ;  /* 0x0000000c1100720c */ /* 0x000fda0003f44070 */
[----:B------:R-:W-:-:S05]  /*0b00*/  @!P2 IMAD.IADD R12, R12, 0x1, -R17 ;  /* 0x000000010c0ca824 */ /* 0x000fca00078e0a11 */
[----:B------:R-:W-:-:S13]  /*0b10*/  ISETP.GT.U32.AND P2, PT, R17, R12, PT ;  /* 0x0000000c1100720c */ /* 0x000fda0003f44070 */
[----:B------:R-:W-:-:S04]  /*0b20*/  @!P2 IMAD.IADD R12, R12, 0x1, -R17 ;  /* 0x000000010c0ca824 */ /* 0x000fc800078e0a11 */
[----:B------:R-:W-:Y:S01]  /*0b30*/  @!P5 IMAD.MOV R12, RZ, RZ, -R12 ;  /* 0x000000ffff0cd224 */ /* 0x000fe200078e0a0c */
[----:B------:R-:W-:-:S04]  /*0b40*/  @!P6 LOP3.LUT R12, RZ, R3, RZ, 0x33, !PT ;  /* 0x00000003ff0ce212 */ /* 0x000fc800078e33ff */
[----:B----4-:R-:W-:-:S05]  /*0b50*/  IADD3 R3, PT, PT, R12, UR6, RZ ;  /* 0x000000060c037c10 */ /* 0x010fca000fffe0ff */
[----:B------:R2:W-:Y:S02]  /*0b60*/  STG.E desc[UR4][R14.64+0x400], R3 ;  /* 0x000400030e007986 */ /* 0x0005e4000c101904 */
.L_x_2303:
[----:B------:R-:W-:Y:S05]  /*0b70*/  BSYNC.RECONVERGENT B0 ;  /* 0x0000000000007941 */ /* 0x000fea0003800200 */
.L_x_2302:
[----:B------:R-:W-:Y:S01]  /*0b80*/  BSSY.RECONVERGENT B0, `(.L_x_2304) ;  /* 0x000001e000007945 */ /* 0x000fe20003800200 */
[----:B------:R-:W-:-:S03]  /*0b90*/  ISETP.NE.AND P2, PT, R2, 0x8, PT ;  /* 0x000000080200780c */ /* 0x000fc60003f45270 */
[----:B------:R-:W-:Y:S10]  /*0ba0*/  @P1 BRA `(.L_x_2305) ;  /* 0x00000000006c1947 */ /* 0x000ff40003800000 */
[----:B------:R-:W3:Y:S01]  /*0bb0*/  LDG.E R20, desc[UR4][R10.64+0x600] ;  /* 0x000600040a147981 */ /* 0x000ee2000c1e1900 */
[----:B--2---:R-:W2:Y:S01]  /*0bc0*/  LDC R3, c[0x0][0x394] ;  /* 0x0000e500ff037b82 */ /* 0x004ea20000000800 */
[----:B------:R-:W4:Y:S01]  /*0bd0*/  LDCU UR6, c[0x0][0x398] ;  /* 0x00007300ff0677ac */ /* 0x000f220008000800 */
[----:B--2---:R-:W-:Y:S02]  /*0be0*/  IABS R17, R3 ;  /* 0x0000000300117213 */ /* 0x004fe40000000000 */
[----:B------:R-:W-:Y:S02]  /*0bf0*/  ISETP.NE.AND P6, PT, R3, RZ, PT ;  /* 0x000000ff0300720c */ /* 0x000fe40003fc5270 */
[----:B------:R-:W2:Y:S08]  /*0c00*/  I2F.RP R16, R17 ;  /* 0x0000001100107306 */ /* 0x000eb00000209400 */
[----:B--2---:R-:W2:Y:S02]  /*0c10*/  MUFU.RCP R16, R16 ;  /* 0x0000001000107308 */ /* 0x004ea40000001000 */
[----:B--2---:R-:W-:-:S06]  /*0c20*/  VIADD R18, R16, 0xffffffe ;  /* 0x0ffffffe10127836 */ /* 0x004fcc0000000000 */
[----:B01----:R-:W0:Y:S02]  /*0c30*/  F2I.FTZ.U32.TRUNC.NTZ R13, R18 ;  /* 0x00000012000d7305 */ /* 0x003e24000021f000 */
[----:B0-----:R-:W-:-:S04]  /*0c40*/  IMAD.MOV R12, RZ, RZ, -R13 ;  /* 0x000000ffff0c7224 */ /* 0x001fc800078e0a0d */
[----:B------:R-:W-:Y:S02]  /*0c50*/  IMAD R19, R12, R17, RZ ;  /* 0x000000110c137224 */ /* 0x000fe400078e02ff */
[----:B------:R-:W-:-:S04]  /*0c60*/  IMAD.MOV.U32 R12, RZ, RZ, RZ ;  /* 0x000000ffff0c7224 */ /* 0x000fc800078e00ff */
[----:B------:R-:W-:Y:S01]  /*0c70*/  IMAD.HI.U32 R12, R13, R19, R12 ;  /* 0x000000130d0c7227 */ /* 0x000fe200078e000c */
[----:B---3--:R-:W-:Y:S02]  /*0c80*/  IABS R21, R20 ;  /* 0x0000001400157213 */ /* 0x008fe40000000000 */
[----:B------:R-:W-:Y:S02]  /*0c90*/  ISETP.GE.AND P5, PT, R20, RZ, PT ;  /* 0x000000ff1400720c */ /* 0x000fe40003fa6270 */
[----:B------:R-:W-:-:S05]  /*0ca0*/  MOV R13, R21 ;  /* 0x00000015000d7202 */ /* 0x000fca0000000f00 */
[----:B------:R-:W-:-:S04]  /*0cb0*/  IMAD.HI.U32 R12, R12, R13, RZ ;  /* 0x0000000d0c0c7227 */ /* 0x000fc800078e00ff */
[----:B------:R-:W-:-:S04]  /*0cc0*/  IMAD.MOV R12, RZ, RZ, -R12 ;  /* 0x000000ffff0c7224 */ /* 0x000fc800078e0a0c */
[----:B------:R-:W-:-:S05]  /*0cd0*/  IMAD R12, R17, R12, R13 ;  /* 0x0000000c110c7224 */ /* 0x000fca00078e020d */
[----:B------:R-:W-:-:S13]  /*0ce0*/  ISETP.GT.U32.AND P1, PT, R17, R12, PT ;  /* 0x0000000c1100720c */ /* 0x000fda0003f24070 */
[----:B------:R-:W-:-:S05]  /*0cf0*/  @!P1 IMAD.IADD R12, R12, 0x1, -R17 ;  /* 0x000000010c0c9824 */ /* 0x000fca00078e0a11 */
[----:B------:R-:W-:-:S13]  /*0d00*/  ISETP.GT.U32.AND P1, PT, R17, R12, PT ;  /* 0x0000000c1100720c */ /* 0x000fda0003f24070 */
[----:B------:R-:W-:-:S05]  /*0d10*/  @!P1 IMAD.IADD R12, R12, 0x1, -R17 ;  /* 0x000000010c0c9824 */ /* 0x000fca00078e0a11 */
[----:B------:R-:W-:Y:S02]  /*0d20*/  @!P5 IADD3 R12, PT, PT, -R12, RZ, RZ ;  /* 0x000000ff0c0cd210 */ /* 0x000fe40007ffe1ff */
[----:B------:R-:W-:-:S05]  /*0d30*/  @!P6 LOP3.LUT R12, RZ, R3, RZ, 0x33, !PT ;  /* 0x00000003ff0ce212 */ /* 0x000fca00078e33ff */
[----:B----4-:R-:W-:-:S05]  /*0d40*/  VIADD R3, R12, UR6 ;  /* 0x000000060c037c36 */ /* 0x010fca0008000000 */
[----:B------:R3:W-:Y:S02]  /*0d50*/  STG.E desc[UR4][R14.64+0x600], R3 ;  /* 0x000600030e007986 */ /* 0x0007e4000c101904 */
.L_x_2305:
[----:B------:R-:W-:Y:S05]  /*0d60*/  BSYNC.RECONVERGENT B0 ;  /* 0x0000000000007941 */ /* 0x000fea0003800200 */
.L_x_2304:
[----:B------:R-:W-:Y:S04]  /*0d70*/  BSSY.RECONVERGENT B0, `(.L_x_2306) ;  /* 0x000001d000007945 */ /* 0x000fe80003800200 */
[----:B------:R-:W-:Y:S05]  /*0d80*/  @P0 BRA `(.L_x_2307) ;  /* 0x00000000006c0947 */ /* 0x000fea0003800000 */
[----:B------:R-:W4:Y:S01]  /*0d90*/  LDG.E R20, desc[UR4][R10.64+0x800] ;  /* 0x000800040a147981 */ /* 0x000f22000c1e1900 */
[----:B--23--:R-:W2:Y:S01]  /*0da0*/  LDC R3, c[0x0][0x394] ;  /* 0x0000e500ff037b82 */ /* 0x00cea20000000800 */
[----:B------:R-:W3:Y:S01]  /*0db0*/  LDCU UR6, c[0x0][0x398] ;  /* 0x00007300ff0677ac */ /* 0x000ee20008000800 */
        /* <DEDUP_REMOVED lines=8> */
[----:B------:R-:W-:-:S05]  /*0e40*/  HFMA2 R12, -RZ, RZ, 0, 0 ;  /* 0x00000000ff0c7431 */ /* 0x000fca00000001ff */
[----:B------:R-:W-:Y:S01]  /*0e50*/  IMAD.HI.U32 R12, R13, R19, R12 ;  /* 0x000000130d0c7227 */ /* 0x000fe200078e000c */
[----:B----4-:R-:W-:Y:S02]  /*0e60*/  IABS R21, R20 ;  /* 0x0000001400157213 */ /* 0x010fe40000000000 */
[----:B------:R-:W-:-:S03]  /*0e70*/  ISETP.GE.AND P1, PT, R20, RZ, PT ;  /* 0x000000ff1400720c */ /* 0x000fc60003f26270 */
[----:B------:R-:W-:-:S04]  /*0e80*/  IMAD.MOV.U32 R13, RZ, RZ, R21 ;  /* 0x000000ffff0d7224 */ /* 0x000fc800078e0015 */
        /* <DEDUP_REMOVED lines=9> */
[----:B---3--:R-:W-:-:S05]  /*0f20*/  VIADD R3, R12, UR6 ;  /* 0x000000060c037c36 */ /* 0x008fca0008000000 */
[----:B------:R4:W-:Y:S02]  /*0f30*/  STG.E desc[UR4][R14.64+0x800], R3 ;  /* 0x000800030e007986 */ /* 0x0009e4000c101904 */
.L_x_2307:
[----:B------:R-:W-:Y:S05]  /*0f40*/  BSYNC.RECONVERGENT B0 ;  /* 0x0000000000007941 */ /* 0x000fea0003800200 */
.L_x_2306:
[----:B------:R-:W-:Y:S04]  /*0f50*/  BSSY.RECONVERGENT B0, `(.L_x_2308) ;  /* 0x000001d000007945 */ /* 0x000fe80003800200 */
[----:B------:R-:W-:Y:S05]  /*0f60*/  @P4 BRA `(.L_x_2309) ;  /* 0x00000000006c4947 */ /* 0x000fea0003800000 */
[----:B------:R-:W5:Y:S01]  /*0f70*/  LDG.E R20, desc[UR4][R10.64+0xa00] ;  /* 0x000a00040a147981 */ /* 0x000f62000c1e1900 */
[----:B--234-:R-:W2:Y:S01]  /*0f80*/  LDC R3, c[0x0][0x394] ;  /* 0x0000e500ff037b82 */ /* 0x01cea20000000800 */
[----:B------:R-:W3:Y:S01]  /*0f90*/  LDCU UR6, c[0x0][0x398] ;  /* 0x00007300ff0677ac */ /* 0x000ee20008000800 */
[----:B--2---:R-:W-:Y:S02]  /*0fa0*/  IABS R17, R3 ;  /* 0x0000000300117213 */ /* 0x004fe40000000000 */
[----:B------:R-:W-:Y:S02]  /*0fb0*/  ISETP.NE.AND P4, PT, R3, RZ, PT ;  /* 0x000000ff0300720c */ /* 0x000fe40003f85270 */
[----:B------:R-:W2:Y:S08]  /*0fc0*/  I2F.RP R16, R17 ;  /* 0x0000001100107306 */ /* 0x000eb00000209400 */
[----:B--2---:R-:W2:Y:S02]  /*0fd0*/  MUFU.RCP R16, R16 ;  /* 0x0000001000107308 */ /* 0x004ea40000001000 */
[----:B--2---:R-:W-:-:S06]  /*0fe0*/  VIADD R18, R16, 0xffffffe ;  /* 0x0ffffffe10127836 */ /* 0x004fcc0000000000 */
[----:B01----:R-:W0:Y:S02]  /*0ff0*/  F2I.FTZ.U32.TRUNC.NTZ R13, R18 ;  /* 0x00000012000d7305 */ /* 0x003e24000021f000 */
[----:B0-----:R-:W-:-:S05]  /*1000*/  IADD3 R12, PT, PT, RZ, -R13, RZ ;  /* 0x8000000dff0c7210 */ /* 0x001fca0007ffe0ff */
[----:B------:R-:W-:Y:S02]  /*1010*/  IMAD R19, R12, R17, RZ ;  /* 0x000000110c137224 */ /* 0x000fe400078e02ff */
[----:B------:R-:W-:-:S04]  /*1020*/  IMAD.MOV.U32 R12, RZ, RZ, RZ ;  /* 0x000000ffff0c7224 */ /* 0x000fc800078e00ff */
[----:B------:R-:W-:Y:S01]  /*1030*/  IMAD.HI.U32 R12, R13, R19, R12 ;  /* 0x000000130d0c7227 */ /* 0x000fe200078e000c */
[----:B-----5:R-:W-:Y:S02]  /*1040*/  IABS R21, R20 ;  /* 0x0000001400157213 */ /* 0x020fe40000000000 */
[----:B------:R-:W-:-:S03]  /*1050*/  ISETP.GE.AND P1, PT, R20, RZ, PT ;  /* 0x000000ff1400720c */ /* 0x000fc60003f26270 */
[----:B------:R-:W-:-:S04]  /*1060*/  IMAD.MOV.U32 R13, RZ, RZ, R21 ;  /* 0x000000ffff0d7224 */ /* 0x000fc800078e0015 */
        /* <DEDUP_REMOVED lines=9> */
[----:B---3--:R-:W-:-:S05]  /*1100*/  VIADD R3, R12, UR6 ;  /* 0x000000060c037c36 */ /* 0x008fca0008000000 */
[----:B------:R0:W-:Y:S02]  /*1110*/  STG.E desc[UR4][R14.64+0xa00], R3 ;  /* 0x000a00030e007986 */ /* 0x0001e4000c101904 */
.L_x_2309:
[----:B------:R-:W-:Y:S05]  /*1120*/  BSYNC.RECONVERGENT B0 ;  /* 0x0000000000007941 */ /* 0x000fea0003800200 */
.L_x_2308:
[----:B------:R-:W-:Y:S04]  /*1130*/  BSSY.RECONVERGENT B0, `(.L_x_2310) ;  /* 0x000001c000007945 */ /* 0x000fe80003800200 */
[----:B------:R-:W-:Y:S05]  /*1140*/  @P3 BRA `(.L_x_2311) ;  /* 0x0000000000683947 */ /* 0x000fea0003800000 */
[----:B------:R-:W5:Y:S01]  /*1150*/  LDG.E R10, desc[UR4][R10.64+0xc00] ;  /* 0x000c00040a0a7981 */ /* 0x000f62000c1e1900 */
[----:B------:R-:W0:Y:S01]  /*1160*/  LDC R16, c[0x0][0x394] ;  /* 0x0000e500ff107b82 */ /* 0x000e220000000800 */
[----:B------:R-:W-:Y:S01]  /*1170*/  IMAD.MOV.U32 R12, RZ, RZ, RZ ;  /* 0x000000ffff0c7224 */ /* 0x000fe200078e00ff */
[----:B------:R-:W5:Y:S01]  /*1180*/  LDCU UR6, c[0x0][0x398] ;  /* 0x00007300ff0677ac */ /* 0x000f620008000800 */
[----:B0-----:R-:W-:Y:S02]  /*1190*/  IABS R18, R16 ;  /* 0x0000001000127213 */ /* 0x001fe40000000000 */
[----:B------:R-:W-:Y:S02]  /*11a0*/  ISETP.NE.AND P3, PT, R16, RZ, PT ;  /* 0x000000ff1000720c */ /* 0x000fe40003f65270 */
[----:B------:R-:W0:Y:S08]  /*11b0*/  I2F.RP R17, R18 ;  /* 0x0000001200117306 */ /* 0x000e300000209400 */
[----:B0-----:R-:W1:Y:S02]  /*11c0*/  MUFU.RCP R17, R17 ;  /* 0x0000001100117308 */ /* 0x001e640000001000 */
[----:B-1----:R-:W-:-:S06]  /*11d0*/  IADD3 R13, PT, PT, R17, 0xffffffe, RZ ;  /* 0x0ffffffe110d7810 */ /* 0x002fcc0007ffe0ff */
[----:B------:R-:W2:Y:S02]  /*11e0*/  F2I.FTZ.U32.TRUNC.NTZ R13, R13 ;  /* 0x0000000d000d7305 */ /* 0x000ea4000021f000 */
[----:B--234-:R-:W-:-:S04]  /*11f0*/  IMAD.MOV R3, RZ, RZ, -R13 ;  /* 0x000000ffff037224 */ /* 0x01cfc800078e0a0d */
[----:B------:R-:W-:-:S04]  /*1200*/  IMAD R3, R3, R18, RZ ;  /* 0x0000001203037224 */ /* 0x000fc800078e02ff */
[----:B------:R-:W-:Y:S01]  /*1210*/  IMAD.HI.U32 R12, R13, R3, R12 ;  /* 0x000000030d0c7227 */ /* 0x000fe200078e000c */
[----:B-----5:R-:W-:Y:S02]  /*1220*/  IABS R11, R10 ;  /* 0x0000000a000b7213 */ /* 0x020fe40000000000 */
        /* <DEDUP_REMOVED lines=10> */
[----:B------:R-:W-:-:S05]  /*12d0*/  VIADD R3, R3, UR6 ;  /* 0x0000000603037c36 */ /* 0x000fca0008000000 */
[----:B------:R0:W-:Y:S02]  /*12e0*/  STG.E desc[UR4][R14.64+0xc00], R3 ;  /* 0x000c00030e007986 */ /* 0x0001e4000c101904 */
.L_x_2311:
[----:B------:R-:W-:Y:S05]  /*12f0*/  BSYNC.RECONVERGENT B0 ;  /* 0x0000000000007941 */ /* 0x000fea0003800200 */
.L_x_2310:
[----:B------:R-:W-:Y:S05]  /*1300*/  @!P2 BRA `(.L_x_2295) ;  /* 0x0000000c00f4a947 */ /* 0x000fea0003800000 */
[----:B------:R-:W1:Y:S01]  /*1310*/  LDC R18, c[0x0][0x394] ;  /* 0x0000e500ff127b82 */ /* 0x000e620000000800 */
[----:B0-234-:R-:W-:Y:S01]  /*1320*/  MOV R3, 0x8 ;  /* 0x0000000800037802 */ /* 0x01dfe20000000f00 */
[----:B------:R-:W0:Y:S06]  /*1330*/  LDCU UR6, c[0x0][0x398] ;  /* 0x00007300ff0677ac */ /* 0x000e2c0008000800 */
.L_x_2328:
[----:B01234-:R-:W-:Y:S01]  /*1340*/  IMAD R15, R3, 0x80, R9 ;  /* 0x00000080030f7824 */ /* 0x01ffe200078e0209 */
[----:B------:R-:W-:Y:S03]  /*1350*/  BSSY.RECONVERGENT B0, `(.L_x_2312) ;  /* 0x0000027000007945 */ /* 0x000fe60003800200 */
[C---:B------:R-:W-:Y:S01]  /*1360*/  VIADD R13, R15.reuse, 0x100 ;  /* 0x000001000f0d7836 */ /* 0x040fe20000000000 */
[CC--:B------:R-:W-:Y:S01]  /*1370*/  ISETP.GE.AND P0, PT, R15.reuse, R0.reuse, PT ;  /* 0x000000000f00720c */ /* 0x0c0fe20003f06270 */
[C---:B------:R-:W-:Y:S01]  /*1380*/  VIADD R17, R15.reuse, 0x180 ;  /* 0x000001800f117836 */ /* 0x040fe20000000000 */
[----:B------:R-:W-:Y:S02]  /*1390*/  IADD3 R11, PT, PT, R15, 0x200, RZ ;  /* 0x000002000f0b7810 */ /* 0x000fe40007ffe0ff */
[-C--:B------:R-:W-:Y:S01]  /*13a0*/  ISETP.GE.AND P3, PT, R13, R0.reuse, PT ;  /* 0x000000000d00720c */ /* 0x080fe20003f66270 */
[----:B------:R-:W-:Y:S01]  /*13b0*/  VIADD R13, R15, 0x80 ;  /* 0x000000800f0d7836 */ /* 0x000fe20000000000 */
[-C--:B------:R-:W-:Y:S01]  /*13c0*/  ISETP.GE.AND P1, PT, R11, R0.reuse, PT ;  /* 0x000000000b00720c */ /* 0x080fe20003f26270 */
[----:B------:R-:W-:Y:S01]  /*13d0*/  VIADD R11, R15, 0x280 ;  /* 0x000002800f0b7836 */ /* 0x000fe20000000000 */
[----:B------:R-:W-:-:S02]  /*13e0*/  ISETP.GE.AND P2, PT, R17, R0, PT ;  /* 0x000000001100720c */ /* 0x000fc40003f46270 */
[----:B------:R-:W-:-:S03]  /*13f0*/  ISETP.GE.AND P4, PT, R13, R0, PT ;  /* 0x000000000d00720c */ /* 0x000fc60003f86270 */
[----:B------:R-:W-:Y:S10]  /*1400*/  @P0 BRA `(.L_x_2313) ;  /* 0x00000000006c0947 */ /* 0x000ff40003800000 */
[----:B------:R-:W-:-:S05]  /*1410*/  IMAD.WIDE.U32 R20, R15, 0x4, R4 ;  /* 0x000000040f147825 */ /* 0x000fca00078e0004 */
[----:B------:R-:W2:Y:S01]  /*1420*/  LDG.E R10, desc[UR4][R20.64] ;  /* 0x00000004140a7981 */ /* 0x000ea2000c1e1900 */
[----:B------:R-:W-:Y:S02]  /*1430*/  IABS R19, R18 ;  /* 0x0000001200137213 */ /* 0x000fe40000000000 */
[----:B------:R-:W-:Y:S02]  /*1440*/  ISETP.NE.AND P6, PT, R18, RZ, PT ;  /* 0x000000ff1200720c */ /* 0x000fe40003fc5270 */
[----:B------:R-:W1:Y:S08]  /*1450*/  I2F.RP R22, R19 ;  /* 0x0000001300167306 */ /* 0x000e700000209400 */
[----:B-1----:R-:W1:Y:S02]  /*1460*/  MUFU.RCP R22, R22 ;  /* 0x0000001600167308 */ /* 0x002e640000001000 */
[----:B-1----:R-:W-:-:S06]  /*1470*/  VIADD R16, R22, 0xffffffe ;  /* 0x0ffffffe16107836 */ /* 0x002fcc0000000000 */
[----:B------:R1:W3:Y:S02]  /*1480*/  F2I.FTZ.U32.TRUNC.NTZ R17, R16 ;  /* 0x0000001000117305 */ /* 0x0002e4000021f000 */
[----:B-1----:R-:W-:Y:S01]  /*1490*/  IMAD.MOV.U32 R16, RZ, RZ, RZ ;  /* 0x000000ffff107224 */ /* 0x002fe200078e00ff */
[----:B---3--:R-:W-:-:S05]  /*14a0*/  IADD3 R12, PT, PT, RZ, -R17, RZ ;  /* 0x80000011ff0c7210 */ /* 0x008fca0007ffe0ff */
        /* <DEDUP_REMOVED lines=9> */
[----:B------:R-:W-:-:S05]  /*1540*/  @!P0 IMAD.IADD R12, R12, 0x1, -R19 ;  /* 0x000000010c0c8824 */ /* 0x000fca00078e0a13 */
[----:B------:R-:W-:-:S13]  /*1550*/  ISETP.GT.U32.AND P0, PT, R19, R12, PT ;  /* 0x0000000c1300720c */ /* 0x000fda0003f04070 */
[----:B------:R-:W-:-:S05]  /*1560*/  @!P0 IADD3 R12, PT, PT, R12, -R19, RZ ;  /* 0x800000130c0c8210 */ /* 0x000fca0007ffe0ff */
[----:B------:R-:W-:-:S04]  /*1570*/  IMAD.MOV.U32 R10, RZ, RZ, R12 ;  /* 0x000000ffff0a7224 */ /* 0x000fc800078e000c */
[----:B------:R-:W-:Y:S01]  /*1580*/  @!P5 IMAD.MOV R10, RZ, RZ, -R10 ;  /* 0x000000ffff0ad224 */ /* 0x000fe200078e0a0a */
[----:B------:R-:W-:-:S05]  /*1590*/  @!P6 LOP3.LUT R10, RZ, R18, RZ, 0x33, !PT ;  /* 0x00000012ff0ae212 */ /* 0x000fca00078e33ff */
[----:B0-----:R-:W-:-:S05]  /*15a0*/  VIADD R19, R10, UR6 ;  /* 0x000000060a137c36 */ /* 0x001fca0008000000 */
[----:B------:R1:W-:Y:S02]  /*15b0*/  STG.E desc[UR4][R16.64], R19 ;  /* 0x0000001310007986 */ /* 0x0003e4000c101904 */
.L_x_2313:
[----:B0-----:R-:W-:Y:S05]  /*15c0*/  BSYNC.RECONVERGENT B0 ;  /* 0x0000000000007941 */ /* 0x001fea0003800200 */
.L_x_2312:
[----:B------:R-:W-:Y:S01]  /*15d0*/  BSSY.RECONVERGENT B0, `(.L_x_2314) ;  /* 0x0000020000007945 */ /* 0x000fe20003800200 */
[----:B------:R-:W-:Y:S01]  /*15e0*/  ISETP.GE.AND P0, PT, R11, R0, PT ;  /* 0x000000000b00720c */ /* 0x000fe20003f06270 */
[----:B------:R-:W-:Y:S01]  /*15f0*/  IMAD.WIDE R10, R13, 0x4, R4 ;  /* 0x000000040d0a7825 */ /* 0x000fe200078e0204 */
[----:B-1----:R-:W-:-:S03]  /*1600*/  IADD3 R19, PT, PT, R15, 0x300, RZ ;  /* 0x000003000f137810 */ /* 0x002fc60007ffe0ff */
[----:B------:R-:W-:Y:S01]  /*1610*/  IMAD.WIDE R12, R13, 0x4, R6 ;  /* 0x000000040d0c7825 */ /* 0x000fe200078e0206 */
[----:B------:R-:W-:Y:S07]  /*1620*/  @P4 BRA `(.L_x_2315) ;  /* 0x0000000000684947 */ /* 0x000fee0003800000 */
[----:B------:R-:W2:Y:S01]  /*1630*/  LDG.E R22, desc[UR4][R10.64] ;  /* 0x000000040a167981 */ /* 0x000ea2000c1e1900 */
[----:B------:R-:W-:Y:S01]  /*1640*/  IABS R14, R18 ;  /* 0x00000012000e7213 */ /* 0x000fe20000000000 */
[----:B------:R-:W-:Y:S01]  /*1650*/  IMAD.MOV.U32 R16, RZ, RZ, RZ ;  /* 0x000000ffff107224 */ /* 0x000fe200078e00ff */
[----:B------:R-:W-:Y:S02]  /*1660*/  ISETP.NE.AND P6, PT, R18, RZ, PT ;  /* 0x000000ff1200720c */ /* 0x000fe40003fc5270 */
[----:B------:R-:W0:Y:S08]  /*1670*/  I2F.RP R20, R14 ;  /* 0x0000000e00147306 */ /* 0x000e300000209400 */
[----:B0-----:R-:W0:Y:S02]  /*1680*/  MUFU.RCP R20, R20 ;  /* 0x0000001400147308 */ /* 0x001e240000001000 */
[----:B0-----:R-:W-:-:S06]  /*1690*/  VIADD R21, R20, 0xffffffe ;  /* 0x0ffffffe14157836 */ /* 0x001fcc0000000000 */
[----:B------:R-:W0:Y:S02]  /*16a0*/  F2I.FTZ.U32.TRUNC.NTZ R17, R21 ;  /* 0x0000001500117305 */ /* 0x000e24000021f000 */
[----:B0-----:R-:W-:-:S04]  /*16b0*/  IMAD.MOV R23, RZ, RZ, -R17 ;  /* 0x000000ffff177224 */ /* 0x001fc800078e0a11 */
[----:B------:R-:W-:-:S04]  /*16c0*/  IMAD R23, R23, R14, RZ ;  /* 0x0000000e17177224 */ /* 0x000fc800078e02ff */
[----:B------:R-:W-:Y:S01]  /*16d0*/  IMAD.HI.U32 R16, R17, R23, R16 ;  /* 0x0000001711107227 */ /* 0x000fe200078e0010 */
[----:B--2---:R-:W-:Y:S02]  /*16e0*/  IABS R24, R22 ;  /* 0x0000001600187213 */ /* 0x004fe40000000000 */
        /* <DEDUP_REMOVED lines=9> */
[----:B------:R-:W-:-:S05]  /*1780*/  MOV R14, R17 ;  /* 0x00000011000e7202 */ /* 0x000fca0000000f00 */
[----:B------:R-:W-:Y:S01]  /*1790*/  @!P5 IMAD.MOV R14, RZ, RZ, -R14 ;  /* 0x000000ffff0ed224 */ /* 0x000fe200078e0a0e */
[----:B------:R-:W-:-:S05]  /*17a0*/  @!P6 LOP3.LUT R14, RZ, R18, RZ, 0x33, !PT ;  /* 0x00000012ff0ee212 */ /* 0x000fca00078e33ff */
[----:B------:R-:W-:-:S05]  /*17b0*/  VIADD R17, R14, UR6 ;  /* 0x000000060e117c36 */ /* 0x000fca0008000000 */
[----:B------:R0:W-:Y:S02]  /*17c0*/  STG.E desc[UR4][R12.64], R17 ;  /* 0x000000110c007986 */ /* 0x0001e4000c101904 */
.L_x_2315:
[----:B------:R-:W-:Y:S05]  /*17d0*/  BSYNC.RECONVERGENT B0 ;  /* 0x0000000000007941 */ /* 0x000fea0003800200 */
.L_x_2314:
[----:B------:R-:W-:Y:S01]  /*17e0*/  BSSY.RECONVERGENT B0, `(.L_x_2316) ;  /* 0x000001e000007945 */ /* 0x000fe20003800200 */
[----:B------:R-:W-:Y:S01]  /*17f0*/  ISETP.GE.AND P4, PT, R19, R0, PT ;  /* 0x000000001300720c */ /* 0x000fe20003f86270 */
[----:B------:R-:W-:Y:S02]  /*1800*/  VIADD R15, R15, 0x380 ;  /* 0x000003800f0f7836 */ /* 0x000fe40000000000 */
[----:B------:R-:W-:Y:S10]  /*1810*/  @P3 BRA `(.L_x_2317) ;  /* 0x0000000000683947 */ /* 0x000ff40003800000 */
[----:B------:R-:W2:Y:S01]  /*1820*/  LDG.E R22, desc[UR4][R10.64+0x200] ;  /* 0x000200040a167981 */ /* 0x000ea2000c1e1900 */
[----:B------:R-:W-:Y:S01]  /*1830*/  IABS R14, R18 ;  /* 0x00000012000e7213 */ /* 0x000fe20000000000 */
[----:B------:R-:W-:Y:S01]  /*1840*/  IMAD.MOV.U32 R16, RZ, RZ, RZ ;  /* 0x000000ffff107224 */ /* 0x000fe200078e00ff */
[----:B------:R-:W-:Y:S02]  /*1850*/  ISETP.NE.AND P6, PT, R18, RZ, PT ;  /* 0x000000ff1200720c */ /* 0x000fe40003fc5270 */
[----:B------:R-:W1:Y:S08]  /*1860*/  I2F.RP R19, R14 ;  /* 0x0000000e00137306 */ /* 0x000e700000209400 */
[----:B-1----:R-:W1:Y:S02]  /*1870*/  MUFU.RCP R19, R19 ;  /* 0x0000001300137308 */ /* 0x002e640000001000 */
[----:B-1----:R-:W-:-:S06]  /*1880*/  IADD3 R20, PT, PT, R19, 0xffffffe, RZ ;  /* 0x0ffffffe13147810 */ /* 0x002fcc0007ffe0ff */
[----:B0-----:R-:W0:Y:S02]  /*1890*/  F2I.FTZ.U32.TRUNC.NTZ R17, R20 ;  /* 0x0000001400117305 */ /* 0x001e24000021f000 */
[----:B0-----:R-:W-:-:S04]  /*18a0*/  IMAD.MOV R21, RZ, RZ, -R17 ;  /* 0x000000ffff157224 */ /* 0x001fc800078e0a11 */
[----:B------:R-:W-:-:S04]  /*18b0*/  IMAD R21, R21, R14, RZ ;  /* 0x0000000e15157224 */ /* 0x000fc800078e02ff */
        /* <DEDUP_REMOVED lines=11> */
[----:B------:R-:W-:-:S05]  /*1970*/  IMAD.MOV.U32 R14, RZ, RZ, R17 ;  /* 0x000000ffff0e7224 */ /* 0x000fca00078e0011 */
[----:B------:R-:W-:Y:S02]  /*1980*/  @!P5 IADD3 R14, PT, PT, -R14, RZ, RZ ;  /* 0x000000ff0e0ed210 */ /* 0x000fe40007ffe1ff */
[----:B------:R-:W-:-:S05]  /*1990*/  @!P6 LOP3.LUT R14, RZ, R18, RZ, 0x33, !PT ;  /* 0x00000012ff0ee212 */ /* 0x000fca00078e33ff */
[----:B------:R-:W-:-:S05]  /*19a0*/  VIADD R17, R14, UR6 ;  /* 0x000000060e117c36 */ /* 0x000fca0008000000 */
[----:B------:R1:W-:Y:S02]  /*19b0*/  STG.E desc[UR4][R12.64+0x200], R17 ;  /* 0x000200110c007986 */ /* 0x0003e4000c101904 */
.L_x_2317:
[----:B------:R-:W-:Y:S05]  /*19c0*/  BSYNC.RECONVERGENT B0 ;  /* 0x0000000000007941 */ /* 0x000fea0003800200 */
.L_x_2316:
        /* <DEDUP_REMOVED lines=8> */
[----:B01----:R-:W0:Y:S08]  /*1a50*/  I2F.RP R17, R16 ;  /* 0x0000001000117306 */ /* 0x003e300000209400 */
[----:B0-----:R-:W0:Y:S02]  /*1a60*/  MUFU.RCP R17, R17 ;  /* 0x0000001100117308 */ /* 0x001e240000001000 */
[----:B0-----:R-:W-:-:S06]  /*1a70*/  VIADD R19, R17, 0xffffffe ;  /* 0x0ffffffe11137836 */ /* 0x001fcc0000000000 */
[----:B------:R-:W0:Y:S02]  /*1a80*/  F2I.FTZ.U32.TRUNC.NTZ R15, R19 ;  /* 0x00000013000f7305 */ /* 0x000e24000021f000 */
[----:B0-----:R-:W-:-:S05]  /*1a90*/  IADD3 R21, PT, PT, RZ, -R15, RZ ;  /* 0x8000000fff157210 */ /* 0x001fca0007ffe0ff */
[----:B------:R-:W-:-:S04]  /*1aa0*/  IMAD R21, R21, R16, RZ ;  /* 0x0000001015157224 */ /* 0x000fc800078e02ff */
[----:B------:R-:W-:Y:S01]  /*1ab0*/  IMAD.HI.U32 R14, R15, R21, R14 ;  /* 0x000000150f0e7227 */ /* 0x000fe200078e000e */
[----:B--2---:R-:W-:Y:S02]  /*1ac0*/  IABS R22, R20 ;  /* 0x0000001400167213 */ /* 0x004fe40000000000 */
        /* <DEDUP_REMOVED lines=13> */
.L_x_2319:
[----:B------:R-:W-:Y:S05]  /*1ba0*/  BSYNC.RECONVERGENT B0 ;  /* 0x0000000000007941 */ /* 0x000fea0003800200 */
.L_x_2318:
[----:B------:R-:W-:Y:S01]  /*1bb0*/  BSSY.RECONVERGENT B0, `(.L_x_2320) ;  /* 0x000001c000007945 */ /* 0x000fe20003800200 */
[----:B------:R-:W-:-:S03]  /*1bc0*/  ISETP.NE.AND P2, PT, R3, R2, PT ;  /* 0x000000020300720c */ /* 0x000fc60003f45270 */
[----:B------:R-:W-:Y:S10]  /*1bd0*/  @P1 BRA `(.L_x_2321) ;  /* 0x0000000000641947 */ /* 0x000ff40003800000 */
[----:B------:R-:W3:Y:S01]  /*1be0*/  LDG.E R20, desc[UR4][R10.64+0x600] ;  /* 0x000600040a147981 */ /* 0x000ee2000c1e1900 */
[----:B------:R-:W-:Y:S01]  /*1bf0*/  IABS R16, R18 ;  /* 0x0000001200107213 */ /* 0x000fe20000000000 */
[----:B------:R-:W-:Y:S01]  /*1c00*/  IMAD.MOV.U32 R14, RZ, RZ, RZ ;  /* 0x000000ffff0e7224 */ /* 0x000fe200078e00ff */
[----:B------:R-:W-:Y:S02]  /*1c10*/  ISETP.NE.AND P6, PT, R18, RZ, PT ;  /* 0x000000ff1200720c */ /* 0x000fe40003fc5270 */
[----:B01----:R-:W0:Y:S08]  /*1c20*/  I2F.RP R17, R16 ;  /* 0x0000001000117306 */ /* 0x003e300000209400 */
[----:B0-----:R-:W0:Y:S02]  /*1c30*/  MUFU.RCP R17, R17 ;  /* 0x0000001100117308 */ /* 0x001e240000001000 */
[----:B0-----:R-:W-:-:S06]  /*1c40*/  IADD3 R19, PT, PT, R17, 0xffffffe, RZ ;  /* 0x0ffffffe11137810 */ /* 0x001fcc0007ffe0ff */
[----:B--2---:R-:W0:Y:S02]  /*1c50*/  F2I.FTZ.U32.TRUNC.NTZ R15, R19 ;  /* 0x00000013000f7305 */ /* 0x004e24000021f000 */
[----:B0-----:R-:W-:-:S04]  /*1c60*/  IMAD.MOV R21, RZ, RZ, -R15 ;  /* 0x000000ffff157224 */ /* 0x001fc800078e0a0f */
[----:B------:R-:W-:-:S04]  /*1c70*/  IMAD R21, R21, R16, RZ ;  /* 0x0000001015157224 */ /* 0x000fc800078e02ff */
[----:B------:R-:W-:Y:S01]  /*1c80*/  IMAD.HI.U32 R14, R15, R21, R14 ;  /* 0x000000150f0e7227 */ /* 0x000fe200078e000e */
[----:B---3--:R-:W-:Y:S02]  /*1c90*/  IABS R22, R20 ;  /* 0x0000001400167213 */ /* 0x008fe40000000000 */
        /* <DEDUP_REMOVED lines=11> */
[----:B------:R-:W-:-:S05]  /*1d50*/  IADD3 R15, PT, PT, R14, UR6, RZ ;  /* 0x000000060e0f7c10 */ /* 0x000fca000fffe0ff */
[----:B------:R3:W-:Y:S02]  /*1d60*/  STG.E desc[UR4][R12.64+0x600], R15 ;  /* 0x0006000f0c007986 */ /* 0x0007e4000c101904 */
.L_x_2321:
[----:B------:R-:W-:Y:S05]  /*1d70*/  BSYNC.RECONVERGENT B0 ;  /* 0x0000000000007941 */ /* 0x000fea0003800200 */
.L_x_2320:
[----:B------:R-:W-:Y:S04]  /*1d80*/  BSSY.RECONVERGENT B0, `(.L_x_2322) ;  /* 0x000001b000007945 */ /* 0x000fe80003800200 */
[----:B------:R-:W-:Y:S05]  /*1d90*/  @P0 BRA `(.L_x_2323) ;  /* 0x0000000000640947 */ /* 0x000fea0003800000 */
[----:B------:R-:W4:Y:S01]  /*1da0*/  LDG.E R20, desc[UR4][R10.64+0x800] ;  /* 0x000800040a147981 */ /* 0x000f22000c1e1900 */
[----:B------:R-:W-:Y:S01]  /*1db0*/  IABS R16, R18 ;  /* 0x0000001200107213 */ /* 0x000fe20000000000 */
[----:B------:R-:W-:Y:S01]  /*1dc0*/  IMAD.MOV.U32 R14, RZ, RZ, RZ ;  /* 0x000000ffff0e7224 */ /* 0x000fe200078e00ff */
[----:B------:R-:W-:Y:S02]  /*1dd0*/  ISETP.NE.AND P5, PT, R18, RZ, PT ;  /* 0x000000ff1200720c */ /* 0x000fe40003fa5270 */
[----:B01----:R-:W0:Y:S08]  /*1de0*/  I2F.RP R17, R16 ;  /* 0x0000001000117306 */ /* 0x003e300000209400 */
[----:B0-----:R-:W0:Y:S02]  /*1df0*/  MUFU.RCP R17, R17 ;  /* 0x0000001100117308 */ /* 0x001e240000001000 */
[----:B0-----:R-:W-:-:S06]  /*1e00*/  VIADD R19, R17, 0xffffffe ;  /* 0x0ffffffe11137836 */ /* 0x001fcc0000000000 */
[----:B--23--:R-:W0:Y:S02]  /*1e10*/  F2I.FTZ.U32.TRUNC.NTZ R15, R19 ;  /* 0x00000013000f7305 */ /* 0x00ce24000021f000 */
[----:B0-----:R-:W-:-:S04]  /*1e20*/  IMAD.MOV R21, RZ, RZ, -R15 ;  /* 0x000000ffff157224 */ /* 0x001fc800078e0a0f */
[----:B------:R-:W-:-:S04]  /*1e30*/  IMAD R21, R21, R16, RZ ;  /* 0x0000001015157224 */ /* 0x000fc800078e02ff */
[----:B------:R-:W-:Y:S01]  /*1e40*/  IMAD.HI.U32 R14, R15, R21, R14 ;  /* 0x000000150f0e7227 */ /* 0x000fe200078e000e */
[----:B----4-:R-:W-:Y:S02]  /*1e50*/  IABS R22, R20 ;  /* 0x0000001400167213 */ /* 0x010fe40000000000 */
        /* <DEDUP_REMOVED lines=11> */
[----:B------:R-:W-:-:S05]  /*1f10*/  VIADD R15, R14, UR6 ;  /* 0x000000060e0f7c36 */ /* 0x000fca0008000000 */
[----:B------:R4:W-:Y:S02]  /*1f20*/  STG.E desc[UR4][R12.64+0x800], R15 ;  /* 0x0008000f0c007986 */ /* 0x0009e4000c101904 */
.L_x_2323:
[----:B------:R-:W-:Y:S05]  /*1f30*/  BSYNC.RECONVERGENT B0 ;  /* 0x0000000000007941 */ /* 0x000fea0003800200 */
.L_x_2322:
[----:B------:R-:W-:Y:S04]  /*1f40*/  BSSY.RECONVERGENT B0, `(.L_x_2324) ;  /* 0x000001b000007945 */ /* 0x000fe80003800200 */
[----:B------:R-:W-:Y:S05]  /*1f50*/  @P4 BRA `(.L_x_2325) ;  /* 0x0000000000644947 */ /* 0x000fea0003800000 */
[----:B------:R-:W5:Y:S01]  /*1f60*/  LDG.E R20, desc[UR4][R10.64+0xa00] ;  /* 0x000a00040a147981 */ /* 0x000f62000c1e1900 */
[----:B------:R-:W-:Y:S01]  /*1f70*/  IABS R16, R18 ;  /* 0x0000001200107213 */ /* 0x000fe20000000000 */
[----:B------:R-:W-:Y:S01]  /*1f80*/  HFMA2 R14, -RZ, RZ, 0, 0 ;  /* 0x00000000ff0e7431 */ /* 0x000fe200000001ff */
[----:B------:R-:W-:Y:S02]  /*1f90*/  ISETP.NE.AND P4, PT, R18, RZ, PT ;  /* 0x000000ff1200720c */ /* 0x000fe40003f85270 */
[----:B01----:R-:W0:Y:S08]  /*1fa0*/  I2F.RP R17, R16 ;  /* 0x0000001000117306 */ /* 0x003e300000209400 */
[----:B0-----:R-:W0:Y:S02]  /*1fb0*/  MUFU.RCP R17, R17 ;  /* 0x0000001100117308 */ /* 0x001e240000001000 */
[----:B0-----:R-:W-:-:S06]  /*1fc0*/  VIADD R19, R17, 0xffffffe ;  /* 0x0ffffffe11137836 */ /* 0x001fcc0000000000 */
[----:B--234-:R-:W0:Y:S02]  /*1fd0*/  F2I.FTZ.U32.TRUNC.NTZ R15, R19 ;  /* 0x00000013000f7305 */ /* 0x01ce24000021f000 */
[----:B0-----:R-:W-:-:S04]  /*1fe0*/  IMAD.MOV R21, RZ, RZ, -R15 ;  /* 0x000000ffff157224 */ /* 0x001fc800078e0a0f */
[----:B------:R-:W-:-:S04]  /*1ff0*/  IMAD R21, R21, R16, RZ ;  /* 0x0000001015157224 */ /* 0x000fc800078e02ff */
        /* <DEDUP_REMOVED lines=13> */
[----:B------:R-:W-:-:S05]  /*20d0*/  VIADD R15, R14, UR6 ;  /* 0x000000060e0f7c36 */ /* 0x000fca0008000000 */
[----:B------:R0:W-:Y:S02]  /*20e0*/  STG.E desc[UR4][R12.64+0xa00], R15 ;  /* 0x000a000f0c007986 */ /* 0x0001e4000c101904 */
.L_x_2325:
[----:B------:R-:W-:Y:S05]  /*20f0*/  BSYNC.RECONVERGENT B0 ;  /* 0x0000000000007941 */ /* 0x000fea0003800200 */
.L_x_2324:
[----:B------:R-:W-:Y:S04]  /*2100*/  BSSY.RECONVERGENT B0, `(.L_x_2326) ;  /* 0x000001c000007945 */ /* 0x000fe80003800200 */
[----:B------:R-:W-:Y:S05]  /*2110*/  @P3 BRA `(.L_x_2327) ;  /* 0x0000000000683947 */ /* 0x000fea0003800000 */
[----:B------:R5:W5:Y:S01]  /*2120*/  LDG.E R10, desc[UR4][R10.64+0xc00] ;  /* 0x000c00040a0a7981 */ /* 0x000b62000c1e1900 */
[----:B------:R-:W-:Y:S01]  /*2130*/  IABS R16, R18 ;  /* 0x0000001200107213 */ /* 0x000fe20000000000 */
[----:B------:R-:W-:Y:S01]  /*2140*/  IMAD.MOV.U32 R14, RZ, RZ, RZ ;  /* 0x000000ffff0e7224 */ /* 0x000fe200078e00ff */
[----:B------:R-:W-:Y:S02]  /*2150*/  ISETP.NE.AND P3, PT, R18, RZ, PT ;  /* 0x000000ff1200720c */ /* 0x000fe40003f65270 */
[----:B01----:R-:W0:Y:S08]  /*2160*/  I2F.RP R17, R16 ;  /* 0x0000001000117306 */ /* 0x003e300000209400 */
[----:B0-----:R-:W2:Y:S02]  /*2170*/  MUFU.RCP R17, R17 ;  /* 0x0000001100117308 */ /* 0x001ea40000001000 */
[----:B--234-:R-:W-:-:S06]  /*2180*/  VIADD R15, R17, 0xffffffe ;  /* 0x0ffffffe110f7836 */ /* 0x01cfcc0000000000 */
[----:B------:R-:W0:Y:S02]  /*2190*/  F2I.FTZ.U32.TRUNC.NTZ R15, R15 ;  /* 0x0000000f000f7305 */ /* 0x000e24000021f000 */
[----:B0-----:R-:W-:-:S05]  /*21a0*/  IADD3 R19, PT, PT, RZ, -R15, RZ ;  /* 0x8000000fff137210 */ /* 0x001fca0007ffe0ff */
[----:B------:R-:W-:-:S04]  /*21b0*/  IMAD R19, R19, R16, RZ ;  /* 0x0000001013137224 */ /* 0x000fc800078e02ff */
[----:B-----5:R-:W-:Y:S01]  /*21c0*/  IMAD.HI.U32 R11, R15, R19, R14 ;  /* 0x000000130f0b7227 */ /* 0x020fe200078e000e */
[----:B------:R-:W-:Y:S02]  /*21d0*/  IABS R20, R10 ;  /* 0x0000000a00147213 */ /* 0x000fe40000000000 */
        /* <DEDUP_REMOVED lines=9> */
[----:B------:R-:W-:-:S04]  /*2270*/  IMAD.MOV.U32 R10, RZ, RZ, R11 ;  /* 0x000000ffff0a7224 */ /* 0x000fc800078e000b */
[----:B------:R-:W-:Y:S01]  /*2280*/  @!P1 IMAD.MOV R10, RZ, RZ, -R10 ;  /* 0x000000ffff0a9224 */ /* 0x000fe200078e0a0a */
[----:B------:R-:W-:-:S04]  /*2290*/  @!P3 LOP3.LUT R10, RZ, R18, RZ, 0x33, !PT ;  /* 0x00000012ff0ab212 */ /* 0x000fc800078e33ff */
[----:B------:R-:W-:-:S05]  /*22a0*/  IADD3 R11, PT, PT, R10, UR6, RZ ;  /* 0x000000060a0b7c10 */ /* 0x000fca000fffe0ff */
[----:B------:R0:W-:Y:S02]  /*22b0*/  STG.E desc[UR4][R12.64+0xc00], R11 ;  /* 0x000c000b0c007986 */ /* 0x0001e4000c101904 */
.L_x_2327:
[----:B------:R-:W-:Y:S05]  /*22c0*/  BSYNC.RECONVERGENT B0 ;  /* 0x0000000000007941 */ /* 0x000fea0003800200 */
.L_x_2326:
[----:B------:R-:W-:Y:S05]  /*22d0*/  @P2 BRA `(.L_x_2328) ;  /* 0xfffffff000182947 */ /* 0x000fea000383ffff */
.L_x_2295:
[----:B------:R-:W-:-:S13]  /*22e0*/  ISETP.NE.AND P0, PT, R8, RZ, PT ;  /* 0x000000ff0800720c */ /* 0x000fda0003f05270 */
[----:B------:R-:W-:Y:S05]  /*22f0*/  @!P0 EXIT ;  /* 0x000000000000894d */ /* 0x000fea0003800000 */
[----:B0-234-:R-:W0:Y:S01]  /*2300*/  LDC R3, c[0x0][0x388] ;  /* 0x0000e200ff037b82 */ /* 0x01de220000000800 */
[----:B------:R-:W-:Y:S02]  /*2310*/  ISETP.GE.U32.AND P0, PT, R8, 0x4, PT ;  /* 0x000000040800780c */ /* 0x000fe40003f06070 */
[----:B0-----:R-:W-:-:S11]  /*2320*/  LOP3.LUT R16, R3, 0x3, RZ, 0xc0, !PT ;  /* 0x0000000303107812 */ /* 0x001fd600078ec0ff */
[----:B------:R-:W-:Y:S05]  /*2330*/  @!P0 BRA `(.L_x_2329) ;  /* 0x0000000800308947 */ /* 0x000fea0003800000 */
[----:B------:R-:W-:Y:S01]  /*2340*/  IMAD R19, R2, 0x80, R9 ;  /* 0x0000008002137824 */ /* 0x000fe200078e0209 */
[----:B------:R-:W-:Y:S03]  /*2350*/  BSSY.RECONVERGENT B0, `(.L_x_2330) ;  /* 0x0000027000007945 */ /* 0x000fe60003800200 */
[C---:B-1----:R-:W-:Y:S01]  /*2360*/  VIADD R17, R19.reuse, 0x80 ;  /* 0x0000008013117836 */ /* 0x042fe20000000000 */
[CC--:B------:R-:W-:Y:S01]  /*2370*/  ISETP.GE.AND P3, PT, R19.reuse, R0.reuse, PT ;  /* 0x000000001300720c */ /* 0x0c0fe20003f66270 */
[C---:B------:R-:W-:Y:S01]  /*2380*/  VIADD R15, R19.reuse, 0x100 ;  /* 0x00000100130f7836 */ /* 0x040fe20000000000 */
[----:B------:R-:W-:Y:S02]  /*2390*/  IADD3 R13, PT, PT, R19, 0x180, RZ ;  /* 0x00000180130d7810 */ /* 0x000fe40007ffe0ff */
[-C--:B------:R-:W-:Y:S02]  /*23a0*/  ISETP.GE.AND P2, PT, R17, R0.reuse, PT ;  /* 0x000000001100720c */ /* 0x080fe40003f46270 */
[----:B------:R-:W-:-:S02]  /*23b0*/  ISETP.GE.AND P0, PT, R15, R0, PT ;  /* 0x000000000f00720c */ /* 0x000fc40003f06270 */
[----:B------:R-:W-:-:S05]  /*23c0*/  ISETP.GE.AND P1, PT, R13, R0, PT ;  /* 0x000000000d00720c */ /* 0x000fca0003f26270 */
[----:B------:R-:W-:Y:S08]  /*23d0*/  @P3 BRA `(.L_x_2331) ;  /* 0x0000000000783947 */ /* 0x000ff00003800000 */
[----:B------:R-:W-:Y:S01]  /*23e0*/  IMAD.WIDE R20, R19, 0x4, R4 ;  /* 0x0000000413147825 */ /* 0x000fe200078e0204 */
[----:B------:R-:W0:Y:S01]  /*23f0*/  LDC R8, c[0x0][0x394] ;  /* 0x0000e500ff087b82 */ /* 0x000e220000000800 */
[----:B------:R-:W1:Y:S03]  /*2400*/  LDCU UR6, c[0x0][0x398] ;  /* 0x00007300ff0677ac */ /* 0x000e660008000800 */
[----:B------:R-:W2:Y:S01]  /*2410*/  LDG.E R12, desc[UR4][R20.64] ;  /* 0x00000004140c7981 */ /* 0x000ea2000c1e1900 */
[----:B------:R-:W-:Y:S01]  /*2420*/  IMAD.MOV.U32 R10, RZ, RZ, RZ ;  /* 0x000000ffff0a7224 */ /* 0x000fe200078e00ff */
[----:B0-----:R-:W-:Y:S02]  /*2430*/  IABS R14, R8 ;  /* 0x00000008000e7213 */ /* 0x001fe40000000000 */
        /* <DEDUP_REMOVED lines=18> */
[----:B------:R-:W-:Y:S01]  /*2560*/  MOV R12, R11 ;  /* 0x0000000b000c7202 */ /* 0x000fe20000000f00 */
[----:B------:R-:W-:-:S04]  /*2570*/  IMAD.WIDE R10, R19, 0x4, R6 ;  /* 0x00000004130a7825 */ /* 0x000fc800078e0206 */
[----:B------:R-:W-:Y:S01]  /*2580*/  @!P4 IMAD.MOV R12, RZ, RZ, -R12 ;  /* 0x000000ffff0cc224 */ /* 0x000fe200078e0a0c */
[----:B------:R-:W-:-:S05]  /*2590*/  @!P5 LOP3.LUT R12, RZ, R8, RZ, 0x33, !PT ;  /* 0x00000008ff0cd212 */ /* 0x000fca00078e33ff */
[----:B-1----:R-:W-:-:S05]  /*25a0*/  VIADD R19, R12, UR6 ;  /* 0x000000060c137c36 */ /* 0x002fca0008000000 */
[----:B------:R0:W-:Y:S02]  /*25b0*/  STG.E desc[UR4][R10.64], R19 ;  /* 0x000000130a007986 */ /* 0x0001e4000c101904 */
.L_x_2331:
[----:B------:R-:W-:Y:S05]  /*25c0*/  BSYNC.RECONVERGENT B0 ;  /* 0x0000000000007941 */ /* 0x000fea0003800200 */
.L_x_2330:
[----:B------:R-:W-:Y:S04]  /*25d0*/  BSSY.RECONVERGENT B0, `(.L_x_2332) ;  /* 0x0000020000007945 */ /* 0x000fe80003800200 */
[----:B------:R-:W-:Y:S05]  /*25e0*/  @P2 BRA `(.L_x_2333) ;  /* 0x0000000000782947 */ /* 0x000fea0003800000 */
[----:B0-----:R-:W-:Y:S01]  /*25f0*/  IMAD.WIDE R18, R17, 0x4, R4 ;  /* 0x0000000411127825 */ /* 0x001fe200078e0204 */
[----:B------:R-:W0:Y:S01]  /*2600*/  LDC R8, c[0x0][0x394] ;  /* 0x0000e500ff087b82 */ /* 0x000e220000000800 */
[----:B------:R-:W1:Y:S03]  /*2610*/  LDCU UR6, c[0x0][0x398] ;  /* 0x00007300ff0677ac */ /* 0x000e660008000800 */
[----:B------:R-:W2:Y:S01]  /*2620*/  LDG.E R12, desc[UR4][R18.64] ;  /* 0x00000004120c7981 */ /* 0x000ea2000c1e1900 */
        /* <DEDUP_REMOVED lines=20> */
[----:B------:R-:W-:Y:S02]  /*2770*/  IMAD.MOV.U32 R12, RZ, RZ, R10 ;  /* 0x000000ffff0c7224 */ /* 0x000fe400078e000a */
[----:B------:R-:W-:-:S04]  /*2780*/  IMAD.WIDE R10, R17, 0x4, R6 ;  /* 0x00000004110a7825 */ /* 0x000fc800078e0206 */
[----:B------:R-:W-:Y:S01]  /*2790*/  @!P3 IMAD.MOV R12, RZ, RZ, -R12 ;  /* 0x000000ffff0cb224 */ /* 0x000fe200078e0a0c */
[----:B------:R-:W-:-:S04]  /*27a0*/  @!P4 LOP3.LUT R12, RZ, R8, RZ, 0x33, !PT ;  /* 0x00000008ff0cc212 */ /* 0x000fc800078e33ff */
[----:B-1----:R-:W-:-:S05]  /*27b0*/  IADD3 R17, PT, PT, R12, UR6, RZ ;  /* 0x000000060c117c10 */ /* 0x002fca000fffe0ff */
[----:B------:R1:W-:Y:S02]  /*27c0*/  STG.E desc[UR4][R10.64], R17 ;  /* 0x000000110a007986 */ /* 0x0003e4000c101904 */
.L_x_2333:
[----:B------:R-:W-:Y:S05]  /*27d0*/  BSYNC.RECONVERGENT B0 ;  /* 0x0000000000007941 */ /* 0x000fea0003800200 */
.L_x_2332:
[----:B------:R-:W-:Y:S04]  /*27e0*/  BSSY.RECONVERGENT B0, `(.L_x_2334) ;  /* 0x0000020000007945 */ /* 0x000fe80003800200 */
[----:B------:R-:W-:Y:S05]  /*27f0*/  @P0 BRA `(.L_x_2335) ;  /* 0x0000000000780947 */ /* 0x000fea0003800000 */
[----:B0-----:R-:W-:Y:S01]  /*2800*/  IMAD.WIDE R18, R15, 0x4, R4 ;  /* 0x000000040f127825 */ /* 0x001fe200078e0204 */
[----:B------:R-:W1:Y:S01]  /*2810*/  LDC R8, c[0x0][0x394] ;  /* 0x0000e500ff087b82 */ /* 0x000e620000000800 */
[----:B------:R-:W0:Y:S04]  /*2820*/  LDCU UR6, c[0x0][0x398] ;  /* 0x00007300ff0677ac */ /* 0x000e280008000800 */
[----:B------:R-:W2:Y:S01]  /*2830*/  LDG.E R18, desc[UR4][R18.64] ;  /* 0x0000000412127981 */ /* 0x000ea2000c1e1900 */
[----:B-1----:R-:W-:Y:S02]  /*2840*/  IABS R17, R8 ;  /* 0x0000000800117213 */ /* 0x002fe40000000000 */
[----:B------:R-:W-:Y:S02]  /*2850*/  ISETP.NE.AND P3, PT, R8, RZ, PT ;  /* 0x000000ff0800720c */ /* 0x000fe40003f65270 */
[----:B------:R-:W1:Y:S08]  /*2860*/  I2F.RP R12, R17 ;  /* 0x00000011000c7306 */ /* 0x000e700000209400 */
[----:B-1----:R-:W1:Y:S02]  /*2870*/  MUFU.RCP R12, R12 ;  /* 0x0000000c000c7308 */ /* 0x002e640000001000 */
[----:B-1----:R-:W-:-:S06]  /*2880*/  VIADD R14, R12, 0xffffffe ;  /* 0x0ffffffe0c0e7836 */ /* 0x002fcc0000000000 */
[----:B------:R-:W1:Y:S02]  /*2890*/  F2I.FTZ.U32.TRUNC.NTZ R11, R14 ;  /* 0x0000000e000b7305 */ /* 0x000e64000021f000 */
[----:B-1----:R-:W-:-:S04]  /*28a0*/  IMAD.MOV R10, RZ, RZ, -R11 ;  /* 0x000000ffff0a7224 */ /* 0x002fc800078e0a0b */
[----:B------:R-:W-:Y:S02]  /*28b0*/  IMAD R21, R10, R17, RZ ;  /* 0x000000110a157224 */ /* 0x000fe400078e02ff */
[----:B------:R-:W-:-:S04]  /*28c0*/  IMAD.MOV.U32 R10, RZ, RZ, RZ ;  /* 0x000000ffff0a7224 */ /* 0x000fc800078e00ff */
        /* <DEDUP_REMOVED lines=15> */
[----:B0-----:R-:W-:-:S05]  /*29c0*/  VIADD R15, R12, UR6 ;  /* 0x000000060c0f7c36 */ /* 0x001fca0008000000 */
[----:B------:R2:W-:Y:S02]  /*29d0*/  STG.E desc[UR4][R10.64], R15 ;  /* 0x0000000f0a007986 */ /* 0x0005e4000c101904 */
.L_x_2335:
[----:B------:R-:W-:Y:S05]  /*29e0*/  BSYNC.RECONVERGENT B0 ;  /* 0x0000000000007941 */ /* 0x000fea0003800200 */
.L_x_2334:
[----:B------:R-:W-:Y:S04]  /*29f0*/  BSSY.RECONVERGENT B0, `(.L_x_2336) ;  /* 0x000001f000007945 */ /* 0x000fe80003800200 */
[----:B------:R-:W-:Y:S05]  /*2a00*/  @P1 BRA `(.L_x_2337) ;  /* 0x0000000000741947 */ /* 0x000fea0003800000 */
[----:B--2---:R-:W-:Y:S01]  /*2a10*/  IMAD.WIDE R14, R13, 0x4, R4 ;  /* 0x000000040d0e7825 */ /* 0x004fe200078e0204 */
[----:B------:R-:W2:Y:S01]  /*2a20*/  LDC R12, c[0x0][0x394] ;  /* 0x0000e500ff0c7b82 */ /* 0x000ea20000000800 */
[----:B------:R-:W3:Y:S04]  /*2a30*/  LDCU UR6, c[0x0][0x398] ;  /* 0x00007300ff0677ac */ /* 0x000ee80008000800 */
[----:B------:R-:W4:Y:S01]  /*2a40*/  LDG.E R14, desc[UR4][R14.64] ;  /* 0x000000040e0e7981 */ /* 0x000f22000c1e1900 */
[----:B01----:R-:W-:Y:S01]  /*2a50*/  IMAD.MOV.U32 R10, RZ, RZ, RZ ;  /* 0x000000ffff0a7224 */ /* 0x003fe200078e00ff */
[----:B--2---:R-:W-:Y:S02]  /*2a60*/  IABS R17, R12 ;  /* 0x0000000c00117213 */ /* 0x004fe40000000000 */
[----:B------:R-:W-:-:S02]  /*2a70*/  ISETP.NE.AND P2, PT, R12, RZ, PT ;  /* 0x000000ff0c00720c */ /* 0x000fc40003f45270 */
[----:B------:R-:W0:Y:S08]  /*2a80*/  I2F.RP R18, R17 ;  /* 0x0000001100127306 */ /* 0x000e300000209400 */
[----:B0-----:R-:W0:Y:S02]  /*2a90*/  MUFU.RCP R18, R18 ;  /* 0x0000001200127308 */ /* 0x001e240000001000 */
[----:B0-----:R-:W-:-:S06]  /*2aa0*/  VIADD R19, R18, 0xffffffe ;  /* 0x0ffffffe12137836 */ /* 0x001fcc0000000000 */
[----:B------:R-:W0:Y:S02]  /*2ab0*/  F2I.FTZ.U32.TRUNC.NTZ R11, R19 ;  /* 0x00000013000b7305 */ /* 0x000e24000021f000 */
[----:B0-----:R-:W-:-:S05]  /*2ac0*/  IADD3 R8, PT, PT, RZ, -R11, RZ ;  /* 0x8000000bff087210 */ /* 0x001fca0007ffe0ff */
[----:B------:R-:W-:-:S04]  /*2ad0*/  IMAD R21, R8, R17, RZ ;  /* 0x0000001108157224 */ /* 0x000fc800078e02ff */
[----:B------:R-:W-:Y:S01]  /*2ae0*/  IMAD.HI.U32 R21, R11, R21, R10 ;  /* 0x000000150b157227 */ /* 0x000fe200078e000a */
[----:B----4-:R-:W-:Y:S02]  /*2af0*/  IABS R8, R14 ;  /* 0x0000000e00087213 */ /* 0x010fe40000000000 */
[----:B------:R-:W-:-:S03]  /*2b00*/  ISETP.GE.AND P1, PT, R14, RZ, PT ;  /* 0x000000ff0e00720c */ /* 0x000fc60003f26270 */
[----:B------:R-:W-:-:S04]  /*2b10*/  IMAD.MOV.U32 R10, RZ, RZ, R8 ;  /* 0x000000ffff0a7224 */ /* 0x000fc800078e0008 */
[----:B------:R-:W-:-:S04]  /*2b20*/  IMAD.HI.U32 R8, R21, R10, RZ ;  /* 0x0000000a15087227 */ /* 0x000fc800078e00ff */
[----:B------:R-:W-:-:S04]  /*2b30*/  IMAD.MOV R11, RZ, RZ, -R8 ;  /* 0x000000ffff0b7224 */ /* 0x000fc800078e0a08 */
[----:B------:R-:W-:Y:S02]  /*2b40*/  IMAD R8, R17, R11, R10 ;  /* 0x0000000b11087224 */ /* 0x000fe400078e020a */
[----:B------:R-:W-:-:S03]  /*2b50*/  IMAD.WIDE R10, R13, 0x4, R6 ;  /* 0x000000040d0a7825 */ /* 0x000fc600078e0206 */
        /* <DEDUP_REMOVED lines=8> */
.L_x_2337:
[----:B------:R-:W-:Y:S05]  /*2be0*/  BSYNC.RECONVERGENT B0 ;  /* 0x0000000000007941 */ /* 0x000fea0003800200 */
.L_x_2336:
[----:B------:R-:W-:-:S07]  /*2bf0*/  IADD3 R2, PT, PT, R2, 0x4, RZ ;  /* 0x0000000402027810 */ /* 0x000fce0007ffe0ff */
.L_x_2329:
[----:B------:R-:W-:-:S13]  /*2c00*/  ISETP.NE.AND P0, PT, R16, RZ, PT ;  /* 0x000000ff1000720c */ /* 0x000fda0003f05270 */
[----:B------:R-:W-:Y:S05]  /*2c10*/  @!P0 EXIT ;  /* 0x000000000000894d */ /* 0x000fea0003800000 */
[----:B------:R-:W-:-:S13]  /*2c20*/  ISETP.NE.AND P0, PT, R16, 0x1, PT ;  /* 0x000000011000780c */ /* 0x000fda0003f05270 */
[----:B------:R-:W-:Y:S05]  /*2c30*/  @!P0 BRA `(.L_x_2338) ;  /* 0x00000004000c8947 */ /* 0x000fea0003800000 */
[----:B-1-3--:R-:W-:Y:S01]  /*2c40*/  IMAD R13, R2, 0x80, R9 ;  /* 0x00000080020d7824 */ /* 0x00afe200078e0209 */
[----:B------:R-:W-:Y:S03]  /*2c50*/  BSSY.RECONVERGENT B0, `(.L_x_2339) ;  /* 0x0000021000007945 */ /* 0x000fe60003800200 */
[C---:B0-2---:R-:W-:Y:S01]  /*2c60*/  VIADD R11, R13.reuse, 0x80 ;  /* 0x000000800d0b7836 */ /* 0x045fe20000000000 */
[----:B------:R-:W-:-:S04]  /*2c70*/  ISETP.GE.AND P0, PT, R13, R0, PT ;  /* 0x000000000d00720c */ /* 0x000fc80003f06270 */
[----:B------:R-:W-:-:S09]  /*2c80*/  ISETP.GE.AND P2, PT, R11, R0, PT ;  /* 0x000000000b00720c */ /* 0x000fd20003f46270 */
[----:B------:R-:W-:Y:S05]  /*2c90*/  @P0 BRA `(.L_x_2340) ;  /* 0x0000000000700947 */ /* 0x000fea0003800000 */
[----:B------:R-:W-:Y:S01]  /*2ca0*/  IMAD.WIDE R16, R13, 0x4, R4 ;  /* 0x000000040d107825 */ /* 0x000fe200078e0204 */
[----:B------:R-:W0:Y:S01]  /*2cb0*/  LDC R12, c[0x0][0x394] ;  /* 0x0000e500ff0c7b82 */ /* 0x000e220000000800 */
[----:B------:R-:W1:Y:S04]  /*2cc0*/  LDCU UR6, c[0x0][0x398] ;  /* 0x00007300ff0677ac */ /* 0x000e680008000800 */
[----:B------:R-:W2:Y:S01]  /*2cd0*/  LDG.E R16, desc[UR4][R16.64] ;  /* 0x0000000410107981 */ /* 0x000ea2000c1e1900 */
[----:B0-----:R-:W-:Y:S02]  /*2ce0*/  IABS R19, R12 ;  /* 0x0000000c00137213 */ /* 0x001fe40000000000 */
[----:B------:R-:W-:Y:S02]  /*2cf0*/  ISETP.NE.AND P3, PT, R12, RZ, PT ;  /* 0x000000ff0c00720c */ /* 0x000fe40003f65270 */
[----:B------:R-:W0:Y:S08]  /*2d00*/  I2F.RP R18, R19 ;  /* 0x0000001300127306 */ /* 0x000e300000209400 */
[----:B0-----:R-:W0:Y:S02]  /*2d10*/  MUFU.RCP R18, R18 ;  /* 0x0000001200127308 */ /* 0x001e240000001000 */
[----:B0-----:R-:W-:-:S06]  /*2d20*/  VIADD R14, R18, 0xffffffe ;  /* 0x0ffffffe120e7836 */ /* 0x001fcc0000000000 */
[----:B------:R0:W3:Y:S02]  /*2d30*/  F2I.FTZ.U32.TRUNC.NTZ R15, R14 ;  /* 0x0000000e000f7305 */ /* 0x0000e4000021f000 */
[----:B0-----:R-:W-:Y:S01]  /*2d40*/  IMAD.MOV.U32 R14, RZ, RZ, RZ ;  /* 0x000000ffff0e7224 */ /* 0x001fe200078e00ff */
[----:B---3--:R-:W-:-:S05]  /*2d50*/  IADD3 R8, PT, PT, RZ, -R15, RZ ;  /* 0x8000000fff087210 */ /* 0x008fca0007ffe0ff */
[----:B------:R-:W-:-:S04]  /*2d60*/  IMAD R21, R8, R19, RZ ;  /* 0x0000001308157224 */ /* 0x000fc800078e02ff */
        /* <DEDUP_REMOVED lines=11> */
[----:B------:R-:W-:Y:S01]  /*2e20*/  @!P3 LOP3.LUT R8, RZ, R12, RZ, 0x33, !PT ;  /* 0x0000000cff08b212 */ /* 0x000fe200078e33ff */
[----:B------:R-:W-:-:S04]  /*2e30*/  IMAD.WIDE R12, R13, 0x4, R6 ;  /* 0x000000040d0c7825 */ /* 0x000fc800078e0206 */
[----:B-1----:R-:W-:-:S05]  /*2e40*/  VIADD R15, R8, UR6 ;  /* 0x00000006080f7c36 */ /* 0x002fca0008000000 */
[----:B------:R0:W-:Y:S02]  /*2e50*/  STG.E desc[UR4][R12.64], R15 ;  /* 0x0000000f0c007986 */ /* 0x0001e4000c101904 */
.L_x_2340:
[----:B------:R-:W-:Y:S05]  /*2e60*/  BSYNC.RECONVERGENT B0 ;  /* 0x0000000000007941 */ /* 0x000fea0003800200 */
.L_x_2339:
[----:B------:R-:W-:Y:S04]  /*2e70*/  BSSY.RECONVERGENT B0, `(.L_x_2341) ;  /* 0x000001e000007945 */ /* 0x000fe80003800200 */
[----:B------:R-:W-:Y:S05]  /*2e80*/  @P2 BRA `(.L_x_2342) ;  /* 0x0000000000702947 */ /* 0x000fea0003800000 */
[----:B0-----:R-:W-:Y:S01]  /*2e90*/  IMAD.WIDE R14, R11, 0x4, R4 ;  /* 0x000000040b0e7825 */ /* 0x001fe200078e0204 */
        /* <DEDUP_REMOVED lines=18> */
[----:B------:R-:W-:-:S03]  /*2fc0*/  IMAD.WIDE R10, R11, 0x4, R6 ;  /* 0x000000040b0a7825 */ /* 0x000fc600078e0206 */
        /* <DEDUP_REMOVED lines=8> */
.L_x_2342:
[----:B------:R-:W-:Y:S05]  /*3050*/  BSYNC.RECONVERGENT B0 ;  /* 0x0000000000007941 */ /* 0x000fea0003800200 */
.L_x_2341:
[----:B------:R-:W-:-:S07]  /*3060*/  VIADD R2, R2, 0x2 ;  /* 0x0000000202027836 */ /* 0x000fce0000000000 */
.L_x_2338:
[----:B------:R-:W-:-:S04]  /*3070*/  LOP3.LUT R3, R3, 0x1, RZ, 0xc0, !PT ;  /* 0x0000000103037812 */ /* 0x000fc800078ec0ff */
[----:B------:R-:W-:-:S13]  /*3080*/  ISETP.NE.U32.AND P0, PT, R3, 0x1, PT ;  /* 0x000000010300780c */ /* 0x000fda0003f05070 */
[----:B------:R-:W-:Y:S05]  /*3090*/  @P0 EXIT ;  /* 0x000000000000094d */ /* 0x000fea0003800000 */
[----:B------:R-:W-:-:S04]  /*30a0*/  LEA R9, R2, R9, 0x7 ;  /* 0x0000000902097211 */ /* 0x000fc800078e38ff */
[----:B------:R-:W-:-:S13]  /*30b0*/  ISETP.GE.AND P0, PT, R9, R0, PT ;  /* 0x000000000900720c */ /* 0x000fda0003f06270 */
[----:B------:R-:W-:Y:S05]  /*30c0*/  @P0 EXIT ;  /* 0x000000000000094d */ /* 0x000fea0003800000 */
[C---:B------:R-:W-:Y:S01]  /*30d0*/  IMAD.WIDE R4, R9.reuse, 0x4, R4 ;  /* 0x0000000409047825 */ /* 0x040fe200078e0204 */
[----:B------:R-:W0:Y:S01]  /*30e0*/  LDC R8, c[0x0][0x394] ;  /* 0x0000e500ff087b82 */ /* 0x000e220000000800 */
[----:B------:R-:W4:Y:S04]  /*30f0*/  LDCU UR6, c[0x0][0x398] ;  /* 0x00007300ff0677ac */ /* 0x000f280008000800 */
[----:B------:R-:W5:Y:S01]  /*3100*/  LDG.E R4, desc[UR4][R4.64] ;  /* 0x0000000404047981 */ /* 0x000f62000c1e1900 */
[----:B------:R-:W-:Y:S02]  /*3110*/  IMAD.MOV.U32 R2, RZ, RZ, RZ ;  /* 0x000000ffff027224 */ /* 0x000fe400078e00ff */
[----:B------:R-:W-:Y:S01]  /*3120*/  IMAD.WIDE R6, R9, 0x4, R6 ;  /* 0x0000000409067825 */ /* 0x000fe200078e0206 */
[----:B0123--:R-:W-:-:S02]  /*3130*/  IABS R11, R8 ;  /* 0x00000008000b7213 */ /* 0x00ffc40000000000 */
        /* <DEDUP_REMOVED lines=8> */
[----:B-----5:R-:W-:Y:S02]  /*31c0*/  IABS R0, R4 ;  /* 0x0000000400007213 */ /* 0x020fe40000000000 */
        /* <DEDUP_REMOVED lines=12> */
[----:B------:R-:W-:Y:S01]  /*3290*/  STG.E desc[UR4][R6.64], R3 ;  /* 0x0000000306007986 */ /* 0x000fe2000c101904 */
[----:B------:R-:W-:Y:S05]  /*32a0*/  EXIT ;  /* 0x000000000000794d */ /* 0x000fea0003800000 */
.L_x_2294:
[----:B------:R-:W-:-:S13]  /*32b0*/  ISETP.GE.AND P0, PT, R12, 0x1, PT ;  /* 0x000000010c00780c */ /* 0x000fda0003f06270 */
[----:B------:R-:W-:Y:S05]  /*32c0*/  @!P0 EXIT ;  /* 0x000000000000894d */ /* 0x000fea0003800000 */
[C---:B------:R-:W-:Y:S01]  /*32d0*/  ISETP.GE.U32.AND P0, PT, R12.reuse, 0x8, PT ;  /* 0x000000080c00780c */ /* 0x040fe20003f06070 */
[----:B------:R-:W-:Y:S01]  /*32e0*/  IMAD.MOV.U32 R14, RZ, RZ, RZ ;  /* 0x000000ffff0e7224 */ /* 0x000fe200078e00ff */
[----:B------:R-:W-:-:S11]  /*32f0*/  LOP3.LUT R24, R12, 0x7, RZ, 0xc0, !PT ;  /* 0x000000070c187812 */ /* 0x000fd600078ec0ff */
[----:B------:R-:W-:Y:S05]  /*3300*/  @!P0 BRA `(.L_x_2343) ;  /* 0x00000010008c8947 */ /* 0x000fea0003800000 */
[----:B------:R-:W-:Y:S01]  /*3310*/  IMAD.WIDE.U32 R10, R9, 0x4, R2 ;  /* 0x00000004090a7825 */ /* 0x000fe200078e0002 */
[----:B------:R-:W0:Y:S01]  /*3320*/  LDC R13, c[0x0][0x394] ;  /* 0x0000e500ff0d7b82 */ /* 0x000e220000000800 */
[----:B------:R-:W1:Y:S01]  /*3330*/  LDCU UR6, c[0x0][0x398] ;  /* 0x00007300ff0677ac */ /* 0x000e620008000800 */
[----:B------:R-:W-:-:S04]  /*3340*/  IADD3 R16, P0, PT, R10, UR10, RZ ;  /* 0x0000000a0a107c10 */ /* 0x000fc8000ff1e0ff */
[----:B------:R-:W-:-:S05]  /*3350*/  IADD3.X R17, PT, PT, R11, UR11, RZ, P0, !PT ;  /* 0x0000000b0b117c10 */ /* 0x000fca00087fe4ff */
[----:B------:R-:W2:Y:S01]  /*3360*/  LDG.E R16, desc[UR4][R16.64] ;  /* 0x0000000410107981 */ /* 0x000ea2000c1e1900 */
[----:B------:R-:W-:Y:S01]  /*3370*/  IMAD.MOV.U32 R14, RZ, RZ, RZ ;  /* 0x000000ffff0e7224 */ /* 0x000fe200078e00ff */
[----:B0-----:R-:W-:-:S04]  /*3380*/  IABS R0, R13 ;  /* 0x0000000d00007213 */ /* 0x001fc80000000000 */
[----:B------:R-:W0:Y:S08]  /*3390*/  I2F.RP R18, R0 ;  /* 0x0000000000127306 */ /* 0x000e300000209400 */
        /* <DEDUP_REMOVED lines=8> */
[----:B------:R-:W-:Y:S02]  /*3420*/  IMAD.MOV.U32 R15, RZ, RZ, R17 ;  /* 0x000000ffff0f7224 */ /* 0x000fe400078e0011 */
[----:B------:R-:W-:Y:S02]  /*3430*/  VIADD R17, R9, 0x80 ;  /* 0x0000008009117836 */ /* 0x000fe40000000000 */
[----:B------:R-:W-:-:S04]  /*3440*/  IMAD.HI.U32 R14, R8, R15, RZ ;  /* 0x0000000f080e7227 */ /* 0x000fc800078e00ff */
[----:B------:R-:W-:-:S04]  /*3450*/  IMAD.MOV R14, RZ, RZ, -R14 ;  /* 0x000000ffff0e7224 */ /* 0x000fc800078e0a0e */
[----:B------:R-:W-:-:S05]  /*3460*/  IMAD R15, R0, R14, R15 ;  /* 0x0000000e000f7224 */ /* 0x000fca00078e020f */
[----:B------:R-:W-:-:S13]  /*3470*/  ISETP.GT.U32.AND P0, PT, R0, R15, PT ;  /* 0x0000000f0000720c */ /* 0x000fda0003f04070 */
[----:B------:R-:W-:-:S04]  /*3480*/  @!P0 IADD3 R15, PT, PT, R15, -R0, RZ ;  /* 0x800000000f0f8210 */ /* 0x000fc80007ffe0ff */
[----:B------:R-:W-:-:S13]  /*3490*/  ISETP.GT.U32.AND P0, PT, R0, R15, PT ;  /* 0x0000000f0000720c */ /* 0x000fda0003f04070 */
[----:B------:R-:W-:Y:S01]  /*34a0*/  @!P0 IMAD.IADD R15, R15, 0x1, -R0 ;  /* 0x000000010f0f8824 */ /* 0x000fe200078e0a00 */
[----:B------:R-:W-:Y:S02]  /*34b0*/  ISETP.NE.AND P0, PT, R13, RZ, PT ;  /* 0x000000ff0d00720c */ /* 0x000fe40003f05270 */
[----:B------:R-:W-:Y:S01]  /*34c0*/  LOP3.LUT R13, RZ, R13, RZ, 0x33, !PT ;  /* 0x0000000dff0d7212 */ /* 0x000fe200078e33ff */
[----:B------:R-:W-:Y:S02]  /*34d0*/  IMAD.MOV.U32 R20, RZ, RZ, R15 ;  /* 0x000000ffff147224 */ /* 0x000fe400078e000f */
[----:B------:R-:W-:-:S03]  /*34e0*/  IMAD.WIDE R14, R17, 0x4, R2 ;  /* 0x00000004110e7825 */ /* 0x000fc600078e0202 */
[----:B------:R-:W-:Y:S02]  /*34f0*/  @!P1 IADD3 R20, PT, PT, -R20, RZ, RZ ;  /* 0x000000ff14149210 */ /* 0x000fe40007ffe1ff */
[----:B------:R-:W-:Y:S02]  /*3500*/  IADD3 R18, P1, PT, R10, UR8, RZ ;  /* 0x000000080a127c10 */ /* 0x000fe4000ff3e0ff */
[----:B------:R-:W-:Y:S02]  /*3510*/  SEL R20, R13, R20, !P0 ;  /* 0x000000140d147207 */ /* 0x000fe40004000000 */
[----:B------:R-:W-:Y:S02]  /*3520*/  IADD3 R16, P2, PT, R14, UR10, RZ ;  /* 0x0000000a0e107c10 */ /* 0x000fe4000ff5e0ff */
[----:B------:R-:W-:Y:S01]  /*3530*/  IADD3.X R19, PT, PT, R11, UR9, RZ, P1, !PT ;  /* 0x000000090b137c10 */ /* 0x000fe20008ffe4ff */
[----:B-1----:R-:W-:Y:S01]  /*3540*/  VIADD R21, R20, UR6 ;  /* 0x0000000614157c36 */ /* 0x002fe20008000000 */
[----:B------:R-:W-:-:S04]  /*3550*/  IADD3.X R17, PT, PT, R15, UR11, RZ, P2, !PT ;  /* 0x0000000b0f117c10 */ /* 0x000fc800097fe4ff */
[----:B------:R0:W-:Y:S04]  /*3560*/  STG.E desc[UR4][R18.64], R21 ;  /* 0x0000001512007986 */ /* 0x0001e8000c101904 */
[----:B------:R-:W2:Y:S02]  /*3570*/  LDG.E R20, desc[UR4][R16.64] ;  /* 0x0000000410147981 */ /* 0x000ea4000c1e1900 */
        /* <DEDUP_REMOVED lines=8> */
[----:B------:R-:W-:Y:S02]  /*3600*/  @!P1 IADD3 R23, PT, PT, R23, -R0, RZ ;  /* 0x8000000017179210 */ /* 0x000fe40007ffe0ff */
[----:B0-----:R-:W-:-:S03]  /*3610*/  IADD3 R18, P1, PT, R14, UR8, RZ ;  /* 0x000000080e127c10 */ /* 0x001fc6000ff3e0ff */
[----:B------:R-:W-:Y:S01]  /*3620*/  @!P2 IMAD.MOV R23, RZ, RZ, -R23 ;  /* 0x000000ffff17a224 */ /* 0x000fe200078e0a17 */
[----:B------:R-:W-:-:S04]  /*3630*/  IADD3.X R19, PT, PT, R15, UR9, RZ, P1, !PT ;  /* 0x000000090f137c10 */ /* 0x000fc80008ffe4ff */
[----:B------:R-:W-:-:S05]  /*3640*/  SEL R23, R13, R23, !P0 ;  /* 0x000000170d177207 */ /* 0x000fca0004000000 */
[----:B------:R-:W-:-:S05]  /*3650*/  VIADD R23, R23, UR6 ;  /* 0x0000000617177c36 */ /* 0x000fca0008000000 */
        /* <DEDUP_REMOVED lines=11> */
[----:B------:R-:W-:-:S05]  /*3710*/  @!P2 IMAD.MOV R15, RZ, RZ, -R15 ;  /* 0x000000ffff0fa224 */ /* 0x000fca00078e0a0f */
[----:B------:R-:W-:-:S05]  /*3720*/  SEL R15, R13, R15, !P0 ;  /* 0x0000000f0d0f7207 */ /* 0x000fca0004000000 */
[----:B------:R-:W-:-:S05]  /*3730*/  VIADD R15, R15, UR6 ;  /* 0x000000060f0f7c36 */ /* 0x000fca0008000000 */
[----:B------:R1:W-:Y:S04]  /*3740*/  STG.E desc[UR4][R18.64+0x200], R15 ;  /* 0x0002000f12007986 */ /* 0x0003e8000c101904 */
[----:B------:R-:W2:Y:S02]  /*3750*/  LDG.E R14, desc[UR4][R16.64+0x400] ;  /* 0x00040004100e7981 */ /* 0x000ea4000c1e1900 */
[----:B--2---:R-:W-:Y:S02]  /*3760*/  IABS R21, R14 ;  /* 0x0000000e00157213 */ /* 0x004fe40000000000 */
[----:B------:R-:W-:-:S03]  /*3770*/  ISETP.GE.AND P2, PT, R14, RZ, PT ;  /* 0x000000ff0e00720c */ /* 0x000fc60003f46270 */
[----:B------:R-:W-:-:S05]  /*3780*/  IMAD.HI.U32 R20, R8, R21, RZ ;  /* 0x0000001508147227 */ /* 0x000fca00078e00ff */
[----:B------:R-:W-:-:S05]  /*3790*/  IADD3 R20, PT, PT, -R20, RZ, RZ ;  /* 0x000000ff14147210 */ /* 0x000fca0007ffe1ff */
[----:B------:R-:W-:-:S05]  /*37a0*/  IMAD R21, R0, R20, R21 ;  /* 0x0000001400157224 */ /* 0x000fca00078e0215 */
[----:B------:R-:W-:-:S13]  /*37b0*/  ISETP.GT.U32.AND P1, PT, R0, R21, PT ;  /* 0x000000150000720c */ /* 0x000fda0003f24070 */
[----:B------:R-:W-:-:S05]  /*37c0*/  @!P1 IMAD.IADD R21, R21, 0x1, -R0 ;  /* 0x0000000115159824 */ /* 0x000fca00078e0a00 */
[----:B------:R-:W-:-:S13]  /*37d0*/  ISETP.GT.U32.AND P1, PT, R0, R21, PT ;  /* 0x000000150000720c */ /* 0x000fda0003f24070 */
[----:B------:R-:W-:-:S04]  /*37e0*/  @!P1 IMAD.IADD R21, R21, 0x1, -R0 ;  /* 0x0000000115159824 */ /* 0x000fc800078e0a00 */
[----:B------:R-:W-:-:S05]  /*37f0*/  @!P2 IMAD.MOV R21, RZ, RZ, -R21 ;  /* 0x000000ffff15a224 */ /* 0x000fca00078e0a15 */
[----:B------:R-:W-:-:S04]  /*3800*/  SEL R21, R13, R21, !P0 ;  /* 0x000000150d157207 */ /* 0x000fc80004000000 */
[----:B------:R-:W-:-:S05]  /*3810*/  IADD3 R21, PT, PT, R21, UR6, RZ ;  /* 0x0000000615157c10 */ /* 0x000fca000fffe0ff */
[----:B------:R2:W-:Y:S04]  /*3820*/  STG.E desc[UR4][R18.64+0x400], R21 ;  /* 0x0004001512007986 */ /* 0x0005e8000c101904 */
[----:B------:R-:W0:Y:S02]  /*3830*/  LDG.E R14, desc[UR4][R16.64+0x600] ;  /* 0x00060004100e7981 */ /* 0x000e24000c1e1900 */
[----:B0-----:R-:W-:Y:S02]  /*3840*/  IABS R23, R14 ;  /* 0x0000000e00177213 */ /* 0x001fe40000000000 */
[----:B------:R-:W-:-:S03]  /*3850*/  ISETP.GE.AND P2, PT, R14, RZ, PT ;  /* 0x000000ff0e00720c */ /* 0x000fc60003f46270 */
[----:B-1----:R-:W-:-:S04]  /*3860*/  IMAD.HI.U32 R15, R8, R23, RZ ;  /* 0x00000017080f7227 */ /* 0x002fc800078e00ff */
[----:B------:R-:W-:-:S04]  /*3870*/  IMAD.MOV R15, RZ, RZ, -R15 ;  /* 0x000000ffff0f7224 */ /* 0x000fc800078e0a0f */
[----:B------:R-:W-:-:S05]  /*3880*/  IMAD R15, R0, R15, R23 ;  /* 0x0000000f000f7224 */ /* 0x000fca00078e0217 */
[----:B------:R-:W-:-:S13]  /*3890*/  ISETP.GT.U32.AND P1, PT, R0, R15, PT ;  /* 0x0000000f0000720c */ /* 0x000fda0003f24070 */
[----:B------:R-:W-:-:S05]  /*38a0*/  @!P1 IMAD.IADD R15, R15, 0x1, -R0 ;  /* 0x000000010f0f9824 */ /* 0x000fca00078e0a00 */
[----:B------:R-:W-:-:S13]  /*38b0*/  ISETP.GT.U32.AND P1, PT, R0, R15, PT ;  /* 0x0000000f0000720c */ /* 0x000fda0003f24070 */
[----:B------:R-:W-:-:S05]  /*38c0*/  @!P1 IMAD.IADD R15, R15, 0x1, -R0 ;  /* 0x000000010f0f9824 */ /* 0x000fca00078e0a00 */
[----:B------:R-:W-:-:S04]  /*38d0*/  @!P2 IADD3 R15, PT, PT, -R15, RZ, RZ ;  /* 0x000000ff0f0fa210 */ /* 0x000fc80007ffe1ff */
        /* <DEDUP_REMOVED lines=13> */
[----:B------:R-:W-:-:S05]  /*39b0*/  @!P2 IMAD.MOV R21, RZ, RZ, -R21 ;  /* 0x000000ffff15a224 */ /* 0x000fca00078e0a15 */
[----:B------:R-:W-:-:S05]  /*39c0*/  SEL R21, R13, R21, !P0 ;  /* 0x000000150d157207 */ /* 0x000fca0004000000 */
[----:B------:R-:W-:-:S05]  /*39d0*/  VIADD R21, R21, UR6 ;  /* 0x0000000615157c36 */ /* 0x000fca0008000000 */
[----:B------:R1:W-:Y:S04]  /*39e0*/  STG.E desc[UR4][R18.64+0x800], R21 ;  /* 0x0008001512007986 */ /* 0x0003e8000c101904 */
[----:B------:R-:W2:Y:S02]  /*39f0*/  LDG.E R14, desc[UR4][R16.64+0xa00] ;  /* 0x000a0004100e7981 */ /* 0x000ea4000c1e1900 */
[----:B--2---:R-:W-:Y:S02]  /*3a00*/  IABS R23, R14 ;  /* 0x0000000e00177213 */ /* 0x004fe40000000000 */
[----:B------:R-:W-:-:S03]  /*3a10*/  ISETP.GE.AND P2, PT, R14, RZ, PT ;  /* 0x000000ff0e00720c */ /* 0x000fc60003f46270 */
[----:B0-----:R-:W-:-:S04]  /*3a20*/  IMAD.HI.U32 R15, R8, R23, RZ ;  /* 0x00000017080f7227 */ /* 0x001fc800078e00ff */
        /* <DEDUP_REMOVED lines=10> */
[----:B------:R-:W1:Y:S02]  /*3ad0*/  LDG.E R16, desc[UR4][R16.64+0xc00] ;  /* 0x000c000410107981 */ /* 0x000e64000c1e1900 */
[----:B-1----:R-:W-:Y:S02]  /*3ae0*/  IABS R21, R16 ;  /* 0x0000001000157213 */ /* 0x002fe40000000000 */
[----:B------:R-:W-:-:S03]  /*3af0*/  ISETP.GE.AND P2, PT, R16, RZ, PT ;  /* 0x000000ff1000720c */ /* 0x000fc60003f46270 */
[----:B------:R-:W-:-:S05]  /*3b00*/  IMAD.HI.U32 R14, R8, R21, RZ ;  /* 0x00000015080e7227 */ /* 0x000fca00078e00ff */
[----:B------:R-:W-:-:S05]  /*3b10*/  IADD3 R14, PT, PT, -R14, RZ, RZ ;  /* 0x000000ff0e0e7210 */ /* 0x000fca0007ffe1ff */
[----:B------:R-:W-:Y:S01]  /*3b20*/  IMAD R21, R0, R14, R21 ;  /* 0x0000000e00157224 */ /* 0x000fe200078e0215 */
[----:B------:R-:W-:-:S04]  /*3b30*/  LOP3.LUT R14, R12, 0x7ffffff8, RZ, 0xc0, !PT ;  /* 0x7ffffff80c0e7812 */ /* 0x000fc800078ec0ff */
[----:B------:R-:W-:Y:S02]  /*3b40*/  ISETP.GT.U32.AND P1, PT, R0, R21, PT ;  /* 0x000000150000720c */ /* 0x000fe40003f24070 */
[----:B------:R-:W-:-:S11]  /*3b50*/  IADD3 R22, PT, PT, -R14, 0x8, RZ ;  /* 0x000000080e167810 */ /* 0x000fd60007ffe1ff */
[----:B------:R-:W-:-:S05]  /*3b60*/  @!P1 IMAD.IADD R21, R21, 0x1, -R0 ;  /* 0x0000000115159824 */ /* 0x000fca00078e0a00 */
[----:B------:R-:W-:-:S13]  /*3b70*/  ISETP.GT.U32.AND P1, PT, R0, R21, PT ;  /* 0x000000150000720c */ /* 0x000fda0003f24070 */
[----:B------:R-:W-:Y:S01]  /*3b80*/  @!P1 IMAD.IADD R21, R21, 0x1, -R0 ;  /* 0x0000000115159824 */ /* 0x000fe200078e0a00 */
[----:B0-----:R-:W-:-:S03]  /*3b90*/  IADD3 R15, P1, PT, R10, 0x1000, RZ ;  /* 0x000010000a0f7810 */ /* 0x001fc60007f3e0ff */
[----:B------:R-:W-:-:S05]  /*3ba0*/  @!P2 IMAD.MOV R21, RZ, RZ, -R21 ;  /* 0x000000ffff15a224 */ /* 0x000fca00078e0a15 */
[----:B------:R-:W-:Y:S01]  /*3bb0*/  SEL R13, R13, R21, !P0 ;  /* 0x000000150d0d7207 */ /* 0x000fe20004000000 */
[----:B------:R-:W-:Y:S01]  /*3bc0*/  IMAD.X R21, RZ, RZ, R11, P1 ;  /* 0x000000ffff157224 */ /* 0x000fe200008e060b */
[----:B------:R-:W-:Y:S02]  /*3bd0*/  ISETP.NE.AND P0, PT, R22, RZ, PT ;  /* 0x000000ff1600720c */ /* 0x000fe40003f05270 */
[----:B------:R-:W-:-:S05]  /*3be0*/  IADD3 R13, PT, PT, R13, UR6, RZ ;  /* 0x000000060d0d7c10 */ /* 0x000fca000fffe0ff */
[----:B------:R0:W-:Y:S06]  /*3bf0*/  STG.E desc[UR4][R18.64+0xc00], R13 ;  /* 0x000c000d12007986 */ /* 0x0001ec000c101904 */
[----:B------:R-:W-:Y:S05]  /*3c00*/  @!P0 BRA `(.L_x_2343) ;  /* 0x00000008004c8947 */ /* 0x000fea0003800000 */
[----:B------:R-:W-:Y:S01]  /*3c10*/  VIADD R20, R9, 0x480 ;  /* 0x0000048009147836 */ /* 0x000fe20000000000 */
[----:B------:R-:W1:Y:S01]  /*3c20*/  LDCU UR8, c[0x0][0x398] ;  /* 0x00007300ff0877ac */ /* 0x000e620008000800 */
[----:B------:R-:W2:Y:S01]  /*3c30*/  LDCU.64 UR6, c[0x0][0x3a8] ;  /* 0x00007500ff0677ac */ /* 0x000ea20008000a00 */
[----:B------:R-:W3:Y:S04]  /*3c40*/  LDCU.64 UR10, c[0x0][0x3a0] ;  /* 0x00007400ff0a77ac */ /* 0x000ee80008000a00 */
.L_x_2344:
[----:B--2---:R-:W-:Y:S01]  /*3c50*/  IADD3 R10, P0, PT, R15, UR6, RZ ;  /* 0x000000060f0a7c10 */ /* 0x004fe2000ff1e0ff */
[----:B----4-:R-:W2:Y:S03]  /*3c60*/  LDC R25, c[0x0][0x394] ;  /* 0x0000e500ff197b82 */ /* 0x010ea60000000800 */
[----:B------:R-:W-:-:S05]  /*3c70*/  IADD3.X R11, PT, PT, R21, UR7, RZ, P0, !PT ;  /* 0x00000007150b7c10 */ /* 0x000fca00087fe4ff */
[----:B------:R-:W4:Y:S01]  /*3c80*/  LDG.E R10, desc[UR4][R10.64] ;  /* 0x000000040a0a7981 */ /* 0x000f22000c1e1900 */
[----:B0-----:R-:W-:Y:S01]  /*3c90*/  IMAD.MOV.U32 R13, RZ, RZ, R3 ;  /* 0x000000ffff0d7224 */ /* 0x001fe200078e0003 */
[----:B--2---:R-:W-:Y:S02]  /*3ca0*/  IABS R23, R25 ;  /* 0x0000001900177213 */ /* 0x004fe40000000000 */
[----:B----4-:R-:W-:Y:S02]  /*3cb0*/  IABS R12, R10 ;  /* 0x0000000a000c7213 */ /* 0x010fe40000000000 */
[----:B------:R-:W-:-:S03]  /*3cc0*/  ISETP.GE.AND P1, PT, R10, RZ, PT ;  /* 0x000000ff0a00720c */ /* 0x000fc60003f26270 */
[----:B------:R-:W-:-:S04]  /*3cd0*/  IMAD.HI.U32 R8, R8, R12, RZ ;  /* 0x0000000c08087227 */ /* 0x000fc800078e00ff */
[----:B------:R-:W-:-:S04]  /*3ce0*/  IMAD.MOV R8, RZ, RZ, -R8 ;  /* 0x000000ffff087224 */ /* 0x000fc800078e0a08 */
[----:B------:R-:W-:Y:S02]  /*3cf0*/  IMAD R8, R23, R8, R12 ;  /* 0x0000000817087224 */ /* 0x000fe400078e020c */
[----:B------:R-:W-:-:S03]  /*3d00*/  IMAD.MOV.U32 R12, RZ, RZ, R2 ;  /* 0x000000ffff0c7224 */ /* 0x000fc600078e0002 */
[----:B------:R-:W-:Y:S01]  /*3d10*/  ISETP.GT.U32.AND P0, PT, R0, R8, PT ;  /* 0x000000080000720c */ /* 0x000fe20003f04070 */
[----:B------:R-:W-:-:S03]  /*3d20*/  IMAD.WIDE R12, R20, 0x4, R12 ;  /* 0x00000004140c7825 */ /* 0x000fc600078e020c */
[----:B------:R-:W-:-:S04]  /*3d30*/  IADD3 R10, P2, PT, R12, UR6, RZ ;  /* 0x000000060c0a7c10 */ /* 0x000fc8000ff5e0ff */
[----:B------:R-:W-:-:S05]  /*3d40*/  IADD3.X R11, PT, PT, R13, UR7, RZ, P2, !PT ;  /* 0x000000070d0b7c10 */ /* 0x000fca00097fe4ff */
[----:B------:R-:W-:-:S04]  /*3d50*/  @!P0 IADD3 R8, PT, PT, R8, -R23, RZ ;  /* 0x8000001708088210 */ /* 0x000fc80007ffe0ff */
[----:B------:R-:W-:-:S13]  /*3d60*/  ISETP.GT.U32.AND P0, PT, R0, R8, PT ;  /* 0x000000080000720c */ /* 0x000fda0003f04070 */
[----:B------:R-:W-:Y:S01]  /*3d70*/  @!P0 IMAD.IADD R8, R8, 0x1, -R23 ;  /* 0x0000000108088824 */ /* 0x000fe200078e0a17 */
[----:B------:R-:W-:Y:S02]  /*3d80*/  ISETP.NE.AND P0, PT, R25, RZ, PT ;  /* 0x000000ff1900720c */ /* 0x000fe40003f05270 */
[----:B------:R-:W-:Y:S02]  /*3d90*/  LOP3.LUT R25, RZ, R25, RZ, 0x33, !PT ;  /* 0x00000019ff197212 */ /* 0x000fe400078e33ff */
[----:B------:R-:W-:Y:S02]  /*3da0*/  @!P1 IADD3 R8, PT, PT, -R8, RZ, RZ ;  /* 0x000000ff08089210 */ /* 0x000fe40007ffe1ff */
[----:B---3--:R-:W-:Y:S02]  /*3db0*/  IADD3 R16, P1, PT, R15, UR10, RZ ;  /* 0x0000000a0f107c10 */ /* 0x008fe4000ff3e0ff */
[----:B------:R-:W-:Y:S02]  /*3dc0*/  SEL R0, R25, R8, !P0 ;  /* 0x0000000819007207 */ /* 0x000fe40004000000 */
[----:B------:R-:W-:-:S03]  /*3dd0*/  IADD3.X R17, PT, PT, R21, UR11, RZ, P1, !PT ;  /* 0x0000000b15117c10 */ /* 0x000fc60008ffe4ff */
[----:B-1----:R-:W-:-:S05]  /*3de0*/  VIADD R27, R0, UR8 ;  /* 0x00000008001b7c36 */ /* 0x002fca0008000000 */
[----:B------:R0:W-:Y:S04]  /*3df0*/  STG.E desc[UR4][R16.64], R27 ;  /* 0x0000001b10007986 */ /* 0x0001e8000c101904 */
[----:B------:R-:W2:Y:S01]  /*3e00*/  LDG.E R26, desc[UR4][R10.64] ;  /* 0x000000040a1a7981 */ /* 0x000ea2000c1e1900 */
[----:B------:R-:W1:Y:S08]  /*3e10*/  I2F.RP R28, R23 ;  /* 0x00000017001c7306 */ /* 0x000e700000209400 */
[----:B-1----:R-:W1:Y:S02]  /*3e20*/  MUFU.RCP R28, R28 ;  /* 0x0000001c001c7308 */ /* 0x002e640000001000 */
[----:B-1----:R-:W-:-:S06]  /*3e30*/  VIADD R18, R28, 0xffffffe ;  /* 0x0ffffffe1c127836 */ /* 0x002fcc0000000000 */
[----:B------:R1:W3:Y:S02]  /*3e40*/  F2I.FTZ.U32.TRUNC.NTZ R19, R18 ;  /* 0x0000001200137305 */ /* 0x0002e4000021f000 */
[----:B-1----:R-:W-:Y:S02]  /*3e50*/  HFMA2 R18, -RZ, RZ, 0, 0 ;  /* 0x00000000ff127431 */ /* 0x002fe400000001ff */
[----:B---3--:R-:W-:-:S04]  /*3e60*/  IMAD.MOV R0, RZ, RZ, -R19 ;  /* 0x000000ffff007224 */ /* 0x008fc800078e0a13 */
[----:B------:R-:W-:-:S04]  /*3e70*/  IMAD R29, R0, R23, RZ ;  /* 0x00000017001d7224 */ /* 0x000fc800078e02ff */
[----:B------:R-:W-:Y:S01]  /*3e80*/  IMAD.HI.U32 R8, R19, R29, R18 ;  /* 0x0000001d13087227 */ /* 0x000fe200078e0012 */
[----:B--2---:R-:W-:Y:S02]  /*3e90*/  IABS R0, R26 ;  /* 0x0000001a00007213 */ /* 0x004fe40000000000 */
[----:B------:R-:W-:-:S03]  /*3ea0*/  ISETP.GE.AND P2, PT, R26, RZ, PT ;  /* 0x000000ff1a00720c */ /* 0x000fc60003f46270 */
[----:B0-----:R-:W-:-:S04]  /*3eb0*/  IMAD.MOV.U32 R16, RZ, RZ, R0 ;  /* 0x000000ffff107224 */ /* 0x001fc800078e0000 */
[----:B------:R-:W-:-:S04]  /*3ec0*/  IMAD.HI.U32 R0, R8, R16, RZ ;  /* 0x0000001008007227 */ /* 0x000fc800078e00ff */
[----:B------:R-:W-:-:S04]  /*3ed0*/  IMAD.MOV R0, RZ, RZ, -R0 ;  /* 0x000000ffff007224 */ /* 0x000fc800078e0a00 */
[----:B------:R-:W-:Y:S02]  /*3ee0*/  IMAD R16, R23, R0, R16 ;  /* 0x0000000017107224 */ /* 0x000fe400078e0210 */
[----:B------:R-:W-:-:S05]  /*3ef0*/  IMAD.MOV.U32 R0, RZ, RZ, R23 ;  /* 0x000000ffff007224 */ /* 0x000fca00078e0017 */
[----:B------:R-:W-:-:S13]  /*3f00*/  ISETP.GT.U32.AND P1, PT, R0, R16, PT ;  /* 0x000000100000720c */ /* 0x000fda0003f24070 */
[----:B------:R-:W-:-:S04]  /*3f10*/  @!P1 IADD3 R16, PT, PT, R16, -R23, RZ ;  /* 0x8000001710109210 */ /* 0x000fc80007ffe0ff */
[----:B------:R-:W-:-:S13]  /*3f20*/  ISETP.GT.U32.AND P1, PT, R0, R16, PT ;  /* 0x000000100000720c */ /* 0x000fda0003f24070 */
[----:B------:R-:W-:Y:S01]  /*3f30*/  @!P1 IMAD.IADD R16, R16, 0x1, -R23 ;  /* 0x0000000110109824 */ /* 0x000fe200078e0a17 */
[----:B------:R-:W-:-:S03]  /*3f40*/  IADD3 R12, P1, PT, R12, UR10, RZ ;  /* 0x0000000a0c0c7c10 */ /* 0x000fc6000ff3e0ff */
        /* <DEDUP_REMOVED lines=17> */
[----:B0-----:R-:W-:-:S05]  /*4060*/  IADD3 R17, PT, PT, R16, UR8, RZ ;  /* 0x0000000810117c10 */ /* 0x001fca000fffe0ff */
        /* <DEDUP_REMOVED lines=13> */
[----:B0-----:R-:W-:-:S05]  /*4140*/  VIADD R17, R16, UR8 ;  /* 0x0000000810117c36 */ /* 0x001fca0008000000 */
        /* <DEDUP_REMOVED lines=27> */
[----:B0-----:R-:W-:-:S05]  /*4300*/  VIADD R17, R16, UR8 ;  /* 0x0000000810117c36 */ /* 0x001fca0008000000 */
        /* <DEDUP_REMOVED lines=15> */
[----:B------:R-:W2:Y:S01]  /*4400*/  LDG.E R10, desc[UR4][R10.64+0xc00] ;  /* 0x000c00040a0a7981 */ /* 0x000ea2000c1e1900 */
[----:B------:R-:W-:Y:S02]  /*4410*/  VIADD R22, R22, 0x8 ;  /* 0x0000000816167836 */ /* 0x000fe40000000000 */
[----:B------:R-:W-:Y:S01]  /*4420*/  VIADD R20, R20, 0x400 ;  /* 0x0000040014147836 */ /* 0x000fe20000000000 */
        /* <DEDUP_REMOVED lines=8> */
[----:B------:R-:W-:Y:S01]  /*44b0*/  @!P1 IMAD.IADD R16, R16, 0x1, -R23 ;  /* 0x0000000110109824 */ /* 0x000fe200078e0a17 */
[----:B------:R-:W-:-:S04]  /*44c0*/  IADD3 R15, P1, PT, R15, 0x1000, RZ ;  /* 0x000010000f0f7810 */ /* 0x000fc80007f3e0ff */
[----:B------:R-:W-:Y:S02]  /*44d0*/  @!P2 IADD3 R16, PT, PT, -R16, RZ, RZ ;  /* 0x000000ff1010a210 */ /* 0x000fe40007ffe1ff */
[----:B------:R-:W-:Y:S02]  /*44e0*/  IADD3.X R21, PT, PT, RZ, R21, RZ, P1, !PT ;  /* 0x00000015ff157210 */ /* 0x000fe40000ffe4ff */
[----:B------:R-:W-:Y:S02]  /*44f0*/  SEL R25, R25, R16, !P0 ;  /* 0x0000001019197207 */ /* 0x000fe40004000000 */
[----:B------:R-:W-:-:S03]  /*4500*/  ISETP.NE.AND P0, PT, R22, RZ, PT ;  /* 0x000000ff1600720c */ /* 0x000fc60003f05270 */
[----:B------:R-:W-:-:S05]  /*4510*/  VIADD R25, R25, UR8 ;  /* 0x0000000819197c36 */ /* 0x000fca0008000000 */
[----:B------:R4:W-:Y:S05]  /*4520*/  STG.E desc[UR4][R12.64+0xc00], R25 ;  /* 0x000c00190c007986 */ /* 0x0009ea000c101904 */
[----:B------:R-:W-:Y:S05]  /*4530*/  @P0 BRA `(.L_x_2344) ;  /* 0xfffffff400c40947 */ /* 0x000fea000383ffff */
.L_x_2343:
[----:B------:R-:W-:-:S13]  /*4540*/  ISETP.NE.AND P0, PT, R24, RZ, PT ;  /* 0x000000ff1800720c */ /* 0x000fda0003f05270 */
[----:B------:R-:W-:Y:S05]  /*4550*/  @!P0 EXIT ;  /* 0x000000000000894d */ /* 0x000fea0003800000 */
[----:B------:R-:W0:Y:S01]  /*4560*/  LDC R0, c[0x0][0x388] ;  /* 0x0000e200ff007b82 */ /* 0x000e220000000800 */
[----:B------:R-:W-:Y:S02]  /*4570*/  ISETP.GE.U32.AND P1, PT, R24, 0x4, PT ;  /* 0x000000041800780c */ /* 0x000fe40003f26070 */
[----:B0-----:R-:W-:-:S04]  /*4580*/  LOP3.LUT R18, R0, 0x3, RZ, 0xc0, !PT ;  /* 0x0000000300127812 */ /* 0x001fc800078ec0ff */
[----:B------:R-:W-:-:S07]  /*4590*/  ISETP.NE.AND P0, PT, R18, RZ, PT ;  /* 0x000000ff1200720c */ /* 0x000fce0003f05270 */
[----:B------:R-:W-:Y:S06]  /*45a0*/  @!P1 BRA `(.L_x_2345) ;  /* 0x00000004002c9947 */ /* 0x000fec0003800000 */
[----:B------:R-:W-:Y:S01]  /*45b0*/  IMAD R11, R14, 0x80, R9 ;  /* 0x000000800e0b7824 */ /* 0x000fe200078e0209 */
[----:B------:R-:W0:Y:S01]  /*45c0*/  LDC R10, c[0x0][0x394] ;  /* 0x0000e500ff0a7b82 */ /* 0x000e220000000800 */
[----:B----4-:R-:W-:Y:S01]  /*45d0*/  MOV R12, RZ ;  /* 0x000000ff000c7202 */ /* 0x010fe20000000f00 */
[----:B------:R-:W1:Y:S01]  /*45e0*/  LDCU UR6, c[0x0][0x398] ;  /* 0x00007300ff0677ac */ /* 0x000e620008000800 */
[----:B------:R-:W-:-:S05]  /*45f0*/  IMAD.WIDE R2, R11, 0x4, R4 ;  /* 0x000000040b027825 */ /* 0x000fca00078e0204 */
[----:B------:R-:W2:Y:S01]  /*4600*/  LDG.E R20, desc[UR4][R2.64] ;  /* 0x0000000402147981 */ /* 0x000ea2000c1e1900 */
[----:B0-----:R-:W-:-:S04]  /*4610*/  IABS R8, R10 ;  /* 0x0000000a00087213 */ /* 0x001fc80000000000 */
        /* <DEDUP_REMOVED lines=16> */
[----:B------:R-:W-:Y:S02]  /*4720*/  @!P1 IADD3 R13, PT, PT, R13, -R8, RZ ;  /* 0x800000080d0d9210 */ /* 0x000fe40007ffe0ff */
[----:B------:R-:W-:-:S03]  /*4730*/  ISETP.NE.AND P1, PT, R10, RZ, PT ;  /* 0x000000ff0a00720c */ /* 0x000fc60003f25270 */
[----:B------:R-:W-:Y:S01]  /*4740*/  IMAD.MOV.U32 R16, RZ, RZ, R13 ;  /* 0x000000ffff107224 */ /* 0x000fe200078e000d */
[----:B------:R-:W-:Y:S01]  /*4750*/  LOP3.LUT R13, RZ, R10, RZ, 0x33, !PT ;  /* 0x0000000aff0d7212 */ /* 0x000fe200078e33ff */
[----:B------:R-:W-:-:S04]  /*4760*/  IMAD.WIDE R10, R11, 0x4, R6 ;  /* 0x000000040b0a7825 */ /* 0x000fc800078e0206 */
[----:B------:R-:W-:-:S05]  /*4770*/  @!P2 IMAD.MOV R16, RZ, RZ, -R16 ;  /* 0x000000ffff10a224 */ /* 0x000fca00078e0a10 */
[----:B------:R-:W-:-:S05]  /*4780*/  SEL R16, R13, R16, !P1 ;  /* 0x000000100d107207 */ /* 0x000fca0004800000 */
[----:B-1----:R-:W-:-:S05]  /*4790*/  VIADD R15, R16, UR6 ;  /* 0x00000006100f7c36 */ /* 0x002fca0008000000 */
        /* <DEDUP_REMOVED lines=15> */
[----:B0-----:R-:W2:Y:S02]  /*4890*/  LDG.E R15, desc[UR4][R2.64+0x400] ;  /* 0x00040004020f7981 */ /* 0x001ea4000c1e1900 */
        /* <DEDUP_REMOVED lines=13> */
[----:B------:R-:W2:Y:S01]  /*4970*/  LDG.E R2, desc[UR4][R2.64+0x600] ;  /* 0x0006000402027981 */ /* 0x000ea2000c1e1900 */
[----:B------:R-:W-:Y:S01]  /*4980*/  VIADD R14, R14, 0x4 ;  /* 0x000000040e0e7836 */ /* 0x000fe20000000000 */
        /* <DEDUP_REMOVED lines=12> */
[----:B------:R1:W-:Y:S02]  /*4a50*/  STG.E desc[UR4][R10.64+0x600], R13 ;  /* 0x0006000d0a007986 */ /* 0x0003e4000c101904 */
.L_x_2345:
[----:B------:R-:W-:Y:S05]  /*4a60*/  @!P0 EXIT ;  /* 0x000000000000894d */ /* 0x000fea0003800000 */
[----:B------:R-:W-:Y:S02]  /*4a70*/  ISETP.NE.AND P1, PT, R18, 0x1, PT ;  /* 0x000000011200780c */ /* 0x000fe40003f25270 */
[----:B------:R-:W-:-:S04]  /*4a80*/  LOP3.LUT R0, R0, 0x1, RZ, 0xc0, !PT ;  /* 0x0000000100007812 */ /* 0x000fc800078ec0ff */
[----:B------:R-:W-:-:S07]  /*4a90*/  ISETP.NE.U32.AND P0, PT, R0, 0x1, PT ;  /* 0x000000010000780c */ /* 0x000fce0003f05070 */
[----:B------:R-:W-:Y:S06]  /*4aa0*/  @!P1 BRA `(.L_x_2346) ;  /* 0x0000000000b89947 */ /* 0x000fec0003800000 */
[----:B------:R-:W-:Y:S01]  /*4ab0*/  LEA R3, R14, R9, 0x7 ;  /* 0x000000090e037211 */ /* 0x000fe200078e38ff */
[----:B------:R-:W0:Y:S01]  /*4ac0*/  LDC R8, c[0x0][0x394] ;  /* 0x0000e500ff087b82 */ /* 0x000e220000000800 */
[----:B------:R-:W2:Y:S03]  /*4ad0*/  LDCU UR6, c[0x0][0x398] ;  /* 0x00007300ff0677ac */ /* 0x000ea60008000800 */
[----:B-1----:R-:W-:-:S05]  /*4ae0*/  IMAD.WIDE R10, R3, 0x4, R4 ;  /* 0x00000004030a7825 */ /* 0x002fca00078e0204 */
[----:B------:R-:W3:Y:S01]  /*4af0*/  LDG.E R18, desc[UR4][R10.64] ;  /* 0x000000040a127981 */ /* 0x000ee2000c1e1900 */
[----:B0-----:R-:W-:Y:S02]  /*4b00*/  IABS R0, R8 ;  /* 0x0000000800007213 */ /* 0x001fe40000000000 */
[----:B------:R-:W-:Y:S02]  /*4b10*/  ISETP.NE.AND P3, PT, R8, RZ, PT ;  /* 0x000000ff0800720c */ /* 0x000fe40003f65270 */
[----:B------:R-:W0:Y:S08]  /*4b20*/  I2F.RP R15, R0 ;  /* 0x00000000000f7306 */ /* 0x000e300000209400 */
[----:B0-----:R-:W4:Y:S02]  /*4b30*/  MUFU.RCP R15, R15 ;  /* 0x0000000f000f7308 */ /* 0x001f240000001000 */
[----:B----4-:R-:W-:-:S06]  /*4b40*/  VIADD R12, R15, 0xffffffe ;  /* 0x0ffffffe0f0c7836 */ /* 0x010fcc0000000000 */
[----:B------:R0:W1:Y:S02]  /*4b50*/  F2I.FTZ.U32.TRUNC.NTZ R13, R12 ;  /* 0x0000000c000d7305 */ /* 0x000064000021f000 */
[----:B0-----:R-:W-:Y:S02]  /*4b60*/  HFMA2 R12, -RZ, RZ, 0, 0 ;  /* 0x00000000ff0c7431 */ /* 0x001fe400000001ff */
[----:B-1----:R-:W-:-:S04]  /*4b70*/  IMAD.MOV R17, RZ, RZ, -R13 ;  /* 0x000000ffff117224 */ /* 0x002fc800078e0a0d */
[----:B------:R-:W-:-:S04]  /*4b80*/  IMAD R17, R17, R0, RZ ;  /* 0x0000000011117224 */ /* 0x000fc800078e02ff */
[----:B------:R-:W-:Y:S01]  /*4b90*/  IMAD.HI.U32 R16, R13, R17, R12 ;  /* 0x000000110d107227 */ /* 0x000fe200078e000c */
[----:B------:R-:W-:Y:S02]  /*4ba0*/  LOP3.LUT R12, RZ, R8, RZ, 0x33, !PT ;  /* 0x00000008ff0c7212 */ /* 0x000fe400078e33ff */
[----:B---3--:R-:W-:Y:S02]  /*4bb0*/  IABS R2, R18 ;  /* 0x0000001200027213 */ /* 0x008fe40000000000 */
        /* <DEDUP_REMOVED lines=10> */
[----:B------:R-:W-:-:S05]  /*4c60*/  @!P2 IMAD.MOV R13, RZ, RZ, -R13 ;  /* 0x000000ffff0da224 */ /* 0x000fca00078e0a0d */
[----:B------:R-:W-:-:S04]  /*4c70*/  SEL R13, R12, R13, !P3 ;  /* 0x0000000d0c0d7207 */ /* 0x000fc80005800000 */
[----:B--2---:R-:W-:-:S05]  /*4c80*/  IADD3 R13, PT, PT, R13, UR6, RZ ;  /* 0x000000060d0d7c10 */ /* 0x004fca000fffe0ff */
[----:B------:R0:W-:Y:S04]  /*4c90*/  STG.E desc[UR4][R2.64], R13 ;  /* 0x0000000d02007986 */ /* 0x0001e8000c101904 */
[----:B------:R-:W2:Y:S01]  /*4ca0*/  LDG.E R10, desc[UR4][R10.64+0x200] ;  /* 0x000200040a0a7981 */ /* 0x000ea2000c1e1900 */
[----:B------:R-:W-:Y:S02]  /*4cb0*/  IADD3 R14, PT, PT, R14, 0x2, RZ ;  /* 0x000000020e0e7810 */ /* 0x000fe40007ffe0ff */
        /* <DEDUP_REMOVED lines=12> */
[----:B------:R0:W-:Y:S02]  /*4d80*/  STG.E desc[UR4][R2.64+0x200], R15 ;  /* 0x0002000f02007986 */ /* 0x0001e4000c101904 */
.L_x_2346:
[----:B------:R-:W-:Y:S05]  /*4d90*/  @P0 EXIT ;  /* 0x000000000000094d */ /* 0x000fea0003800000 */
[----:B------:R-:W-:Y:S01]  /*4da0*/  IMAD R9, R14, 0x80, R9 ;  /* 0x000000800e097824 */ /* 0x000fe200078e0209 */
[----:B------:R-:W1:Y:S01]  /*4db0*/  LDC R8, c[0x0][0x394] ;  /* 0x0000e500ff087b82 */ /* 0x000e620000000800 */
[----:B0-----:R-:W-:Y:S01]  /*4dc0*/  IMAD.MOV.U32 R2, RZ, RZ, RZ ;  /* 0x000000ffff027224 */ /* 0x001fe200078e00ff */
[----:B------:R-:W0:Y:S01]  /*4dd0*/  LDCU UR6, c[0x0][0x398] ;  /* 0x00007300ff0677ac */ /* 0x000e220008000800 */
[----:B------:R-:W-:-:S06]  /*4de0*/  IMAD.WIDE R4, R9, 0x4, R4 ;  /* 0x0000000409047825 */ /* 0x000fcc00078e0204 */
[----:B------:R-:W2:Y:S01]  /*4df0*/  LDG.E R4, desc[UR4][R4.64] ;  /* 0x0000000404047981 */ /* 0x000ea2000c1e1900 */
[----:B------:R-:W-:Y:S01]  /*4e00*/  IMAD.WIDE R6, R9, 0x4, R6 ;  /* 0x0000000409067825 */ /* 0x000fe200078e0206 */
[----:B-1----:R-:W-:Y:S02]  /*4e10*/  IABS R11, R8 ;  /* 0x00000008000b7213 */ /* 0x002fe40000000000 */
[----:B------:R-:W-:Y:S02]  /*4e20*/  ISETP.NE.AND P2, PT, R8, RZ, PT ;  /* 0x000000ff0800720c */ /* 0x000fe40003f45270 */
[----:B------:R-:W1:Y:S08]  /*4e30*/  I2F.RP R10, R11 ;  /* 0x0000000b000a7306 */ /* 0x000e700000209400 */
[----:B-1----:R-:W4:Y:S02]  /*4e40*/  MUFU.RCP R10, R10 ;  /* 0x0000000a000a7308 */ /* 0x002f240000001000 */
[----:B----4-:R-:W-:-:S06]  /*4e50*/  VIADD R12, R10, 0xffffffe ;  /* 0x0ffffffe0a0c7836 */ /* 0x010fcc0000000000 */
[----:B------:R-:W1:Y:S02]  /*4e60*/  F2I.FTZ.U32.TRUNC.NTZ R3, R12 ;  /* 0x0000000c00037305 */ /* 0x000e64000021f000 */
[----:B-1----:R-:W-:-:S05]  /*4e70*/  IADD3 R0, PT, PT, RZ, -R3, RZ ;  /* 0x80000003ff007210 */ /* 0x002fca0007ffe0ff */
        /* <DEDUP_REMOVED lines=11> */
[----:B------:R-:W-:-:S05]  /*4f30*/  @!P0 IMAD.IADD R0, R0, 0x1, -R11 ;  /* 0x0000000100008824 */ /* 0x000fca00078e0a0b */
[----:B------:R-:W-:Y:S02]  /*4f40*/  @!P1 IADD3 R0, PT, PT, -R0, RZ, RZ ;  /* 0x000000ff00009210 */ /* 0x000fe40007ffe1ff */
[----:B------:R-:W-:-:S05]  /*4f50*/  @!P2 LOP3.LUT R0, RZ, R8, RZ, 0x33, !PT ;  /* 0x00000008ff00a212 */ /* 0x000fca00078e33ff */
[----:B0-----:R-:W-:-:S05]  /*4f60*/  VIADD R3, R0, UR6 ;  /* 0x0000000600037c36 */ /* 0x001fca0008000000 */
[----:B------:R-:W-:Y:S01]  /*4f70*/  STG.E desc[UR4][R6.64], R3 ;  /* 0x0000000306007986 */ /* 0x000fe2000c101904 */
[----:B------:R-:W-:Y:S05]  /*4f80*/  EXIT ;  /* 0x000000000000794d */ /* 0x000fea0003800000 */
.L_x_2347:
        /* <DEDUP_REMOVED lines=15> */
.L_x_4181:


//--------------------- .text._ZN3cub18CUB_300001_SM_10006detail9transform16transform_kernelINS2_10policy_hubILb1EN4cuda3std3__45tupleIJN6thrust24THRUST_300001_SM_1000_NS6detail15normal_iteratorINSA_10device_ptrIiEEEEEEEE10policy1000EiNSB_10functional5actorINSJ_9compositeIJNSJ_16operator_adaptorINS7_4plusIvEEEENSK_INSL_IJNSM_INS7_7modulusIvEEEENSK_INSJ_8argumentILj0EEEEENSK_INSJ_5valueIiEEEEEEEEESY_EEEEESF_JPiEEEvT0_iT1_T2_DpNS2_10kernel_argIT3_EE --------------------------
	.section	.text._ZN3cub18CUB_300001_SM_10006detail9transform16transform_kernelINS2_10policy_hubILb1EN4cuda3std3__45tupleIJN6thrust24THRUST_300001_SM_1000_NS6detail15normal_iteratorINSA_10device_ptrIiEEEEEEEE10policy1000EiNSB_10functional5actorINSJ_9compositeIJNSJ_16operator_adaptorINS7_4plusIvEEEENSK_INSL_IJNSM_INS7_7modulusIvEEEENSK_INSJ_8argumentILj0EEEEENSK_INSJ_5valueIiEEEEEEEEESY_EEEEESF_JPiEEEvT0_iT1_T2_DpNS2_10kernel_argIT3_EE,"ax",@progbits
	.align	128
        .global         _ZN3cub18CUB_300001_SM_10006detail9transform16transform_kernelINS2_10policy_hubILb1EN4cuda3std3__45tupleIJN6thrust24THRUST_300001_SM_1000_NS6detail15normal_iteratorINSA_10device_ptrIiEEEEEEEE10policy1000EiNSB_10functional5actorINSJ_9compositeIJNSJ_16operator_adaptorINS7_4plusIvEEEENSK_INSL_IJNSM_INS7_7modulusIvEEEENSK_INSJ_8argumentILj0EEEEENSK_INSJ_5valueIiEEEEEEEEESY_EEEEESF_JPiEEEvT0_iT1_T2_DpNS2_10kernel_argIT3_EE
        .type           _ZN3cub18CUB_300001_SM_10006detail9transform16transform_kernelINS2_10policy_hubILb1EN4cuda3std3__45tupleIJN6thrust24THRUST_300001_SM_1000_NS6detail15normal_iteratorINSA_10device_ptrIiEEEEEEEE10policy1000EiNSB_10functional5actorINSJ_9compositeIJNSJ_16operator_adaptorINS7_4plusIvEEEENSK_INSL_IJNSM_INS7_7modulusIvEEEENSK_INSJ_8argumentILj0EEEEENSK_INSJ_5valueIiEEEEEEEEESY_EEEEESF_JPiEEEvT0_iT1_T2_DpNS2_10kernel_argIT3_EE,@function
        .size           _ZN3cub18CUB_300001_SM_10006detail9transform16transform_kernelINS2_10policy_hubILb1EN4cuda3std3__45tupleIJN6thrust24THRUST_300001_SM_1000_NS6detail15normal_iteratorINSA_10device_ptrIiEEEEEEEE10policy1000EiNSB_10functional5actorINSJ_9compositeIJNSJ_16operator_adaptorINS7_4plusIvEEEENSK_INSL_IJNSM_INS7_7modulusIvEEEENSK_INSJ_8argumentILj0EEEEENSK_INSJ_5valueIiEEEEEEEEESY_EEEEESF_JPiEEEvT0_iT1_T2_DpNS2_10kernel_argIT3_EE,(.L_x_4182 - _ZN3cub18CUB_300001_SM_10006detail9transform16transform_kernelINS2_10policy_hubILb1EN4cuda3std3__45tupleIJN6thrust24THRUST_300001_SM_1000_NS6detail15normal_iteratorINSA_10device_ptrIiEEEEEEEE10policy1000EiNSB_10functional5actorINSJ_9compositeIJNSJ_16operator_adaptorINS7_4plusIvEEEENSK_INSL_IJNSM_INS7_7modulusIvEEEENSK_INSJ_8argumentILj0EEEEENSK_INSJ_5valueIiEEEEEEEEESY_EEEEESF_JPiEEEvT0_iT1_T2_DpNS2_10kernel_argIT3_EE)
        .other          _ZN3cub18CUB_300001_SM_10006detail9transform16transform_kernelINS2_10policy_hubILb1EN4cuda3std3__45tupleIJN6thrust24THRUST_300001_SM_1000_NS6detail15normal_iteratorINSA_10device_ptrIiEEEEEEEE10policy1000EiNSB_10functional5actorINSJ_9compositeIJNSJ_16operator_adaptorINS7_4plusIvEEEENSK_INSL_IJNSM_INS7_7modulusIvEEEENSK_INSJ_8argumentILj0EEEEENSK_INSJ_5valueIiEEEEEEEEESY_EEEEESF_JPiEEEvT0_iT1_T2_DpNS2_10kernel_argIT3_EE,@"STO_CUDA_ENTRY STV_DEFAULT"
_ZN3cub18CUB_300001_SM_10006detail9transform16transform_kernelINS2_10policy_hubILb1EN4cuda3std3__45tupleIJN6thrust24THRUST_300001_SM_1000_NS6detail15normal_iteratorINSA_10device_ptrIiEEEEEEEE10policy1000EiNSB_10functional5actorINSJ_9compositeIJNSJ_16operator_adaptorINS7_4plusIvEEEENSK_INSL_IJNSM_INS7_7modulusIvEEEENSK_INSJ_8argumentILj0EEEEENSK_INSJ_5valueIiEEEEEEEEESY_EEEEESF_JPiEEEvT0_iT1_T2_DpNS2_10kernel_argIT3_EE:
.text._ZN3cub18CUB_300001_SM_10006detail9transform16transform_kernelINS2_10policy_hubILb1EN4cuda3std3__45tupleIJN6thrust24THRUST_300001_SM_1000_NS6detail15normal_iteratorINSA_10device_ptrIiEEEEEEEE10policy1000EiNSB_10functional5actorINSJ_9compositeIJNSJ_16operator_adaptorINS7_4plusIvEEEENSK_INSL_IJNSM_INS7_7modulusIvEEEENSK_INSJ_8argumentILj0EEEEENSK_INSJ_5valueIiEEEEEEEEESY_EEEEESF_JPiEEEvT0_iT1_T2_DpNS2_10kernel_argIT3_EE:
        /* <DEDUP_REMOVED lines=9> */
[----:B------:R-:W-:-:S04]  /*0090*/  VIMNMX R8, PT, PT, R5, R10, PT ;  /* 0x0000000a05087248 */ /* 0x000fc80003fe0100 */
[----:B------:R-:W-:-:S04]  /*00a0*/  SHF.L.U32 R4, R8, 0x2, RZ ;  /* 0x0000000208047819 */ /* 0x000fc800000006ff */
[----:B------:R-:W-:-:S13]  /*00b0*/  ISETP.GE.AND P0, PT, R11, R4, PT ;  /* 0x000000040b00720c */ /* 0x000fda0003f06270 */
[----:B------:R-:W-:Y:S05]  /*00c0*/  @P0 BRA `(.L_x_2349) ;  /* 0x0000000000240947 */ /* 0x000fea0003800000 */
[----:B------:R-:W0:Y:S02]  /*00d0*/  LDC.64 R2, c[0x0][0x3a0] ;  /* 0x0000e800ff027b82 */ /* 0x000e240000000a00 */
[----:B0-----:R-:W-:-:S04]  /*00e0*/  IMAD.WIDE.U32 R2, R0, 0x80, R2 ;  /* 0x0000008000027825 */ /* 0x001fc800078e0002 */
[----:B------:R-:W-:-:S07]  /*00f0*/  IMAD.WIDE R2, R7, 0x4, R2 ;  /* 0x0000000407027825 */ /* 0x000fce00078e0202 */
.L_x_2350:
[----:B------:R-:W-:Y:S01]  /*0100*/  VIADD R11, R11, 0x4000 ;  /* 0x000040000b0b7836 */ /* 0x000fe20000000000 */
[----:B------:R0:W-:Y:S04]  /*0110*/  CCTL.E.PF2 [R2] ;  /* 0x000000000200798f */ /* 0x0001e80000800100 */
[----:B------:R-:W-:Y:S02]  /*0120*/  ISETP.GE.AND P0, PT, R11, R4, PT ;  /* 0x000000040b00720c */ /* 0x000fe40003f06270 */
[----:B0-----:R-:W-:-:S05]  /*0130*/  IADD3 R2, P1, PT, R2, 0x4000, RZ ;  /* 0x0000400002027810 */ /* 0x001fca0007f3e0ff */
[----:B------:R-:W-:-:S06]  /*0140*/  IMAD.X R3, RZ, RZ, R3, P1 ;  /* 0x000000ffff037224 */ /* 0x000fcc00008e0603 */
[----:B------:R-:W-:Y:S05]  /*0150*/  @!P0 BRA `(.L_x_2350) ;  /* 0xfffffffc00e88947 */ /* 0x000fea000383ffff */
.L_x_2349:
[----:B------:R-:W-:Y:S05]  /*0160*/  BSYNC.RECONVERGENT B0 ;  /* 0x0000000000007941 */ /* 0x000fea0003800200 */
.L_x_2348:
[----:B------:R-:W0:Y:S01]  /*0170*/  LDCU.64 UR6, c[0x0][0x3a0] ;  /* 0x00007400ff0677ac */ /* 0x000e220008000a00 */
[----:B------:R-:W-:Y:S01]  /*0180*/  ISETP.GT.AND P0, PT, R5, R10, PT ;  /* 0x0000000a0500720c */ /* 0x000fe20003f04270 */
[----:B------:R-:W-:Y:S01]  /*0190*/  IMAD.WIDE R6, R7, 0x4, RZ ;  /* 0x0000000407067825 */ /* 0x000fe200078e02ff */
[----:B------:R-:W1:Y:S01]  /*01a0*/  LDCU.64 UR8, c[0x0][0x398] ;  /* 0x00007300ff0877ac */ /* 0x000e620008000a00 */
[----:B------:R-:W2:Y:S01]  /*01b0*/  LDCU.64 UR4, c[0x0][0x358] ;  /* 0x00006b00ff0477ac */ /* 0x000ea20008000a00 */
[C---:B0-----:R-:W-:Y:S02]  /*01c0*/  IADD3 R4, P1, PT, R6.reuse, UR6, RZ ;  /* 0x0000000606047c10 */ /* 0x041fe4000ff3e0ff */
[----:B-1----:R-:W-:Y:S02]  /*01d0*/  IADD3 R2, P2, PT, R6, UR8, RZ ;  /* 0x0000000806027c10 */ /* 0x002fe4000ff5e0ff */
[C---:B------:R-:W-:Y:S02]  /*01e0*/  IADD3.X R5, PT, PT, R7.reuse, UR7, RZ, P1, !PT ;  /* 0x0000000707057c10 */ /* 0x040fe40008ffe4ff */
[----:B------:R-:W-:-:S03]  /*01f0*/  IADD3.X R3, PT, PT, R7, UR9, RZ, P2, !PT ;  /* 0x0000000907037c10 */ /* 0x000fc600097fe4ff */
[----:B--2---:R-:W-:Y:S06]  /*0200*/  @P0 BRA `(.L_x_2351) ;  /* 0x0000001c00200947 */ /* 0x004fec0003800000 */
        /* <DEDUP_REMOVED lines=12> */
[----:B0-----:R-:W-:-:S04]  /*02d0*/  IABS R10, R8 ;  /* 0x00000008000a7213 */ /* 0x001fc80000000000 */
[----:B------:R-:W0:Y:S08]  /*02e0*/  I2F.RP R18, R10 ;  /* 0x0000000a00127306 */ /* 0x000e300000209400 */
[----:B0-----:R-:W0:Y:S02]  /*02f0*/  MUFU.RCP R18, R18 ;  /* 0x0000001200127308 */ /* 0x001e240000001000 */
[----:B0-----:R-:W-:-:S06]  /*0300*/  IADD3 R14, PT, PT, R18, 0xffffffe, RZ ;  /* 0x0ffffffe120e7810 */ /* 0x001fcc0007ffe0ff */
[----:B------:R0:W3:Y:S02]  /*0310*/  F2I.FTZ.U32.TRUNC.NTZ R15, R14 ;  /* 0x0000000e000f7305 */ /* 0x0000e4000021f000 */
[----:B0-----:R-:W-:Y:S02]  /*0320*/  IMAD.MOV.U32 R14, RZ, RZ, RZ ;  /* 0x000000ffff0e7224 */ /* 0x001fe400078e00ff */
        /* <DEDUP_REMOVED lines=8> */
[----:B------:R-:W-:-:S03]  /*03b0*/  VIADD R15, R0, 0x80 ;  /* 0x00000080000f7836 */ /* 0x000fc60000000000 */
[----:B------:R-:W-:Y:S01]  /*03c0*/  ISETP.GT.U32.AND P0, PT, R10, R17, PT ;  /* 0x000000110a00720c */ /* 0x000fe20003f04070 */
[----:B------:R-:W-:-:S03]  /*03d0*/  IMAD.WIDE R14, R15, 0x4, R6 ;  /* 0x000000040f0e7825 */ /* 0x000fc600078e0206 */
[----:B------:R-:W-:-:S09]  /*03e0*/  IADD3 R16, P2, PT, R14, UR6, RZ ;  /* 0x000000060e107c10 */ /* 0x000fd2000ff5e0ff */
[----:B------:R-:W-:-:S04]  /*03f0*/  @!P0 IADD3 R17, PT, PT, R17, -R10, RZ ;  /* 0x8000000a11118210 */ /* 0x000fc80007ffe0ff */
[----:B------:R-:W-:-:S13]  /*0400*/  ISETP.GT.U32.AND P0, PT, R10, R17, PT ;  /* 0x000000110a00720c */ /* 0x000fda0003f04070 */
[----:B------:R-:W-:Y:S01]  /*0410*/  @!P0 IMAD.IADD R17, R17, 0x1, -R10 ;  /* 0x0000000111118824 */ /* 0x000fe200078e0a0a */
[----:B------:R-:W-:Y:S02]  /*0420*/  ISETP.NE.AND P0, PT, R8, RZ, PT ;  /* 0x000000ff0800720c */ /* 0x000fe40003f05270 */
[----:B------:R-:W-:Y:S01]  /*0430*/  LOP3.LUT R8, RZ, R8, RZ, 0x33, !PT ;  /* 0x00000008ff087212 */ /* 0x000fe200078e33ff */
[----:B------:R-:W-:Y:S01]  /*0440*/  @!P1 IMAD.MOV R17, RZ, RZ, -R17 ;  /* 0x000000ffff119224 */ /* 0x000fe200078e0a11 */
[----:B------:R-:W-:-:S04]  /*0450*/  IADD3 R18, P1, PT, R12, UR8, RZ ;  /* 0x000000080c127c10 */ /* 0x000fc8000ff3e0ff */
[----:B------:R-:W-:Y:S02]  /*0460*/  SEL R20, R8, R17, !P0 ;  /* 0x0000001108147207 */ /* 0x000fe40004000000 */
[----:B------:R-:W-:Y:S02]  /*0470*/  IADD3.X R19, PT, PT, R13, UR9, RZ, P1, !PT ;  /* 0x000000090d137c10 */ /* 0x000fe40008ffe4ff */
[----:B-1----:R-:W-:Y:S02]  /*0480*/  IADD3 R23, PT, PT, R20, UR10, RZ ;  /* 0x0000000a14177c10 */ /* 0x002fe4000fffe0ff */
[----:B------:R-:W-:-:S03]  /*0490*/  IADD3.X R17, PT, PT, R15, UR7, RZ, P2, !PT ;  /* 0x000000070f117c10 */ /* 0x000fc600097fe4ff */
        /* <DEDUP_REMOVED lines=11> */
[----:B0-----:R-:W-:-:S04]  /*0550*/  IADD3 R18, P1, PT, R14, UR8, RZ ;  /* 0x000000080e127c10 */ /* 0x001fc8000ff3e0ff */
[----:B------:R-:W-:Y:S02]  /*0560*/  @!P2 IADD3 R25, PT, PT, -R25, RZ, RZ ;  /* 0x000000ff1919a210 */ /* 0x000fe40007ffe1ff */
[----:B------:R-:W-:Y:S02]  /*0570*/  IADD3.X R19, PT, PT, R15, UR9, RZ, P1, !PT ;  /* 0x000000090f137c10 */ /* 0x000fe40008ffe4ff */
[----:B------:R-:W-:-:S05]  /*0580*/  SEL R25, R8, R25, !P0 ;  /* 0x0000001908197207 */ /* 0x000fca0004000000 */
[----:B------:R-:W-:-:S05]  /*0590*/  VIADD R25, R25, UR10 ;  /* 0x0000000a19197c36 */ /* 0x000fca0008000000 */
[----:B------:R-:W-:Y:S04]  /*05a0*/  STG.E desc[UR4][R18.64], R25 ;  /* 0x0000001912007986 */ /* 0x000fe8000c101904 */
        /* <DEDUP_REMOVED lines=31> */
[----:B0-----:R-:W-:-:S05]  /*07a0*/  IMAD.HI.U32 R15, R11, R20, RZ ;  /* 0x000000140b0f7227 */ /* 0x001fca00078e00ff */
        /* <DEDUP_REMOVED lines=10> */
[----:B------:R-:W1:Y:S02]  /*0850*/  LDG.E R14, desc[UR4][R16.64+0x800] ;  /* 0x00080004100e7981 */ /* 0x000e64000c1e1900 */
[----:B-1----:R-:W-:Y:S02]  /*0860*/  IABS R23, R14 ;  /* 0x0000000e00177213 */ /* 0x002fe40000000000 */
        /* <DEDUP_REMOVED lines=11> */
[----:B------:R-:W-:Y:S04]  /*0920*/  STG.E desc[UR4][R18.64+0x800], R23 ;  /* 0x0008001712007986 */ /* 0x000fe8000c101904 */
[----:B------:R-:W2:Y:S02]  /*0930*/  LDG.E R14, desc[UR4][R16.64+0xa00] ;  /* 0x000a0004100e7981 */ /* 0x000ea4000c1e1900 */
[----:B--2---:R-:W-:Y:S02]  /*0940*/  IABS R20, R14 ;  /* 0x0000000e00147213 */ /* 0x004fe40000000000 */
[----:B------:R-:W-:-:S03]  /*0950*/  ISETP.GE.AND P2, PT, R14, RZ, PT ;  /* 0x000000ff0e00720c */ /* 0x000fc60003f46270 */
[----:B0-----:R-:W-:-:S04]  /*0960*/  IMAD.HI.U32 R15, R11, R20, RZ ;  /* 0x000000140b0f7227 */ /* 0x001fc800078e00ff */
        /* <DEDUP_REMOVED lines=11> */
[----:B0-----:R-:W-:-:S04]  /*0a20*/  LOP3.LUT R15, R9, 0x7ffffff8, RZ, 0xc0, !PT ;  /* 0x7ffffff8090f7812 */ /* 0x001fc800078ec0ff */
[----:B------:R-:W-:Y:S02]  /*0a30*/  IADD3 R20, PT, PT, -R15, 0x8, RZ ;  /* 0x000000080f147810 */ /* 0x000fe40007ffe1ff */
        /* <DEDUP_REMOVED lines=8> */
[----:B------:R-:W-:Y:S01]  /*0ac0*/  @!P1 IMAD.IADD R23, R23, 0x1, -R10 ;  /* 0x0000000117179824 */ /* 0x000fe200078e0a0a */
[----:B------:R-:W-:-:S03]  /*0ad0*/  IADD3 R14, P1, PT, R12, 0x1000, RZ ;  /* 0x000010000c0e7810 */ /* 0x000fc60007f3e0ff */
[----:B------:R-:W-:Y:S01]  /*0ae0*/  @!P2 IMAD.MOV R23, RZ, RZ, -R23 ;  /* 0x000000ffff17a224 */ /* 0x000fe200078e0a17 */
[----:B------:R-:W-:-:S04]  /*0af0*/  IADD3.X R16, PT, PT, RZ, R13, RZ, P1, !PT ;  /* 0x0000000dff107210 */ /* 0x000fc80000ffe4ff */
[----:B------:R-:W-:Y:S02]  /*0b00*/  SEL R8, R8, R23, !P0 ;  /* 0x0000001708087207 */ /* 0x000fe40004000000 */
[----:B------:R-:W-:-:S03]  /*0b10*/  ISETP.NE.AND P0, PT, R20, RZ, PT ;  /* 0x000000ff1400720c */ /* 0x000fc60003f05270 */
[----:B------:R-:W-:-:S05]  /*0b20*/  VIADD R17, R8, UR10 ;  /* 0x0000000a08117c36 */ /* 0x000fca0008000000 */
[----:B------:R0:W-:Y:S05]  /*0b30*/  STG.E desc[UR4][R18.64+0xc00], R17 ;  /* 0x000c001112007986 */ /* 0x0001ea000c101904 */
[----:B------:R-:W-:Y:S05]  /*0b40*/  @!P0 BRA `(.L_x_2352) ;  /* 0x0000000800488947 */ /* 0x000fea0003800000 */
[----:B0-----:R-:W-:Y:S01]  /*0b50*/  VIADD R17, R0, 0x480 ;  /* 0x0000048000117836 */ /* 0x001fe20000000000 */
[----:B------:R-:W0:Y:S01]  /*0b60*/  LDCU UR8, c[0x0][0x394] ;  /* 0x00007280ff0877ac */ /* 0x000e220008000800 */
[----:B------:R-:W1:Y:S01]  /*0b70*/  LDCU.64 UR6, c[0x0][0x3a0] ;  /* 0x00007400ff0677ac */ /* 0x000e620008000a00 */
[----:B------:R-:W2:Y:S04]  /*0b80*/  LDCU.64 UR10, c[0x0][0x398] ;  /* 0x00007300ff0a77ac */ /* 0x000ea80008000a00 */
.L_x_2353:
[----:B-1----:R-:W-:Y:S01]  /*0b90*/  IADD3 R8, P0, PT, R14, UR6, RZ ;  /* 0x000000060e087c10 */ /* 0x002fe2000ff1e0ff */
[----:B------:R-:W1:Y:S03]  /*0ba0*/  LDC R22, c[0x0][0x390] ;  /* 0x0000e400ff167b82 */ /* 0x000e660000000800 */
[----:B---3--:R-:W-:-:S05]  /*0bb0*/  IADD3.X R9, PT, PT, R16, UR7, RZ, P0, !PT ;  /* 0x0000000710097c10 */ /* 0x008fca00087fe4ff */
[----:B------:R-:W3:Y:S01]  /*0bc0*/  LDG.E R8, desc[UR4][R8.64] ;  /* 0x0000000408087981 */ /* 0x000ee2000c1e1900 */
[----:B------:R-:W-:Y:S01]  /*0bd0*/  IMAD.WIDE R18, R17, 0x4, R6 ;  /* 0x0000000411127825 */ /* 0x000fe200078e0206 */
[----:B-1----:R-:W-:Y:S02]  /*0be0*/  IABS R23, R22 ;  /* 0x0000001600177213 */ /* 0x002fe40000000000 */
[----:B---3--:R-:W-:Y:S02]  /*0bf0*/  IABS R12, R8 ;  /* 0x00000008000c7213 */ /* 0x008fe40000000000 */
[----:B------:R-:W-:Y:S02]  /*0c00*/  ISETP.GE.AND P1, PT, R8, RZ, PT ;  /* 0x000000ff0800720c */ /* 0x000fe40003f26270 */
[----:B------:R-:W-:Y:S01]  /*0c10*/  IADD3 R8, P2, PT, R18, UR6, RZ ;  /* 0x0000000612087c10 */ /* 0x000fe2000ff5e0ff */
[----:B------:R-:W-:-:S03]  /*0c20*/  IMAD.HI.U32 R11, R11, R12, RZ ;  /* 0x0000000c0b0b7227 */ /* 0x000fc600078e00ff */
[----:B------:R-:W-:Y:S01]  /*0c30*/  IADD3.X R9, PT, PT, R19, UR7, RZ, P2, !PT ;  /* 0x0000000713097c10 */ /* 0x000fe200097fe4ff */
[----:B------:R-:W-:-:S04]  /*0c40*/  IMAD.MOV R11, RZ, RZ, -R11 ;  /* 0x000000ffff0b7224 */ /* 0x000fc800078e0a0b */
[----:B------:R-:W-:-:S05]  /*0c50*/  IMAD R11, R23, R11, R12 ;  /* 0x0000000b170b7224 */ /* 0x000fca00078e020c */
[----:B------:R-:W-:-:S13]  /*0c60*/  ISETP.GT.U32.AND P0, PT, R10, R11, PT ;  /* 0x0000000b0a00720c */ /* 0x000fda0003f04070 */
[----:B------:R-:W-:-:S05]  /*0c70*/  @!P0 IMAD.IADD R11, R11, 0x1, -R23 ;  /* 0x000000010b0b8824 */ /* 0x000fca00078e0a17 */
[----:B------:R-:W-:-:S13]  /*0c80*/  ISETP.GT.U32.AND P0, PT, R10, R11, PT ;  /* 0x0000000b0a00720c */ /* 0x000fda0003f04070 */
[----:B------:R-:W-:Y:S02]  /*0c90*/  @!P0 IADD3 R11, PT, PT, R11, -R23, RZ ;  /* 0x800000170b0b8210 */ /* 0x000fe40007ffe0ff */
[----:B------:R-:W-:Y:S02]  /*0ca0*/  ISETP.NE.AND P0, PT, R22, RZ, PT ;  /* 0x000000ff1600720c */ /* 0x000fe40003f05270 */
[----:B------:R-:W-:Y:S01]  /*0cb0*/  LOP3.LUT R22, RZ, R22, RZ, 0x33, !PT ;  /* 0x00000016ff167212 */ /* 0x000fe200078e33ff */
[----:B------:R-:W-:Y:S01]  /*0cc0*/  @!P1 IMAD.MOV R11, RZ, RZ, -R11 ;  /* 0x000000ffff0b9224 */ /* 0x000fe200078e0a0b */
[----:B--2---:R-:W-:-:S04]  /*0cd0*/  IADD3 R10, P1, PT, R14, UR10, RZ ;  /* 0x0000000a0e0a7c10 */ /* 0x004fc8000ff3e0ff */
[----:B------:R-:W-:Y:S02]  /*0ce0*/  SEL R12, R22, R11, !P0 ;  /* 0x0000000b160c7207 */ /* 0x000fe40004000000 */
[----:B------:R-:W-:-:S03]  /*0cf0*/  IADD3.X R11, PT, PT, R16, UR11, RZ, P1, !PT ;  /* 0x0000000b100b7c10 */ /* 0x000fc60008ffe4ff */
[----:B0-----:R-:W-:-:S05]  /*0d00*/  VIADD R25, R12, UR8 ;  /* 0x000000080c197c36 */ /* 0x001fca0008000000 */
[----:B------:R0:W-:Y:S04]  /*0d10*/  STG.E desc[UR4][R10.64], R25 ;  /* 0x000000190a007986 */ /* 0x0001e8000c101904 */
[----:B------:R-:W2:Y:S01]  /*0d20*/  LDG.E R24, desc[UR4][R8.64] ;  /* 0x0000000408187981 */ /* 0x000ea2000c1e1900 */
[----:B------:R-:W1:Y:S08]  /*0d30*/  I2F.RP R26, R23 ;  /* 0x00000017001a7306 */ /* 0x000e700000209400 */
[----:B-1----:R-:W1:Y:S02]  /*0d40*/  MUFU.RCP R26, R26 ;  /* 0x0000001a001a7308 */ /* 0x002e640000001000 */
[----:B-1----:R-:W-:-:S06]  /*0d50*/  VIADD R13, R26, 0xffffffe ;  /* 0x0ffffffe1a0d7836 */ /* 0x002fcc0000000000 */
[----:B------:R-:W1:Y:S02]  /*0d60*/  F2I.FTZ.U32.TRUNC.NTZ R13, R13 ;  /* 0x0000000d000d7305 */ /* 0x000e64000021f000 */
[----:B-1----:R-:W-:-:S05]  /*0d70*/  IADD3 R12, PT, PT, RZ, -R13, RZ ;  /* 0x8000000dff0c7210 */ /* 0x002fca0007ffe0ff */
[----:B------:R-:W-:Y:S02]  /*0d80*/  IMAD R27, R12, R23, RZ ;  /* 0x000000170c1b7224 */ /* 0x000fe400078e02ff */
[----:B------:R-:W-:-:S04]  /*0d90*/  IMAD.MOV.U32 R12, RZ, RZ, RZ ;  /* 0x000000ffff0c7224 */ /* 0x000fc800078e00ff */
[----:B0-----:R-:W-:Y:S01]  /*0da0*/  IMAD.HI.U32 R11, R13, R27, R12 ;  /* 0x0000001b0d0b7227 */ /* 0x001fe200078e000c */
[----:B--2---:R-:W-:Y:S02]  /*0db0*/  IABS R28, R24 ;  /* 0x00000018001c7213 */ /* 0x004fe40000000000 */
[----:B------:R-:W-:-:S03]  /*0dc0*/  ISETP.GE.AND P2, PT, R24, RZ, PT ;  /* 0x000000ff1800720c */ /* 0x000fc60003f46270 */
[----:B------:R-:W-:-:S04]  /*0dd0*/  IMAD.MOV.U32 R12, RZ, RZ, R28 ;  /* 0x000000ffff0c7224 */ /* 0x000fc800078e001c */
[----:B------:R-:W-:-:S04]  /*0de0*/  IMAD.HI.U32 R10, R11, R12, RZ ;  /* 0x0000000c0b0a7227 */ /* 0x000fc800078e00ff */
[----:B------:R-:W-:-:S04]  /*0df0*/  IMAD.MOV R10, RZ, RZ, -R10 ;  /* 0x000000ffff0a7224 */ /* 0x000fc800078e0a0a */
[----:B------:R-:W-:Y:S01]  /*0e00*/  IMAD R12, R23, R10, R12 ;  /* 0x0000000a170c7224 */ /* 0x000fe200078e020c */
[----:B------:R-:W-:-:S04]  /*0e10*/  MOV R10, R23 ;  /* 0x00000017000a7202 */ /* 0x000fc80000000f00 */
[----:B------:R-:W-:-:S13]  /*0e20*/  ISETP.GT.U32.AND P1, PT, R10, R12, PT ;  /* 0x0000000c0a00720c */ /* 0x000fda0003f24070 */
[----:B------:R-:W-:-:S05]  /*0e30*/  @!P1 IMAD.IADD R12, R12, 0x1, -R23 ;  /* 0x000000010c0c9824 */ /* 0x000fca00078e0a17 */
[----:B------:R-:W-:-:S13]  /*0e40*/  ISETP.GT.U32.AND P1, PT, R10, R12, PT ;  /* 0x0000000c0a00720c */ /* 0x000fda0003f24070 */
[----:B------:R-:W-:-:S04]  /*0e50*/  @!P1 IMAD.IADD R12, R12, 0x1, -R23 ;  /* 0x000000010c0c9824 */ /* 0x000fc800078e0a17 */
[----:B------:R-:W-:Y:S01]  /*0e60*/  IMAD.MOV.U32 R13, RZ, RZ, R12 ;  /* 0x000000ffff0d7224 */ /* 0x000fe200078e000c */
[----:B------:R-:W-:-:S04]  /*0e70*/  IADD3 R12, P1, PT, R18, UR10, RZ ;  /* 0x0000000a120c7c10 */ /* 0x000fc8000ff3e0ff */
[----:B------:R-:W-:-:S04]  /*0e80*/  @!P2 IADD3 R13, PT, PT, -R13, RZ, RZ ;  /* 0x000000ff0d0da210 */ /* 0x000fc80007ffe1ff */
[----:B------:R-:W-:Y:S02]  /*0e90*/  SEL R18, R22, R13, !P0 ;  /* 0x0000000d16127207 */ /* 0x000fe40004000000 */
[----:B------:R-:W-:-:S03]  /*0ea0*/  IADD3.X R13, PT, PT, R19, UR11, RZ, P1, !PT ;  /* 0x0000000b130d7c10 */ /* 0x000fc60008ffe4ff */
        /* <DEDUP_REMOVED lines=72> */
[----:B------:R-:W2:Y:S01]  /*1330*/  LDG.E R8, desc[UR4][R8.64+0xc00] ;  /* 0x000c000408087981 */ /* 0x000ea2000c1e1900 */
[----:B------:R-:W-:Y:S01]  /*1340*/  IADD3 R20, PT, PT, R20, 0x8, RZ ;  /* 0x0000000814147810 */ /* 0x000fe20007ffe0ff */
[----:B------:R-:W-:Y:S01]  /*1350*/  VIADD R17, R17, 0x400 ;  /* 0x0000040011117836 */ /* 0x000fe20000000000 */
        /* <DEDUP_REMOVED lines=10> */
[----:B------:R-:W-:Y:S02]  /*1400*/  @!P2 IMAD.MOV R18, RZ, RZ, -R18 ;  /* 0x000000ffff12a224 */ /* 0x000fe400078e0a12 */
[----:B------:R-:W-:-:S03]  /*1410*/  IMAD.X R16, RZ, RZ, R16, P1 ;  /* 0x000000ffff107224 */ /* 0x000fc600008e0610 */
[----:B------:R-:W-:Y:S02]  /*1420*/  SEL R22, R22, R18, !P0 ;  /* 0x0000001216167207 */ /* 0x000fe40004000000 */
[----:B------:R-:W-:-:S03]  /*1430*/  ISETP.NE.AND P0, PT, R20, RZ, PT ;  /* 0x000000ff1400720c */ /* 0x000fc60003f05270 */
[----:B------:R-:W-:-:S05]  /*1440*/  VIADD R9, R22, UR8 ;  /* 0x0000000816097c36 */ /* 0x000fca0008000000 */
[----:B------:R3:W-:Y:S05]  /*1450*/  STG.E desc[UR4][R12.64+0xc00], R9 ;  /* 0x000c00090c007986 */ /* 0x0007ea000c101904 */
[----:B------:R-:W-:Y:S05]  /*1460*/  @P0 BRA `(.L_x_2353) ;  /* 0xfffffff400c80947 */ /* 0x000fea000383ffff */
.L_x_2352:
[----:B------:R-:W-:-:S13]  /*1470*/  ISETP.NE.AND P0, PT, R21, RZ, PT ;  /* 0x000000ff1500720c */ /* 0x000fda0003f05270 */
[----:B------:R-:W-:Y:S05]  /*1480*/  @!P0 EXIT ;  /* 0x000000000000894d */ /* 0x000fea0003800000 */
[----:B------:R-:W0:Y:S01]  /*1490*/  LDC R10, c[0x0][0x384] ;  /* 0x0000e100ff0a7b82 */ /* 0x000e220000000800 */
[----:B------:R-:W-:Y:S02]  /*14a0*/  ISETP.GE.U32.AND P1, PT, R21, 0x4, PT ;  /* 0x000000041500780c */ /* 0x000fe40003f26070 */
[----:B0-----:R-:W-:-:S04]  /*14b0*/  LOP3.LUT R18, R10, 0x3, RZ, 0xc0, !PT ;  /* 0x000000030a127812 */ /* 0x001fc800078ec0ff */
[----:B------:R-:W-:-:S07]  /*14c0*/  ISETP.NE.AND P0, PT, R18, RZ, PT ;  /* 0x000000ff1200720c */ /* 0x000fce0003f05270 */
[----:B------:R-:W-:Y:S06]  /*14d0*/  @!P1 BRA `(.L_x_2354) ;  /* 0x0000000400249947 */ /* 0x000fec0003800000 */
[----:B---3--:R-:W-:Y:S01]  /*14e0*/  IMAD R9, R15, 0x80, R0 ;  /* 0x000000800f097824 */ /* 0x008fe200078e0200 */
[----:B------:R-:W0:Y:S01]  /*14f0*/  LDC R8, c[0x0][0x390] ;  /* 0x0000e400ff087b82 */ /* 0x000e220000000800 */
[----:B------:R-:W1:Y:S02]  /*1500*/  LDCU UR6, c[0x0][0x394] ;  /* 0x00007280ff0677ac */ /* 0x000e640008000800 */
[----:B------:R-:W-:-:S05]  /*1510*/  IMAD.WIDE R6, R9, 0x4, R4 ;  /* 0x0000000409067825 */ /* 0x000fca00078e0204 */
[----:B------:R-:W2:Y:S01]  /*1520*/  LDG.E R20, desc[UR4][R6.64] ;  /* 0x0000000406147981 */ /* 0x000ea2000c1e1900 */
[----:B0-----:R-:W-:-:S04]  /*1530*/  IABS R11, R8 ;  /* 0x00000008000b7213 */ /* 0x001fc80000000000 */
        /* <DEDUP_REMOVED lines=12> */
[----:B------:R-:W-:Y:S01]  /*1600*/  IMAD R14, R11, R13, R14 ;  /* 0x0000000d0b0e7224 */ /* 0x000fe200078e020e */
[----:B------:R-:W-:-:S04]  /*1610*/  LOP3.LUT R13, RZ, R8, RZ, 0x33, !PT ;  /* 0x00000008ff0d7212 */ /* 0x000fc800078e33ff */
[----:B------:R-:W-:-:S13]  /*1620*/  ISETP.GT.U32.AND P1, PT, R11, R14, PT ;  /* 0x0000000e0b00720c */ /* 0x000fda0003f24070 */
[----:B------:R-:W-:-:S04]  /*1630*/  @!P1 IADD3 R14, PT, PT, R14, -R11, RZ ;  /* 0x8000000b0e0e9210 */ /* 0x000fc80007ffe0ff */
[----:B------:R-:W-:-:S13]  /*1640*/  ISETP.GT.U32.AND P1, PT, R11, R14, PT ;  /* 0x0000000e0b00720c */ /* 0x000fda0003f24070 */
[----:B------:R-:W-:Y:S01]  /*1650*/  @!P1 IMAD.IADD R14, R14, 0x1, -R11 ;  /* 0x000000010e0e9824 */ /* 0x000fe200078e0a0b */
[----:B------:R-:W-:Y:S01]  /*1660*/  ISETP.NE.AND P1, PT, R8, RZ, PT ;  /* 0x000000ff0800720c */ /* 0x000fe20003f25270 */
        /* <DEDUP_REMOVED lines=33> */
[----:B------:R-:W2:Y:S01]  /*1880*/  LDG.E R6, desc[UR4][R6.64+0x600] ;  /* 0x0006000406067981 */ /* 0x000ea2000c1e1900 */
        /* <DEDUP_REMOVED lines=14> */
.L_x_2354:
[----:B------:R-:W-:Y:S05]  /*1970*/  @!P0 EXIT ;  /* 0x000000000000894d */ /* 0x000fea0003800000 */
[----:B------:R-:W-:Y:S02]  /*1980*/  ISETP.NE.AND P1, PT, R18, 0x1, PT ;  /* 0x000000011200780c */ /* 0x000fe40003f25270 */
[----:B------:R-:W-:-:S04]  /*1990*/  LOP3.LUT R10, R10, 0x1, RZ, 0xc0, !PT ;  /* 0x000000010a0a7812 */ /* 0x000fc800078ec0ff */
[----:B------:R-:W-:-:S07]  /*19a0*/  ISETP.NE.U32.AND P0, PT, R10, 0x1, PT ;  /* 0x000000010a00780c */ /* 0x000fce0003f05070 */
[----:B------:R-:W-:Y:S06]  /*19b0*/  @!P1 BRA `(.L_x_2355) ;  /* 0x0000000000b89947 */ /* 0x000fec0003800000 */
[----:B0-----:R-:W-:Y:S01]  /*19c0*/  LEA R7, R15, R0, 0x7 ;  /* 0x000000000f077211 */ /* 0x001fe200078e38ff */
[----:B------:R-:W0:Y:S01]  /*19d0*/  LDC R14, c[0x0][0x390] ;  /* 0x0000e400ff0e7b82 */ /* 0x000e220000000800 */
[----:B------:R-:W1:Y:S03]  /*19e0*/  LDCU UR6, c[0x0][0x394] ;  /* 0x00007280ff0677ac */ /* 0x000e660008000800 */
[----:B---3--:R-:W-:-:S05]  /*19f0*/  IMAD.WIDE R8, R7, 0x4, R4 ;  /* 0x0000000407087825 */ /* 0x008fca00078e0204 */
[----:B------:R-:W2:Y:S01]  /*1a00*/  LDG.E R17, desc[UR4][R8.64] ;  /* 0x0000000408117981 */ /* 0x000ea2000c1e1900 */
[-C--:B0-----:R-:W-:Y:S02]  /*1a10*/  IABS R10, R14.reuse ;  /* 0x0000000e000a7213 */ /* 0x081fe40000000000 */
[----:B------:R-:W-:Y:S02]  /*1a20*/  ISETP.NE.AND P3, PT, R14, RZ, PT ;  /* 0x000000ff0e00720c */ /* 0x000fe40003f65270 */
[----:B------:R-:W0:Y:S01]  /*1a30*/  I2F.RP R16, R10 ;  /* 0x0000000a00107306 */ /* 0x000e220000209400 */
[----:B------:R-:W-:-:S07]  /*1a40*/  LOP3.LUT R14, RZ, R14, RZ, 0x33, !PT ;  /* 0x0000000eff0e7212 */ /* 0x000fce00078e33ff */
[----:B0-----:R-:W0:Y:S02]  /*1a50*/  MUFU.RCP R16, R16 ;  /* 0x0000001000107308 */ /* 0x001e240000001000 */
[----:B0-----:R-:W-:-:S06]  /*1a60*/  VIADD R12, R16, 0xffffffe ;  /* 0x0ffffffe100c7836 */ /* 0x001fcc0000000000 */
[----:B------:R0:W3:Y:S02]  /*1a70*/  F2I.FTZ.U32.TRUNC.NTZ R13, R12 ;  /* 0x0000000c000d7305 */ /* 0x0000e4000021f000 */
[----:B0-----:R-:W-:Y:S02]  /*1a80*/  IMAD.MOV.U32 R12, RZ, RZ, RZ ;  /* 0x000000ffff0c7224 */ /* 0x001fe400078e00ff */
[----:B---3--:R-:W-:-:S04]  /*1a90*/  IMAD.MOV R11, RZ, RZ, -R13 ;  /* 0x000000ffff0b7224 */ /* 0x008fc800078e0a0d */
[----:B------:R-:W-:-:S04]  /*1aa0*/  IMAD R11, R11, R10, RZ ;  /* 0x0000000a0b0b7224 */ /* 0x000fc800078e02ff */
[----:B------:R-:W-:Y:S01]  /*1ab0*/  IMAD.HI.U32 R18, R13, R11, R12 ;  /* 0x0000000b0d127227 */ /* 0x000fe200078e000c */
[----:B--2---:R-:W-:Y:S02]  /*1ac0*/  IABS R6, R17 ;  /* 0x0000001100067213 */ /* 0x004fe40000000000 */
[----:B------:R-:W-:Y:S02]  /*1ad0*/  ISETP.GE.AND P2, PT, R17, RZ, PT ;  /* 0x000000ff1100720c */ /* 0x000fe40003f46270 */
[----:B------:R-:W-:-:S05]  /*1ae0*/  MOV R11, R6 ;  /* 0x00000006000b7202 */ /* 0x000fca0000000f00 */
[----:B------:R-:W-:-:S04]  /*1af0*/  IMAD.HI.U32 R6, R18, R11, RZ ;  /* 0x0000000b12067227 */ /* 0x000fc800078e00ff */
[----:B------:R-:W-:-:S04]  /*1b00*/  IMAD.MOV R6, RZ, RZ, -R6 ;  /* 0x000000ffff067224 */ /* 0x000fc800078e0a06 */
[----:B------:R-:W-:Y:S02]  /*1b10*/  IMAD R11, R10, R6, R11 ;  /* 0x000000060a0b7224 */ /* 0x000fe400078e020b */
[----:B------:R-:W-:-:S03]  /*1b20*/  IMAD.WIDE R6, R7, 0x4, R2 ;  /* 0x0000000407067825 */ /* 0x000fc600078e0202 */
[----:B------:R-:W-:-:S13]  /*1b30*/  ISETP.GT.U32.AND P1, PT, R10, R11, PT ;  /* 0x0000000b0a00720c */ /* 0x000fda0003f24070 */
[----:B------:R-:W-:-:S05]  /*1b40*/  @!P1 IMAD.IADD R11, R11, 0x1, -R10 ;  /* 0x000000010b0b9824 */ /* 0x000fca00078e0a0a */
[----:B------:R-:W-:-:S13]  /*1b50*/  ISETP.GT.U32.AND P1, PT, R10, R11, PT ;  /* 0x0000000b0a00720c */ /* 0x000fda0003f24070 */
[----:B------:R-:W-:-:S05]  /*1b60*/  @!P1 IMAD.IADD R11, R11, 0x1, -R10 ;  /* 0x000000010b0b9824 */ /* 0x000fca00078e0a0a */
[----:B------:R-:W-:-:S04]  /*1b70*/  @!P2 IADD3 R11, PT, PT, -R11, RZ, RZ ;  /* 0x000000ff0b0ba210 */ /* 0x000fc80007ffe1ff */
[----:B------:R-:W-:-:S05]  /*1b80*/  SEL R11, R14, R11, !P3 ;  /* 0x0000000b0e0b7207 */ /* 0x000fca0005800000 */
[----:B-1----:R-:W-:-:S05]  /*1b90*/  VIADD R11, R11, UR6 ;  /* 0x000000060b0b7c36 */ /* 0x002fca0008000000 */
        /* <DEDUP_REMOVED lines=16> */
.L_x_2355:
[----:B------:R-:W-:Y:S05]  /*1ca0*/  @P0 EXIT ;  /* 0x000000000000094d */ /* 0x000fea0003800000 */
[----:B------:R-:W-:Y:S01]  /*1cb0*/  LEA R15, R15, R0, 0x7 ;  /* 0x000000000f0f7211 */ /* 0x000fe200078e38ff */
[----:B0-----:R-:W3:Y:S01]  /*1cc0*/  LDC R8, c[0x0][0x390] ;  /* 0x0000e400ff087b82 */ /* 0x001ee20000000800 */
[----:B------:R-:W0:Y:S03]  /*1cd0*/  LDCU UR6, c[0x0][0x394] ;  /* 0x00007280ff0677ac */ /* 0x000e260008000800 */
[----:B------:R-:W-:-:S06]  /*1ce0*/  IMAD.WIDE R4, R15, 0x4, R4 ;  /* 0x000000040f047825 */ /* 0x000fcc00078e0204 */
[----:B------:R-:W2:Y:S01]  /*1cf0*/  LDG.E R4, desc[UR4][R4.64] ;  /* 0x0000000404047981 */ /* 0x000ea2000c1e1900 */
[----:B------:R-:W-:Y:S01]  /*1d00*/  IMAD.WIDE R2, R15, 0x4, R2 ;  /* 0x000000040f027825 */ /* 0x000fe200078e0202 */
[----:B---3--:R-:W-:Y:S02]  /*1d10*/  IABS R9, R8 ;  /* 0x0000000800097213 */ /* 0x008fe40000000000 */
[----:B------:R-:W-:Y:S02]  /*1d20*/  ISETP.NE.AND P2, PT, R8, RZ, PT ;  /* 0x000000ff0800720c */ /* 0x000fe40003f45270 */
[----:B------:R-:W3:Y:S08]  /*1d30*/  I2F.RP R10, R9 ;  /* 0x00000009000a7306 */ /* 0x000ef00000209400 */
[----:B---3--:R-:W1:Y:S02]  /*1d40*/  MUFU.RCP R10, R10 ;  /* 0x0000000a000a7308 */ /* 0x008e640000001000 */
[----:B-1----:R-:W-:-:S06]  /*1d50*/  VIADD R6, R10, 0xffffffe ;  /* 0x0ffffffe0a067836 */ /* 0x002fcc0000000000 */
[----:B------:R1:W3:Y:S02]  /*1d60*/  F2I.FTZ.U32.TRUNC.NTZ R7, R6 ;  /* 0x0000000600077305 */ /* 0x0002e4000021f000 */
[----:B-1----:R-:W-:Y:S02]  /*1d70*/  IMAD.MOV.U32 R6, RZ, RZ, RZ ;  /* 0x000000ffff067224 */ /* 0x002fe400078e00ff */
[----:B---3--:R-:W-:-:S04]  /*1d80*/  IMAD.MOV R0, RZ, RZ, -R7 ;  /* 0x000000ffff007224 */ /* 0x008fc800078e0a07 */
[----:B------:R-:W-:-:S04]  /*1d90*/  IMAD R11, R0, R9, RZ ;  /* 0x00000009000b7224 */ /* 0x000fc800078e02ff */
[----:B------:R-:W-:Y:S01]  /*1da0*/  IMAD.HI.U32 R0, R7, R11, R6 ;  /* 0x0000000b07007227 */ /* 0x000fe200078e0006 */
        /* <DEDUP_REMOVED lines=11> */
[----:B0-----:R-:W-:-:S05]  /*1e60*/  IADD3 R5, PT, PT, R0, UR6, RZ ;  /* 0x0000000600057c10 */ /* 0x001fca000fffe0ff */
[----:B------:R-:W-:Y:S01]  /*1e70*/  STG.E desc[UR4][R2.64], R5 ;  /* 0x0000000502007986 */ /* 0x000fe2000c101904 */
[----:B------:R-:W-:Y:S05]  /*1e80*/  EXIT ;  /* 0x000000000000794d */ /* 0x000fea0003800000 */
.L_x_2351:
[----:B------:R-:W-:-:S13]  /*1e90*/  ISETP.GE.AND P0, PT, R9, 0x1, PT ;  /* 0x000000010900780c */ /* 0x000fda0003f06270 */
[----:B------:R-:W-:Y:S05]  /*1ea0*/  @!P0 EXIT ;  /* 0x000000000000894d */ /* 0x000fea0003800000 */
[C---:B------:R-:W-:Y:S01]  /*1eb0*/  ISETP.GE.U32.AND P0, PT, R9.reuse, 0x8, PT ;  /* 0x000000080900780c */ /* 0x040fe20003f06070 */
[----:B------:R-:W-:Y:S01]  /*1ec0*/  IMAD.MOV.U32 R7, RZ, RZ, RZ ;  /* 0x000000ffff077224 */ /* 0x000fe200078e00ff */
[----:B------:R-:W-:-:S11]  /*1ed0*/  LOP3.LUT R18, R9, 0x7, RZ, 0xc0, !PT ;  /* 0x0000000709127812 */ /* 0x000fd600078ec0ff */
[----:B------:R-:W-:Y:S05]  /*1ee0*/  @!P0 BRA `(.L_x_2356) ;  /* 0x0000000c00d88947 */ /* 0x000fea0003800000 */
[----:B------:R-:W0:Y:S01]  /*1ef0*/  LDC R19, c[0x0][0x390] ;  /* 0x0000e400ff137b82 */ /* 0x000e220000000800 */
[----:B------:R-:W-:Y:S01]  /*1f00*/  LOP3.LUT R7, R9, 0x7ffffff8, RZ, 0xc0, !PT ;  /* 0x7ffffff809077812 */ /* 0x000fe200078ec0ff */
[----:B------:R-:W-:Y:S01]  /*1f10*/  IMAD.MOV.U32 R6, RZ, RZ, RZ ;  /* 0x000000ffff067224 */ /* 0x000fe200078e00ff */
[----:B------:R-:W1:Y:S06]  /*1f20*/  LDCU UR6, c[0x0][0x394] ;  /* 0x00007280ff0677ac */ /* 0x000e6c0008000800 */
.L_x_2373:
[----:B0--34-:R-:W-:Y:S01]  /*1f30*/  IMAD R9, R6, 0x80, R0 ;  /* 0x0000008006097824 */ /* 0x019fe200078e0200 */
[----:B------:R-:W-:Y:S03]  /*1f40*/  BSSY.RECONVERGENT B0, `(.L_x_2357) ;  /* 0x0000027000007945 */ /* 0x000fe60003800200 */
[C---:B-12---:R-:W-:Y:S01]  /*1f50*/  VIADD R15, R9.reuse, 0x180 ;  /* 0x00000180090f7836 */ /* 0x046fe20000000000 */
[CC--:B------:R-:W-:Y:S01]  /*1f60*/  ISETP.GE.AND P0, PT, R9.reuse, R8.reuse, PT ;  /* 0x000000080900720c */ /* 0x0c0fe20003f06270 */
[C---:B------:R-:W-:Y:S01]  /*1f70*/  VIADD R17, R9.reuse, 0x200 ;  /* 0x0000020009117836 */ /* 0x040fe20000000000 */
[C---:B------:R-:W-:Y:S01]  /*1f80*/  IADD3 R11, PT, PT, R9.reuse, 0x100, RZ ;  /* 0x00000100090b7810 */ /* 0x040fe20007ffe0ff */
[----:B------:R-:W-:Y:S01]  /*1f90*/  VIADD R13, R9, 0x80 ;  /* 0x00000080090d7836 */ /* 0x000fe20000000000 */
[-C--:B------:R-:W-:Y:S02]  /*1fa0*/  ISETP.GE.AND P2, PT, R15, R8.reuse, PT ;  /* 0x000000080f00720c */ /* 0x080fe40003f46270 */
[----:B------:R-:W-:-:S02]  /*1fb0*/  ISETP.GE.AND P3, PT, R11, R8, PT ;  /* 0x000000080b00720c */ /* 0x000fc40003f66270 */
[-C--:B------:R-:W-:Y:S02]  /*1fc0*/  ISETP.GE.AND P1, PT, R17, R8.reuse, PT ;  /* 0x000000081100720c */ /* 0x080fe40003f26270 */
[----:B------:R-:W-:Y:S02]  /*1fd0*/  ISETP.GE.AND P4, PT, R13, R8, PT ;  /* 0x000000080d00720c */ /* 0x000fe40003f86270 */
[----:B------:R-:W-:Y:S01]  /*1fe0*/  IADD3 R11, PT, PT, R9, 0x280, RZ ;  /* 0x00000280090b7810 */ /* 0x000fe20007ffe0ff */
[----:B------:R-:W-:Y:S10]  /*1ff0*/  @P0 BRA `(.L_x_2358) ;  /* 0x00000000006c0947 */ /* 0x000ff40003800000 */
[----:B------:R-:W-:-:S05]  /*2000*/  IMAD.WIDE.U32 R16, R9, 0x4, R4 ;  /* 0x0000000409107825 */ /* 0x000fca00078e0004 */
[----:B------:R-:W2:Y:S01]  /*2010*/  LDG.E R10, desc[UR4][R16.64] ;  /* 0x00000004100a7981 */ /* 0x000ea2000c1e1900 */
[----:B0-----:R-:W-:Y:S01]  /*2020*/  IABS R21, R19 ;  /* 0x0000001300157213 */ /* 0x001fe20000000000 */
        /* <DEDUP_REMOVED lines=15> */
[----:B------:R-:W-:-:S03]  /*2120*/  IMAD.WIDE.U32 R14, R9, 0x4, R2 ;  /* 0x00000004090e7825 */ /* 0x000fc600078e0002 */
[----:B------:R-:W-:-:S13]  /*2130*/  ISETP.GT.U32.AND P0, PT, R21, R12, PT ;  /* 0x0000000c1500720c */ /* 0x000fda0003f04070 */
[----:B------:R-:W-:-:S05]  /*2140*/  @!P0 IMAD.IADD R12, R12, 0x1, -R21 ;  /* 0x000000010c0c8824 */ /* 0x000fca00078e0a15 */
[----:B------:R-:W-:-:S13]  /*2150*/  ISETP.GT.U32.AND P0, PT, R21, R12, PT ;  /* 0x0000000c1500720c */ /* 0x000fda0003f04070 */
[----:B------:R-:W-:-:S05]  /*2160*/  @!P0 IMAD.IADD R12, R12, 0x1, -R21 ;  /* 0x000000010c0c8824 */ /* 0x000fca00078e0a15 */
[----:B------:R-:W-:Y:S02]  /*2170*/  @!P5 IADD3 R12, PT, PT, -R12, RZ, RZ ;  /* 0x000000ff0c0cd210 */ /* 0x000fe40007ffe1ff */
[----:B------:R-:W-:-:S05]  /*2180*/  @!P6 LOP3.LUT R12, RZ, R19, RZ, 0x33, !PT ;  /* 0x00000013ff0ce212 */ /* 0x000fca00078e33ff */
[----:B-1----:R-:W-:-:S05]  /*2190*/  VIADD R17, R12, UR6 ;  /* 0x000000060c117c36 */ /* 0x002fca0008000000 */
[----:B------:R2:W-:Y:S02]  /*21a0*/  STG.E desc[UR4][R14.64], R17 ;  /* 0x000000110e007986 */ /* 0x0005e4000c101904 */
.L_x_2358:
[----:B-1----:R-:W-:Y:S05]  /*21b0*/  BSYNC.RECONVERGENT B0 ;  /* 0x0000000000007941 */ /* 0x002fea0003800200 */
.L_x_2357:
[----:B------:R-:W-:Y:S01]  /*21c0*/  BSSY.RECONVERGENT B0, `(.L_x_2359) ;  /* 0x000001f000007945 */ /* 0x000fe20003800200 */
[----:B------:R-:W-:Y:S01]  /*21d0*/  ISETP.GE.AND P0, PT, R11, R8, PT ;  /* 0x000000080b00720c */ /* 0x000fe20003f06270 */
[----:B------:R-:W-:-:S04]  /*21e0*/  IMAD.WIDE R10, R13, 0x4, R4 ;  /* 0x000000040d0a7825 */ /* 0x000fc800078e0204 */
[----:B--2---:R-:W-:Y:S02]  /*21f0*/  VIADD R17, R9, 0x300 ;  /* 0x0000030009117836 */ /* 0x004fe40000000000 */
[----:B------:R-:W-:Y:S01]  /*2200*/  IMAD.WIDE R12, R13, 0x4, R2 ;  /* 0x000000040d0c7825 */ /* 0x000fe200078e0202 */
[----:B------:R-:W-:Y:S06]  /*2210*/  @P4 BRA `(.L_x_2360) ;  /* 0x0000000000644947 */ /* 0x000fec0003800000 */
        /* <DEDUP_REMOVED lines=25> */
.L_x_2360:
[----:B------:R-:W-:Y:S05]  /*23b0*/  BSYNC.RECONVERGENT B0 ;  /* 0x0000000000007941 */ /* 0x000fea0003800200 */
.L_x_2359:
[----:B------:R-:W-:Y:S01]  /*23c0*/  BSSY.RECONVERGENT B0, `(.L_x_2361) ;  /* 0x000001d000007945 */ /* 0x000fe20003800200 */
[----:B------:R-:W-:Y:S02]  /*23d0*/  ISETP.GE.AND P4, PT, R17, R8, PT ;  /* 0x000000081100720c */ /* 0x000fe40003f86270 */
[----:B------:R-:W-:Y:S01]  /*23e0*/  IADD3 R9, PT, PT, R9, 0x380, RZ ;  /* 0x0000038009097810 */ /* 0x000fe20007ffe0ff */
[----:B------:R-:W-:Y:S10]  /*23f0*/  @P3 BRA `(.L_x_2362) ;  /* 0x0000000000643947 */ /* 0x000ff40003800000 */
[----:B------:R-:W2:Y:S01]  /*2400*/  LDG.E R22, desc[UR4][R10.64+0x200] ;  /* 0x000200040a167981 */ /* 0x000ea2000c1e1900 */
[----:B0-----:R-:W-:Y:S01]  /*2410*/  IABS R16, R19 ;  /* 0x0000001300107213 */ /* 0x001fe20000000000 */
[----:B------:R-:W-:Y:S01]  /*2420*/  IMAD.MOV.U32 R14, RZ, RZ, RZ ;  /* 0x000000ffff0e7224 */ /* 0x000fe200078e00ff */
[----:B------:R-:W-:Y:S02]  /*2430*/  ISETP.NE.AND P6, PT, R19, RZ, PT ;  /* 0x000000ff1300720c */ /* 0x000fe40003fc5270 */
[----:B------:R-:W0:Y:S08]  /*2440*/  I2F.RP R17, R16 ;  /* 0x0000001000117306 */ /* 0x000e300000209400 */
[----:B0-----:R-:W0:Y:S02]  /*2450*/  MUFU.RCP R17, R17 ;  /* 0x0000001100117308 */ /* 0x001e240000001000 */
[----:B0-----:R-:W-:-:S06]  /*2460*/  VIADD R20, R17, 0xffffffe ;  /* 0x0ffffffe11147836 */ /* 0x001fcc0000000000 */
[----:B-1----:R-:W0:Y:S02]  /*2470*/  F2I.FTZ.U32.TRUNC.NTZ R15, R20 ;  /* 0x00000014000f7305 */ /* 0x002e24000021f000 */
        /* <DEDUP_REMOVED lines=17> */
.L_x_2362:
[----:B------:R-:W-:Y:S05]  /*2590*/  BSYNC.RECONVERGENT B0 ;  /* 0x0000000000007941 */ /* 0x000fea0003800200 */
.L_x_2361:
[----:B------:R-:W-:Y:S01]  /*25a0*/  BSSY.RECONVERGENT B0, `(.L_x_2363) ;  /* 0x000001c000007945 */ /* 0x000fe20003800200 */
[----:B------:R-:W-:Y:S01]  /*25b0*/  ISETP.GE.AND P3, PT, R9, R8, PT ;  /* 0x000000080900720c */ /* 0x000fe20003f66270 */
[----:B------:R-:W-:Y:S02]  /*25c0*/  VIADD R6, R6, 0x8 ;  /* 0x0000000806067836 */ /* 0x000fe40000000000 */
[----:B------:R-:W-:Y:S10]  /*25d0*/  @P2 BRA `(.L_x_2364) ;  /* 0x0000000000602947 */ /* 0x000ff40003800000 */
[----:B------:R-:W3:Y:S01]  /*25e0*/  LDG.E R20, desc[UR4][R10.64+0x400] ;  /* 0x000400040a147981 */ /* 0x000ee2000c1e1900 */
[----:B0-----:R-:W-:Y:S02]  /*25f0*/  IABS R9, R19 ;  /* 0x0000001300097213 */ /* 0x001fe40000000000 */
[----:B------:R-:W-:Y:S02]  /*2600*/  ISETP.NE.AND P6, PT, R19, RZ, PT ;  /* 0x000000ff1300720c */ /* 0x000fe40003fc5270 */
[----:B------:R-:W0:Y:S08]  /*2610*/  I2F.RP R17, R9 ;  /* 0x0000000900117306 */ /* 0x000e300000209400 */
[----:B0-----:R-:W1:Y:S02]  /*2620*/  MUFU.RCP R17, R17 ;  /* 0x0000001100117308 */ /* 0x001e640000001000 */
[----:B-12---:R-:W-:-:S06]  /*2630*/  VIADD R15, R17, 0xffffffe ;  /* 0x0ffffffe110f7836 */ /* 0x006fcc0000000000 */
[----:B------:R-:W0:Y:S02]  /*2640*/  F2I.FTZ.U32.TRUNC.NTZ R15, R15 ;  /* 0x0000000f000f7305 */ /* 0x000e24000021f000 */
[----:B0-----:R-:W-:-:S05]  /*2650*/  IADD3 R14, PT, PT, RZ, -R15, RZ ;  /* 0x8000000fff0e7210 */ /* 0x001fca0007ffe0ff */
[----:B------:R-:W-:Y:S02]  /*2660*/  IMAD R21, R14, R9, RZ ;  /* 0x000000090e157224 */ /* 0x000fe400078e02ff */
[----:B------:R-:W-:-:S04]  /*2670*/  IMAD.MOV.U32 R14, RZ, RZ, RZ ;  /* 0x000000ffff0e7224 */ /* 0x000fc800078e00ff */
[----:B------:R-:W-:Y:S01]  /*2680*/  IMAD.HI.U32 R21, R15, R21, R14 ;  /* 0x000000150f157227 */ /* 0x000fe200078e000e */
[----:B---3--:R-:W-:Y:S02]  /*2690*/  IABS R16, R20 ;  /* 0x0000001400107213 */ /* 0x008fe40000000000 */
        /* <DEDUP_REMOVED lines=12> */
.L_x_2364:
[----:B------:R-:W-:Y:S05]  /*2760*/  BSYNC.RECONVERGENT B0 ;  /* 0x0000000000007941 */ /* 0x000fea0003800200 */
.L_x_2363:
[----:B------:R-:W-:Y:S01]  /*2770*/  BSSY.RECONVERGENT B0, `(.L_x_2365) ;  /* 0x000001b000007945 */ /* 0x000fe20003800200 */
[----:B------:R-:W-:-:S03]  /*2780*/  ISETP.NE.AND P2, PT, R6, R7, PT ;  /* 0x000000070600720c */ /* 0x000fc60003f45270 */
[----:B------:R-:W-:Y:S10]  /*2790*/  @P1 BRA `(.L_x_2366) ;  /* 0x0000000000601947 */ /* 0x000ff40003800000 */
[----:B------:R-:W4:Y:S01]  /*27a0*/  LDG.E R20, desc[UR4][R10.64+0x600] ;  /* 0x000600040a147981 */ /* 0x000f22000c1e1900 */
[----:B0--3--:R-:W-:Y:S02]  /*27b0*/  IABS R9, R19 ;  /* 0x0000001300097213 */ /* 0x009fe40000000000 */
        /* <DEDUP_REMOVED lines=9> */
[----:B----4-:R-:W-:Y:S02]  /*2850*/  IABS R16, R20 ;  /* 0x0000001400107213 */ /* 0x010fe40000000000 */
        /* <DEDUP_REMOVED lines=12> */
.L_x_2366:
[----:B------:R-:W-:Y:S05]  /*2920*/  BSYNC.RECONVERGENT B0 ;  /* 0x0000000000007941 */ /* 0x000fea0003800200 */
.L_x_2365:
[----:B------:R-:W-:Y:S04]  /*2930*/  BSSY.RECONVERGENT B0, `(.L_x_2367) ;  /* 0x000001a000007945 */ /* 0x000fe80003800200 */
[----:B------:R-:W-:Y:S05]  /*2940*/  @P0 BRA `(.L_x_2368) ;  /* 0x0000000000600947 */ /* 0x000fea0003800000 */
[----:B------:R-:W5:Y:S01]  /*2950*/  LDG.E R20, desc[UR4][R10.64+0x800] ;  /* 0x000800040a147981 */ /* 0x000f62000c1e1900 */
[----:B0--34-:R-:W-:Y:S02]  /*2960*/  IABS R9, R19 ;  /* 0x0000001300097213 */ /* 0x019fe40000000000 */
        /* <DEDUP_REMOVED lines=9> */
[----:B-----5:R-:W-:Y:S02]  /*2a00*/  IABS R16, R20 ;  /* 0x0000001400107213 */ /* 0x020fe40000000000 */
        /* <DEDUP_REMOVED lines=12> */
.L_x_2368:
[----:B------:R-:W-:Y:S05]  /*2ad0*/  BSYNC.RECONVERGENT B0 ;  /* 0x0000000000007941 */ /* 0x000fea0003800200 */
.L_x_2367:
        /* <DEDUP_REMOVED lines=26> */
.L_x_2370:
[----:B------:R-:W-:Y:S05]  /*2c80*/  BSYNC.RECONVERGENT B0 ;  /* 0x0000000000007941 */ /* 0x000fea0003800200 */
.L_x_2369:
[----:B------:R-:W-:Y:S04]  /*2c90*/  BSSY.RECONVERGENT B0, `(.L_x_2371) ;  /* 0x000001a000007945 */ /* 0x000fe80003800200 */
[----:B------:R-:W-:Y:S05]  /*2ca0*/  @P3 BRA `(.L_x_2372) ;  /* 0x0000000000603947 */ /* 0x000fea0003800000 */
[----:B------:R-:W5:Y:S01]  /*2cb0*/  LDG.E R10, desc[UR4][R10.64+0xc00] ;  /* 0x000c00040a0a7981 */ /* 0x000f62000c1e1900 */
[----:B0-----:R-:W-:Y:S01]  /*2cc0*/  IABS R16, R19 ;  /* 0x0000001300107213 */ /* 0x001fe20000000000 */
[----:B------:R-:W-:Y:S01]  /*2cd0*/  IMAD.MOV.U32 R14, RZ, RZ, RZ ;  /* 0x000000ffff0e7224 */ /* 0x000fe200078e00ff */
[----:B------:R-:W-:Y:S02]  /*2ce0*/  ISETP.NE.AND P3, PT, R19, RZ, PT ;  /* 0x000000ff1300720c */ /* 0x000fe40003f65270 */
[----:B------:R-:W0:Y:S08]  /*2cf0*/  I2F.RP R17, R16 ;  /* 0x0000001000117306 */ /* 0x000e300000209400 */
[----:B0-----:R-:W1:Y:S02]  /*2d00*/  MUFU.RCP R17, R17 ;  /* 0x0000001100117308 */ /* 0x001e640000001000 */
[----:B-12---:R-:W-:-:S06]  /*2d10*/  VIADD R15, R17, 0xffffffe ;  /* 0x0ffffffe110f7836 */ /* 0x006fcc0000000000 */
[----:B------:R-:W3:Y:S02]  /*2d20*/  F2I.FTZ.U32.TRUNC.NTZ R15, R15 ;  /* 0x0000000f000f7305 */ /* 0x000ee4000021f000 */
[----:B---34-:R-:W-:-:S05]  /*2d30*/  IADD3 R9, PT, PT, RZ, -R15, RZ ;  /* 0x8000000fff097210 */ /* 0x018fca0007ffe0ff */
        /* <DEDUP_REMOVED lines=15> */
.L_x_2372:
[----:B------:R-:W-:Y:S05]  /*2e30*/  BSYNC.RECONVERGENT B0 ;  /* 0x0000000000007941 */ /* 0x000fea0003800200 */
.L_x_2371:
[----:B------:R-:W-:Y:S05]  /*2e40*/  @P2 BRA `(.L_x_2373) ;  /* 0xfffffff000382947 */ /* 0x000fea000383ffff */
.L_x_2356:
[----:B------:R-:W-:-:S13]  /*2e50*/  ISETP.NE.AND P0, PT, R18, RZ, PT ;  /* 0x000000ff1200720c */ /* 0x000fda0003f05270 */
[----:B------:R-:W-:Y:S05]  /*2e60*/  @!P0 EXIT ;  /* 0x000000000000894d */ /* 0x000fea0003800000 */
[----:B------:R-:W5:Y:S01]  /*2e70*/  LDC R6, c[0x0][0x384] ;  /* 0x0000e100ff067b82 */ /* 0x000f620000000800 */
[----:B------:R-:W-:Y:S02]  /*2e80*/  ISETP.GE.U32.AND P0, PT, R18, 0x4, PT ;  /* 0x000000041200780c */ /* 0x000fe40003f06070 */
[----:B-----5:R-:W-:-:S11]  /*2e90*/  LOP3.LUT R20, R6, 0x3, RZ, 0xc0, !PT ;  /* 0x0000000306147812 */ /* 0x020fd600078ec0ff */
[----:B------:R-:W-:Y:S05]  /*2ea0*/  @!P0 BRA `(.L_x_2374) ;  /* 0x0000000800348947 */ /* 0x000fea0003800000 */
[----:B------:R-:W-:Y:S01]  /*2eb0*/  IMAD R17, R7, 0x80, R0 ;  /* 0x0000008007117824 */ /* 0x000fe200078e0200 */
[----:B------:R-:W-:Y:S03]  /*2ec0*/  BSSY.RECONVERGENT B0, `(.L_x_2375) ;  /* 0x0000027000007945 */ /* 0x000fe60003800200 */
[C---:B01234-:R-:W-:Y:S01]  /*2ed0*/  VIADD R13, R17.reuse, 0x100 ;  /* 0x00000100110d7836 */ /* 0x05ffe20000000000 */
        /* <DEDUP_REMOVED lines=37> */
.L_x_2376:
[----:B------:R-:W-:Y:S05]  /*3130*/  BSYNC.RECONVERGENT B0 ;  /* 0x0000000000007941 */ /* 0x000fea0003800200 */
.L_x_2375:
        /* <DEDUP_REMOVED lines=12> */
[----:B0-----:R-:W-:-:S04]  /*3200*/  IMAD.MOV R10, RZ, RZ, -R11 ;  /* 0x000000ffff0a7224 */ /* 0x001fc800078e0a0b */
        /* <DEDUP_REMOVED lines=19> */
.L_x_2378:
[----:B------:R-:W-:Y:S05]  /*3340*/  BSYNC.RECONVERGENT B0 ;  /* 0x0000000000007941 */ /* 0x000fea0003800200 */
.L_x_2377:
[----:B------:R-:W-:Y:S04]  /*3350*/  BSSY.RECONVERGENT B0, `(.L_x_2379) ;  /* 0x0000020000007945 */ /* 0x000fe80003800200 */
[----:B------:R-:W-:Y:S05]  /*3360*/  @P0 BRA `(.L_x_2380) ;  /* 0x0000000000780947 */ /* 0x000fea0003800000 */
[----:B-1----:R-:W-:Y:S01]  /*3370*/  IMAD.WIDE R14, R13, 0x4, R4 ;  /* 0x000000040d0e7825 */ /* 0x002fe200078e0204 */
        /* <DEDUP_REMOVED lines=29> */
.L_x_2380:
[----:B------:R-:W-:Y:S05]  /*3550*/  BSYNC.RECONVERGENT B0 ;  /* 0x0000000000007941 */ /* 0x000fea0003800200 */
.L_x_2379:
[----:B------:R-:W-:Y:S04]  /*3560*/  BSSY.RECONVERGENT B0, `(.L_x_2381) ;  /* 0x0000020000007945 */ /* 0x000fe80003800200 */
[----:B------:R-:W-:Y:S05]  /*3570*/  @P1 BRA `(.L_x_2382) ;  /* 0x0000000000781947 */ /* 0x000fea0003800000 */
[----:B--2---:R-:W-:Y:S01]  /*3580*/  IMAD.WIDE R12, R9, 0x4, R4 ;  /* 0x00000004090c7825 */ /* 0x004fe200078e0204 */
[----:B------:R-:W1:Y:S01]  /*3590*/  LDC R14, c[0x0][0x390] ;  /* 0x0000e400ff0e7b82 */ /* 0x000e620000000800 */
[----:B------:R-:W2:Y:S04]  /*35a0*/  LDCU UR6, c[0x0][0x394] ;  /* 0x00007280ff0677ac */ /* 0x000ea80008000800 */
[----:B------:R-:W3:Y:S01]  /*35b0*/  LDG.E R12, desc[UR4][R12.64] ;  /* 0x000000040c0c7981 */ /* 0x000ee2000c1e1900 */
[----:B-1----:R-:W-:Y:S02]  /*35c0*/  IABS R15, R14 ;  /* 0x0000000e000f7213 */ /* 0x002fe40000000000 */
[----:B------:R-:W-:Y:S02]  /*35d0*/  ISETP.NE.AND P2, PT, R14, RZ, PT ;  /* 0x000000ff0e00720c */ /* 0x000fe40003f45270 */
[----:B------:R-:W1:Y:S08]  /*35e0*/  I2F.RP R16, R15 ;  /* 0x0000000f00107306 */ /* 0x000e700000209400 */
[----:B-1----:R-:W0:Y:S02]  /*35f0*/  MUFU.RCP R16, R16 ;  /* 0x0000001000107308 */ /* 0x002e240000001000 */
[----:B0-----:R-:W-:-:S06]  /*3600*/  VIADD R17, R16, 0xffffffe ;  /* 0x0ffffffe10117836 */ /* 0x001fcc0000000000 */
[----:B------:R-:W0:Y:S02]  /*3610*/  F2I.FTZ.U32.TRUNC.NTZ R11, R17 ;  /* 0x00000011000b7305 */ /* 0x000e24000021f000 */
        /* <DEDUP_REMOVED lines=18> */
[----:B--2---:R-:W-:-:S05]  /*3740*/  VIADD R9, R12, UR6 ;  /* 0x000000060c097c36 */ /* 0x004fca0008000000 */
[----:B------:R3:W-:Y:S02]  /*3750*/  STG.E desc[UR4][R10.64], R9 ;  /* 0x000000090a007986 */ /* 0x0007e4000c101904 */
.L_x_2382:
[----:B------:R-:W-:Y:S05]  /*3760*/  BSYNC.RECONVERGENT B0 ;  /* 0x0000000000007941 */ /* 0x000fea0003800200 */
.L_x_2381:
[----:B------:R-:W-:-:S07]  /*3770*/  VIADD R7, R7, 0x4 ;  /* 0x0000000407077836 */ /* 0x000fce0000000000 */
.L_x_2374:
[----:B------:R-:W-:-:S13]  /*3780*/  ISETP.NE.AND P0, PT, R20, RZ, PT ;  /* 0x000000ff1400720c */ /* 0x000fda0003f05270 */
[----:B------:R-:W-:Y:S05]  /*3790*/  @!P0 EXIT ;  /* 0x000000000000894d */ /* 0x000fea0003800000 */
[----:B------:R-:W-:-:S13]  /*37a0*/  ISETP.NE.AND P0, PT, R20, 0x1, PT ;  /* 0x000000011400780c */ /* 0x000fda0003f05270 */
[----:B------:R-:W-:Y:S05]  /*37b0*/  @!P0 BRA `(.L_x_2383) ;  /* 0x00000004001c8947 */ /* 0x000fea0003800000 */
[----:B0123--:R-:W-:Y:S01]  /*37c0*/  LEA R11, R7, R0, 0x7 ;  /* 0x00000000070b7211 */ /* 0x00ffe200078e38ff */
[----:B------:R-:W-:Y:S03]  /*37d0*/  BSSY.RECONVERGENT B0, `(.L_x_2384) ;  /* 0x0000023000007945 */ /* 0x000fe60003800200 */
[C---:B------:R-:W-:Y:S01]  /*37e0*/  ISETP.GE.AND P0, PT, R11.reuse, R8, PT ;  /* 0x000000080b00720c */ /* 0x040fe20003f06270 */
[----:B----4-:R-:W-:-:S05]  /*37f0*/  VIADD R9, R11, 0x80 ;  /* 0x000000800b097836 */ /* 0x010fca0000000000 */
[----:B------:R-:W-:-:S07]  /*3800*/  ISETP.GE.AND P2, PT, R9, R8, PT ;  /* 0x000000080900720c */ /* 0x000fce0003f46270 */
[----:B------:R-:W-:Y:S06]  /*3810*/  @P0 BRA `(.L_x_2385) ;  /* 0x0000000000780947 */ /* 0x000fec0003800000 */
[----:B------:R-:W-:Y:S01]  /*3820*/  IMAD.WIDE R14, R11, 0x4, R4 ;  /* 0x000000040b0e7825 */ /* 0x000fe200078e0204 */
[----:B------:R-:W0:Y:S03]  /*3830*/  LDC R16, c[0x0][0x390] ;  /* 0x0000e400ff107b82 */ /* 0x000e260000000800 */
[----:B------:R-:W-:Y:S01]  /*3840*/  HFMA2 R12, -RZ, RZ, 0, 0 ;  /* 0x00000000ff0c7431 */ /* 0x000fe200000001ff */
[----:B------:R-:W1:Y:S01]  /*3850*/  LDCU UR6, c[0x0][0x394] ;  /* 0x00007280ff0677ac */ /* 0x000e620008000800 */
        /* <DEDUP_REMOVED lines=20> */
[----:B------:R-:W-:Y:S02]  /*39a0*/  IMAD.MOV.U32 R12, RZ, RZ, R10 ;  /* 0x000000ffff0c7224 */ /* 0x000fe400078e000a */
[----:B------:R-:W-:-:S04]  /*39b0*/  IMAD.WIDE R10, R11, 0x4, R2 ;  /* 0x000000040b0a7825 */ /* 0x000fc800078e0202 */
[----:B------:R-:W-:Y:S01]  /*39c0*/  @!P1 IMAD.MOV R12, RZ, RZ, -R12 ;  /* 0x000000ffff0c9224 */ /* 0x000fe200078e0a0c */
[----:B------:R-:W-:-:S05]  /*39d0*/  @!P3 LOP3.LUT R12, RZ, R16, RZ, 0x33, !PT ;  /* 0x00000010ff0cb212 */ /* 0x000fca00078e33ff */
[----:B-1----:R-:W-:-:S05]  /*39e0*/  VIADD R13, R12, UR6 ;  /* 0x000000060c0d7c36 */ /* 0x002fca0008000000 */
[----:B------:R0:W-:Y:S02]  /*39f0*/  STG.E desc[UR4][R10.64], R13 ;  /* 0x0000000d0a007986 */ /* 0x0001e4000c101904 */
.L_x_2385:
[----:B------:R-:W-:Y:S05]  /*3a00*/  BSYNC.RECONVERGENT B0 ;  /* 0x0000000000007941 */ /* 0x000fea0003800200 */
.L_x_2384:
        /* <DEDUP_REMOVED lines=26> */
[----:B------:R-:W-:Y:S02]  /*3bb0*/  IMAD.MOV.U32 R12, RZ, RZ, R10 ;  /* 0x000000ffff0c7224 */ /* 0x000fe400078e000a */
[----:B------:R-:W-:-:S03]  /*3bc0*/  IMAD.WIDE R10, R9, 0x4, R2 ;  /* 0x00000004090a7825 */ /* 0x000fc600078e0202 */
[----:B------:R-:W-:Y:S02]  /*3bd0*/  @!P1 IADD3 R12, PT, PT, -R12, RZ, RZ ;  /* 0x000000ff0c0c9210 */ /* 0x000fe40007ffe1ff */
[----:B------:R-:W-:-:S05]  /*3be0*/  @!P2 LOP3.LUT R12, RZ, R14, RZ, 0x33, !PT ;  /* 0x0000000eff0ca212 */ /* 0x000fca00078e33ff */
[----:B-1----:R-:W-:-:S05]  /*3bf0*/  VIADD R9, R12, UR6 ;  /* 0x000000060c097c36 */ /* 0x002fca0008000000 */
[----:B------:R1:W-:Y:S02]  /*3c00*/  STG.E desc[UR4][R10.64], R9 ;  /* 0x000000090a007986 */ /* 0x0003e4000c101904 */
.L_x_2387:
[----:B------:R-:W-:Y:S05]  /*3c10*/  BSYNC.RECONVERGENT B0 ;  /* 0x0000000000007941 */ /* 0x000fea0003800200 */
.L_x_2386:
[----:B------:R-:W-:-:S07]  /*3c20*/  VIADD R7, R7, 0x2 ;  /* 0x0000000207077836 */ /* 0x000fce0000000000 */
.L_x_2383:
[----:B------:R-:W-:-:S04]  /*3c30*/  LOP3.LUT R6, R6, 0x1, RZ, 0xc0, !PT ;  /* 0x0000000106067812 */ /* 0x000fc800078ec0ff */
[----:B------:R-:W-:-:S13]  /*3c40*/  ISETP.NE.U32.AND P0, PT, R6, 0x1, PT ;  /* 0x000000010600780c */ /* 0x000fda0003f05070 */
[----:B------:R-:W-:Y:S05]  /*3c50*/  @P0 EXIT ;  /* 0x000000000000094d */ /* 0x000fea0003800000 */
[----:B01-34-:R-:W-:-:S05]  /*3c60*/  IMAD R9, R7, 0x80, R0 ;  /* 0x0000008007097824 */ /* 0x01bfca00078e0200 */
[----:B------:R-:W-:-:S13]  /*3c70*/  ISETP.GE.AND P0, PT, R9, R8, PT ;  /* 0x000000080900720c */ /* 0x000fda0003f06270 */
[----:B------:R-:W-:Y:S05]  /*3c80*/  @P0 EXIT ;  /* 0x000000000000094d */ /* 0x000fea0003800000 */
[C---:B------:R-:W-:Y:S01]  /*3c90*/  IMAD.WIDE R4, R9.reuse, 0x4, R4 ;  /* 0x0000000409047825 */ /* 0x040fe200078e0204 */
[----:B------:R-:W2:Y:S01]  /*3ca0*/  LDC R8, c[0x0][0x390] ;  /* 0x0000e400ff087b82 */ /* 0x000ea20000000800 */
[----:B------:R-:W0:Y:S04]  /*3cb0*/  LDCU UR6, c[0x0][0x394] ;  /* 0x00007280ff0677ac */ /* 0x000e280008000800 */
[----:B------:R-:W3:Y:S01]  /*3cc0*/  LDG.E R4, desc[UR4][R4.64] ;  /* 0x0000000404047981 */ /* 0x000ee2000c1e1900 */
[----:B------:R-:W-:Y:S01]  /*3cd0*/  IMAD.WIDE R2, R9, 0x4, R2 ;  /* 0x0000000409027825 */ /* 0x000fe200078e0202 */
[----:B--2---:R-:W-:Y:S02]  /*3ce0*/  IABS R11, R8 ;  /* 0x00000008000b7213 */ /* 0x004fe40000000000 */
[----:B------:R-:W-:-:S02]  /*3cf0*/  ISETP.NE.AND P2, PT, R8, RZ, PT ;  /* 0x000000ff0800720c */ /* 0x000fc40003f45270 */
[----:B------:R-:W1:Y:S08]  /*3d00*/  I2F.RP R10, R11 ;  /* 0x0000000b000a7306 */ /* 0x000e700000209400 */
[----:B-1----:R-:W1:Y:S02]  /*3d10*/  MUFU.RCP R10, R10 ;  /* 0x0000000a000a7308 */ /* 0x002e640000001000 */
[----:B-1----:R-:W-:-:S06]  /*3d20*/  IADD3 R6, PT, PT, R10, 0xffffffe, RZ ;  /* 0x0ffffffe0a067810 */ /* 0x002fcc0007ffe0ff */
[----:B------:R1:W2:Y:S02]  /*3d30*/  F2I.FTZ.U32.TRUNC.NTZ R7, R6 ;  /* 0x0000000600077305 */ /* 0x0002a4000021f000 */
[----:B-1----:R-:W-:Y:S02]  /*3d40*/  IMAD.MOV.U32 R6, RZ, RZ, RZ ;  /* 0x000000ffff067224 */ /* 0x002fe400078e00ff */
[----:B--2---:R-:W-:-:S04]  /*3d50*/  IMAD.MOV R0, RZ, RZ, -R7 ;  /* 0x000000ffff007224 */ /* 0x004fc800078e0a07 */
[----:B------:R-:W-:-:S04]  /*3d60*/  IMAD R13, R0, R11, RZ ;  /* 0x0000000b000d7224 */ /* 0x000fc800078e02ff */
[----:B------:R-:W-:Y:S01]  /*3d70*/  IMAD.HI.U32 R0, R7, R13, R6 ;  /* 0x0000000d07007227 */ /* 0x000fe200078e0006 */
[----:B---3--:R-:W-:Y:S02]  /*3d80*/  IABS R5, R4 ;  /* 0x0000000400057213 */ /* 0x008fe40000000000 */
        /* <DEDUP_REMOVED lines=13> */
.L_x_2388:
        /* <DEDUP_REMOVED lines=10> */
.L_x_4182:


//--------------------- .text._ZN3cub18CUB_300001_SM_10006detail9transform16transform_kernelINS2_10policy_hubILb1EN4cuda3std3__45tupleIJN6thrust24THRUST_300001_SM_1000_NS6detail15normal_iteratorINSA_10device_ptrIiEEEEEEEE10policy1000ElNSB_10functional5actorINSJ_9compositeIJNSJ_16operator_adaptorINS7_7dividesIvEEEENSK_INSJ_8argumentILj0EEEEENSK_INSJ_5valueIiEEEEEEEEESF_JPiEEEvT0_iT1_T2_DpNS2_10kernel_argIT3_EE --------------------------
	.section	.text._ZN3cub18CUB_300001_SM_10006detail9transform16transform_kernelINS2_10policy_hubILb1EN4cuda3std3__45tupleIJN6thrust24THRUST_300001_SM_1000_NS6detail15normal_iteratorINSA_10device_ptrIiEEEEEEEE10policy1000ElNSB_10functional5actorINSJ_9compositeIJNSJ_16operator_adaptorINS7_7dividesIvEEEENSK_INSJ_8argumentILj0EEEEENSK_INSJ_5valueIiEEEEEEEEESF_JPiEEEvT0_iT1_T2_DpNS2_10kernel_argIT3_EE,"ax",@progbits
	.align	128
        .global         _ZN3cub18CUB_300001_SM_10006detail9transform16transform_kernelINS2_10policy_hubILb1EN4cuda3std3__45tupleIJN6thrust24THRUST_300001_SM_1000_NS6detail15normal_iteratorINSA_10device_ptrIiEEEEEEEE10policy1000ElNSB_10functional5actorINSJ_9compositeIJNSJ_16operator_adaptorINS7_7dividesIvEEEENSK_INSJ_8argumentILj0EEEEENSK_INSJ_5valueIiEEEEEEEEESF_JPiEEEvT0_iT1_T2_DpNS2_10kernel_argIT3_EE
        .type           _ZN3cub18CUB_300001_SM_10006detail9transform16transform_kernelINS2_10policy_hubILb1EN4cuda3std3__45tupleIJN6thrust24THRUST_300001_SM_1000_NS6detail15normal_iteratorINSA_10device_ptrIiEEEEEEEE10policy1000ElNSB_10functional5actorINSJ_9compositeIJNSJ_16operator_adaptorINS7_7dividesIvEEEENSK_INSJ_8argumentILj0EEEEENSK_INSJ_5valueIiEEEEEEEEESF_JPiEEEvT0_iT1_T2_DpNS2_10kernel_argIT3_EE,@function
        .size           _ZN3cub18CUB_300001_SM_10006detail9transform16transform_kernelINS2_10policy_hubILb1EN4cuda3std3__45tupleIJN6thrust24THRUST_300001_SM_1000_NS6detail15normal_iteratorINSA_10device_ptrIiEEEEEEEE10policy1000ElNSB_10functional5actorINSJ_9compositeIJNSJ_16operator_adaptorINS7_7dividesIvEEEENSK_INSJ_8argumentILj0EEEEENSK_INSJ_5valueIiEEEEEEEEESF_JPiEEEvT0_iT1_T2_DpNS2_10kernel_argIT3_EE,(.L_x_4183 - _ZN3cub18CUB_300001_SM_10006detail9transform16transform_kernelINS2_10policy_hubILb1EN4cuda3std3__45tupleIJN6thrust24THRUST_300001_SM_1000_NS6detail15normal_iteratorINSA_10device_ptrIiEEEEEEEE10policy1000ElNSB_10functional5actorINSJ_9compositeIJNSJ_16operator_adaptorINS7_7dividesIvEEEENSK_INSJ_8argumentILj0EEEEENSK_INSJ_5valueIiEEEEEEEEESF_JPiEEEvT0_iT1_T2_DpNS2_10kernel_argIT3_EE)
        .other          _ZN3cub18CUB_300001_SM_10006detail9transform16transform_kernelINS2_10policy_hubILb1EN4cuda3std3__45tupleIJN6thrust24THRUST_300001_SM_1000_NS6detail15normal_iteratorINSA_10device_ptrIiEEEEEEEE10policy1000ElNSB_10functional5actorINSJ_9compositeIJNSJ_16operator_adaptorINS7_7dividesIvEEEENSK_INSJ_8argumentILj0EEEEENSK_INSJ_5valueIiEEEEEEEEESF_JPiEEEvT0_iT1_T2_DpNS2_10kernel_argIT3_EE,@"STO_CUDA_ENTRY STV_DEFAULT"
_ZN3cub18CUB_300001_SM_10006detail9transform16transform_kernelINS2_10policy_hubILb1EN4cuda3std3__45tupleIJN6thrust24THRUST_300001_SM_1000_NS6detail15normal_iteratorINSA_10device_ptrIiEEEEEEEE10policy1000ElNSB_10functional5actorINSJ_9compositeIJNSJ_16operator_adaptorINS7_7dividesIvEEEENSK_INSJ_8argumentILj0EEEEENSK_INSJ_5valueIiEEEEEEEEESF_JPiEEEvT0_iT1_T2_DpNS2_10kernel_argIT3_EE:
.text._ZN3cub18CUB_300001_SM_10006detail9transform16transform_kernelINS2_10policy_hubILb1EN4cuda3std3__45tupleIJN6thrust24THRUST_300001_SM_1000_NS6detail15normal_iteratorINSA_10device_ptrIiEEEEEEEE10policy1000ElNSB_10functional5actorINSJ_9compositeIJNSJ_16operator_adaptorINS7_7dividesIvEEEENSK_INSJ_8argumentILj0EEEEENSK_INSJ_5valueIiEEEEEEEEESF_JPiEEEvT0_iT1_T2_DpNS2_10kernel_argIT3_EE:
        /* <DEDUP_REMOVED lines=24> */
.L_x_2391:
[----:B------:R-:W-:Y:S01]  /*0180*/  IADD3 R11, PT, PT, R11, 0x4000, RZ ;  /* 0x000040000b0b7810 */ /* 0x000fe20007ffe0ff */
[----:B------:R0:W-:Y:S03]  /*0190*/  CCTL.E.PF2 [R6] ;  /* 0x000000000600798f */ /* 0x0001e60000800100 */
[----:B------:R-:W-:Y:S02]  /*01a0*/  ISETP.GE.AND P0, PT, R11, R4, PT ;  /* 0x000000040b00720c */ /* 0x000fe40003f06270 */
[----:B0-----:R-:W-:-:S05]  /*01b0*/  IADD3 R6, P1, PT, R6, 0x4000, RZ ;  /* 0x0000400006067810 */ /* 0x001fca0007f3e0ff */
[----:B------:R-:W-:-:S06]  /*01c0*/  IMAD.X R7, RZ, RZ, R7, P1 ;  /* 0x000000ffff077224 */ /* 0x000fcc00008e0607 */
[----:B------:R-:W-:Y:S05]  /*01d0*/  @!P0 BRA `(.L_x_2391) ;  /* 0xfffffffc00e88947 */ /* 0x000fea000383ffff */
.L_x_2390:
[----:B------:R-:W-:Y:S05]  /*01e0*/  BSYNC.RECONVERGENT B0 ;  /* 0x0000000000007941 */ /* 0x000fea0003800200 */
.L_x_2389:
[----:B------:R-:W0:Y:S01]  /*01f0*/  LDCU.64 UR8, c[0x0][0x3a0] ;  /* 0x00007400ff0877ac */ /* 0x000e220008000a00 */
[----:B------:R-:W-:Y:S01]  /*0200*/  ISETP.NE.AND P0, PT, R5, R0, PT ;  /* 0x000000000500720c */ /* 0x000fe20003f05270 */
[C---:B------:R-:W-:Y:S01]  /*0210*/  IMAD.SHL.U32 R6, R2.reuse, 0x4, RZ ;  /* 0x0000000402067824 */ /* 0x040fe200078e00ff */
[----:B------:R-:W-:Y:S01]  /*0220*/  SHF.L.U64.HI R7, R2, 0x2, R13 ;  /* 0x0000000202077819 */ /* 0x000fe2000001020d */
[----:B------:R-:W1:Y:S01]  /*0230*/  LDCU.64 UR6, c[0x0][0x398] ;  /* 0x00007300ff0677ac */ /* 0x000e620008000a00 */
[----:B------:R-:W2:Y:S02]  /*0240*/  LDCU.64 UR4, c[0x0][0x358] ;  /* 0x00006b00ff0477ac */ /* 0x000ea40008000a00 */
[C---:B0-----:R-:W-:Y:S02]  /*0250*/  IADD3 R2, P1, PT, R6.reuse, UR8, RZ ;  /* 0x0000000806027c10 */ /* 0x041fe4000ff3e0ff */
[----:B-1----:R-:W-:Y:S02]  /*0260*/  IADD3 R4, P2, PT, R6, UR6, RZ ;  /* 0x0000000606047c10 */ /* 0x002fe4000ff5e0ff */
[----:B------:R-:W-:-:S02]  /*0270*/  IADD3.X R3, PT, PT, R7, UR9, RZ, P1, !PT ;  /* 0x0000000907037c10 */ /* 0x000fc40008ffe4ff */
[----:B------:R-:W-:Y:S01]  /*0280*/  IADD3.X R5, PT, PT, R7, UR7, RZ, P2, !PT ;  /* 0x0000000707057c10 */ /* 0x000fe200097fe4ff */
[----:B--2---:R-:W-:Y:S08]  /*0290*/  @!P0 BRA `(.L_x_2392) ;  /* 0x0000003000288947 */ /* 0x004ff00003800000 */
[----:B------:R-:W-:-:S13]  /*02a0*/  ISETP.GE.AND P0, PT, R12, 0x1, PT ;  /* 0x000000010c00780c */ /* 0x000fda0003f06270 */
[----:B------:R-:W-:Y:S05]  /*02b0*/  @!P0 EXIT ;  /* 0x000000000000894d */ /* 0x000fea0003800000 */
[C---:B------:R-:W-:Y:S01]  /*02c0*/  ISETP.GE.U32.AND P0, PT, R12.reuse, 0x8, PT ;  /* 0x000000080c00780c */ /* 0x040fe20003f06070 */
[----:B------:R-:W-:Y:S01]  /*02d0*/  IMAD.MOV.U32 R6, RZ, RZ, RZ ;  /* 0x000000ffff067224 */ /* 0x000fe200078e00ff */
[----:B------:R-:W-:-:S11]  /*02e0*/  LOP3.LUT R16, R12, 0x7, RZ, 0xc0, !PT ;  /* 0x000000070c107812 */ /* 0x000fd600078ec0ff */
[----:B------:R-:W-:Y:S05]  /*02f0*/  @!P0 BRA `(.L_x_2393) ;  /* 0x0000002000148947 */ /* 0x000fea0003800000 */
[CC--:B------:R-:W-:Y:S01]  /*0300*/  ISETP.GE.AND P0, PT, R9.reuse, R0.reuse, PT ;  /* 0x000000000900720c */ /* 0x0c0fe20003f06270 */
[C---:B------:R-:W-:Y:S01]  /*0310*/  VIADD R7, R9.reuse, 0x100 ;  /* 0x0000010009077836 */ /* 0x040fe20000000000 */
[C---:B------:R-:W-:Y:S01]  /*0320*/  IADD3 R11, PT, PT, R9.reuse, 0x180, RZ ;  /* 0x00000180090b7810 */ /* 0x040fe20007ffe0ff */
[----:B------:R-:W-:Y:S01]  /*0330*/  VIADD R15, R9, 0x80 ;  /* 0x00000080090f7836 */ /* 0x000fe20000000000 */
[----:B------:R-:W-:Y:S02]  /*0340*/  BSSY.RECONVERGENT B0, `(.L_x_2394) ;  /* 0x0000023000007945 */ /* 0x000fe40003800200 */
[-C--:B------:R-:W-:Y:S01]  /*0350*/  ISETP.GE.AND P3, PT, R7, R0.reuse, PT ;  /* 0x000000000700720c */ /* 0x080fe20003f66270 */
[----:B------:R-:W-:Y:S01]  /*0360*/  VIADD R7, R9, 0x200 ;  /* 0x0000020009077836 */ /* 0x000fe20000000000 */
[-C--:B------:R-:W-:Y:S02]  /*0370*/  ISETP.GE.AND P2, PT, R11, R0.reuse, PT ;  /* 0x000000000b00720c */ /* 0x080fe40003f46270 */
[----:B------:R-:W-:-:S03]  /*0380*/  ISETP.GE.AND P1, PT, R15, R0, PT ;  /* 0x000000000f00720c */ /* 0x000fc60003f26270 */
[----:B------:R-:W-:Y:S10]  /*0390*/  @P0 BRA `(.L_x_2395) ;  /* 0x0000000000740947 */ /* 0x000ff40003800000 */
[----:B------:R-:W-:Y:S01]  /*03a0*/  IMAD.WIDE.U32 R18, R9, 0x4, R2 ;  /* 0x0000000409127825 */ /* 0x000fe200078e0002 */
[----:B------:R-:W0:Y:S05]  /*03b0*/  LDC R6, c[0x0][0x390] ;  /* 0x0000e400ff067b82 */ /* 0x000e2a0000000800 */
[----:B------:R-:W2:Y:S01]  /*03c0*/  LDG.E R19, desc[UR4][R18.64] ;  /* 0x0000000412137981 */ /* 0x000ea2000c1e1900 */
[----:B0-----:R-:W-:-:S04]  /*03d0*/  IABS R13, R6 ;  /* 0x00000006000d7213 */ /* 0x001fc80000000000 */
[----:B------:R-:W0:Y:S08]  /*03e0*/  I2F.RP R8, R13 ;  /* 0x0000000d00087306 */ /* 0x000e300000209400 */
[----:B0-----:R-:W0:Y:S02]  /*03f0*/  MUFU.RCP R8, R8 ;  /* 0x0000000800087308 */ /* 0x001e240000001000 */
[----:B0-----:R-:W-:-:S06]  /*0400*/  VIADD R10, R8, 0xffffffe ;  /* 0x0ffffffe080a7836 */ /* 0x001fcc0000000000 */
[----:B------:R0:W1:Y:S02]  /*0410*/  F2I.FTZ.U32.TRUNC.NTZ R11, R10 ;  /* 0x0000000a000b7305 */ /* 0x000064000021f000 */
[----:B0-----:R-:W-:Y:S02]  /*0420*/  HFMA2 R10, -RZ, RZ, 0, 0 ;  /* 0x00000000ff0a7431 */ /* 0x001fe400000001ff */
[----:B-1----:R-:W-:-:S04]  /*0430*/  IMAD.MOV R14, RZ, RZ, -R11 ;  /* 0x000000ffff0e7224 */ /* 0x002fc800078e0a0b */
[----:B------:R-:W-:-:S04]  /*0440*/  IMAD R17, R14, R13, RZ ;  /* 0x0000000d0e117224 */ /* 0x000fc800078e02ff */
[----:B------:R-:W-:Y:S01]  /*0450*/  IMAD.HI.U32 R11, R11, R17, R10 ;  /* 0x000000110b0b7227 */ /* 0x000fe200078e000a */
[----:B--2---:R-:W-:Y:S02]  /*0460*/  IABS R14, R19 ;  /* 0x00000013000e7213 */ /* 0x004fe40000000000 */
[----:B------:R-:W-:-:S03]  /*0470*/  LOP3.LUT R19, R19, R6, RZ, 0x3c, !PT ;  /* 0x0000000613137212 */ /* 0x000fc600078e3cff */
[----:B------:R-:W-:Y:S01]  /*0480*/  IMAD.HI.U32 R11, R11, R14, RZ ;  /* 0x0000000e0b0b7227 */ /* 0x000fe200078e00ff */
[----:B------:R-:W-:-:S03]  /*0490*/  ISETP.GE.AND P4, PT, R19, RZ, PT ;  /* 0x000000ff1300720c */ /* 0x000fc60003f86270 */
[----:B------:R-:W-:-:S04]  /*04a0*/  IMAD.MOV R8, RZ, RZ, -R11 ;  /* 0x000000ffff087224 */ /* 0x000fc800078e0a0b */
[----:B------:R-:W-:-:S05]  /*04b0*/  IMAD R8, R13, R8, R14 ;  /* 0x000000080d087224 */ /* 0x000fca00078e020e */
[----:B------:R-:W-:-:S13]  /*04c0*/  ISETP.GT.U32.AND P5, PT, R13, R8, PT ;  /* 0x000000080d00720c */ /* 0x000fda0003fa4070 */
[----:B------:R-:W-:Y:S02]  /*04d0*/  @!P5 IMAD.IADD R8, R8, 0x1, -R13 ;  /* 0x000000010808d824 */ /* 0x000fe400078e0a0d */
[----:B------:R-:W-:Y:S01]  /*04e0*/  @!P5 VIADD R11, R11, 0x1 ;  /* 0x000000010b0bd836 */ /* 0x000fe20000000000 */
[----:B------:R-:W-:Y:S02]  /*04f0*/  ISETP.NE.AND P5, PT, R6, RZ, PT ;  /* 0x000000ff0600720c */ /* 0x000fe40003fa5270 */
[----:B------:R-:W-:-:S13]  /*0500*/  ISETP.GE.U32.AND P0, PT, R8, R13, PT ;  /* 0x0000000d0800720c */ /* 0x000fda0003f06070 */
[----:B------:R-:W-:-:S05]  /*0510*/  @P0 VIADD R11, R11, 0x1 ;  /* 0x000000010b0b0836 */ /* 0x000fca0000000000 */
[----:B------:R-:W-:Y:S01]  /*0520*/  MOV R13, R11 ;  /* 0x0000000b000d7202 */ /* 0x000fe20000000f00 */
[----:B------:R-:W-:-:S04]  /*0530*/  IMAD.WIDE.U32 R10, R9, 0x4, R4 ;  /* 0x00000004090a7825 */ /* 0x000fc800078e0004 */
[----:B------:R-:W-:Y:S01]  /*0540*/  @!P4 IMAD.MOV R13, RZ, RZ, -R13 ;  /* 0x000000ffff0dc224 */ /* 0x000fe200078e0a0d */
[----:B------:R-:W-:-:S05]  /*0550*/  @!P5 LOP3.LUT R13, RZ, R6, RZ, 0x33, !PT ;  /* 0x00000006ff0dd212 */ /* 0x000fca00078e33ff */
[----:B------:R0:W-:Y:S02]  /*0560*/  STG.E desc[UR4][R10.64], R13 ;  /* 0x0000000d0a007986 */ /* 0x0001e4000c101904 */
.L_x_2395:
[----:B------:R-:W-:Y:S05]  /*0570*/  BSYNC.RECONVERGENT B0 ;  /* 0x0000000000007941 */ /* 0x000fea0003800200 */
.L_x_2394:
        /* <DEDUP_REMOVED lines=8> */
[----:B------:R-:W-:Y:S01]  /*0600*/  HFMA2 R18, -RZ, RZ, 0, 0 ;  /* 0x00000000ff127431 */ /* 0x000fe200000001ff */
        /* <DEDUP_REMOVED lines=9> */
[----:B------:R-:W-:-:S03]  /*06a0*/  LOP3.LUT R13, R13, R6, RZ, 0x3c, !PT ;  /* 0x000000060d0d7212 */ /* 0x000fc600078e3cff */
[----:B------:R-:W-:Y:S01]  /*06b0*/  IMAD.MOV.U32 R19, RZ, RZ, R22 ;  /* 0x000000ffff137224 */ /* 0x000fe200078e0016 */
[----:B------:R-:W-:-:S03]  /*06c0*/  ISETP.GE.AND P1, PT, R13, RZ, PT ;  /* 0x000000ff0d00720c */ /* 0x000fc60003f26270 */
[----:B------:R-:W-:-:S04]  /*06d0*/  IMAD.HI.U32 R17, R18, R19, RZ ;  /* 0x0000001312117227 */ /* 0x000fc800078e00ff */
[----:B------:R-:W-:-:S04]  /*06e0*/  IMAD.MOV R18, RZ, RZ, -R17 ;  /* 0x000000ffff127224 */ /* 0x000fc800078e0a11 */
[----:B------:R-:W-:-:S05]  /*06f0*/  IMAD R19, R8, R18, R19 ;  /* 0x0000001208137224 */ /* 0x000fca00078e0213 */
[----:B------:R-:W-:-:S13]  /*0700*/  ISETP.GT.U32.AND P5, PT, R8, R19, PT ;  /* 0x000000130800720c */ /* 0x000fda0003fa4070 */
[----:B------:R-:W-:Y:S02]  /*0710*/  @!P5 IMAD.IADD R19, R19, 0x1, -R8 ;  /* 0x000000011313d824 */ /* 0x000fe400078e0a08 */
[----:B------:R-:W-:Y:S01]  /*0720*/  @!P5 VIADD R17, R17, 0x1 ;  /* 0x000000011111d836 */ /* 0x000fe20000000000 */
[----:B------:R-:W-:Y:S02]  /*0730*/  ISETP.NE.AND P5, PT, R6, RZ, PT ;  /* 0x000000ff0600720c */ /* 0x000fe40003fa5270 */
[----:B------:R-:W-:-:S13]  /*0740*/  ISETP.GE.U32.AND P4, PT, R19, R8, PT ;  /* 0x000000081300720c */ /* 0x000fda0003f86070 */
[----:B------:R-:W-:-:S05]  /*0750*/  @P4 IADD3 R17, PT, PT, R17, 0x1, RZ ;  /* 0x0000000111114810 */ /* 0x000fca0007ffe0ff */
[----:B------:R-:W-:Y:S01]  /*0760*/  @!P1 IMAD.MOV R17, RZ, RZ, -R17 ;  /* 0x000000ffff119224 */ /* 0x000fe200078e0a11 */
[----:B------:R-:W-:-:S05]  /*0770*/  @!P5 LOP3.LUT R17, RZ, R6, RZ, 0x33, !PT ;  /* 0x00000006ff11d212 */ /* 0x000fca00078e33ff */
[----:B------:R0:W-:Y:S02]  /*0780*/  STG.E desc[UR4][R14.64], R17 ;  /* 0x000000110e007986 */ /* 0x0001e4000c101904 */
.L_x_2397:
[----:B------:R-:W-:Y:S05]  /*0790*/  BSYNC.RECONVERGENT B0 ;  /* 0x0000000000007941 */ /* 0x000fea0003800200 */
.L_x_2396:
[----:B------:R-:W-:Y:S01]  /*07a0*/  BSSY.RECONVERGENT B0, `(.L_x_2398) ;  /* 0x000001f000007945 */ /* 0x000fe20003800200 */
[----:B------:R-:W-:Y:S01]  /*07b0*/  ISETP.GE.AND P1, PT, R7, R0, PT ;  /* 0x000000000700720c */ /* 0x000fe20003f26270 */
[----:B------:R-:W-:Y:S02]  /*07c0*/  VIADD R7, R9, 0x300 ;  /* 0x0000030009077836 */ /* 0x000fe40000000000 */
[----:B------:R-:W-:Y:S10]  /*07d0*/  @P3 BRA `(.L_x_2399) ;  /* 0x00000000006c3947 */ /* 0x000ff40003800000 */
[----:B------:R-:W2:Y:S01]  /*07e0*/  LDG.E R13, desc[UR4][R10.64+0x200] ;  /* 0x000200040a0d7981 */ /* 0x000ea2000c1e1900 */
[----:B------:R-:W1:Y:S01]  /*07f0*/  LDC R6, c[0x0][0x390] ;  /* 0x0000e400ff067b82 */ /* 0x000e620000000800 */
[----:B------:R-:W-:Y:S02]  /*0800*/  MOV R18, RZ ;  /* 0x000000ff00127202 */ /* 0x000fe40000000f00 */
[----:B-1----:R-:W-:-:S04]  /*0810*/  IABS R8, R6 ;  /* 0x0000000600087213 */ /* 0x002fc80000000000 */
[----:B------:R-:W1:Y:S08]  /*0820*/  I2F.RP R20, R8 ;  /* 0x0000000800147306 */ /* 0x000e700000209400 */
[----:B-1----:R-:W1:Y:S02]  /*0830*/  MUFU.RCP R20, R20 ;  /* 0x0000001400147308 */ /* 0x002e640000001000 */
[----:B-1----:R-:W-:-:S06]  /*0840*/  VIADD R21, R20, 0xffffffe ;  /* 0x0ffffffe14157836 */ /* 0x002fcc0000000000 */
        /* <DEDUP_REMOVED lines=20> */
.L_x_2399:
[----:B------:R-:W-:Y:S05]  /*0990*/  BSYNC.RECONVERGENT B0 ;  /* 0x0000000000007941 */ /* 0x000fea0003800200 */
.L_x_2398:
[----:B------:R-:W-:Y:S01]  /*09a0*/  BSSY.RECONVERGENT B0, `(.L_x_2400) ;  /* 0x000001f000007945 */ /* 0x000fe20003800200 */
[----:B------:R-:W-:Y:S01]  /*09b0*/  ISETP.GE.AND P3, PT, R7, R0, PT ;  /* 0x000000000700720c */ /* 0x000fe20003f66270 */
[----:B------:R-:W-:Y:S02]  /*09c0*/  VIADD R7, R9, 0x380 ;  /* 0x0000038009077836 */ /* 0x000fe40000000000 */
[----:B------:R-:W-:Y:S10]  /*09d0*/  @P2 BRA `(.L_x_2401) ;  /* 0x00000000006c2947 */ /* 0x000ff40003800000 */
[----:B------:R-:W2:Y:S01]  /*09e0*/  LDG.E R13, desc[UR4][R10.64+0x400] ;  /* 0x000400040a0d7981 */ /* 0x000ea2000c1e1900 */
[----:B------:R-:W3:Y:S01]  /*09f0*/  LDC R6, c[0x0][0x390] ;  /* 0x0000e400ff067b82 */ /* 0x000ee20000000800 */
[----:B------:R-:W-:Y:S01]  /*0a00*/  HFMA2 R18, -RZ, RZ, 0, 0 ;  /* 0x00000000ff127431 */ /* 0x000fe200000001ff */
[----:B---3--:R-:W-:-:S04]  /*0a10*/  IABS R8, R6 ;  /* 0x0000000600087213 */ /* 0x008fc80000000000 */
[----:B------:R-:W3:Y:S08]  /*0a20*/  I2F.RP R20, R8 ;  /* 0x0000000800147306 */ /* 0x000ef00000209400 */
[----:B---3--:R-:W3:Y:S02]  /*0a30*/  MUFU.RCP R20, R20 ;  /* 0x0000001400147308 */ /* 0x008ee40000001000 */
[----:B---3--:R-:W-:-:S06]  /*0a40*/  VIADD R21, R20, 0xffffffe ;  /* 0x0ffffffe14157836 */ /* 0x008fcc0000000000 */
[----:B------:R-:W0:Y:S02]  /*0a50*/  F2I.FTZ.U32.TRUNC.NTZ R19, R21 ;  /* 0x0000001500137305 */ /* 0x000e24000021f000 */
[----:B01----:R-:W-:-:S04]  /*0a60*/  IMAD.MOV R17, RZ, RZ, -R19 ;  /* 0x000000ffff117224 */ /* 0x003fc800078e0a13 */
        /* <DEDUP_REMOVED lines=18> */
.L_x_2401:
[----:B------:R-:W-:Y:S05]  /*0b90*/  BSYNC.RECONVERGENT B0 ;  /* 0x0000000000007941 */ /* 0x000fea0003800200 */
.L_x_2400:
[----:B------:R-:W-:Y:S01]  /*0ba0*/  BSSY.RECONVERGENT B0, `(.L_x_2402) ;  /* 0x000001f000007945 */ /* 0x000fe20003800200 */
[----:B------:R-:W-:Y:S02]  /*0bb0*/  ISETP.GE.AND P2, PT, R7, R0, PT ;  /* 0x000000000700720c */ /* 0x000fe40003f46270 */
[----:B------:R-:W-:Y:S01]  /*0bc0*/  LOP3.LUT R6, R12, 0x7ffffff8, RZ, 0xc0, !PT ;  /* 0x7ffffff80c067812 */ /* 0x000fe200078ec0ff */
[----:B------:R-:W-:Y:S10]  /*0bd0*/  @P0 BRA `(.L_x_2403) ;  /* 0x00000000006c0947 */ /* 0x000ff40003800000 */
[----:B------:R-:W3:Y:S01]  /*0be0*/  LDG.E R8, desc[UR4][R10.64+0x600] ;  /* 0x000600040a087981 */ /* 0x000ee2000c1e1900 */
[----:B------:R-:W4:Y:S01]  /*0bf0*/  LDC R7, c[0x0][0x390] ;  /* 0x0000e400ff077b82 */ /* 0x000f220000000800 */
[----:B------:R-:W-:Y:S01]  /*0c00*/  IMAD.MOV.U32 R12, RZ, RZ, RZ ;  /* 0x000000ffff0c7224 */ /* 0x000fe200078e00ff */
[----:B----4-:R-:W-:-:S04]  /*0c10*/  IABS R20, R7 ;  /* 0x0000000700147213 */ /* 0x010fc80000000000 */
[----:B012---:R-:W0:Y:S08]  /*0c20*/  I2F.RP R17, R20 ;  /* 0x0000001400117306 */ /* 0x007e300000209400 */
[----:B0-----:R-:W0:Y:S02]  /*0c30*/  MUFU.RCP R17, R17 ;  /* 0x0000001100117308 */ /* 0x001e240000001000 */
[----:B0-----:R-:W-:-:S06]  /*0c40*/  VIADD R19, R17, 0xffffffe ;  /* 0x0ffffffe11137836 */ /* 0x001fcc0000000000 */
[----:B------:R-:W0:Y:S02]  /*0c50*/  F2I.FTZ.U32.TRUNC.NTZ R13, R19 ;  /* 0x00000013000d7305 */ /* 0x000e24000021f000 */
[----:B0-----:R-:W-:-:S04]  /*0c60*/  IMAD.MOV R21, RZ, RZ, -R13 ;  /* 0x000000ffff157224 */ /* 0x001fc800078e0a0d */
[----:B------:R-:W-:-:S04]  /*0c70*/  IMAD R21, R21, R20, RZ ;  /* 0x0000001415157224 */ /* 0x000fc800078e02ff */
[----:B------:R-:W-:Y:S01]  /*0c80*/  IMAD.HI.U32 R12, R13, R21, R12 ;  /* 0x000000150d0c7227 */ /* 0x000fe200078e000c */
[----:B---3--:R-:W-:Y:S02]  /*0c90*/  IABS R18, R8 ;  /* 0x0000000800127213 */ /* 0x008fe40000000000 */
[----:B------:R-:W-:Y:S02]  /*0ca0*/  LOP3.LUT R8, R8, R7, RZ, 0x3c, !PT ;  /* 0x0000000708087212 */ /* 0x000fe400078e3cff */
[----:B------:R-:W-:Y:S02]  /*0cb0*/  MOV R13, R18 ;  /* 0x00000012000d7202 */ /* 0x000fe40000000f00 */
        /* <DEDUP_REMOVED lines=10> */
[----:B------:R-:W-:Y:S02]  /*0d60*/  @!P0 IADD3 R12, PT, PT, -R12, RZ, RZ ;  /* 0x000000ff0c0c8210 */ /* 0x000fe40007ffe1ff */
[----:B------:R-:W-:-:S05]  /*0d70*/  @!P5 LOP3.LUT R12, RZ, R7, RZ, 0x33, !PT ;  /* 0x00000007ff0cd212 */ /* 0x000fca00078e33ff */
[----:B------:R3:W-:Y:S02]  /*0d80*/  STG.E desc[UR4][R14.64+0x600], R12 ;  /* 0x0006000c0e007986 */ /* 0x0007e4000c101904 */
.L_x_2403:
[----:B------:R-:W-:Y:S05]  /*0d90*/  BSYNC.RECONVERGENT B0 ;  /* 0x0000000000007941 */ /* 0x000fea0003800200 */
.L_x_2402:
[----:B------:R-:W-:Y:S01]  /*0da0*/  BSSY.RECONVERGENT B0, `(.L_x_2404) ;  /* 0x000001e000007945 */ /* 0x000fe20003800200 */
[----:B------:R-:W-:-:S03]  /*0db0*/  ISETP.NE.AND P0, PT, R6, 0x8, PT ;  /* 0x000000080600780c */ /* 0x000fc60003f05270 */
[----:B------:R-:W-:Y:S10]  /*0dc0*/  @P1 BRA `(.L_x_2405) ;  /* 0x00000000006c1947 */ /* 0x000ff40003800000 */
[----:B------:R-:W4:Y:S01]  /*0dd0*/  LDG.E R8, desc[UR4][R10.64+0x800] ;  /* 0x000800040a087981 */ /* 0x000f22000c1e1900 */
[----:B------:R-:W5:Y:S01]  /*0de0*/  LDC R7, c[0x0][0x390] ;  /* 0x0000e400ff077b82 */ /* 0x000f620000000800 */
[----:B---3--:R-:W-:Y:S01]  /*0df0*/  IMAD.MOV.U32 R12, RZ, RZ, RZ ;  /* 0x000000ffff0c7224 */ /* 0x008fe200078e00ff */
[----:B-----5:R-:W-:-:S04]  /*0e00*/  IABS R20, R7 ;  /* 0x0000000700147213 */ /* 0x020fc80000000000 */
[----:B012---:R-:W0:Y:S08]  /*0e10*/  I2F.RP R17, R20 ;  /* 0x0000001400117306 */ /* 0x007e300000209400 */
[----:B0-----:R-:W0:Y:S02]  /*0e20*/  MUFU.RCP R17, R17 ;  /* 0x0000001100117308 */ /* 0x001e240000001000 */
[----:B0-----:R-:W-:-:S06]  /*0e30*/  VIADD R19, R17, 0xffffffe ;  /* 0x0ffffffe11137836 */ /* 0x001fcc0000000000 */
[----:B------:R-:W0:Y:S02]  /*0e40*/  F2I.FTZ.U32.TRUNC.NTZ R13, R19 ;  /* 0x00000013000d7305 */ /* 0x000e24000021f000 */
[----:B0-----:R-:W-:-:S04]  /*0e50*/  IMAD.MOV R21, RZ, RZ, -R13 ;  /* 0x000000ffff157224 */ /* 0x001fc800078e0a0d */
[----:B------:R-:W-:-:S04]  /*0e60*/  IMAD R21, R21, R20, RZ ;  /* 0x0000001415157224 */ /* 0x000fc800078e02ff */
[----:B------:R-:W-:Y:S01]  /*0e70*/  IMAD.HI.U32 R12, R13, R21, R12 ;  /* 0x000000150d0c7227 */ /* 0x000fe200078e000c */
[----:B----4-:R-:W-:Y:S02]  /*0e80*/  IABS R18, R8 ;  /* 0x0000000800127213 */ /* 0x010fe40000000000 */
[----:B------:R-:W-:-:S03]  /*0e90*/  LOP3.LUT R8, R8, R7, RZ, 0x3c, !PT ;  /* 0x0000000708087212 */ /* 0x000fc600078e3cff */
[----:B------:R-:W-:Y:S01]  /*0ea0*/  IMAD.MOV.U32 R13, RZ, RZ, R18 ;  /* 0x000000ffff0d7224 */ /* 0x000fe200078e0012 */
[----:B------:R-:W-:-:S03]  /*0eb0*/  ISETP.GE.AND P1, PT, R8, RZ, PT ;  /* 0x000000ff0800720c */ /* 0x000fc60003f26270 */
[----:B------:R-:W-:-:S05]  /*0ec0*/  IMAD.HI.U32 R12, R12, R13, RZ ;  /* 0x0000000d0c0c7227 */ /* 0x000fca00078e00ff */
[----:B------:R-:W-:-:S05]  /*0ed0*/  IADD3 R18, PT, PT, -R12, RZ, RZ ;  /* 0x000000ff0c127210 */ /* 0x000fca0007ffe1ff */
[----:B------:R-:W-:-:S05]  /*0ee0*/  IMAD R13, R20, R18, R13 ;  /* 0x00000012140d7224 */ /* 0x000fca00078e020d */
[----:B------:R-:W-:-:S13]  /*0ef0*/  ISETP.GT.U32.AND P5, PT, R20, R13, PT ;  /* 0x0000000d1400720c */ /* 0x000fda0003fa4070 */
[----:B------:R-:W-:Y:S02]  /*0f00*/  @!P5 IMAD.IADD R13, R13, 0x1, -R20 ;  /* 0x000000010d0dd824 */ /* 0x000fe400078e0a14 */
[----:B------:R-:W-:Y:S01]  /*0f10*/  @!P5 VIADD R12, R12, 0x1 ;  /* 0x000000010c0cd836 */ /* 0x000fe20000000000 */
[----:B------:R-:W-:Y:S02]  /*0f20*/  ISETP.NE.AND P5, PT, R7, RZ, PT ;  /* 0x000000ff0700720c */ /* 0x000fe40003fa5270 */
[----:B------:R-:W-:-:S13]  /*0f30*/  ISETP.GE.U32.AND P4, PT, R13, R20, PT ;  /* 0x000000140d00720c */ /* 0x000fda0003f86070 */
[----:B------:R-:W-:-:S04]  /*0f40*/  @P4 VIADD R12, R12, 0x1 ;  /* 0x000000010c0c4836 */ /* 0x000fc80000000000 */
[----:B------:R-:W-:Y:S01]  /*0f50*/  @!P1 IMAD.MOV R12, RZ, RZ, -R12 ;  /* 0x000000ffff0c9224 */ /* 0x000fe200078e0a0c */
[----:B------:R-:W-:-:S05]  /*0f60*/  @!P5 LOP3.LUT R12, RZ, R7, RZ, 0x33, !PT ;  /* 0x00000007ff0cd212 */ /* 0x000fca00078e33ff */
[----:B------:R4:W-:Y:S02]  /*0f70*/  STG.E desc[UR4][R14.64+0x800], R12 ;  /* 0x0008000c0e007986 */ /* 0x0009e4000c101904 */
.L_x_2405:
[----:B------:R-:W-:Y:S05]  /*0f80*/  BSYNC.RECONVERGENT B0 ;  /* 0x0000000000007941 */ /* 0x000fea0003800200 */
.L_x_2404:
[----:B------:R-:W-:Y:S04]  /*0f90*/  BSSY.RECONVERGENT B0, `(.L_x_2406) ;  /* 0x000001d000007945 */ /* 0x000fe80003800200 */
[----:B------:R-:W-:Y:S05]  /*0fa0*/  @P3 BRA `(.L_x_2407) ;  /* 0x00000000006c3947 */ /* 0x000fea0003800000 */
[----:B------:R-:W5:Y:S01]  /*0fb0*/  LDG.E R8, desc[UR4][R10.64+0xa00] ;  /* 0x000a00040a087981 */ /* 0x000f62000c1e1900 */
[----:B------:R-:W0:Y:S01]  /*0fc0*/  LDC R7, c[0x0][0x390] ;  /* 0x0000e400ff077b82 */ /* 0x000e220000000800 */
[----:B---34-:R-:W-:Y:S01]  /*0fd0*/  IMAD.MOV.U32 R12, RZ, RZ, RZ ;  /* 0x000000ffff0c7224 */ /* 0x018fe200078e00ff */
[----:B0-----:R-:W-:-:S04]  /*0fe0*/  IABS R20, R7 ;  /* 0x0000000700147213 */ /* 0x001fc80000000000 */
[----:B-12---:R-:W0:Y:S08]  /*0ff0*/  I2F.RP R17, R20 ;  /* 0x0000001400117306 */ /* 0x006e300000209400 */
[----:B0-----:R-:W0:Y:S02]  /*1000*/  MUFU.RCP R17, R17 ;  /* 0x0000001100117308 */ /* 0x001e240000001000 */
[----:B0-----:R-:W-:-:S06]  /*1010*/  IADD3 R19, PT, PT, R17, 0xffffffe, RZ ;  /* 0x0ffffffe11137810 */ /* 0x001fcc0007ffe0ff */
[----:B------:R-:W0:Y:S02]  /*1020*/  F2I.FTZ.U32.TRUNC.NTZ R13, R19 ;  /* 0x00000013000d7305 */ /* 0x000e24000021f000 */
[----:B0-----:R-:W-:-:S04]  /*1030*/  IMAD.MOV R21, RZ, RZ, -R13 ;  /* 0x000000ffff157224 */ /* 0x001fc800078e0a0d */
[----:B------:R-:W-:-:S04]  /*1040*/  IMAD R21, R21, R20, RZ ;  /* 0x0000001415157224 */ /* 0x000fc800078e02ff */
[----:B------:R-:W-:Y:S01]  /*1050*/  IMAD.HI.U32 R12, R13, R21, R12 ;  /* 0x000000150d0c7227 */ /* 0x000fe200078e000c */
[----:B-----5:R-:W-:Y:S02]  /*1060*/  IABS R18, R8 ;  /* 0x0000000800127213 */ /* 0x020fe40000000000 */
[----:B------:R-:W-:-:S03]  /*1070*/  LOP3.LUT R8, R8, R7, RZ, 0x3c, !PT ;  /* 0x0000000708087212 */ /* 0x000fc600078e3cff */
[----:B------:R-:W-:Y:S01]  /*1080*/  IMAD.MOV.U32 R13, RZ, RZ, R18 ;  /* 0x000000ffff0d7224 */ /* 0x000fe200078e0012 */
[----:B------:R-:W-:-:S03]  /*1090*/  ISETP.GE.AND P4, PT, R8, RZ, PT ;  /* 0x000000ff0800720c */ /* 0x000fc60003f86270 */
[----:B------:R-:W-:-:S04]  /*10a0*/  IMAD.HI.U32 R12, R12, R13, RZ ;  /* 0x0000000d0c0c7227 */ /* 0x000fc800078e00ff */
[----:B------:R-:W-:-:S04]  /*10b0*/  IMAD.MOV R18, RZ, RZ, -R12 ;  /* 0x000000ffff127224 */ /* 0x000fc800078e0a0c */
[----:B------:R-:W-:-:S05]  /*10c0*/  IMAD R13, R20, R18, R13 ;  /* 0x00000012140d7224 */ /* 0x000fca00078e020d */
[----:B------:R-:W-:-:S13]  /*10d0*/  ISETP.GT.U32.AND P3, PT, R20, R13, PT ;  /* 0x0000000d1400720c */ /* 0x000fda0003f64070 */
[-C--:B------:R-:W-:Y:S01]  /*10e0*/  @!P3 IADD3 R13, PT, PT, R13, -R20.reuse, RZ ;  /* 0x800000140d0db210 */ /* 0x080fe20007ffe0ff */
[----:B------:R-:W-:Y:S01]  /*10f0*/  @!P3 VIADD R12, R12, 0x1 ;  /* 0x000000010c0cb836 */ /* 0x000fe20000000000 */
[----:B------:R-:W-:Y:S02]  /*1100*/  ISETP.NE.AND P3, PT, R7, RZ, PT ;  /* 0x000000ff0700720c */ /* 0x000fe40003f65270 */
[----:B------:R-:W-:-:S13]  /*1110*/  ISETP.GE.U32.AND P1, PT, R13, R20, PT ;  /* 0x000000140d00720c */ /* 0x000fda0003f26070 */
[----:B------:R-:W-:-:S04]  /*1120*/  @P1 VIADD R12, R12, 0x1 ;  /* 0x000000010c0c1836 */ /* 0x000fc80000000000 */
[----:B------:R-:W-:Y:S01]  /*1130*/  @!P4 IMAD.MOV R12, RZ, RZ, -R12 ;  /* 0x000000ffff0cc224 */ /* 0x000fe200078e0a0c */
[----:B------:R-:W-:-:S05]  /*1140*/  @!P3 LOP3.LUT R12, RZ, R7, RZ, 0x33, !PT ;  /* 0x00000007ff0cb212 */ /* 0x000fca00078e33ff */
[----:B------:R0:W-:Y:S02]  /*1150*/  STG.E desc[UR4][R14.64+0xa00], R12 ;  /* 0x000a000c0e007986 */ /* 0x0001e4000c101904 */
.L_x_2407:
[----:B------:R-:W-:Y:S05]  /*1160*/  BSYNC.RECONVERGENT B0 ;  /* 0x0000000000007941 */ /* 0x000fea0003800200 */
.L_x_2406:
[----:B------:R-:W-:Y:S04]  /*1170*/  BSSY.RECONVERGENT B0, `(.L_x_2408) ;  /* 0x000001c000007945 */ /* 0x000fe80003800200 */
[----:B------:R-:W-:Y:S05]  /*1180*/  @P2 BRA `(.L_x_2409) ;  /* 0x0000000000682947 */ /* 0x000fea0003800000 */
[----:B------:R-:W5:Y:S01]  /*1190*/  LDG.E R10, desc[UR4][R10.64+0xc00] ;  /* 0x000c00040a0a7981 */ /* 0x000f62000c1e1900 */
[----:B------:R-:W1:Y:S01]  /*11a0*/  LDC R7, c[0x0][0x390] ;  /* 0x0000e400ff077b82 */ /* 0x000e620000000800 */
[----:B0--34-:R-:W-:Y:S01]  /*11b0*/  IMAD.MOV.U32 R12, RZ, RZ, RZ ;  /* 0x000000ffff0c7224 */ /* 0x019fe200078e00ff */
[----:B-1----:R-:W-:-:S04]  /*11c0*/  IABS R18, R7 ;  /* 0x0000000700127213 */ /* 0x002fc80000000000 */
[----:B--2---:R-:W0:Y:S08]  /*11d0*/  I2F.RP R17, R18 ;  /* 0x0000001200117306 */ /* 0x004e300000209400 */
[----:B0-----:R-:W0:Y:S02]  /*11e0*/  MUFU.RCP R17, R17 ;  /* 0x0000001100117308 */ /* 0x001e240000001000 */
[----:B0-----:R-:W-:-:S06]  /*11f0*/  VIADD R13, R17, 0xffffffe ;  /* 0x0ffffffe110d7836 */ /* 0x001fcc0000000000 */
[----:B------:R-:W0:Y:S02]  /*1200*/  F2I.FTZ.U32.TRUNC.NTZ R13, R13 ;  /* 0x0000000d000d7305 */ /* 0x000e24000021f000 */
[----:B0-----:R-:W-:-:S05]  /*1210*/  IADD3 R19, PT, PT, RZ, -R13, RZ ;  /* 0x8000000dff137210 */ /* 0x001fca0007ffe0ff */
[----:B------:R-:W-:-:S04]  /*1220*/  IMAD R19, R19, R18, RZ ;  /* 0x0000001213137224 */ /* 0x000fc800078e02ff */
[----:B------:R-:W-:Y:S01]  /*1230*/  IMAD.HI.U32 R8, R13, R19, R12 ;  /* 0x000000130d087227 */ /* 0x000fe200078e000c */
[----:B-----5:R-:W-:Y:S02]  /*1240*/  IABS R11, R10 ;  /* 0x0000000a000b7213 */ /* 0x020fe40000000000 */
        /* <DEDUP_REMOVED lines=14> */
.L_x_2409:
[----:B------:R-:W-:Y:S05]  /*1330*/  BSYNC.RECONVERGENT B0 ;  /* 0x0000000000007941 */ /* 0x000fea0003800200 */
.L_x_2408:
[----:B------:R-:W-:Y:S05]  /*1340*/  @!P0 BRA `(.L_x_2393) ;  /* 0x0000001000008947 */ /* 0x000fea0003800000 */
[----:B------:R-:W1:Y:S01]  /*1350*/  LDC R7, c[0x0][0x390] ;  /* 0x0000e400ff077b82 */ /* 0x000e620000000800 */
[----:B0-----:R-:W-:-:S07]  /*1360*/  IMAD.MOV.U32 R8, RZ, RZ, 0x8 ;  /* 0x00000008ff087424 */ /* 0x001fce00078e00ff */
.L_x_2426:
[----:B-12---:R-:W-:Y:S01]  /*1370*/  IMAD R17, R8, 0x80, R9 ;  /* 0x0000008008117824 */ /* 0x006fe200078e0209 */
[----:B------:R-:W-:Y:S03]  /*1380*/  BSSY.RECONVERGENT B0, `(.L_x_2410) ;  /* 0x0000025000007945 */ /* 0x000fe60003800200 */
[C---:B0--34-:R-:W-:Y:S01]  /*1390*/  VIADD R15, R17.reuse, 0x100 ;  /* 0x00000100110f7836 */ /* 0x059fe20000000000 */
[CC--:B------:R-:W-:Y:S01]  /*13a0*/  ISETP.GE.AND P1, PT, R17.reuse, R0.reuse, PT ;  /* 0x000000001100720c */ /* 0x0c0fe20003f26270 */
[C---:B------:R-:W-:Y:S01]  /*13b0*/  VIADD R13, R17.reuse, 0x80 ;  /* 0x00000080110d7836 */ /* 0x040fe20000000000 */
[----:B------:R-:W-:Y:S02]  /*13c0*/  IADD3 R11, PT, PT, R17, 0x180, RZ ;  /* 0x00000180110b7810 */ /* 0x000fe40007ffe0ff */
[-C--:B------:R-:W-:Y:S02]  /*13d0*/  ISETP.GE.AND P3, PT, R15, R0.reuse, PT ;  /* 0x000000000f00720c */ /* 0x080fe40003f66270 */
[-C--:B------:R-:W-:Y:S01]  /*13e0*/  ISETP.GE.AND P2, PT, R11, R0.reuse, PT ;  /* 0x000000000b00720c */ /* 0x080fe20003f46270 */
[----:B------:R-:W-:Y:S01]  /*13f0*/  VIADD R11, R17, 0x200 ;  /* 0x00000200110b7836 */ /* 0x000fe20000000000 */
[----:B------:R-:W-:-:S05]  /*1400*/  ISETP.GE.AND P0, PT, R13, R0, PT ;  /* 0x000000000d00720c */ /* 0x000fca0003f06270 */
[----:B------:R-:W-:Y:S08]  /*1410*/  @P1 BRA `(.L_x_2411) ;  /* 0x00000000006c1947 */ /* 0x000ff00003800000 */
[----:B------:R-:W-:-:S05]  /*1420*/  IMAD.WIDE.U32 R18, R17, 0x4, R2 ;  /* 0x0000000411127825 */ /* 0x000fca00078e0002 */
[----:B------:R-:W2:Y:S01]  /*1430*/  LDG.E R10, desc[UR4][R18.64] ;  /* 0x00000004120a7981 */ /* 0x000ea2000c1e1900 */
[----:B------:R-:W-:-:S04]  /*1440*/  IABS R21, R7 ;  /* 0x0000000700157213 */ /* 0x000fc80000000000 */
        /* <DEDUP_REMOVED lines=13> */
[----:B------:R-:W-:Y:S02]  /*1520*/  IMAD R12, R21, R15, R12 ;  /* 0x0000000f150c7224 */ /* 0x000fe400078e020c */
[----:B------:R-:W-:-:S03]  /*1530*/  IMAD.WIDE.U32 R14, R17, 0x4, R4 ;  /* 0x00000004110e7825 */ /* 0x000fc600078e0004 */
        /* <DEDUP_REMOVED lines=9> */
.L_x_2411:
[----:B------:R-:W-:Y:S05]  /*15d0*/  BSYNC.RECONVERGENT B0 ;  /* 0x0000000000007941 */ /* 0x000fea0003800200 */
.L_x_2410:
[----:B------:R-:W-:Y:S01]  /*15e0*/  BSSY.RECONVERGENT B0, `(.L_x_2412) ;  /* 0x0000020000007945 */ /* 0x000fe20003800200 */
[----:B------:R-:W-:Y:S01]  /*15f0*/  ISETP.GE.AND P1, PT, R11, R0, PT ;  /* 0x000000000b00720c */ /* 0x000fe20003f26270 */
[----:B------:R-:W-:-:S04]  /*1600*/  IMAD.WIDE R10, R13, 0x4, R2 ;  /* 0x000000040d0a7825 */ /* 0x000fc800078e0202 */
[----:B0-----:R-:W-:Y:S02]  /*1610*/  VIADD R19, R17, 0x280 ;  /* 0x0000028011137836 */ /* 0x001fe40000000000 */
[----:B------:R-:W-:Y:S01]  /*1620*/  IMAD.WIDE R12, R13, 0x4, R4 ;  /* 0x000000040d0c7825 */ /* 0x000fe200078e0204 */
[----:B------:R-:W-:Y:S06]  /*1630*/  @P0 BRA `(.L_x_2413) ;  /* 0x0000000000680947 */ /* 0x000fec0003800000 */
[----:B------:R-:W2:Y:S01]  /*1640*/  LDG.E R18, desc[UR4][R10.64] ;  /* 0x000000040a127981 */ /* 0x000ea2000c1e1900 */
[----:B------:R-:W-:Y:S01]  /*1650*/  IABS R20, R7 ;  /* 0x0000000700147213 */ /* 0x000fe20000000000 */
[----:B------:R-:W-:-:S03]  /*1660*/  IMAD.MOV.U32 R14, RZ, RZ, RZ ;  /* 0x000000ffff0e7224 */ /* 0x000fc600078e00ff */
        /* <DEDUP_REMOVED lines=23> */
.L_x_2413:
[----:B------:R-:W-:Y:S05]  /*17e0*/  BSYNC.RECONVERGENT B0 ;  /* 0x0000000000007941 */ /* 0x000fea0003800200 */
.L_x_2412:
[----:B------:R-:W-:Y:S01]  /*17f0*/  BSSY.RECONVERGENT B0, `(.L_x_2414) ;  /* 0x000001e000007945 */ /* 0x000fe20003800200 */
[----:B------:R-:W-:Y:S01]  /*1800*/  ISETP.GE.AND P0, PT, R19, R0, PT ;  /* 0x000000001300720c */ /* 0x000fe20003f06270 */
[----:B------:R-:W-:Y:S02]  /*1810*/  VIADD R19, R17, 0x300 ;  /* 0x0000030011137836 */ /* 0x000fe40000000000 */
[----:B------:R-:W-:Y:S10]  /*1820*/  @P3 BRA `(.L_x_2415) ;  /* 0x0000000000683947 */ /* 0x000ff40003800000 */
[----:B------:R-:W2:Y:S01]  /*1830*/  LDG.E R18, desc[UR4][R10.64+0x200] ;  /* 0x000200040a127981 */ /* 0x000ea2000c1e1900 */
[----:B------:R-:W-:Y:S01]  /*1840*/  IABS R20, R7 ;  /* 0x0000000700147213 */ /* 0x000fe20000000000 */
[----:B------:R-:W-:-:S03]  /*1850*/  IMAD.MOV.U32 R14, RZ, RZ, RZ ;  /* 0x000000ffff0e7224 */ /* 0x000fc600078e00ff */
[----:B------:R-:W1:Y:S08]  /*1860*/  I2F.RP R22, R20 ;  /* 0x0000001400167306 */ /* 0x000e700000209400 */
[----:B-1----:R-:W1:Y:S02]  /*1870*/  MUFU.RCP R22, R22 ;  /* 0x0000001600167308 */ /* 0x002e640000001000 */
[----:B-1----:R-:W-:-:S06]  /*1880*/  VIADD R23, R22, 0xffffffe ;  /* 0x0ffffffe16177836 */ /* 0x002fcc0000000000 */
[----:B0-----:R-:W0:Y:S02]  /*1890*/  F2I.FTZ.U32.TRUNC.NTZ R15, R23 ;  /* 0x00000017000f7305 */ /* 0x001e24000021f000 */
        /* <DEDUP_REMOVED lines=19> */
.L_x_2415:
[----:B------:R-:W-:Y:S05]  /*19d0*/  BSYNC.RECONVERGENT B0 ;  /* 0x0000000000007941 */ /* 0x000fea0003800200 */
.L_x_2414:
[----:B------:R-:W-:Y:S01]  /*19e0*/  BSSY.RECONVERGENT B0, `(.L_x_2416) ;  /* 0x000001e000007945 */ /* 0x000fe20003800200 */
[----:B------:R-:W-:Y:S01]  /*19f0*/  ISETP.GE.AND P3, PT, R19, R0, PT ;  /* 0x000000001300720c */ /* 0x000fe20003f66270 */
[----:B------:R-:W-:Y:S02]  /*1a00*/  VIADD R17, R17, 0x380 ;  /* 0x0000038011117836 */ /* 0x000fe40000000000 */
[----:B------:R-:W-:Y:S10]  /*1a10*/  @P2 BRA `(.L_x_2417) ;  /* 0x0000000000682947 */ /* 0x000ff40003800000 */
[----:B------:R-:W2:Y:S01]  /*1a20*/  LDG.E R18, desc[UR4][R10.64+0x400] ;  /* 0x000400040a127981 */ /* 0x000ea2000c1e1900 */
[----:B------:R-:W-:-:S04]  /*1a30*/  IABS R19, R7 ;  /* 0x0000000700137213 */ /* 0x000fc80000000000 */
[----:B------:R-:W3:Y:S08]  /*1a40*/  I2F.RP R20, R19 ;  /* 0x0000001300147306 */ /* 0x000ef00000209400 */
[----:B---3--:R-:W3:Y:S02]  /*1a50*/  MUFU.RCP R20, R20 ;  /* 0x0000001400147308 */ /* 0x008ee40000001000 */
[----:B---3--:R-:W-:-:S06]  /*1a60*/  VIADD R21, R20, 0xffffffe ;  /* 0x0ffffffe14157836 */ /* 0x008fcc0000000000 */
[----:B01----:R-:W0:Y:S02]  /*1a70*/  F2I.FTZ.U32.TRUNC.NTZ R15, R21 ;  /* 0x00000015000f7305 */ /* 0x003e24000021f000 */
[----:B0-----:R-:W-:-:S04]  /*1a80*/  IMAD.MOV R14, RZ, RZ, -R15 ;  /* 0x000000ffff0e7224 */ /* 0x001fc800078e0a0f */
[----:B------:R-:W-:Y:S02]  /*1a90*/  IMAD R23, R14, R19, RZ ;  /* 0x000000130e177224 */ /* 0x000fe400078e02ff */
[----:B------:R-:W-:-:S04]  /*1aa0*/  IMAD.MOV.U32 R14, RZ, RZ, RZ ;  /* 0x000000ffff0e7224 */ /* 0x000fc800078e00ff */
        /* <DEDUP_REMOVED lines=17> */
.L_x_2417:
[----:B------:R-:W-:Y:S05]  /*1bc0*/  BSYNC.RECONVERGENT B0 ;  /* 0x0000000000007941 */ /* 0x000fea0003800200 */
.L_x_2416:
[----:B------:R-:W-:Y:S01]  /*1bd0*/  BSSY.RECONVERGENT B0, `(.L_x_2418) ;  /* 0x000001e000007945 */ /* 0x000fe20003800200 */
[----:B------:R-:W-:Y:S01]  /*1be0*/  ISETP.GE.AND P2, PT, R17, R0, PT ;  /* 0x000000001100720c */ /* 0x000fe20003f46270 */
[----:B------:R-:W-:Y:S02]  /*1bf0*/  VIADD R8, R8, 0x8 ;  /* 0x0000000808087836 */ /* 0x000fe40000000000 */
[----:B------:R-:W-:Y:S10]  /*1c00*/  @P1 BRA `(.L_x_2419) ;  /* 0x0000000000681947 */ /* 0x000ff40003800000 */
[----:B------:R-:W3:Y:S01]  /*1c10*/  LDG.E R18, desc[UR4][R10.64+0x600] ;  /* 0x000600040a127981 */ /* 0x000ee2000c1e1900 */
[----:B------:R-:W-:-:S04]  /*1c20*/  IABS R17, R7 ;  /* 0x0000000700117213 */ /* 0x000fc80000000000 */
[----:B------:R-:W4:Y:S08]  /*1c30*/  I2F.RP R19, R17 ;  /* 0x0000001100137306 */ /* 0x000f300000209400 */
[----:B----4-:R-:W4:Y:S02]  /*1c40*/  MUFU.RCP R19, R19 ;  /* 0x0000001300137308 */ /* 0x010f240000001000 */
[----:B----4-:R-:W-:-:S06]  /*1c50*/  VIADD R20, R19, 0xffffffe ;  /* 0x0ffffffe13147836 */ /* 0x010fcc0000000000 */
[----:B012---:R-:W0:Y:S02]  /*1c60*/  F2I.FTZ.U32.TRUNC.NTZ R15, R20 ;  /* 0x00000014000f7305 */ /* 0x007e24000021f000 */
[----:B0-----:R-:W-:-:S04]  /*1c70*/  IMAD.MOV R14, RZ, RZ, -R15 ;  /* 0x000000ffff0e7224 */ /* 0x001fc800078e0a0f */
[----:B------:R-:W-:Y:S02]  /*1c80*/  IMAD R21, R14, R17, RZ ;  /* 0x000000110e157224 */ /* 0x000fe400078e02ff */
[----:B------:R-:W-:-:S04]  /*1c90*/  IMAD.MOV.U32 R14, RZ, RZ, RZ ;  /* 0x000000ffff0e7224 */ /* 0x000fc800078e00ff */
        /* <DEDUP_REMOVED lines=17> */
.L_x_2419:
[----:B------:R-:W-:Y:S05]  /*1db0*/  BSYNC.RECONVERGENT B0 ;  /* 0x0000000000007941 */ /* 0x000fea0003800200 */
.L_x_2418:
[----:B------:R-:W-:Y:S01]  /*1dc0*/  BSSY.RECONVERGENT B0, `(.L_x_2420) ;  /* 0x000001d000007945 */ /* 0x000fe20003800200 */
[----:B------:R-:W-:-:S03]  /*1dd0*/  ISETP.NE.AND P1, PT, R8, R6, PT ;  /* 0x000000060800720c */ /* 0x000fc60003f25270 */
[----:B------:R-:W-:Y:S10]  /*1de0*/  @P0 BRA `(.L_x_2421) ;  /* 0x0000000000680947 */ /* 0x000ff40003800000 */
[----:B------:R-:W4:Y:S01]  /*1df0*/  LDG.E R18, desc[UR4][R10.64+0x800] ;  /* 0x000800040a127981 */ /* 0x000f22000c1e1900 */
[----:B------:R-:W-:-:S04]  /*1e00*/  IABS R17, R7 ;  /* 0x0000000700117213 */ /* 0x000fc80000000000 */
[----:B------:R-:W5:Y:S08]  /*1e10*/  I2F.RP R19, R17 ;  /* 0x0000001100137306 */ /* 0x000f700000209400 */
[----:B-----5:R-:W5:Y:S02]  /*1e20*/  MUFU.RCP R19, R19 ;  /* 0x0000001300137308 */ /* 0x020f640000001000 */
[----:B-----5:R-:W-:-:S06]  /*1e30*/  VIADD R20, R19, 0xffffffe ;  /* 0x0ffffffe13147836 */ /* 0x020fcc0000000000 */
[----:B0123--:R-:W0:Y:S02]  /*1e40*/  F2I.FTZ.U32.TRUNC.NTZ R15, R20 ;  /* 0x00000014000f7305 */ /* 0x00fe24000021f000 */
[----:B0-----:R-:W-:-:S04]  /*1e50*/  IMAD.MOV R14, RZ, RZ, -R15 ;  /* 0x000000ffff0e7224 */ /* 0x001fc800078e0a0f */
[----:B------:R-:W-:Y:S02]  /*1e60*/  IMAD R21, R14, R17, RZ ;  /* 0x000000110e157224 */ /* 0x000fe400078e02ff */
[----:B------:R-:W-:-:S04]  /*1e70*/  IMAD.MOV.U32 R14, RZ, RZ, RZ ;  /* 0x000000ffff0e7224 */ /* 0x000fc800078e00ff */
        /* <DEDUP_REMOVED lines=17> */
.L_x_2421:
[----:B------:R-:W-:Y:S05]  /*1f90*/  BSYNC.RECONVERGENT B0 ;  /* 0x0000000000007941 */ /* 0x000fea0003800200 */
.L_x_2420:
[----:B------:R-:W-:Y:S04]  /*1fa0*/  BSSY.RECONVERGENT B0, `(.L_x_2422) ;  /* 0x000001c000007945 */ /* 0x000fe80003800200 */
[----:B------:R-:W-:Y:S05]  /*1fb0*/  @P3 BRA `(.L_x_2423) ;  /* 0x0000000000683947 */ /* 0x000fea0003800000 */
[----:B------:R-:W5:Y:S01]  /*1fc0*/  LDG.E R18, desc[UR4][R10.64+0xa00] ;  /* 0x000a00040a127981 */ /* 0x000f62000c1e1900 */
[----:B------:R-:W-:-:S04]  /*1fd0*/  IABS R17, R7 ;  /* 0x0000000700117213 */ /* 0x000fc80000000000 */
[----:B------:R-:W0:Y:S08]  /*1fe0*/  I2F.RP R19, R17 ;  /* 0x0000001100137306 */ /* 0x000e300000209400 */
[----:B0-----:R-:W0:Y:S02]  /*1ff0*/  MUFU.RCP R19, R19 ;  /* 0x0000001300137308 */ /* 0x001e240000001000 */
[----:B0-----:R-:W-:-:S06]  /*2000*/  IADD3 R20, PT, PT, R19, 0xffffffe, RZ ;  /* 0x0ffffffe13147810 */ /* 0x001fcc0007ffe0ff */
[----:B-1234-:R-:W0:Y:S02]  /*2010*/  F2I.FTZ.U32.TRUNC.NTZ R15, R20 ;  /* 0x00000014000f7305 */ /* 0x01ee24000021f000 */
[----:B0-----:R-:W-:-:S04]  /*2020*/  IMAD.MOV R14, RZ, RZ, -R15 ;  /* 0x000000ffff0e7224 */ /* 0x001fc800078e0a0f */
[----:B------:R-:W-:Y:S02]  /*2030*/  IMAD R21, R14, R17, RZ ;  /* 0x000000110e157224 */ /* 0x000fe400078e02ff */
[----:B------:R-:W-:-:S04]  /*2040*/  IMAD.MOV.U32 R14, RZ, RZ, RZ ;  /* 0x000000ffff0e7224 */ /* 0x000fc800078e00ff */
        /* <DEDUP_REMOVED lines=17> */
.L_x_2423:
[----:B------:R-:W-:Y:S05]  /*2160*/  BSYNC.RECONVERGENT B0 ;  /* 0x0000000000007941 */ /* 0x000fea0003800200 */
.L_x_2422:
[----:B------:R-:W-:Y:S04]  /*2170*/  BSSY.RECONVERGENT B0, `(.L_x_2424) ;  /* 0x000001c000007945 */ /* 0x000fe80003800200 */
[----:B------:R-:W-:Y:S05]  /*2180*/  @P2 BRA `(.L_x_2425) ;  /* 0x0000000000682947 */ /* 0x000fea0003800000 */
[----:B------:R-:W5:Y:S01]  /*2190*/  LDG.E R10, desc[UR4][R10.64+0xc00] ;  /* 0x000c00040a0a7981 */ /* 0x000f62000c1e1900 */
[----:B------:R-:W-:-:S04]  /*21a0*/  IABS R17, R7 ;  /* 0x0000000700117213 */ /* 0x000fc80000000000 */
[----:B------:R-:W0:Y:S08]  /*21b0*/  I2F.RP R18, R17 ;  /* 0x0000001100127306 */ /* 0x000e300000209400 */
[----:B0-----:R-:W0:Y:S02]  /*21c0*/  MUFU.RCP R18, R18 ;  /* 0x0000001200127308 */ /* 0x001e240000001000 */
[----:B0-----:R-:W-:-:S06]  /*21d0*/  VIADD R19, R18, 0xffffffe ;  /* 0x0ffffffe12137836 */ /* 0x001fcc0000000000 */
[----:B-1234-:R-:W0:Y:S02]  /*21e0*/  F2I.FTZ.U32.TRUNC.NTZ R15, R19 ;  /* 0x00000013000f7305 */ /* 0x01ee24000021f000 */
[----:B0-----:R-:W-:-:S05]  /*21f0*/  IADD3 R14, PT, PT, RZ, -R15, RZ ;  /* 0x8000000fff0e7210 */ /* 0x001fca0007ffe0ff */
        /* <DEDUP_REMOVED lines=11> */
[----:B------:R-:W-:Y:S01]  /*22b0*/  @!P2 IMAD.IADD R14, R14, 0x1, -R17 ;  /* 0x000000010e0ea824 */ /* 0x000fe200078e0a11 */
[----:B------:R-:W-:Y:S02]  /*22c0*/  @!P2 IADD3 R11, PT, PT, R11, 0x1, RZ ;  /* 0x000000010b0ba810 */ /* 0x000fe40007ffe0ff */
[----:B------:R-:W-:Y:S02]  /*22d0*/  ISETP.NE.AND P2, PT, R7, RZ, PT ;  /* 0x000000ff0700720c */ /* 0x000fe40003f45270 */
[----:B------:R-:W-:-:S13]  /*22e0*/  ISETP.GE.U32.AND P0, PT, R14, R17, PT ;  /* 0x000000110e00720c */ /* 0x000fda0003f06070 */
[----:B------:R-:W-:-:S04]  /*22f0*/  @P0 VIADD R11, R11, 0x1 ;  /* 0x000000010b0b0836 */ /* 0x000fc80000000000 */
[----:B------:R-:W-:Y:S01]  /*2300*/  @!P3 IMAD.MOV R11, RZ, RZ, -R11 ;  /* 0x000000ffff0bb224 */ /* 0x000fe200078e0a0b */
[----:B------:R-:W-:-:S05]  /*2310*/  @!P2 LOP3.LUT R11, RZ, R7, RZ, 0x33, !PT ;  /* 0x00000007ff0ba212 */ /* 0x000fca00078e33ff */
[----:B------:R0:W-:Y:S02]  /*2320*/  STG.E desc[UR4][R12.64+0xc00], R11 ;  /* 0x000c000b0c007986 */ /* 0x0001e4000c101904 */
.L_x_2425:
[----:B------:R-:W-:Y:S05]  /*2330*/  BSYNC.RECONVERGENT B0 ;  /* 0x0000000000007941 */ /* 0x000fea0003800200 */
.L_x_2424:
[----:B------:R-:W-:Y:S05]  /*2340*/  @P1 BRA `(.L_x_2426) ;  /* 0xfffffff000081947 */ /* 0x000fea000383ffff */
.L_x_2393:
[----:B------:R-:W-:-:S13]  /*2350*/  ISETP.NE.AND P0, PT, R16, RZ, PT ;  /* 0x000000ff1000720c */ /* 0x000fda0003f05270 */
[----:B------:R-:W-:Y:S05]  /*2360*/  @!P0 EXIT ;  /* 0x000000000000894d */ /* 0x000fea0003800000 */
[----:B------:R-:W0:Y:S01]  /*2370*/  LDC R7, c[0x0][0x388] ;  /* 0x0000e200ff077b82 */ /* 0x000e220000000800 */
[----:B------:R-:W-:Y:S02]  /*2380*/  ISETP.GE.U32.AND P0, PT, R16, 0x4, PT ;  /* 0x000000041000780c */ /* 0x000fe40003f06070 */
[----:B01234-:R-:W-:-:S11]  /*2390*/  LOP3.LUT R14, R7, 0x3, RZ, 0xc0, !PT ;  /* 0x00000003070e7812 */ /* 0x01ffd600078ec0ff */
[----:B------:R-:W-:Y:S05]  /*23a0*/  @!P0 BRA `(.L_x_2427) ;  /* 0x0000000800348947 */ /* 0x000fea0003800000 */
[----:B------:R-:W-:Y:S01]  /*23b0*/  IMAD R19, R6, 0x80, R9 ;  /* 0x0000008006137824 */ /* 0x000fe200078e0209 */
[----:B------:R-:W-:Y:S03]  /*23c0*/  BSSY.RECONVERGENT B0, `(.L_x_2428) ;  /* 0x0000027000007945 */ /* 0x000fe60003800200 */
[C---:B------:R-:W-:Y:S01]  /*23d0*/  VIADD R17, R19.reuse, 0x80 ;  /* 0x0000008013117836 */ /* 0x040fe20000000000 */
        /* <DEDUP_REMOVED lines=8> */
[----:B------:R-:W0:Y:S05]  /*2460*/  LDC R8, c[0x0][0x390] ;  /* 0x0000e400ff087b82 */ /* 0x000e2a0000000800 */
[----:B------:R-:W2:Y:S01]  /*2470*/  LDG.E R21, desc[UR4][R20.64] ;  /* 0x0000000414157981 */ /* 0x000ea2000c1e1900 */
[----:B------:R-:W-:Y:S01]  /*2480*/  IMAD.MOV.U32 R10, RZ, RZ, RZ ;  /* 0x000000ffff0a7224 */ /* 0x000fe200078e00ff */
        /* <DEDUP_REMOVED lines=22> */
[----:B------:R-:W-:-:S04]  /*25f0*/  IMAD.WIDE R10, R19, 0x4, R4 ;  /* 0x00000004130a7825 */ /* 0x000fc800078e0204 */
[----:B------:R-:W-:Y:S01]  /*2600*/  @!P3 IMAD.MOV R21, RZ, RZ, -R21 ;  /* 0x000000ffff15b224 */ /* 0x000fe200078e0a15 */
[----:B------:R-:W-:-:S05]  /*2610*/  @!P5 LOP3.LUT R21, RZ, R8, RZ, 0x33, !PT ;  /* 0x00000008ff15d212 */ /* 0x000fca00078e33ff */
[----:B------:R0:W-:Y:S02]  /*2620*/  STG.E desc[UR4][R10.64], R21 ;  /* 0x000000150a007986 */ /* 0x0001e4000c101904 */
.L_x_2429:
[----:B------:R-:W-:Y:S05]  /*2630*/  BSYNC.RECONVERGENT B0 ;  /* 0x0000000000007941 */ /* 0x000fea0003800200 */
.L_x_2428:
[----:B------:R-:W-:Y:S04]  /*2640*/  BSSY.RECONVERGENT B0, `(.L_x_2430) ;  /* 0x0000020000007945 */ /* 0x000fe80003800200 */
[----:B------:R-:W-:Y:S05]  /*2650*/  @P2 BRA `(.L_x_2431) ;  /* 0x0000000000782947 */ /* 0x000fea0003800000 */
[----:B------:R-:W-:Y:S01]  /*2660*/  IMAD.WIDE R18, R17, 0x4, R2 ;  /* 0x0000000411127825 */ /* 0x000fe200078e0202 */
[----:B------:R-:W1:Y:S05]  /*2670*/  LDC R8, c[0x0][0x390] ;  /* 0x0000e400ff087b82 */ /* 0x000e6a0000000800 */
[----:B------:R-:W2:Y:S01]  /*2680*/  LDG.E R19, desc[UR4][R18.64] ;  /* 0x0000000412137981 */ /* 0x000ea2000c1e1900 */
[----:B0-----:R-:W-:Y:S01]  /*2690*/  IMAD.MOV.U32 R10, RZ, RZ, RZ ;  /* 0x000000ffff0a7224 */ /* 0x001fe200078e00ff */
[----:B-1----:R-:W-:-:S04]  /*26a0*/  IABS R16, R8 ;  /* 0x0000000800107213 */ /* 0x002fc80000000000 */
        /* <DEDUP_REMOVED lines=25> */
.L_x_2431:
[----:B------:R-:W-:Y:S05]  /*2840*/  BSYNC.RECONVERGENT B0 ;  /* 0x0000000000007941 */ /* 0x000fea0003800200 */
.L_x_2430:
[----:B------:R-:W-:Y:S04]  /*2850*/  BSSY.RECONVERGENT B0, `(.L_x_2432) ;  /* 0x0000020000007945 */ /* 0x000fe80003800200 */
[----:B------:R-:W-:Y:S05]  /*2860*/  @P1 BRA `(.L_x_2433) ;  /* 0x0000000000781947 */ /* 0x000fea0003800000 */
[----:B------:R-:W-:Y:S01]  /*2870*/  IMAD.WIDE R16, R15, 0x4, R2 ;  /* 0x000000040f107825 */ /* 0x000fe200078e0202 */
[----:B------:R-:W2:Y:S05]  /*2880*/  LDC R8, c[0x0][0x390] ;  /* 0x0000e400ff087b82 */ /* 0x000eaa0000000800 */
[----:B------:R-:W3:Y:S01]  /*2890*/  LDG.E R17, desc[UR4][R16.64] ;  /* 0x0000000410117981 */ /* 0x000ee2000c1e1900 */
[----:B01----:R-:W-:Y:S01]  /*28a0*/  IMAD.MOV.U32 R10, RZ, RZ, RZ ;  /* 0x000000ffff0a7224 */ /* 0x003fe200078e00ff */
[----:B--2---:R-:W-:-:S04]  /*28b0*/  IABS R18, R8 ;  /* 0x0000000800127213 */ /* 0x004fc80000000000 */
[----:B------:R-:W0:Y:S08]  /*28c0*/  I2F.RP R12, R18 ;  /* 0x00000012000c7306 */ /* 0x000e300000209400 */
        /* <DEDUP_REMOVED lines=24> */
.L_x_2433:
[----:B------:R-:W-:Y:S05]  /*2a50*/  BSYNC.RECONVERGENT B0 ;  /* 0x0000000000007941 */ /* 0x000fea0003800200 */
.L_x_2432:
[----:B------:R-:W-:Y:S04]  /*2a60*/  BSSY.RECONVERGENT B0, `(.L_x_2434) ;  /* 0x0000020000007945 */ /* 0x000fe80003800200 */
[----:B------:R-:W-:Y:S05]  /*2a70*/  @P0 BRA `(.L_x_2435) ;  /* 0x0000000000780947 */ /* 0x000fea0003800000 */
[----:B--2---:R-:W-:Y:S01]  /*2a80*/  IMAD.WIDE R16, R13, 0x4, R2 ;  /* 0x000000040d107825 */ /* 0x004fe200078e0202 */
        /* <DEDUP_REMOVED lines=29> */
.L_x_2435:
[----:B------:R-:W-:Y:S05]  /*2c60*/  BSYNC.RECONVERGENT B0 ;  /* 0x0000000000007941 */ /* 0x000fea0003800200 */
.L_x_2434:
[----:B------:R-:W-:-:S07]  /*2c70*/  VIADD R6, R6, 0x4 ;  /* 0x0000000406067836 */ /* 0x000fce0000000000 */
.L_x_2427:
[----:B------:R-:W-:-:S13]  /*2c80*/  ISETP.NE.AND P0, PT, R14, RZ, PT ;  /* 0x000000ff0e00720c */ /* 0x000fda0003f05270 */
[----:B------:R-:W-:Y:S05]  /*2c90*/  @!P0 EXIT ;  /* 0x000000000000894d */ /* 0x000fea0003800000 */
[----:B------:R-:W-:-:S13]  /*2ca0*/  ISETP.NE.AND P0, PT, R14, 0x1, PT ;  /* 0x000000010e00780c */ /* 0x000fda0003f05270 */
[----:B------:R-:W-:Y:S05]  /*2cb0*/  @!P0 BRA `(.L_x_2436) ;  /* 0x0000000400148947 */ /* 0x000fea0003800000 */
[----:B------:R-:W-:Y:S01]  /*2cc0*/  IMAD R13, R6, 0x80, R9 ;  /* 0x00000080060d7824 */ /* 0x000fe200078e0209 */
[----:B------:R-:W-:Y:S03]  /*2cd0*/  BSSY.RECONVERGENT B0, `(.L_x_2437) ;  /* 0x0000021000007945 */ /* 0x000fe60003800200 */
[C---:B0123--:R-:W-:Y:S01]  /*2ce0*/  VIADD R11, R13.reuse, 0x80 ;  /* 0x000000800d0b7836 */ /* 0x04ffe20000000000 */
[----:B------:R-:W-:-:S04]  /*2cf0*/  ISETP.GE.AND P0, PT, R13, R0, PT ;  /* 0x000000000d00720c */ /* 0x000fc80003f06270 */
[----:B------:R-:W-:-:S09]  /*2d00*/  ISETP.GE.AND P3, PT, R11, R0, PT ;  /* 0x000000000b00720c */ /* 0x000fd20003f66270 */
[----:B------:R-:W-:Y:S05]  /*2d10*/  @P0 BRA `(.L_x_2438) ;  /* 0x0000000000700947 */ /* 0x000fea0003800000 */
[----:B------:R-:W-:Y:S01]  /*2d20*/  IMAD.WIDE R16, R13, 0x4, R2 ;  /* 0x000000040d107825 */ /* 0x000fe200078e0202 */
[----:B------:R-:W0:Y:S05]  /*2d30*/  LDC R8, c[0x0][0x390] ;  /* 0x0000e400ff087b82 */ /* 0x000e2a0000000800 */
[----:B------:R-:W2:Y:S01]  /*2d40*/  LDG.E R17, desc[UR4][R16.64] ;  /* 0x0000000410117981 */ /* 0x000ea2000c1e1900 */
[----:B0-----:R-:W-:-:S04]  /*2d50*/  IABS R19, R8 ;  /* 0x0000000800137213 */ /* 0x001fc80000000000 */
[----:B------:R-:W0:Y:S08]  /*2d60*/  I2F.RP R18, R19 ;  /* 0x0000001300127306 */ /* 0x000e300000209400 */
[----:B0-----:R-:W0:Y:S02]  /*2d70*/  MUFU.RCP R18, R18 ;  /* 0x0000001200127308 */ /* 0x001e240000001000 */
[----:B0-----:R-:W-:-:S06]  /*2d80*/  IADD3 R14, PT, PT, R18, 0xffffffe, RZ ;  /* 0x0ffffffe120e7810 */ /* 0x001fcc0007ffe0ff */
[----:B------:R0:W1:Y:S02]  /*2d90*/  F2I.FTZ.U32.TRUNC.NTZ R15, R14 ;  /* 0x0000000e000f7305 */ /* 0x000064000021f000 */
[----:B0-----:R-:W-:Y:S02]  /*2da0*/  IMAD.MOV.U32 R14, RZ, RZ, RZ ;  /* 0x000000ffff0e7224 */ /* 0x001fe400078e00ff */
        /* <DEDUP_REMOVED lines=10> */
[----:B------:R-:W-:Y:S01]  /*2e50*/  @!P1 IMAD.IADD R12, R12, 0x1, -R19 ;  /* 0x000000010c0c9824 */ /* 0x000fe200078e0a13 */
[----:B------:R-:W-:Y:S02]  /*2e60*/  @!P1 IADD3 R10, PT, PT, R10, 0x1, RZ ;  /* 0x000000010a0a9810 */ /* 0x000fe40007ffe0ff */
[----:B------:R-:W-:Y:S02]  /*2e70*/  ISETP.NE.AND P1, PT, R8, RZ, PT ;  /* 0x000000ff0800720c */ /* 0x000fe40003f25270 */
[----:B------:R-:W-:Y:S01]  /*2e80*/  ISETP.GE.U32.AND P0, PT, R12, R19, PT ;  /* 0x000000130c00720c */ /* 0x000fe20003f06070 */
[----:B------:R-:W-:-:S12]  /*2e90*/  IMAD.WIDE R12, R13, 0x4, R4 ;  /* 0x000000040d0c7825 */ /* 0x000fd800078e0204 */
[----:B------:R-:W-:-:S04]  /*2ea0*/  @P0 VIADD R10, R10, 0x1 ;  /* 0x000000010a0a0836 */ /* 0x000fc80000000000 */
[----:B------:R-:W-:Y:S01]  /*2eb0*/  @!P2 IMAD.MOV R10, RZ, RZ, -R10 ;  /* 0x000000ffff0aa224 */ /* 0x000fe200078e0a0a */
[----:B------:R-:W-:-:S05]  /*2ec0*/  @!P1 LOP3.LUT R10, RZ, R8, RZ, 0x33, !PT ;  /* 0x00000008ff0a9212 */ /* 0x000fca00078e33ff */
[----:B------:R0:W-:Y:S02]  /*2ed0*/  STG.E desc[UR4][R12.64], R10 ;  /* 0x0000000a0c007986 */ /* 0x0001e4000c101904 */
.L_x_2438:
[----:B------:R-:W-:Y:S05]  /*2ee0*/  BSYNC.RECONVERGENT B0 ;  /* 0x0000000000007941 */ /* 0x000fea0003800200 */
.L_x_2437:
[----:B------:R-:W-:Y:S04]  /*2ef0*/  BSSY.RECONVERGENT B0, `(.L_x_2439) ;  /* 0x0000020000007945 */ /* 0x000fe80003800200 */
[----:B------:R-:W-:Y:S05]  /*2f00*/  @P3 BRA `(.L_x_2440) ;  /* 0x0000000000783947 */ /* 0x000fea0003800000 */
[----:B------:R-:W-:Y:S01]  /*2f10*/  IMAD.WIDE R14, R11, 0x4, R2 ;  /* 0x000000040b0e7825 */ /* 0x000fe200078e0202 */
[----:B------:R-:W1:Y:S05]  /*2f20*/  LDC R8, c[0x0][0x390] ;  /* 0x0000e400ff087b82 */ /* 0x000e6a0000000800 */
[----:B------:R-:W2:Y:S01]  /*2f30*/  LDG.E R15, desc[UR4][R14.64] ;  /* 0x000000040e0f7981 */ /* 0x000ea2000c1e1900 */
[----:B0-----:R-:W-:Y:S01]  /*2f40*/  HFMA2 R12, -RZ, RZ, 0, 0 ;  /* 0x00000000ff0c7431 */ /* 0x001fe200000001ff */
        /* <DEDUP_REMOVED lines=21> */
[----:B------:R-:W-:Y:S02]  /*30a0*/  IMAD.MOV.U32 R13, RZ, RZ, R10 ;  /* 0x000000ffff0d7224 */ /* 0x000fe400078e000a */
[----:B------:R-:W-:-:S04]  /*30b0*/  IMAD.WIDE R10, R11, 0x4, R4 ;  /* 0x000000040b0a7825 */ /* 0x000fc800078e0204 */
[----:B------:R-:W-:Y:S01]  /*30c0*/  @!P2 IMAD.MOV R13, RZ, RZ, -R13 ;  /* 0x000000ffff0da224 */ /* 0x000fe200078e0a0d */
[----:B------:R-:W-:-:S05]  /*30d0*/  @!P1 LOP3.LUT R13, RZ, R8, RZ, 0x33, !PT ;  /* 0x00000008ff0d9212 */ /* 0x000fca00078e33ff */
[----:B------:R1:W-:Y:S02]  /*30e0*/  STG.E desc[UR4][R10.64], R13 ;  /* 0x0000000d0a007986 */ /* 0x0003e4000c101904 */
.L_x_2440:
[----:B------:R-:W-:Y:S05]  /*30f0*/  BSYNC.RECONVERGENT B0 ;  /* 0x0000000000007941 */ /* 0x000fea0003800200 */
.L_x_2439:
[----:B------:R-:W-:-:S07]  /*3100*/  VIADD R6, R6, 0x2 ;  /* 0x0000000206067836 */ /* 0x000fce0000000000 */
.L_x_2436:
[----:B------:R-:W-:-:S04]  /*3110*/  LOP3.LUT R7, R7, 0x1, RZ, 0xc0, !PT ;  /* 0x0000000107077812 */ /* 0x000fc800078ec0ff */
[----:B------:R-:W-:-:S13]  /*3120*/  ISETP.NE.U32.AND P0, PT, R7, 0x1, PT ;  /* 0x000000010700780c */ /* 0x000fda0003f05070 */
[----:B------:R-:W-:Y:S05]  /*3130*/  @P0 EXIT ;  /* 0x000000000000094d */ /* 0x000fea0003800000 */
[----:B------:R-:W-:-:S05]  /*3140*/  IMAD R9, R6, 0x80, R9 ;  /* 0x0000008006097824 */ /* 0x000fca00078e0209 */
[----:B------:R-:W-:-:S13]  /*3150*/  ISETP.GE.AND P0, PT, R9, R0, PT ;  /* 0x000000000900720c */ /* 0x000fda0003f06270 */
[----:B------:R-:W-:Y:S05]  /*3160*/  @P0 EXIT ;  /* 0x000000000000094d */ /* 0x000fea0003800000 */
[C---:B------:R-:W-:Y:S01]  /*3170*/  IMAD.WIDE R2, R9.reuse, 0x4, R2 ;  /* 0x0000000409027825 */ /* 0x040fe200078e0202 */
[----:B0123--:R-:W0:Y:S05]  /*3180*/  LDC R11, c[0x0][0x390] ;  /* 0x0000e400ff0b7b82 */ /* 0x00fe2a0000000800 */
[----:B------:R-:W2:Y:S01]  /*3190*/  LDG.E R2, desc[UR4][R2.64] ;  /* 0x0000000402027981 */ /* 0x000ea2000c1e1900 */
[----:B------:R-:W-:Y:S02]  /*31a0*/  IMAD.MOV.U32 R6, RZ, RZ, RZ ;  /* 0x000000ffff067224 */ /* 0x000fe400078e00ff */
[----:B------:R-:W-:Y:S01]  /*31b0*/  IMAD.WIDE R4, R9, 0x4, R4 ;  /* 0x0000000409047825 */ /* 0x000fe200078e0204 */
[----:B0-----:R-:W-:-:S04]  /*31c0*/  IABS R8, R11 ;  /* 0x0000000b00087213 */ /* 0x001fc80000000000 */
[----:B------:R-:W0:Y:S08]  /*31d0*/  I2F.RP R10, R8 ;  /* 0x00000008000a7306 */ /* 0x000e300000209400 */
[----:B0-----:R-:W0:Y:S02]  /*31e0*/  MUFU.RCP R10, R10 ;  /* 0x0000000a000a7308 */ /* 0x001e240000001000 */
[----:B0-----:R-:W-:-:S06]  /*31f0*/  IADD3 R7, PT, PT, R10, 0xffffffe, RZ ;  /* 0x0ffffffe0a077810 */ /* 0x001fcc0007ffe0ff */
[----:B------:R-:W0:Y:S02]  /*3200*/  F2I.FTZ.U32.TRUNC.NTZ R7, R7 ;  /* 0x0000000700077305 */ /* 0x000e24000021f000 */
[----:B0-----:R-:W-:-:S04]  /*3210*/  IMAD.MOV R13, RZ, RZ, -R7 ;  /* 0x000000ffff0d7224 */ /* 0x001fc800078e0a07 */
        /* <DEDUP_REMOVED lines=16> */
[----:B------:R-:W-:Y:S01]  /*3320*/  STG.E desc[UR4][R4.64], R0 ;  /* 0x0000000004007986 */ /* 0x000fe2000c101904 */
[----:B------:R-:W-:Y:S05]  /*3330*/  EXIT ;  /* 0x000000000000794d */ /* 0x000fea0003800000 */
.L_x_2392:
[----:B------:R-:W-:-:S13]  /*3340*/  ISETP.GE.AND P0, PT, R12, 0x1, PT ;  /* 0x000000010c00780c */ /* 0x000fda0003f06270 */
[----:B------:R-:W-:Y:S05]  /*3350*/  @!P0 EXIT ;  /* 0x000000000000894d */ /* 0x000fea0003800000 */
[C---:B------:R-:W-:Y:S01]  /*3360*/  ISETP.GE.U32.AND P0, PT, R12.reuse, 0x8, PT ;  /* 0x000000080c00780c */ /* 0x040fe20003f06070 */
[----:B------:R-:W-:Y:S01]  /*3370*/  IMAD.MOV.U32 R0, RZ, RZ, RZ ;  /* 0x000000ffff007224 */ /* 0x000fe200078e00ff */
[----:B------:R-:W-:-:S11]  /*3380*/  LOP3.LUT R21, R12, 0x7, RZ, 0xc0, !PT ;  /* 0x000000070c157812 */ /* 0x000fd600078ec0ff */
[----:B------:R-:W-:Y:S05]  /*3390*/  @!P0 BRA `(.L_x_2441) ;  /* 0x0000001000c48947 */ /* 0x000fea0003800000 */
[----:B------:R-:W-:Y:S01]  /*33a0*/  IMAD.WIDE.U32 R10, R9, 0x4, R6 ;  /* 0x00000004090a7825 */ /* 0x000fe200078e0006 */
[----:B------:R-:W0:Y:S02]  /*33b0*/  LDC R0, c[0x0][0x390] ;  /* 0x0000e400ff007b82 */ /* 0x000e240000000800 */
[----:B------:R-:W-:-:S04]  /*33c0*/  IADD3 R14, P0, PT, R10, UR8, RZ ;  /* 0x000000080a0e7c10 */ /* 0x000fc8000ff1e0ff */
[----:B------:R-:W-:-:S06]  /*33d0*/  IADD3.X R15, PT, PT, R11, UR9, RZ, P0, !PT ;  /* 0x000000090b0f7c10 */ /* 0x000fcc00087fe4ff */
[----:B------:R-:W2:Y:S01]  /*33e0*/  LDG.E R15, desc[UR4][R14.64] ;  /* 0x000000040e0f7981 */ /* 0x000ea2000c1e1900 */
[----:B------:R-:W-:Y:S01]  /*33f0*/  IMAD.MOV.U32 R16, RZ, RZ, RZ ;  /* 0x000000ffff107224 */ /* 0x000fe200078e00ff */
[----:B0-----:R-:W-:-:S04]  /*3400*/  IABS R8, R0 ;  /* 0x0000000000087213 */ /* 0x001fc80000000000 */
[----:B------:R-:W0:Y:S08]  /*3410*/  I2F.RP R18, R8 ;  /* 0x0000000800127306 */ /* 0x000e300000209400 */
[----:B0-----:R-:W0:Y:S02]  /*3420*/  MUFU.RCP R18, R18 ;  /* 0x0000001200127308 */ /* 0x001e240000001000 */
[----:B0-----:R-:W-:-:S06]  /*3430*/  VIADD R19, R18, 0xffffffe ;  /* 0x0ffffffe12137836 */ /* 0x001fcc0000000000 */
[----:B------:R0:W1:Y:S02]  /*3440*/  F2I.FTZ.U32.TRUNC.NTZ R17, R19 ;  /* 0x0000001300117305 */ /* 0x000064000021f000 */
[----:B0-----:R-:W-:-:S04]  /*3450*/  VIADD R19, R9, 0x80 ;  /* 0x0000008009137836 */ /* 0x001fc80000000000 */
[----:B------:R-:W-:Y:S01]  /*3460*/  IMAD.WIDE R18, R19, 0x4, R6 ;  /* 0x0000000413127825 */ /* 0x000fe200078e0206 */
[----:B-1----:R-:W-:-:S05]  /*3470*/  IADD3 R13, PT, PT, RZ, -R17, RZ ;  /* 0x80000011ff0d7210 */ /* 0x002fca0007ffe0ff */
        /* <DEDUP_REMOVED lines=8> */
[----:B------:R-:W-:Y:S01]  /*3500*/  IMAD R17, R8, R14, R17 ;  /* 0x0000000e08117224 */ /* 0x000fe200078e0211 */
[----:B------:R-:W-:-:S04]  /*3510*/  IADD3 R14, P3, PT, R18, UR8, RZ ;  /* 0x00000008120e7c10 */ /* 0x000fc8000ff7e0ff */
[----:B------:R-:W-:Y:S02]  /*3520*/  ISETP.GT.U32.AND P1, PT, R8, R17, PT ;  /* 0x000000110800720c */ /* 0x000fe40003f24070 */
[----:B------:R-:W-:-:S11]  /*3530*/  IADD3.X R15, PT, PT, R19, UR9, RZ, P3, !PT ;  /* 0x00000009130f7c10 */ /* 0x000fd60009ffe4ff */
[----:B------:R-:W-:Y:S01]  /*3540*/  @!P1 IMAD.IADD R17, R17, 0x1, -R8 ;  /* 0x0000000111119824 */ /* 0x000fe200078e0a08 */
[----:B------:R-:W-:Y:S02]  /*3550*/  @!P1 IADD3 R13, PT, PT, R13, 0x1, RZ ;  /* 0x000000010d0d9810 */ /* 0x000fe40007ffe0ff */
[----:B------:R-:W-:Y:S02]  /*3560*/  IADD3 R22, P1, PT, R10, UR6, RZ ;  /* 0x000000060a167c10 */ /* 0x000fe4000ff3e0ff */
[----:B------:R-:W-:Y:S02]  /*3570*/  ISETP.GE.U32.AND P0, PT, R17, R8, PT ;  /* 0x000000081100720c */ /* 0x000fe40003f06070 */
[----:B------:R-:W-:-:S11]  /*3580*/  IADD3.X R23, PT, PT, R11, UR7, RZ, P1, !PT ;  /* 0x000000070b177c10 */ /* 0x000fd60008ffe4ff */
[----:B------:R-:W-:Y:S01]  /*3590*/  @P0 VIADD R13, R13, 0x1 ;  /* 0x000000010d0d0836 */ /* 0x000fe20000000000 */
[----:B------:R-:W-:-:S03]  /*35a0*/  ISETP.NE.AND P0, PT, R0, RZ, PT ;  /* 0x000000ff0000720c */ /* 0x000fc60003f05270 */
[----:B------:R-:W-:Y:S01]  /*35b0*/  IMAD.MOV.U32 R20, RZ, RZ, R13 ;  /* 0x000000ffff147224 */ /* 0x000fe200078e000d */
[----:B------:R-:W-:-:S03]  /*35c0*/  LOP3.LUT R13, RZ, R0, RZ, 0x33, !PT ;  /* 0x00000000ff0d7212 */ /* 0x000fc600078e33ff */
[----:B------:R-:W-:-:S05]  /*35d0*/  @!P2 IMAD.MOV R20, RZ, RZ, -R20 ;  /* 0x000000ffff14a224 */ /* 0x000fca00078e0a14 */
[----:B------:R-:W-:-:S05]  /*35e0*/  SEL R17, R13, R20, !P0 ;  /* 0x000000140d117207 */ /* 0x000fca0004000000 */
[----:B------:R0:W-:Y:S04]  /*35f0*/  STG.E desc[UR4][R22.64], R17 ;  /* 0x0000001116007986 */ /* 0x0001e8000c101904 */
[----:B------:R-:W2:Y:S02]  /*3600*/  LDG.E R25, desc[UR4][R14.64] ;  /* 0x000000040e197981 */ /* 0x000ea4000c1e1900 */
[----:B--2---:R-:W-:Y:S02]  /*3610*/  IABS R27, R25 ;  /* 0x00000019001b7213 */ /* 0x004fe40000000000 */
[----:B------:R-:W-:-:S03]  /*3620*/  LOP3.LUT R25, R25, R0, RZ, 0x3c, !PT ;  /* 0x0000000019197212 */ /* 0x000fc600078e3cff */
[----:B------:R-:W-:Y:S01]  /*3630*/  IMAD.HI.U32 R20, R16, R27, RZ ;  /* 0x0000001b10147227 */ /* 0x000fe200078e00ff */
[----:B------:R-:W-:-:S04]  /*3640*/  ISETP.GE.AND P3, PT, R25, RZ, PT ;  /* 0x000000ff1900720c */ /* 0x000fc80003f66270 */
[----:B------:R-:W-:-:S05]  /*3650*/  IADD3 R24, PT, PT, -R20, RZ, RZ ;  /* 0x000000ff14187210 */ /* 0x000fca0007ffe1ff */
[----:B------:R-:W-:-:S05]  /*3660*/  IMAD R27, R8, R24, R27 ;  /* 0x00000018081b7224 */ /* 0x000fca00078e021b */
[----:B------:R-:W-:-:S13]  /*3670*/  ISETP.GT.U32.AND P2, PT, R8, R27, PT ;  /* 0x0000001b0800720c */ /* 0x000fda0003f44070 */
[----:B------:R-:W-:Y:S02]  /*3680*/  @!P2 IMAD.IADD R27, R27, 0x1, -R8 ;  /* 0x000000011b1ba824 */ /* 0x000fe400078e0a08 */
[----:B------:R-:W-:-:S03]  /*3690*/  @!P2 VIADD R20, R20, 0x1 ;  /* 0x000000011414a836 */ /* 0x000fc60000000000 */
[----:B------:R-:W-:-:S13]  /*36a0*/  ISETP.GE.U32.AND P1, PT, R27, R8, PT ;  /* 0x000000081b00720c */ /* 0x000fda0003f26070 */
[----:B------:R-:W-:Y:S01]  /*36b0*/  @P1 VIADD R20, R20, 0x1 ;  /* 0x0000000114141836 */ /* 0x000fe20000000000 */
[----:B------:R-:W-:-:S03]  /*36c0*/  IADD3 R18, P1, PT, R18, UR6, RZ ;  /* 0x0000000612127c10 */ /* 0x000fc6000ff3e0ff */
[----:B------:R-:W-:Y:S01]  /*36d0*/  @!P3 IMAD.MOV R20, RZ, RZ, -R20 ;  /* 0x000000ffff14b224 */ /* 0x000fe200078e0a14 */
[----:B------:R-:W-:-:S04]  /*36e0*/  IADD3.X R19, PT, PT, R19, UR7, RZ, P1, !PT ;  /* 0x0000000713137c10 */ /* 0x000fc80008ffe4ff */
[----:B0-----:R-:W-:-:S05]  /*36f0*/  SEL R17, R13, R20, !P0 ;  /* 0x000000140d117207 */ /* 0x001fca0004000000 */
        /* <DEDUP_REMOVED lines=12> */
[----:B------:R-:W-:-:S04]  /*37c0*/  @P1 VIADD R20, R20, 0x1 ;  /* 0x0000000114141836 */ /* 0x000fc80000000000 */
[----:B------:R-:W-:-:S05]  /*37d0*/  @!P3 IMAD.MOV R20, RZ, RZ, -R20 ;  /* 0x000000ffff14b224 */ /* 0x000fca00078e0a14 */
        /* <DEDUP_REMOVED lines=66> */
[----:B------:R-:W-:Y:S02]  /*3c00*/  ISETP.GE.AND P3, PT, R0, RZ, PT ;  /* 0x000000ff0000720c */ /* 0x000fe40003f66270 */
[----:B------:R-:W-:Y:S02]  /*3c10*/  LOP3.LUT R0, R12, 0x7ffffff8, RZ, 0xc0, !PT ;  /* 0x7ffffff80c007812 */ /* 0x000fe400078ec0ff */
[----:B------:R-:W-:-:S05]  /*3c20*/  IADD3 R22, PT, PT, -R20, RZ, RZ ;  /* 0x000000ff14167210 */ /* 0x000fca0007ffe1ff */
[----:B------:R-:W-:Y:S01]  /*3c30*/  IMAD R23, R8, R22, R23 ;  /* 0x0000001608177224 */ /* 0x000fe200078e0217 */
[----:B------:R-:W-:-:S04]  /*3c40*/  IADD3 R22, PT, PT, -R0, 0x8, RZ ;  /* 0x0000000800167810 */ /* 0x000fc80007ffe1ff */
[----:B------:R-:W-:-:S13]  /*3c50*/  ISETP.GT.U32.AND P2, PT, R8, R23, PT ;  /* 0x000000170800720c */ /* 0x000fda0003f44070 */
[----:B------:R-:W-:Y:S02]  /*3c60*/  @!P2 IMAD.IADD R23, R23, 0x1, -R8 ;  /* 0x000000011717a824 */ /* 0x000fe400078e0a08 */
[----:B------:R-:W-:-:S03]  /*3c70*/  @!P2 VIADD R20, R20, 0x1 ;  /* 0x000000011414a836 */ /* 0x000fc60000000000 */
[----:B------:R-:W-:-:S13]  /*3c80*/  ISETP.GE.U32.AND P1, PT, R23, R8, PT ;  /* 0x000000081700720c */ /* 0x000fda0003f26070 */
[----:B------:R-:W-:Y:S01]  /*3c90*/  @P1 VIADD R20, R20, 0x1 ;  /* 0x0000000114141836 */ /* 0x000fe20000000000 */
[----:B------:R-:W-:-:S03]  /*3ca0*/  IADD3 R10, P1, PT, R10, 0x1000, RZ ;  /* 0x000010000a0a7810 */ /* 0x000fc60007f3e0ff */
[----:B------:R-:W-:-:S05]  /*3cb0*/  @!P3 IMAD.MOV R20, RZ, RZ, -R20 ;  /* 0x000000ffff14b224 */ /* 0x000fca00078e0a14 */
[----:B------:R-:W-:Y:S02]  /*3cc0*/  SEL R13, R13, R20, !P0 ;  /* 0x000000140d0d7207 */ /* 0x000fe40004000000 */
[----:B------:R-:W-:Y:S02]  /*3cd0*/  ISETP.NE.AND P0, PT, R22, RZ, PT ;  /* 0x000000ff1600720c */ /* 0x000fe40003f05270 */
[----:B------:R-:W-:Y:S01]  /*3ce0*/  IADD3.X R20, PT, PT, RZ, R11, RZ, P1, !PT ;  /* 0x0000000bff147210 */ /* 0x000fe20000ffe4ff */
[----:B------:R0:W-:Y:S10]  /*3cf0*/  STG.E desc[UR4][R18.64+0xc00], R13 ;  /* 0x000c000d12007986 */ /* 0x0001f4000c101904 */
[----:B------:R-:W-:Y:S05]  /*3d00*/  @!P0 BRA `(.L_x_2441) ;  /* 0x0000000800688947 */ /* 0x000fea0003800000 */
[----:B0-----:R-:W-:Y:S01]  /*3d10*/  IMAD.MOV.U32 R18, RZ, RZ, R10 ;  /* 0x000000ffff127224 */ /* 0x001fe200078e000a */
[----:B------:R-:W0:Y:S01]  /*3d20*/  LDCU.64 UR6, c[0x0][0x3a0] ;  /* 0x00007400ff0677ac */ /* 0x000e220008000a00 */
[----:B------:R-:W-:Y:S01]  /*3d30*/  VIADD R19, R9, 0x480 ;  /* 0x0000048009137836 */ /* 0x000fe20000000000 */
[----:B------:R-:W1:Y:S06]  /*3d40*/  LDCU.64 UR8, c[0x0][0x398] ;  /* 0x00007300ff0877ac */ /* 0x000e6c0008000a00 */
.L_x_2442:
[----:B0-----:R-:W-:Y:S01]  /*3d50*/  IADD3 R10, P0, PT, R18, UR6, RZ ;  /* 0x00000006120a7c10 */ /* 0x001fe2000ff1e0ff */
[----:B------:R-:W0:Y:S03]  /*3d60*/  LDC R23, c[0x0][0x390] ;  /* 0x0000e400ff177b82 */ /* 0x000e260000000800 */
[----:B------:R-:W-:-:S05]  /*3d70*/  IADD3.X R11, PT, PT, R20, UR7, RZ, P0, !PT ;  /* 0x00000007140b7c10 */ /* 0x000fca00087fe4ff */
[----:B--2---:R-:W2:Y:S01]  /*3d80*/  LDG.E R10, desc[UR4][R10.64] ;  /* 0x000000040a0a7981 */ /* 0x004ea2000c1e1900 */
[-C--:B0-----:R-:W-:Y:S02]  /*3d90*/  IABS R24, R23.reuse ;  /* 0x0000001700187213 */ /* 0x081fe40000000000 */
[-C--:B------:R-:W-:Y:S02]  /*3da0*/  LOP3.LUT R25, RZ, R23.reuse, RZ, 0x33, !PT ;  /* 0x00000017ff197212 */ /* 0x080fe400078e33ff */
[----:B--2---:R-:W-:Y:S02]  /*3db0*/  IABS R13, R10 ;  /* 0x0000000a000d7213 */ /* 0x004fe40000000000 */
[----:B------:R-:W-:-:S03]  /*3dc0*/  LOP3.LUT R10, R10, R23, RZ, 0x3c, !PT ;  /* 0x000000170a0a7212 */ /* 0x000fc600078e3cff */
[----:B------:R-:W-:Y:S01]  /*3dd0*/  IMAD.HI.U32 R16, R16, R13, RZ ;  /* 0x0000000d10107227 */ /* 0x000fe200078e00ff */
[----:B------:R-:W-:-:S03]  /*3de0*/  ISETP.GE.AND P2, PT, R10, RZ, PT ;  /* 0x000000ff0a00720c */ /* 0x000fc60003f46270 */
[----:B------:R-:W-:-:S04]  /*3df0*/  IMAD.MOV R12, RZ, RZ, -R16 ;  /* 0x000000ffff0c7224 */ /* 0x000fc800078e0a10 */
[----:B------:R-:W-:Y:S02]  /*3e00*/  IMAD R13, R24, R12, R13 ;  /* 0x0000000c180d7224 */ /* 0x000fe400078e020d */
[----:B------:R-:W-:-:S03]  /*3e10*/  IMAD.MOV.U32 R12, RZ, RZ, R6 ;  /* 0x000000ffff0c7224 */ /* 0x000fc600078e0006 */
[----:B------:R-:W-:-:S13]  /*3e20*/  ISETP.GT.U32.AND P1, PT, R8, R13, PT ;  /* 0x0000000d0800720c */ /* 0x000fda0003f24070 */
[----:B------:R-:W-:Y:S01]  /*3e30*/  @!P1 IMAD.IADD R13, R13, 0x1, -R24 ;  /* 0x000000010d0d9824 */ /* 0x000fe200078e0a18 */
[----:B------:R-:W-:Y:S02]  /*3e40*/  @!P1 IADD3 R16, PT, PT, R16, 0x1, RZ ;  /* 0x0000000110109810 */ /* 0x000fe40007ffe0ff */
[----:B-1----:R-:W-:Y:S02]  /*3e50*/  IADD3 R14, P1, PT, R18, UR8, RZ ;  /* 0x00000008120e7c10 */ /* 0x002fe4000ff3e0ff */
[----:B------:R-:W-:Y:S01]  /*3e60*/  ISETP.GE.U32.AND P0, PT, R13, R8, PT ;  /* 0x000000080d00720c */ /* 0x000fe20003f06070 */
[----:B------:R-:W-:Y:S01]  /*3e70*/  IMAD.MOV.U32 R13, RZ, RZ, R7 ;  /* 0x000000ffff0d7224 */ /* 0x000fe200078e0007 */
[----:B------:R-:W-:Y:S01]  /*3e80*/  IADD3.X R15, PT, PT, R20, UR9, RZ, P1, !PT ;  /* 0x00000009140f7c10 */ /* 0x000fe20008ffe4ff */
[----:B------:R-:W-:-:S03]  /*3e90*/  IMAD.WIDE R12, R19, 0x4, R12 ;  /* 0x00000004130c7825 */ /* 0x000fc600078e020c */
[----:B------:R-:W-:-:S07]  /*3ea0*/  IADD3 R10, P3, PT, R12, UR6, RZ ;  /* 0x000000060c0a7c10 */ /* 0x000fce000ff7e0ff */
[----:B------:R-:W-:Y:S01]  /*3eb0*/  @P0 VIADD R16, R16, 0x1 ;  /* 0x0000000110100836 */ /* 0x000fe20000000000 */
[----:B------:R-:W-:Y:S02]  /*3ec0*/  ISETP.NE.AND P0, PT, R23, RZ, PT ;  /* 0x000000ff1700720c */ /* 0x000fe40003f05270 */
[----:B------:R-:W-:Y:S01]  /*3ed0*/  IADD3.X R11, PT, PT, R13, UR7, RZ, P3, !PT ;  /* 0x000000070d0b7c10 */ /* 0x000fe20009ffe4ff */
[----:B------:R-:W-:-:S05]  /*3ee0*/  @!P2 IMAD.MOV R16, RZ, RZ, -R16 ;  /* 0x000000ffff10a224 */ /* 0x000fca00078e0a10 */
[----:B------:R-:W-:-:S05]  /*3ef0*/  SEL R27, R25, R16, !P0 ;  /* 0x00000010191b7207 */ /* 0x000fca0004000000 */
[----:B------:R0:W-:Y:S04]  /*3f00*/  STG.E desc[UR4][R14.64], R27 ;  /* 0x0000001b0e007986 */ /* 0x0001e8000c101904 */
[----:B------:R-:W0:Y:S01]  /*3f10*/  LDG.E R26, desc[UR4][R10.64] ;  /* 0x000000040a1a7981 */ /* 0x000e22000c1e1900 */
[----:B------:R-:W1:Y:S01]  /*3f20*/  I2F.RP R8, R24 ;  /* 0x0000001800087306 */ /* 0x000e620000209400 */
[----:B------:R-:W-:-:S07]  /*3f30*/  IMAD.MOV.U32 R16, RZ, RZ, RZ ;  /* 0x000000ffff107224 */ /* 0x000fce00078e00ff */
[----:B-1----:R-:W1:Y:S02]  /*3f40*/  MUFU.RCP R8, R8 ;  /* 0x0000000800087308 */ /* 0x002e640000001000 */
[----:B-1----:R-:W-:-:S06]  /*3f50*/  IADD3 R17, PT, PT, R8, 0xffffffe, RZ ;  /* 0x0ffffffe08117810 */ /* 0x002fcc0007ffe0ff */
[----:B------:R-:W1:Y:S02]  /*3f60*/  F2I.FTZ.U32.TRUNC.NTZ R17, R17 ;  /* 0x0000001100117305 */ /* 0x000e64000021f000 */
[----:B-1----:R-:W-:-:S04]  /*3f70*/  IMAD.MOV R29, RZ, RZ, -R17 ;  /* 0x000000ffff1d7224 */ /* 0x002fc800078e0a11 */
[----:B------:R-:W-:-:S04]  /*3f80*/  IMAD R29, R29, R24, RZ ;  /* 0x000000181d1d7224 */ /* 0x000fc800078e02ff */
[----:B------:R-:W-:Y:S01]  /*3f90*/  IMAD.HI.U32 R16, R17, R29, R16 ;  /* 0x0000001d11107227 */ /* 0x000fe200078e0010 */
[----:B0-----:R-:W-:Y:S02]  /*3fa0*/  IABS R15, R26 ;  /* 0x0000001a000f7213 */ /* 0x001fe40000000000 */
[----:B------:R-:W-:-:S03]  /*3fb0*/  LOP3.LUT R26, R26, R23, RZ, 0x3c, !PT ;  /* 0x000000171a1a7212 */ /* 0x000fc600078e3cff */
[----:B------:R-:W-:Y:S01]  /*3fc0*/  IMAD.HI.U32 R14, R16, R15, RZ ;  /* 0x0000000f100e7227 */ /* 0x000fe200078e00ff */
[----:B------:R-:W-:-:S03]  /*3fd0*/  ISETP.GE.AND P3, PT, R26, RZ, PT ;  /* 0x000000ff1a00720c */ /* 0x000fc60003f66270 */
[----:B------:R-:W-:-:S04]  /*3fe0*/  IMAD.MOV R8, RZ, RZ, -R14 ;  /* 0x000000ffff087224 */ /* 0x000fc800078e0a0e */
[----:B------:R-:W-:Y:S02]  /*3ff0*/  IMAD R15, R24, R8, R15 ;  /* 0x00000008180f7224 */ /* 0x000fe400078e020f */
[----:B------:R-:W-:-:S05]  /*4000*/  IMAD.MOV.U32 R8, RZ, RZ, R24 ;  /* 0x000000ffff087224 */ /* 0x000fca00078e0018 */
[----:B------:R-:W-:-:S13]  /*4010*/  ISETP.GT.U32.AND P2, PT, R8, R15, PT ;  /* 0x0000000f0800720c */ /* 0x000fda0003f44070 */
[----:B------:R-:W-:Y:S01]  /*4020*/  @!P2 IADD3 R15, PT, PT, R15, -R24, RZ ;  /* 0x800000180f0fa210 */ /* 0x000fe20007ffe0ff */
[----:B------:R-:W-:-:S03]  /*4030*/  @!P2 VIADD R14, R14, 0x1 ;  /* 0x000000010e0ea836 */ /* 0x000fc60000000000 */
[----:B------:R-:W-:-:S13]  /*4040*/  ISETP.GE.U32.AND P1, PT, R15, R8, PT ;  /* 0x000000080f00720c */ /* 0x000fda0003f26070 */
[----:B------:R-:W-:Y:S01]  /*4050*/  @P1 VIADD R14, R14, 0x1 ;  /* 0x000000010e0e1836 */ /* 0x000fe20000000000 */
[----:B------:R-:W-:-:S03]  /*4060*/  IADD3 R12, P1, PT, R12, UR8, RZ ;  /* 0x000000080c0c7c10 */ /* 0x000fc6000ff3e0ff */
[----:B------:R-:W-:Y:S01]  /*4070*/  @!P3 IMAD.MOV R14, RZ, RZ, -R14 ;  /* 0x000000ffff0eb224 */ /* 0x000fe200078e0a0e */
[----:B------:R-:W-:-:S04]  /*4080*/  IADD3.X R13, PT, PT, R13, UR9, RZ, P1, !PT ;  /* 0x000000090d0d7c10 */ /* 0x000fc80008ffe4ff */
[----:B------:R-:W-:-:S05]  /*4090*/  SEL R15, R25, R14, !P0 ;  /* 0x0000000e190f7207 */ /* 0x000fca0004000000 */
[----:B------:R0:W-:Y:S04]  /*40a0*/  STG.E desc[UR4][R12.64], R15 ;  /* 0x0000000f0c007986 */ /* 0x0001e8000c101904 */
[----:B------:R-:W2:Y:S02]  /*40b0*/  LDG.E R14, desc[UR4][R10.64+0x200] ;  /* 0x000200040a0e7981 */ /* 0x000ea4000c1e1900 */
[----:B--2---:R-:W-:Y:S02]  /*40c0*/  IABS R27, R14 ;  /* 0x0000000e001b7213 */ /* 0x004fe40000000000 */
[----:B------:R-:W-:-:S03]  /*40d0*/  LOP3.LUT R14, R14, R23, RZ, 0x3c, !PT ;  /* 0x000000170e0e7212 */ /* 0x000fc600078e3cff */
[----:B------:R-:W-:Y:S01]  /*40e0*/  IMAD.HI.U32 R17, R16, R27, RZ ;  /* 0x0000001b10117227 */ /* 0x000fe200078e00ff */
[----:B------:R-:W-:-:S03]  /*40f0*/  ISETP.GE.AND P3, PT, R14, RZ, PT ;  /* 0x000000ff0e00720c */ /* 0x000fc60003f66270 */
[----:B------:R-:W-:-:S04]  /*4100*/  IMAD.MOV R26, RZ, RZ, -R17 ;  /* 0x000000ffff1a7224 */ /* 0x000fc800078e0a11 */
[----:B------:R-:W-:-:S05]  /*4110*/  IMAD R27, R24, R26, R27 ;  /* 0x0000001a181b7224 */ /* 0x000fca00078e021b */
[----:B------:R-:W-:-:S13]  /*4120*/  ISETP.GT.U32.AND P2, PT, R8, R27, PT ;  /* 0x0000001b0800720c */ /* 0x000fda0003f44070 */
[----:B------:R-:W-:Y:S01]  /*4130*/  @!P2 IADD3 R27, PT, PT, R27, -R24, RZ ;  /* 0x800000181b1ba210 */ /* 0x000fe20007ffe0ff */
        /* <DEDUP_REMOVED lines=66> */
[----:B------:R-:W3:Y:S01]  /*4560*/  LDG.E R10, desc[UR4][R10.64+0xc00] ;  /* 0x000c00040a0a7981 */ /* 0x000ee2000c1e1900 */
[----:B------:R-:W-:Y:S01]  /*4570*/  VIADD R22, R22, 0x8 ;  /* 0x0000000816167836 */ /* 0x000fe20000000000 */
[----:B------:R-:W-:Y:S02]  /*4580*/  IADD3 R19, PT, PT, R19, 0x400, RZ ;  /* 0x0000040013137810 */ /* 0x000fe40007ffe0ff */
[----:B---3--:R-:W-:Y:S02]  /*4590*/  IABS R17, R10 ;  /* 0x0000000a00117213 */ /* 0x008fe40000000000 */
        /* <DEDUP_REMOVED lines=9> */
[----:B------:R-:W-:Y:S01]  /*4630*/  @P1 VIADD R14, R14, 0x1 ;  /* 0x000000010e0e1836 */ /* 0x000fe20000000000 */
[----:B------:R-:W-:-:S03]  /*4640*/  IADD3 R18, P1, PT, R18, 0x1000, RZ ;  /* 0x0000100012127810 */ /* 0x000fc60007f3e0ff */
[----:B------:R-:W-:Y:S02]  /*4650*/  @!P3 IMAD.MOV R14, RZ, RZ, -R14 ;  /* 0x000000ffff0eb224 */ /* 0x000fe400078e0a0e */
[----:B------:R-:W-:-:S03]  /*4660*/  IMAD.X R20, RZ, RZ, R20, P1 ;  /* 0x000000ffff147224 */ /* 0x000fc600008e0614 */
[----:B------:R-:W-:Y:S02]  /*4670*/  SEL R25, R25, R14, !P0 ;  /* 0x0000000e19197207 */ /* 0x000fe40004000000 */
[----:B------:R-:W-:-:S03]  /*4680*/  ISETP.NE.AND P0, PT, R22, RZ, PT ;  /* 0x000000ff1600720c */ /* 0x000fc60003f05270 */
[----:B------:R2:W-:Y:S10]  /*4690*/  STG.E desc[UR4][R12.64+0xc00], R25 ;  /* 0x000c00190c007986 */ /* 0x0005f4000c101904 */
[----:B------:R-:W-:Y:S05]  /*46a0*/  @P0 BRA `(.L_x_2442) ;  /* 0xfffffff400a80947 */ /* 0x000fea000383ffff */
.L_x_2441:
[----:B------:R-:W-:-:S13]  /*46b0*/  ISETP.NE.AND P0, PT, R21, RZ, PT ;  /* 0x000000ff1500720c */ /* 0x000fda0003f05270 */
[----:B------:R-:W-:Y:S05]  /*46c0*/  @!P0 EXIT ;  /* 0x000000000000894d */ /* 0x000fea0003800000 */
[----:B------:R-:W1:Y:S01]  /*46d0*/  LDC R8, c[0x0][0x388] ;  /* 0x0000e200ff087b82 */ /* 0x000e620000000800 */
[----:B------:R-:W-:Y:S02]  /*46e0*/  ISETP.GE.U32.AND P1, PT, R21, 0x4, PT ;  /* 0x000000041500780c */ /* 0x000fe40003f26070 */
[----:B-1----:R-:W-:-:S04]  /*46f0*/  LOP3.LUT R20, R8, 0x3, RZ, 0xc0, !PT ;  /* 0x0000000308147812 */ /* 0x002fc800078ec0ff */
[----:B------:R-:W-:-:S07]  /*4700*/  ISETP.NE.AND P0, PT, R20, RZ, PT ;  /* 0x000000ff1400720c */ /* 0x000fce0003f05270 */
[----:B------:R-:W-:Y:S06]  /*4710*/  @!P1 BRA `(.L_x_2443) ;  /* 0x0000000400389947 */ /* 0x000fec0003800000 */
[----:B------:R-:W-:Y:S01]  /*4720*/  IMAD R11, R0, 0x80, R9 ;  /* 0x00000080000b7824 */ /* 0x000fe200078e0209 */
[----:B0-2---:R-:W0:Y:S03]  /*4730*/  LDC R13, c[0x0][0x390] ;  /* 0x0000e400ff0d7b82 */ /* 0x005e260000000800 */
[----:B------:R-:W-:-:S05]  /*4740*/  IMAD.WIDE R6, R11, 0x4, R2 ;  /* 0x000000040b067825 */ /* 0x000fca00078e0202 */
[----:B------:R-:W2:Y:S01]  /*4750*/  LDG.E R10, desc[UR4][R6.64] ;  /* 0x00000004060a7981 */ /* 0x000ea2000c1e1900 */
[----:B------:R-:W-:Y:S02]  /*4760*/  MOV R14, RZ ;  /* 0x000000ff000e7202 */ /* 0x000fe40000000f00 */
        /* <DEDUP_REMOVED lines=11> */
[----:B------:R-:W-:Y:S01]  /*4820*/  ISETP.GE.AND P3, PT, R10, RZ, PT ;  /* 0x000000ff0a00720c */ /* 0x000fe20003f66270 */
[----:B------:R-:W-:-:S04]  /*4830*/  IMAD.WIDE R10, R11, 0x4, R4 ;  /* 0x000000040b0a7825 */ /* 0x000fc800078e0204 */
[----:B------:R-:W-:-:S04]  /*4840*/  IMAD.HI.U32 R15, R14, R17, RZ ;  /* 0x000000110e0f7227 */ /* 0x000fc800078e00ff */
[----:B------:R-:W-:-:S04]  /*4850*/  IMAD.MOV R16, RZ, RZ, -R15 ;  /* 0x000000ffff107224 */ /* 0x000fc800078e0a0f */
[----:B------:R-:W-:-:S05]  /*4860*/  IMAD R17, R12, R16, R17 ;  /* 0x000000100c117224 */ /* 0x000fca00078e0211 */
[----:B------:R-:W-:-:S13]  /*4870*/  ISETP.GT.U32.AND P2, PT, R12, R17, PT ;  /* 0x000000110c00720c */ /* 0x000fda0003f44070 */
[----:B------:R-:W-:Y:S02]  /*4880*/  @!P2 IMAD.IADD R17, R17, 0x1, -R12 ;  /* 0x000000011111a824 */ /* 0x000fe400078e0a0c */
[----:B------:R-:W-:-:S03]  /*4890*/  @!P2 VIADD R15, R15, 0x1 ;  /* 0x000000010f0fa836 */ /* 0x000fc60000000000 */
[----:B------:R-:W-:-:S13]  /*48a0*/  ISETP.GE.U32.AND P1, PT, R17, R12, PT ;  /* 0x0000000c1100720c */ /* 0x000fda0003f26070 */
[----:B------:R-:W-:Y:S02]  /*48b0*/  @P1 IADD3 R15, PT, PT, R15, 0x1, RZ ;  /* 0x000000010f0f1810 */ /* 0x000fe40007ffe0ff */
        /* <DEDUP_REMOVED lines=15> */
[----:B------:R-:W-:-:S04]  /*49b0*/  @!P3 IADD3 R18, PT, PT, R18, 0x1, RZ ;  /* 0x000000011212b810 */ /* 0x000fc80007ffe0ff */
        /* <DEDUP_REMOVED lines=20> */
[----:B------:R-:W2:Y:S01]  /*4b00*/  LDG.E R6, desc[UR4][R6.64+0x600] ;  /* 0x0006000406067981 */ /* 0x000ea2000c1e1900 */
[----:B------:R-:W-:Y:S01]  /*4b10*/  VIADD R0, R0, 0x4 ;  /* 0x0000000400007836 */ /* 0x000fe20000000000 */
        /* <DEDUP_REMOVED lines=12> */
[----:B------:R-:W-:-:S05]  /*4be0*/  SEL R15, R15, R14, !P1 ;  /* 0x0000000e0f0f7207 */ /* 0x000fca0004800000 */
[----:B------:R1:W-:Y:S02]  /*4bf0*/  STG.E desc[UR4][R10.64+0x600], R15 ;  /* 0x0006000f0a007986 */ /* 0x0003e4000c101904 */
.L_x_2443:
[----:B------:R-:W-:Y:S05]  /*4c00*/  @!P0 EXIT ;  /* 0x000000000000894d */ /* 0x000fea0003800000 */
[----:B------:R-:W-:Y:S02]  /*4c10*/  ISETP.NE.AND P1, PT, R20, 0x1, PT ;  /* 0x000000011400780c */ /* 0x000fe40003f25270 */
[----:B------:R-:W-:-:S04]  /*4c20*/  LOP3.LUT R8, R8, 0x1, RZ, 0xc0, !PT ;  /* 0x0000000108087812 */ /* 0x000fc800078ec0ff */
[----:B------:R-:W-:-:S07]  /*4c30*/  ISETP.NE.U32.AND P0, PT, R8, 0x1, PT ;  /* 0x000000010800780c */ /* 0x000fce0003f05070 */
[----:B------:R-:W-:Y:S06]  /*4c40*/  @!P1 BRA `(.L_x_2444) ;  /* 0x0000000000c09947 */ /* 0x000fec0003800000 */
[----:B-1----:R-:W-:Y:S01]  /*4c50*/  IMAD R11, R0, 0x80, R9 ;  /* 0x00000080000b7824 */ /* 0x002fe200078e0209 */
[----:B--2---:R-:W1:Y:S03]  /*4c60*/  LDC R12, c[0x0][0x390] ;  /* 0x0000e400ff0c7b82 */ /* 0x004e660000000800 */
[----:B------:R-:W-:-:S05]  /*4c70*/  IMAD.WIDE R6, R11, 0x4, R2 ;  /* 0x000000040b067825 */ /* 0x000fca00078e0202 */
[----:B0-----:R-:W2:Y:S01]  /*4c80*/  LDG.E R13, desc[UR4][R6.64] ;  /* 0x00000004060d7981 */ /* 0x001ea2000c1e1900 */
[----:B------:R-:W-:Y:S01]  /*4c90*/  IMAD.MOV.U32 R14, RZ, RZ, RZ ;  /* 0x000000ffff0e7224 */ /* 0x000fe200078e00ff */
[----:B-1----:R-:W-:Y:S02]  /*4ca0*/  IABS R8, R12 ;  /* 0x0000000c00087213 */ /* 0x002fe40000000000 */
[----:B------:R-:W-:Y:S02]  /*4cb0*/  ISETP.NE.AND P4, PT, R12, RZ, PT ;  /* 0x000000ff0c00720c */ /* 0x000fe40003f85270 */
[----:B------:R-:W0:Y:S08]  /*4cc0*/  I2F.RP R16, R8 ;  /* 0x0000000800107306 */ /* 0x000e300000209400 */
[----:B0-----:R-:W0:Y:S02]  /*4cd0*/  MUFU.RCP R16, R16 ;  /* 0x0000001000107308 */ /* 0x001e240000001000 */
[----:B0-----:R-:W-:-:S06]  /*4ce0*/  IADD3 R17, PT, PT, R16, 0xffffffe, RZ ;  /* 0x0ffffffe10117810 */ /* 0x001fcc0007ffe0ff */
[----:B------:R0:W1:Y:S02]  /*4cf0*/  F2I.FTZ.U32.TRUNC.NTZ R15, R17 ;  /* 0x00000011000f7305 */ /* 0x000064000021f000 */
[----:B0-----:R-:W-:Y:S01]  /*4d00*/  LOP3.LUT R17, RZ, R12, RZ, 0x33, !PT ;  /* 0x0000000cff117212 */ /* 0x001fe200078e33ff */
[----:B-1----:R-:W-:-:S04]  /*4d10*/  IMAD.MOV R19, RZ, RZ, -R15 ;  /* 0x000000ffff137224 */ /* 0x002fc800078e0a0f */
        /* <DEDUP_REMOVED lines=10> */
[----:B------:R-:W-:Y:S01]  /*4dc0*/  @!P2 IADD3 R15, PT, PT, R15, -R8, RZ ;  /* 0x800000080f0fa210 */ /* 0x000fe20007ffe0ff */
[----:B------:R-:W-:-:S03]  /*4dd0*/  @!P2 VIADD R10, R10, 0x1 ;  /* 0x000000010a0aa836 */ /* 0x000fc60000000000 */
[----:B------:R-:W-:-:S13]  /*4de0*/  ISETP.GE.U32.AND P1, PT, R15, R8, PT ;  /* 0x000000080f00720c */ /* 0x000fda0003f26070 */
[----:B------:R-:W-:-:S04]  /*4df0*/  @P1 VIADD R10, R10, 0x1 ;  /* 0x000000010a0a1836 */ /* 0x000fc80000000000 */
[----:B------:R-:W-:Y:S02]  /*4e00*/  IMAD.MOV.U32 R13, RZ, RZ, R10 ;  /* 0x000000ffff0d7224 */ /* 0x000fe400078e000a */
[----:B------:R-:W-:-:S04]  /*4e10*/  IMAD.WIDE R10, R11, 0x4, R4 ;  /* 0x000000040b0a7825 */ /* 0x000fc800078e0204 */
[----:B------:R-:W-:-:S05]  /*4e20*/  @!P3 IMAD.MOV R13, RZ, RZ, -R13 ;  /* 0x000000ffff0db224 */ /* 0x000fca00078e0a0d */
[----:B------:R-:W-:-:S05]  /*4e30*/  SEL R13, R17, R13, !P4 ;  /* 0x0000000d110d7207 */ /* 0x000fca0006000000 */
[----:B------:R3:W-:Y:S04]  /*4e40*/  STG.E desc[UR4][R10.64], R13 ;  /* 0x0000000d0a007986 */ /* 0x0007e8000c101904 */
[----:B------:R-:W2:Y:S01]  /*4e50*/  LDG.E R7, desc[UR4][R6.64+0x200] ;  /* 0x0002000406077981 */ /* 0x000ea2000c1e1900 */
[----:B------:R-:W-:Y:S01]  /*4e60*/  VIADD R0, R0, 0x2 ;  /* 0x0000000200007836 */ /* 0x000fe20000000000 */
        /* <DEDUP_REMOVED lines=10> */
[----:B------:R-:W-:-:S05]  /*4f10*/  @P1 VIADD R14, R14, 0x1 ;  /* 0x000000010e0e1836 */ /* 0x000fca0000000000 */
[----:B------:R-:W-:-:S04]  /*4f20*/  @!P3 IADD3 R14, PT, PT, -R14, RZ, RZ ;  /* 0x000000ff0e0eb210 */ /* 0x000fc80007ffe1ff */
[----:B------:R-:W-:-:S05]  /*4f30*/  SEL R7, R17, R14, !P4 ;  /* 0x0000000e11077207 */ /* 0x000fca0006000000 */
[----:B------:R3:W-:Y:S02]  /*4f40*/  STG.E desc[UR4][R10.64+0x200], R7 ;  /* 0x000200070a007986 */ /* 0x0007e4000c101904 */
.L_x_2444:
[----:B------:R-:W-:Y:S05]  /*4f50*/  @P0 EXIT ;  /* 0x000000000000094d */ /* 0x000fea0003800000 */
[----:B------:R-:W-:Y:S01]  /*4f60*/  IMAD R9, R0, 0x80, R9 ;  /* 0x0000008000097824 */ /* 0x000fe200078e0209 */
[----:B-1-3--:R-:W1:Y:S03]  /*4f70*/  LDC R11, c[0x0][0x390] ;  /* 0x0000e400ff0b7b82 */ /* 0x00ae660000000800 */
[----:B------:R-:W-:-:S06]  /*4f80*/  IMAD.WIDE R2, R9, 0x4, R2 ;  /* 0x0000000409027825 */ /* 0x000fcc00078e0202 */
[----:B------:R-:W3:Y:S01]  /*4f90*/  LDG.E R2, desc[UR4][R2.64] ;  /* 0x0000000402027981 */ /* 0x000ee2000c1e1900 */
[----:B------:R-:W-:Y:S02]  /*4fa0*/  IMAD.MOV.U32 R6, RZ, RZ, RZ ;  /* 0x000000ffff067224 */ /* 0x000fe400078e00ff */
[----:B------:R-:W-:Y:S01]  /*4fb0*/  IMAD.WIDE R4, R9, 0x4, R4 ;  /* 0x0000000409047825 */ /* 0x000fe200078e0204 */
[----:B-1----:R-:W-:-:S04]  /*4fc0*/  IABS R8, R11 ;  /* 0x0000000b00087213 */ /* 0x002fc80000000000 */
[----:B------:R-:W1:Y:S08]  /*4fd0*/  I2F.RP R10, R8 ;  /* 0x00000008000a7306 */ /* 0x000e700000209400 */
[----:B-1----:R-:W1:Y:S02]  /*4fe0*/  MUFU.RCP R10, R10 ;  /* 0x0000000a000a7308 */ /* 0x002e640000001000 */
[----:B-1----:R-:W-:-:S06]  /*4ff0*/  VIADD R7, R10, 0xffffffe ;  /* 0x0ffffffe0a077836 */ /* 0x002fcc0000000000 */
[----:B------:R-:W0:Y:S02]  /*5000*/  F2I.FTZ.U32.TRUNC.NTZ R7, R7 ;  /* 0x0000000700077305 */ /* 0x000e24000021f000 */
[----:B0-2---:R-:W-:-:S05]  /*5010*/  IADD3 R13, PT, PT, RZ, -R7, RZ ;  /* 0x80000007ff0d7210 */ /* 0x005fca0007ffe0ff */
[----:B------:R-:W-:-:S04]  /*5020*/  IMAD R13, R13, R8, RZ ;  /* 0x000000080d0d7224 */ /* 0x000fc800078e02ff */
[----:B------:R-:W-:Y:S01]  /*5030*/  IMAD.HI.U32 R0, R7, R13, R6 ;  /* 0x0000000d07007227 */ /* 0x000fe200078e0006 */
[----:B---3--:R-:W-:Y:S02]  /*5040*/  IABS R3, R2 ;  /* 0x0000000200037213 */ /* 0x008fe40000000000 */
        /* <DEDUP_REMOVED lines=15> */
.L_x_2445:
        /* <DEDUP_REMOVED lines=12> */
.L_x_4183:


//--------------------- .text._ZN3cub18CUB_300001_SM_10006detail9transform16transform_kernelINS2_10policy_hubILb1EN4cuda3std3__45tupleIJN6thrust24THRUST_300001_SM_1000_NS6detail15normal_iteratorINSA_10device_ptrIiEEEEEEEE10policy1000EiNSB_10functional5actorINSJ_9compositeIJNSJ_16operator_adaptorINS7_7dividesIvEEEENSK_INSJ_8argumentILj0EEEEENSK_INSJ_5valueIiEEEEEEEEESF_JPiEEEvT0_iT1_T2_DpNS2_10kernel_argIT3_EE --------------------------
	.section	.text._ZN3cub18CUB_300001_SM_10006detail9transform16transform_kernelINS2_10policy_hubILb1EN4cuda3std3__45tupleIJN6thrust24THRUST_300001_SM_1000_NS6detail15normal_iteratorINSA_10device_ptrIiEEEEEEEE10policy1000EiNSB_10functional5actorINSJ_9compositeIJNSJ_16operator_adaptorINS7_7dividesIvEEEENSK_INSJ_8argumentILj0EEEEENSK_INSJ_5valueIiEEEEEEEEESF_JPiEEEvT0_iT1_T2_DpNS2_10kernel_argIT3_EE,"ax",@progbits
	.align	128
        .global         _ZN3cub18CUB_300001_SM_10006detail9transform16transform_kernelINS2_10policy_hubILb1EN4cuda3std3__45tupleIJN6thrust24THRUST_300001_SM_1000_NS6detail15normal_iteratorINSA_10device_ptrIiEEEEEEEE10policy1000EiNSB_10functional5actorINSJ_9compositeIJNSJ_16operator_adaptorINS7_7dividesIvEEEENSK_INSJ_8argumentILj0EEEEENSK_INSJ_5valueIiEEEEEEEEESF_JPiEEEvT0_iT1_T2_DpNS2_10kernel_argIT3_EE
        .type           _ZN3cub18CUB_300001_SM_10006detail9transform16transform_kernelINS2_10policy_hubILb1EN4cuda3std3__45tupleIJN6thrust24THRUST_300001_SM_1000_NS6detail15normal_iteratorINSA_10device_ptrIiEEEEEEEE10policy1000EiNSB_10functional5actorINSJ_9compositeIJNSJ_16operator_adaptorINS7_7dividesIvEEEENSK_INSJ_8argumentILj0EEEEENSK_INSJ_5valueIiEEEEEEEEESF_JPiEEEvT0_iT1_T2_DpNS2_10kernel_argIT3_EE,@function
        .size           _ZN3cub18CUB_300001_SM_10006detail9transform16transform_kernelINS2_10policy_hubILb1EN4cuda3std3__45tupleIJN6thrust24THRUST_300001_SM_1000_NS6detail15normal_iteratorINSA_10device_ptrIiEEEEEEEE10policy1000EiNSB_10functional5actorINSJ_9compositeIJNSJ_16operator_adaptorINS7_7dividesIvEEEENSK_INSJ_8argumentILj0EEEEENSK_INSJ_5valueIiEEEEEEEEESF_JPiEEEvT0_iT1_T2_DpNS2_10kernel_argIT3_EE,(.L_x_4184 - _ZN3cub18CUB_300001_SM_10006detail9transform16transform_kernelINS2_10policy_hubILb1EN4cuda3std3__45tupleIJN6thrust24THRUST_300001_SM_1000_NS6detail15normal_iteratorINSA_10device_ptrIiEEEEEEEE10policy1000EiNSB_10functional5actorINSJ_9compositeIJNSJ_16operator_adaptorINS7_7dividesIvEEEENSK_INSJ_8argumentILj0EEEEENSK_INSJ_5valueIiEEEEEEEEESF_JPiEEEvT0_iT1_T2_DpNS2_10kernel_argIT3_EE)
        .other          _ZN3cub18CUB_300001_SM_10006detail9transform16transform_kernelINS2_10policy_hubILb1EN4cuda3std3__45tupleIJN6thrust24THRUST_300001_SM_1000_NS6detail15normal_iteratorINSA_10device_ptrIiEEEEEEEE10policy1000EiNSB_10functional5actorINSJ_9compositeIJNSJ_16operator_adaptorINS7_7dividesIvEEEENSK_INSJ_8argumentILj0EEEEENSK_INSJ_5valueIiEEEEEEEEESF_JPiEEEvT0_iT1_T2_DpNS2_10kernel_argIT3_EE,@"STO_CUDA_ENTRY STV_DEFAULT"
_ZN3cub18CUB_300001_SM_10006detail9transform16transform_kernelINS2_10policy_hubILb1EN4cuda3std3__45tupleIJN6thrust24THRUST_300001_SM_1000_NS6detail15normal_iteratorINSA_10device_ptrIiEEEEEEEE10policy1000EiNSB_10functional5actorINSJ_9compositeIJNSJ_16operator_adaptorINS7_7dividesIvEEEENSK_INSJ_8argumentILj0EEEEENSK_INSJ_5valueIiEEEEEEEEESF_JPiEEEvT0_iT1_T2_DpNS2_10kernel_argIT3_EE:
.text._ZN3cub18CUB_300001_SM_10006detail9transform16transform_kernelINS2_10policy_hubILb1EN4cuda3std3__45tupleIJN6thrust24THRUST_300001_SM_1000_NS6detail15normal_iteratorINSA_10device_ptrIiEEEEEEEE10policy1000EiNSB_10functional5actorINSJ_9compositeIJNSJ_16operator_adaptorINS7_7dividesIvEEEENSK_INSJ_8argumentILj0EEEEENSK_INSJ_5valueIiEEEEEEEEESF_JPiEEEvT0_iT1_T2_DpNS2_10kernel_argIT3_EE:
        /* <DEDUP_REMOVED lines=16> */
.L_x_2448:
[----:B------:R-:W-:Y:S01]  /*0100*/  VIADD R13, R13, 0x4000 ;  /* 0x000040000d0d7836 */ /* 0x000fe20000000000 */
[----:B------:R0:W-:Y:S04]  /*0110*/  CCTL.E.PF2 [R2] ;  /* 0x000000000200798f */ /* 0x0001e80000800100 */
[----:B------:R-:W-:Y:S02]  /*0120*/  ISETP.GE.AND P0, PT, R13, R4, PT ;  /* 0x000000040d00720c */ /* 0x000fe40003f06270 */
[----:B0-----:R-:W-:-:S04]  /*0130*/  IADD3 R2, P1, PT, R2, 0x4000, RZ ;  /* 0x0000400002027810 */ /* 0x001fc80007f3e0ff */
[----:B------:R-:W-:-:S07]  /*0140*/  IADD3.X R3, PT, PT, RZ, R3, RZ, P1, !PT ;  /* 0x00000003ff037210 */ /* 0x000fce0000ffe4ff */
[----:B------:R-:W-:Y:S05]  /*0150*/  @!P0 BRA `(.L_x_2448) ;  /* 0xfffffffc00e88947 */ /* 0x000fea000383ffff */
.L_x_2447:
[----:B------:R-:W-:Y:S05]  /*0160*/  BSYNC.RECONVERGENT B0 ;  /* 0x0000000000007941 */ /* 0x000fea0003800200 */
.L_x_2446:
        /* <DEDUP_REMOVED lines=20> */
[-C--:B0-----:R-:W-:Y:S02]  /*02b0*/  IABS R0, R10.reuse ;  /* 0x0000000a00007213 */ /* 0x081fe40000000000 */
[----:B------:R-:W-:Y:S02]  /*02c0*/  LOP3.LUT R20, RZ, R10, RZ, 0x33, !PT ;  /* 0x0000000aff147212 */ /* 0x000fe400078e33ff */
[----:B------:R-:W0:Y:S08]  /*02d0*/  I2F.RP R18, R0 ;  /* 0x0000000000127306 */ /* 0x000e300000209400 */
[----:B0-----:R-:W0:Y:S02]  /*02e0*/  MUFU.RCP R18, R18 ;  /* 0x0000001200127308 */ /* 0x001e240000001000 */
[----:B0-----:R-:W-:-:S06]  /*02f0*/  VIADD R14, R18, 0xffffffe ;  /* 0x0ffffffe120e7836 */ /* 0x001fcc0000000000 */
[----:B------:R0:W1:Y:S02]  /*0300*/  F2I.FTZ.U32.TRUNC.NTZ R15, R14 ;  /* 0x0000000e000f7305 */ /* 0x000064000021f000 */
[----:B0-----:R-:W-:Y:S02]  /*0310*/  IMAD.MOV.U32 R14, RZ, RZ, RZ ;  /* 0x000000ffff0e7224 */ /* 0x001fe400078e00ff */
[----:B-1----:R-:W-:-:S04]  /*0320*/  IMAD.MOV R19, RZ, RZ, -R15 ;  /* 0x000000ffff137224 */ /* 0x002fc800078e0a0f */
[----:B------:R-:W-:-:S04]  /*0330*/  IMAD R19, R19, R0, RZ ;  /* 0x0000000013137224 */ /* 0x000fc800078e02ff */
[----:B------:R-:W-:Y:S01]  /*0340*/  IMAD.HI.U32 R8, R15, R19, R14 ;  /* 0x000000130f087227 */ /* 0x000fe200078e000e */
[----:B--2---:R-:W-:Y:S02]  /*0350*/  IABS R16, R17 ;  /* 0x0000001100107213 */ /* 0x004fe40000000000 */
[----:B------:R-:W-:-:S03]  /*0360*/  LOP3.LUT R17, R17, R10, RZ, 0x3c, !PT ;  /* 0x0000000a11117212 */ /* 0x000fc600078e3cff */
[----:B------:R-:W-:Y:S01]  /*0370*/  IMAD.MOV.U32 R19, RZ, RZ, R16 ;  /* 0x000000ffff137224 */ /* 0x000fe200078e0010 */
[----:B------:R-:W-:Y:S01]  /*0380*/  ISETP.GE.AND P2, PT, R17, RZ, PT ;  /* 0x000000ff1100720c */ /* 0x000fe20003f46270 */
[----:B------:R-:W-:Y:S02]  /*0390*/  VIADD R17, R9, 0x80 ;  /* 0x0000008009117836 */ /* 0x000fe40000000000 */
[----:B------:R-:W-:-:S05]  /*03a0*/  IMAD.HI.U32 R15, R8, R19, RZ ;  /* 0x00000013080f7227 */ /* 0x000fca00078e00ff */
[----:B------:R-:W-:-:S05]  /*03b0*/  IADD3 R16, PT, PT, -R15, RZ, RZ ;  /* 0x000000ff0f107210 */ /* 0x000fca0007ffe1ff */
[----:B------:R-:W-:Y:S02]  /*03c0*/  IMAD R19, R0, R16, R19 ;  /* 0x0000001000137224 */ /* 0x000fe400078e0213 */
[----:B------:R-:W-:-:S03]  /*03d0*/  IMAD.WIDE R16, R17, 0x4, R2 ;  /* 0x0000000411107825 */ /* 0x000fc600078e0202 */
[----:B------:R-:W-:Y:S02]  /*03e0*/  ISETP.GT.U32.AND P1, PT, R0, R19, PT ;  /* 0x000000130000720c */ /* 0x000fe40003f24070 */
[----:B------:R-:W-:-:S11]  /*03f0*/  IADD3 R14, P3, PT, R16, UR10, RZ ;  /* 0x0000000a100e7c10 */ /* 0x000fd6000ff7e0ff */
[----:B------:R-:W-:Y:S02]  /*0400*/  @!P1 IMAD.IADD R19, R19, 0x1, -R0 ;  /* 0x0000000113139824 */ /* 0x000fe400078e0a00 */
[----:B------:R-:W-:Y:S01]  /*0410*/  @!P1 VIADD R15, R15, 0x1 ;  /* 0x000000010f0f9836 */ /* 0x000fe20000000000 */
[----:B------:R-:W-:Y:S02]  /*0420*/  IADD3 R18, P1, PT, R12, UR8, RZ ;  /* 0x000000080c127c10 */ /* 0x000fe4000ff3e0ff */
[----:B------:R-:W-:Y:S02]  /*0430*/  ISETP.GE.U32.AND P0, PT, R19, R0, PT ;  /* 0x000000001300720c */ /* 0x000fe40003f06070 */
[----:B------:R-:W-:-:S11]  /*0440*/  IADD3.X R19, PT, PT, R13, UR9, RZ, P1, !PT ;  /* 0x000000090d137c10 */ /* 0x000fd60008ffe4ff */
[----:B------:R-:W-:Y:S01]  /*0450*/  @P0 VIADD R15, R15, 0x1 ;  /* 0x000000010f0f0836 */ /* 0x000fe20000000000 */
[----:B------:R-:W-:-:S03]  /*0460*/  ISETP.NE.AND P0, PT, R10, RZ, PT ;  /* 0x000000ff0a00720c */ /* 0x000fc60003f05270 */
[----:B------:R-:W-:Y:S01]  /*0470*/  IMAD.MOV.U32 R21, RZ, RZ, R15 ;  /* 0x000000ffff157224 */ /* 0x000fe200078e000f */
[----:B------:R-:W-:-:S04]  /*0480*/  IADD3.X R15, PT, PT, R17, UR11, RZ, P3, !PT ;  /* 0x0000000b110f7c10 */ /* 0x000fc80009ffe4ff */
[----:B------:R-:W-:-:S04]  /*0490*/  @!P2 IADD3 R21, PT, PT, -R21, RZ, RZ ;  /* 0x000000ff1515a210 */ /* 0x000fc80007ffe1ff */
        /* <DEDUP_REMOVED lines=94> */
[----:B------:R1:W2:Y:S02]  /*0a80*/  LDG.E R15, desc[UR4][R14.64+0xc00] ;  /* 0x000c00040e0f7981 */ /* 0x0002a4000c1e1900 */
[----:B-1----:R-:W-:Y:S02]  /*0a90*/  LOP3.LUT R14, R11, 0x7ffffff8, RZ, 0xc0, !PT ;  /* 0x7ffffff80b0e7812 */ /* 0x002fe400078ec0ff */
[----:B--2---:R-:W-:Y:S02]  /*0aa0*/  IABS R21, R15 ;  /* 0x0000000f00157213 */ /* 0x004fe40000000000 */
[----:B------:R-:W-:-:S03]  /*0ab0*/  LOP3.LUT R10, R15, R10, RZ, 0x3c, !PT ;  /* 0x0000000a0f0a7212 */ /* 0x000fc600078e3cff */
[----:B------:R-:W-:Y:S01]  /*0ac0*/  IMAD.HI.U32 R18, R8, R21, RZ ;  /* 0x0000001508127227 */ /* 0x000fe200078e00ff */
[----:B------:R-:W-:-:S03]  /*0ad0*/  ISETP.GE.AND P3, PT, R10, RZ, PT ;  /* 0x000000ff0a00720c */ /* 0x000fc60003f66270 */
[----:B------:R-:W-:-:S04]  /*0ae0*/  IMAD.MOV R23, RZ, RZ, -R18 ;  /* 0x000000ffff177224 */ /* 0x000fc800078e0a12 */
[----:B------:R-:W-:Y:S01]  /*0af0*/  IMAD R21, R0, R23, R21 ;  /* 0x0000001700157224 */ /* 0x000fe200078e0215 */
[----:B------:R-:W-:-:S04]  /*0b00*/  IADD3 R23, PT, PT, -R14, 0x8, RZ ;  /* 0x000000080e177810 */ /* 0x000fc80007ffe1ff */
[----:B------:R-:W-:-:S13]  /*0b10*/  ISETP.GT.U32.AND P2, PT, R0, R21, PT ;  /* 0x000000150000720c */ /* 0x000fda0003f44070 */
[----:B------:R-:W-:Y:S01]  /*0b20*/  @!P2 IADD3 R21, PT, PT, R21, -R0, RZ ;  /* 0x800000001515a210 */ /* 0x000fe20007ffe0ff */
[----:B------:R-:W-:-:S03]  /*0b30*/  @!P2 VIADD R18, R18, 0x1 ;  /* 0x000000011212a836 */ /* 0x000fc60000000000 */
[----:B------:R-:W-:-:S13]  /*0b40*/  ISETP.GE.U32.AND P1, PT, R21, R0, PT ;  /* 0x000000001500720c */ /* 0x000fda0003f26070 */
[----:B------:R-:W-:Y:S01]  /*0b50*/  @P1 VIADD R18, R18, 0x1 ;  /* 0x0000000112121836 */ /* 0x000fe20000000000 */
[----:B------:R-:W-:-:S03]  /*0b60*/  IADD3 R10, P1, PT, R12, 0x1000, RZ ;  /* 0x000010000c0a7810 */ /* 0x000fc60007f3e0ff */
[----:B------:R-:W-:-:S05]  /*0b70*/  @!P3 IMAD.MOV R18, RZ, RZ, -R18 ;  /* 0x000000ffff12b224 */ /* 0x000fca00078e0a12 */
[----:B------:R-:W-:Y:S01]  /*0b80*/  SEL R15, R20, R18, !P0 ;  /* 0x00000012140f7207 */ /* 0x000fe20004000000 */
[----:B------:R-:W-:Y:S01]  /*0b90*/  IMAD.X R18, RZ, RZ, R13, P1 ;  /* 0x000000ffff127224 */ /* 0x000fe200008e060d */
[----:B------:R-:W-:-:S03]  /*0ba0*/  ISETP.NE.AND P0, PT, R23, RZ, PT ;  /* 0x000000ff1700720c */ /* 0x000fc60003f05270 */
[----:B------:R0:W-:Y:S10]  /*0bb0*/  STG.E desc[UR4][R16.64+0xc00], R15 ;  /* 0x000c000f10007986 */ /* 0x0001f4000c101904 */
[----:B------:R-:W-:Y:S05]  /*0bc0*/  @!P0 BRA `(.L_x_2450) ;  /* 0x0000000800648947 */ /* 0x000fea0003800000 */
[----:B0-----:R-:W-:Y:S01]  /*0bd0*/  MOV R15, R10 ;  /* 0x0000000a000f7202 */ /* 0x001fe20000000f00 */
[----:B------:R-:W-:Y:S01]  /*0be0*/  VIADD R19, R9, 0x480 ;  /* 0x0000048009137836 */ /* 0x000fe20000000000 */
[----:B------:R-:W0:Y:S01]  /*0bf0*/  LDCU.64 UR6, c[0x0][0x398] ;  /* 0x00007300ff0677ac */ /* 0x000e220008000a00 */
[----:B------:R-:W1:Y:S05]  /*0c00*/  LDCU.64 UR8, c[0x0][0x390] ;  /* 0x00007200ff0877ac */ /* 0x000e6a0008000a00 */
.L_x_2451:
[----:B0-----:R-:W-:Y:S01]  /*0c10*/  IADD3 R10, P0, PT, R15, UR6, RZ ;  /* 0x000000060f0a7c10 */ /* 0x001fe2000ff1e0ff */
[----:B------:R-:W0:Y:S03]  /*0c20*/  LDC R26, c[0x0][0x38c] ;  /* 0x0000e300ff1a7b82 */ /* 0x000e260000000800 */
[----:B--2---:R-:W-:-:S06]  /*0c30*/  IADD3.X R11, PT, PT, R18, UR7, RZ, P0, !PT ;  /* 0x00000007120b7c10 */ /* 0x004fcc00087fe4ff */
[----:B------:R2:W3:Y:S01]  /*0c40*/  LDG.E R11, desc[UR4][R10.64] ;  /* 0x000000040a0b7981 */ /* 0x0004e2000c1e1900 */
[----:B------:R-:W-:-:S03]  /*0c50*/  IMAD.WIDE R20, R19, 0x4, R2 ;  /* 0x0000000413147825 */ /* 0x000fc600078e0202 */
[----:B--2---:R-:W-:Y:S02]  /*0c60*/  IADD3 R10, P3, PT, R20, UR6, RZ ;  /* 0x00000006140a7c10 */ /* 0x004fe4000ff7e0ff */
[-C--:B0-----:R-:W-:Y:S02]  /*0c70*/  IABS R25, R26.reuse ;  /* 0x0000001a00197213 */ /* 0x081fe40000000000 */
[-C--:B------:R-:W-:Y:S02]  /*0c80*/  LOP3.LUT R24, RZ, R26.reuse, RZ, 0x33, !PT ;  /* 0x0000001aff187212 */ /* 0x080fe400078e33ff */
[----:B---3--:R-:W-:Y:S02]  /*0c90*/  IABS R13, R11 ;  /* 0x0000000b000d7213 */ /* 0x008fe40000000000 */
[----:B------:R-:W-:-:S03]  /*0ca0*/  LOP3.LUT R11, R11, R26, RZ, 0x3c, !PT ;  /* 0x0000001a0b0b7212 */ /* 0x000fc600078e3cff */
[----:B------:R-:W-:Y:S01]  /*0cb0*/  IMAD.HI.U32 R8, R8, R13, RZ ;  /* 0x0000000d08087227 */ /* 0x000fe200078e00ff */
[----:B------:R-:W-:Y:S02]  /*0cc0*/  ISETP.GE.AND P2, PT, R11, RZ, PT ;  /* 0x000000ff0b00720c */ /* 0x000fe40003f46270 */
[----:B------:R-:W-:Y:S01]  /*0cd0*/  IADD3.X R11, PT, PT, R21, UR7, RZ, P3, !PT ;  /* 0x00000007150b7c10 */ /* 0x000fe20009ffe4ff */
[----:B------:R-:W-:-:S04]  /*0ce0*/  IMAD.MOV R12, RZ, RZ, -R8 ;  /* 0x000000ffff0c7224 */ /* 0x000fc800078e0a08 */
[----:B------:R-:W-:-:S05]  /*0cf0*/  IMAD R13, R25, R12, R13 ;  /* 0x0000000c190d7224 */ /* 0x000fca00078e020d */
[----:B------:R-:W-:-:S13]  /*0d00*/  ISETP.GT.U32.AND P1, PT, R0, R13, PT ;  /* 0x0000000d0000720c */ /* 0x000fda0003f24070 */
[----:B------:R-:W-:Y:S02]  /*0d10*/  @!P1 IMAD.IADD R13, R13, 0x1, -R25 ;  /* 0x000000010d0d9824 */ /* 0x000fe400078e0a19 */
[----:B------:R-:W-:Y:S01]  /*0d20*/  @!P1 VIADD R8, R8, 0x1 ;  /* 0x0000000108089836 */ /* 0x000fe20000000000 */
[----:B-1----:R-:W-:Y:S02]  /*0d30*/  IADD3 R12, P1, PT, R15, UR8, RZ ;  /* 0x000000080f0c7c10 */ /* 0x002fe4000ff3e0ff */
[----:B------:R-:W-:Y:S02]  /*0d40*/  ISETP.GE.U32.AND P0, PT, R13, R0, PT ;  /* 0x000000000d00720c */ /* 0x000fe40003f06070 */
[----:B------:R-:W-:-:S11]  /*0d50*/  IADD3.X R13, PT, PT, R18, UR9, RZ, P1, !PT ;  /* 0x00000009120d7c10 */ /* 0x000fd60008ffe4ff */
[----:B------:R-:W-:Y:S02]  /*0d60*/  @P0 IADD3 R8, PT, PT, R8, 0x1, RZ ;  /* 0x0000000108080810 */ /* 0x000fe40007ffe0ff */
[----:B------:R-:W-:-:S03]  /*0d70*/  ISETP.NE.AND P0, PT, R26, RZ, PT ;  /* 0x000000ff1a00720c */ /* 0x000fc60003f05270 */
[----:B------:R-:W-:-:S05]  /*0d80*/  @!P2 IMAD.MOV R8, RZ, RZ, -R8 ;  /* 0x000000ffff08a224 */ /* 0x000fca00078e0a08 */
[----:B------:R-:W-:-:S05]  /*0d90*/  SEL R29, R24, R8, !P0 ;  /* 0x00000008181d7207 */ /* 0x000fca0004000000 */
[----:B------:R0:W-:Y:S04]  /*0da0*/  STG.E desc[UR4][R12.64], R29 ;  /* 0x0000001d0c007986 */ /* 0x0001e8000c101904 */
[----:B------:R-:W0:Y:S01]  /*0db0*/  LDG.E R27, desc[UR4][R10.64] ;  /* 0x000000040a1b7981 */ /* 0x000e22000c1e1900 */
[----:B------:R-:W1:Y:S08]  /*0dc0*/  I2F.RP R0, R25 ;  /* 0x0000001900007306 */ /* 0x000e700000209400 */
[----:B-1----:R-:W1:Y:S02]  /*0dd0*/  MUFU.RCP R0, R0 ;  /* 0x0000000000007308 */ /* 0x002e640000001000 */
[----:B-1----:R-:W-:-:S06]  /*0de0*/  VIADD R16, R0, 0xffffffe ;  /* 0x0ffffffe00107836 */ /* 0x002fcc0000000000 */
[----:B------:R1:W2:Y:S02]  /*0df0*/  F2I.FTZ.U32.TRUNC.NTZ R17, R16 ;  /* 0x0000001000117305 */ /* 0x0002a4000021f000 */
[----:B-1----:R-:W-:Y:S02]  /*0e00*/  IMAD.MOV.U32 R16, RZ, RZ, RZ ;  /* 0x000000ffff107224 */ /* 0x002fe400078e00ff */
[----:B--2---:R-:W-:-:S04]  /*0e10*/  IMAD.MOV R8, RZ, RZ, -R17 ;  /* 0x000000ffff087224 */ /* 0x004fc800078e0a11 */
[----:B------:R-:W-:-:S04]  /*0e20*/  IMAD R8, R8, R25, RZ ;  /* 0x0000001908087224 */ /* 0x000fc800078e02ff */
[----:B------:R-:W-:Y:S01]  /*0e30*/  IMAD.HI.U32 R8, R17, R8, R16 ;  /* 0x0000000811087227 */ /* 0x000fe200078e0010 */
[----:B0-----:R-:W-:Y:S02]  /*0e40*/  IABS R13, R27 ;  /* 0x0000001b000d7213 */ /* 0x001fe40000000000 */
[----:B------:R-:W-:-:S03]  /*0e50*/  LOP3.LUT R27, R27, R26, RZ, 0x3c, !PT ;  /* 0x0000001a1b1b7212 */ /* 0x000fc600078e3cff */
[----:B------:R-:W-:Y:S01]  /*0e60*/  IMAD.HI.U32 R12, R8, R13, RZ ;  /* 0x0000000d080c7227 */ /* 0x000fe200078e00ff */
[----:B------:R-:W-:-:S04]  /*0e70*/  ISETP.GE.AND P3, PT, R27, RZ, PT ;  /* 0x000000ff1b00720c */ /* 0x000fc80003f66270 */
[----:B------:R-:W-:-:S05]  /*0e80*/  IADD3 R0, PT, PT, -R12, RZ, RZ ;  /* 0x000000ff0c007210 */ /* 0x000fca0007ffe1ff */
[----:B------:R-:W-:Y:S02]  /*0e90*/  IMAD R13, R25, R0, R13 ;  /* 0x00000000190d7224 */ /* 0x000fe400078e020d */
[----:B------:R-:W-:-:S05]  /*0ea0*/  IMAD.MOV.U32 R0, RZ, RZ, R25 ;  /* 0x000000ffff007224 */ /* 0x000fca00078e0019 */
[----:B------:R-:W-:-:S13]  /*0eb0*/  ISETP.GT.U32.AND P2, PT, R0, R13, PT ;  /* 0x0000000d0000720c */ /* 0x000fda0003f44070 */
[----:B------:R-:W-:Y:S02]  /*0ec0*/  @!P2 IMAD.IADD R13, R13, 0x1, -R25 ;  /* 0x000000010d0da824 */ /* 0x000fe400078e0a19 */
[----:B------:R-:W-:-:S03]  /*0ed0*/  @!P2 VIADD R12, R12, 0x1 ;  /* 0x000000010c0ca836 */ /* 0x000fc60000000000 */
[----:B------:R-:W-:-:S13]  /*0ee0*/  ISETP.GE.U32.AND P1, PT, R13, R0, PT ;  /* 0x000000000d00720c */ /* 0x000fda0003f26070 */
[----:B------:R-:W-:-:S05]  /*0ef0*/  @P1 VIADD R12, R12, 0x1 ;  /* 0x000000010c0c1836 */ /* 0x000fca0000000000 */
[----:B------:R-:W-:Y:S02]  /*0f00*/  MOV R17, R12 ;  /* 0x0000000c00117202 */ /* 0x000fe40000000f00 */
        /* <DEDUP_REMOVED lines=16> */
[----:B------:R-:W-:-:S05]  /*1010*/  @P1 IADD3 R16, PT, PT, R16, 0x1, RZ ;  /* 0x0000000110101810 */ /* 0x000fca0007ffe0ff */
        /* <DEDUP_REMOVED lines=63> */
[----:B------:R-:W3:Y:S01]  /*1410*/  LDG.E R11, desc[UR4][R10.64+0xc00] ;  /* 0x000c00040a0b7981 */ /* 0x000ee2000c1e1900 */
[----:B------:R-:W-:Y:S02]  /*1420*/  VIADD R23, R23, 0x8 ;  /* 0x0000000817177836 */ /* 0x000fe40000000000 */
[----:B------:R-:W-:Y:S01]  /*1430*/  VIADD R19, R19, 0x400 ;  /* 0x0000040013137836 */ /* 0x000fe20000000000 */
[----:B---3--:R-:W-:Y:S02]  /*1440*/  IABS R21, R11 ;  /* 0x0000000b00157213 */ /* 0x008fe40000000000 */
        /* <DEDUP_REMOVED lines=9> */
[----:B------:R-:W-:Y:S02]  /*14e0*/  @P1 IADD3 R16, PT, PT, R16, 0x1, RZ ;  /* 0x0000000110101810 */ /* 0x000fe40007ffe0ff */
[----:B------:R-:W-:-:S03]  /*14f0*/  IADD3 R15, P1, PT, R15, 0x1000, RZ ;  /* 0x000010000f0f7810 */ /* 0x000fc60007f3e0ff */
[----:B------:R-:W-:Y:S02]  /*1500*/  @!P3 IMAD.MOV R16, RZ, RZ, -R16 ;  /* 0x000000ffff10b224 */ /* 0x000fe400078e0a10 */
[----:B------:R-:W-:-:S03]  /*1510*/  IMAD.X R18, RZ, RZ, R18, P1 ;  /* 0x000000ffff127224 */ /* 0x000fc600008e0612 */
[----:B------:R-:W-:Y:S02]  /*1520*/  SEL R11, R24, R16, !P0 ;  /* 0x00000010180b7207 */ /* 0x000fe40004000000 */
[----:B------:R-:W-:-:S03]  /*1530*/  ISETP.NE.AND P0, PT, R23, RZ, PT ;  /* 0x000000ff1700720c */ /* 0x000fc60003f05270 */
[----:B------:R2:W-:Y:S10]  /*1540*/  STG.E desc[UR4][R12.64+0xc00], R11 ;  /* 0x000c000b0c007986 */ /* 0x0005f4000c101904 */
[----:B------:R-:W-:Y:S05]  /*1550*/  @P0 BRA `(.L_x_2451) ;  /* 0xfffffff400ac0947 */ /* 0x000fea000383ffff */
.L_x_2450:
[----:B------:R-:W-:-:S13]  /*1560*/  ISETP.NE.AND P0, PT, R22, RZ, PT ;  /* 0x000000ff1600720c */ /* 0x000fda0003f05270 */
[----:B------:R-:W-:Y:S05]  /*1570*/  @!P0 EXIT ;  /* 0x000000000000894d */ /* 0x000fea0003800000 */
[----:B------:R-:W1:Y:S01]  /*1580*/  LDC R0, c[0x0][0x384] ;  /* 0x0000e100ff007b82 */ /* 0x000e620000000800 */
[----:B------:R-:W-:Y:S02]  /*1590*/  ISETP.GE.U32.AND P1, PT, R22, 0x4, PT ;  /* 0x000000041600780c */ /* 0x000fe40003f26070 */
[----:B-1----:R-:W-:-:S04]  /*15a0*/  LOP3.LUT R18, R0, 0x3, RZ, 0xc0, !PT ;  /* 0x0000000300127812 */ /* 0x002fc800078ec0ff */
[----:B------:R-:W-:-:S07]  /*15b0*/  ISETP.NE.AND P0, PT, R18, RZ, PT ;  /* 0x000000ff1200720c */ /* 0x000fce0003f05270 */
[----:B------:R-:W-:Y:S06]  /*15c0*/  @!P1 BRA `(.L_x_2452) ;  /* 0x0000000400389947 */ /* 0x000fec0003800000 */
[----:B--2---:R-:W-:Y:S01]  /*15d0*/  LEA R11, R14, R9, 0x7 ;  /* 0x000000090e0b7211 */ /* 0x004fe200078e38ff */
[----:B------:R-:W1:Y:S04]  /*15e0*/  LDC R12, c[0x0][0x38c] ;  /* 0x0000e300ff0c7b82 */ /* 0x000e680000000800 */
[----:B------:R-:W-:-:S05]  /*15f0*/  IMAD.WIDE R2, R11, 0x4, R4 ;  /* 0x000000040b027825 */ /* 0x000fca00078e0204 */
[----:B0-----:R-:W2:Y:S01]  /*1600*/  LDG.E R15, desc[UR4][R2.64] ;  /* 0x00000004020f7981 */ /* 0x001ea2000c1e1900 */
[----:B------:R-:W-:Y:S01]  /*1610*/  IMAD.MOV.U32 R16, RZ, RZ, RZ ;  /* 0x000000ffff107224 */ /* 0x000fe200078e00ff */
        /* <DEDUP_REMOVED lines=11> */
[----:B------:R-:W-:Y:S02]  /*16d0*/  ISETP.GE.AND P3, PT, R15, RZ, PT ;  /* 0x000000ff0f00720c */ /* 0x000fe40003f66270 */
[----:B------:R-:W-:Y:S01]  /*16e0*/  LOP3.LUT R15, RZ, R12, RZ, 0x33, !PT ;  /* 0x0000000cff0f7212 */ /* 0x000fe200078e33ff */
[----:B------:R-:W-:-:S05]  /*16f0*/  IMAD.HI.U32 R10, R13, R17, RZ ;  /* 0x000000110d0a7227 */ /* 0x000fca00078e00ff */
[----:B------:R-:W-:-:S05]  /*1700*/  IADD3 R16, PT, PT, -R10, RZ, RZ ;  /* 0x000000ff0a107210 */ /* 0x000fca0007ffe1ff */
[----:B------:R-:W-:-:S05]  /*1710*/  IMAD R17, R8, R16, R17 ;  /* 0x0000001008117224 */ /* 0x000fca00078e0211 */
[----:B------:R-:W-:-:S13]  /*1720*/  ISETP.GT.U32.AND P2, PT, R8, R17, PT ;  /* 0x000000110800720c */ /* 0x000fda0003f44070 */
[----:B------:R-:W-:Y:S02]  /*1730*/  @!P2 IMAD.IADD R17, R17, 0x1, -R8 ;  /* 0x000000011111a824 */ /* 0x000fe400078e0a08 */
[----:B------:R-:W-:-:S03]  /*1740*/  @!P2 VIADD R10, R10, 0x1 ;  /* 0x000000010a0aa836 */ /* 0x000fc60000000000 */
[----:B------:R-:W-:-:S13]  /*1750*/  ISETP.GE.U32.AND P1, PT, R17, R8, PT ;  /* 0x000000081100720c */ /* 0x000fda0003f26070 */
[----:B------:R-:W-:Y:S01]  /*1760*/  @P1 VIADD R10, R10, 0x1 ;  /* 0x000000010a0a1836 */ /* 0x000fe20000000000 */
[----:B------:R-:W-:-:S03]  /*1770*/  ISETP.NE.AND P1, PT, R12, RZ, PT ;  /* 0x000000ff0c00720c */ /* 0x000fc60003f25270 */
[----:B------:R-:W-:Y:S02]  /*1780*/  IMAD.MOV.U32 R16, RZ, RZ, R10 ;  /* 0x000000ffff107224 */ /* 0x000fe400078e000a */
[----:B------:R-:W-:-:S03]  /*1790*/  IMAD.WIDE R10, R11, 0x4, R6 ;  /* 0x000000040b0a7825 */ /* 0x000fc600078e0206 */
        /* <DEDUP_REMOVED lines=14> */
[----:B------:R-:W-:-:S05]  /*1880*/  @P2 VIADD R16, R16, 0x1 ;  /* 0x0000000110102836 */ /* 0x000fca0000000000 */
[----:B------:R-:W-:-:S04]  /*1890*/  @!P4 IADD3 R16, PT, PT, -R16, RZ, RZ ;  /* 0x000000ff1010c210 */ /* 0x000fc80007ffe1ff */
        /* <DEDUP_REMOVED lines=33> */
.L_x_2452:
[----:B------:R-:W-:Y:S05]  /*1ab0*/  @!P0 EXIT ;  /* 0x000000000000894d */ /* 0x000fea0003800000 */
[----:B------:R-:W-:Y:S02]  /*1ac0*/  ISETP.NE.AND P1, PT, R18, 0x1, PT ;  /* 0x000000011200780c */ /* 0x000fe40003f25270 */
[----:B------:R-:W-:-:S04]  /*1ad0*/  LOP3.LUT R0, R0, 0x1, RZ, 0xc0, !PT ;  /* 0x0000000100007812 */ /* 0x000fc800078ec0ff */
[----:B------:R-:W-:-:S07]  /*1ae0*/  ISETP.NE.U32.AND P0, PT, R0, 0x1, PT ;  /* 0x000000010000780c */ /* 0x000fce0003f05070 */
[----:B------:R-:W-:Y:S06]  /*1af0*/  @!P1 BRA `(.L_x_2453) ;  /* 0x0000000000c09947 */ /* 0x000fec0003800000 */
[----:B-12---:R-:W-:Y:S01]  /*1b00*/  IMAD R11, R14, 0x80, R9 ;  /* 0x000000800e0b7824 */ /* 0x006fe200078e0209 */
[----:B------:R-:W1:Y:S03]  /*1b10*/  LDC R8, c[0x0][0x38c] ;  /* 0x0000e300ff087b82 */ /* 0x000e660000000800 */
[----:B------:R-:W-:-:S05]  /*1b20*/  IMAD.WIDE R2, R11, 0x4, R4 ;  /* 0x000000040b027825 */ /* 0x000fca00078e0204 */
[----:B0-----:R-:W2:Y:S01]  /*1b30*/  LDG.E R15, desc[UR4][R2.64] ;  /* 0x00000004020f7981 */ /* 0x001ea2000c1e1900 */
[----:B------:R-:W-:Y:S01]  /*1b40*/  HFMA2 R12, -RZ, RZ, 0, 0 ;  /* 0x00000000ff0c7431 */ /* 0x000fe200000001ff */
[----:B-1----:R-:W-:Y:S02]  /*1b50*/  IABS R0, R8 ;  /* 0x0000000800007213 */ /* 0x002fe40000000000 */
[----:B------:R-:W-:Y:S02]  /*1b60*/  ISETP.NE.AND P4, PT, R8, RZ, PT ;  /* 0x000000ff0800720c */ /* 0x000fe40003f85270 */
[----:B------:R-:W0:Y:S08]  /*1b70*/  I2F.RP R16, R0 ;  /* 0x0000000000107306 */ /* 0x000e300000209400 */
[----:B0-----:R-:W0:Y:S02]  /*1b80*/  MUFU.RCP R16, R16 ;  /* 0x0000001000107308 */ /* 0x001e240000001000 */
[----:B0-----:R-:W-:-:S06]  /*1b90*/  VIADD R17, R16, 0xffffffe ;  /* 0x0ffffffe10117836 */ /* 0x001fcc0000000000 */
        /* <DEDUP_REMOVED lines=14> */
[----:B------:R-:W-:-:S03]  /*1c80*/  @!P2 VIADD R10, R10, 0x1 ;  /* 0x000000010a0aa836 */ /* 0x000fc60000000000 */
[----:B------:R-:W-:-:S13]  /*1c90*/  ISETP.GE.U32.AND P1, PT, R13, R0, PT ;  /* 0x000000000d00720c */ /* 0x000fda0003f26070 */
[----:B------:R-:W-:-:S05]  /*1ca0*/  @P1 IADD3 R10, PT, PT, R10, 0x1, RZ ;  /* 0x000000010a0a1810 */ /* 0x000fca0007ffe0ff */
        /* <DEDUP_REMOVED lines=21> */
.L_x_2453:
[----:B------:R-:W-:Y:S05]  /*1e00*/  @P0 EXIT ;  /* 0x000000000000094d */ /* 0x000fea0003800000 */
[----:B------:R-:W-:Y:S01]  /*1e10*/  IMAD R9, R14, 0x80, R9 ;  /* 0x000000800e097824 */ /* 0x000fe200078e0209 */
[----:B-123--:R-:W1:Y:S03]  /*1e20*/  LDC R11, c[0x0][0x38c] ;  /* 0x0000e300ff0b7b82 */ /* 0x00ee660000000800 */
[----:B------:R-:W-:-:S06]  /*1e30*/  IMAD.WIDE R4, R9, 0x4, R4 ;  /* 0x0000000409047825 */ /* 0x000fcc00078e0204 */
[----:B------:R-:W2:Y:S01]  /*1e40*/  LDG.E R4, desc[UR4][R4.64] ;  /* 0x0000000404047981 */ /* 0x000ea2000c1e1900 */
[----:B------:R-:W-:Y:S02]  /*1e50*/  IMAD.MOV.U32 R2, RZ, RZ, RZ ;  /* 0x000000ffff027224 */ /* 0x000fe400078e00ff */
[----:B------:R-:W-:Y:S01]  /*1e60*/  IMAD.WIDE R6, R9, 0x4, R6 ;  /* 0x0000000409067825 */ /* 0x000fe200078e0206 */
[----:B-1----:R-:W-:-:S04]  /*1e70*/  IABS R13, R11 ;  /* 0x0000000b000d7213 */ /* 0x002fc80000000000 */
[----:B------:R-:W1:Y:S08]  /*1e80*/  I2F.RP R8, R13 ;  /* 0x0000000d00087306 */ /* 0x000e700000209400 */
[----:B-1----:R-:W1:Y:S02]  /*1e90*/  MUFU.RCP R8, R8 ;  /* 0x0000000800087308 */ /* 0x002e640000001000 */
[----:B-1----:R-:W-:-:S06]  /*1ea0*/  IADD3 R10, PT, PT, R8, 0xffffffe, RZ ;  /* 0x0ffffffe080a7810 */ /* 0x002fcc0007ffe0ff */
[----:B------:R-:W1:Y:S02]  /*1eb0*/  F2I.FTZ.U32.TRUNC.NTZ R3, R10 ;  /* 0x0000000a00037305 */ /* 0x000e64000021f000 */
[----:B-1----:R-:W-:-:S04]  /*1ec0*/  IMAD.MOV R0, RZ, RZ, -R3 ;  /* 0x000000ffff007224 */ /* 0x002fc800078e0a03 */
[----:B0-----:R-:W-:-:S04]  /*1ed0*/  IMAD R15, R0, R13, RZ ;  /* 0x0000000d000f7224 */ /* 0x001fc800078e02ff */
        /* <DEDUP_REMOVED lines=16> */
[----:B------:R-:W-:Y:S01]  /*1fe0*/  STG.E desc[UR4][R6.64], R0 ;  /* 0x0000000006007986 */ /* 0x000fe2000c101904 */
[----:B------:R-:W-:Y:S05]  /*1ff0*/  EXIT ;  /* 0x000000000000794d */ /* 0x000fea0003800000 */
.L_x_2449:
[----:B------:R-:W-:-:S13]  /*2000*/  ISETP.GE.AND P0, PT, R11, 0x1, PT ;  /* 0x000000010b00780c */ /* 0x000fda0003f06270 */
[----:B------:R-:W-:Y:S05]  /*2010*/  @!P0 EXIT ;  /* 0x000000000000894d */ /* 0x000fea0003800000 */
[C---:B------:R-:W-:Y:S01]  /*2020*/  ISETP.GE.U32.AND P0, PT, R11.reuse, 0x8, PT ;  /* 0x000000080b00780c */ /* 0x040fe20003f06070 */
[----:B------:R-:W-:Y:S01]  /*2030*/  IMAD.MOV.U32 R2, RZ, RZ, RZ ;  /* 0x000000ffff027224 */ /* 0x000fe200078e00ff */
[----:B------:R-:W-:-:S11]  /*2040*/  LOP3.LUT R16, R11, 0x7, RZ, 0xc0, !PT ;  /* 0x000000070b107812 */ /* 0x000fd600078ec0ff */
[----:B------:R-:W-:Y:S05]  /*2050*/  @!P0 BRA `(.L_x_2454) ;  /* 0x0000000c00f88947 */ /* 0x000fea0003800000 */
[----:B------:R-:W0:Y:S01]  /*2060*/  LDC R3, c[0x0][0x38c] ;  /* 0x0000e300ff037b82 */ /* 0x000e220000000800 */
[----:B------:R-:W-:Y:S02]  /*2070*/  LOP3.LUT R2, R11, 0x7ffffff8, RZ, 0xc0, !PT ;  /* 0x7ffffff80b027812 */ /* 0x000fe400078ec0ff */
[----:B------:R-:W-:-:S07]  /*2080*/  MOV R8, RZ ;  /* 0x000000ff00087202 */ /* 0x000fce0000000f00 */
.L_x_2471:
[----:B------:R-:W-:Y:S01]  /*2090*/  IMAD R17, R8, 0x80, R9 ;  /* 0x0000008008117824 */ /* 0x000fe200078e0209 */
[----:B------:R-:W-:Y:S03]  /*20a0*/  BSSY.RECONVERGENT B0, `(.L_x_2455) ;  /* 0x0000026000007945 */ /* 0x000fe60003800200 */
[C---:B0-----:R-:W-:Y:S01]  /*20b0*/  VIADD R11, R17.reuse, 0x100 ;  /* 0x00000100110b7836 */ /* 0x041fe20000000000 */
[CC--:B------:R-:W-:Y:S01]  /*20c0*/  ISETP.GE.AND P1, PT, R17.reuse, R0.reuse, PT ;  /* 0x000000001100720c */ /* 0x0c0fe20003f26270 */
[C---:B------:R-:W-:Y:S02]  /*20d0*/  VIADD R15, R17.reuse, 0x180 ;  /* 0x00000180110f7836 */ /* 0x040fe40000000000 */
[----:B-1234-:R-:W-:Y:S01]  /*20e0*/  VIADD R13, R17, 0x80 ;  /* 0x00000080110d7836 */ /* 0x01efe20000000000 */
[-C--:B------:R-:W-:Y:S02]  /*20f0*/  ISETP.GE.AND P3, PT, R11, R0.reuse, PT ;  /* 0x000000000b00720c */ /* 0x080fe40003f66270 */
[----:B------:R-:W-:-:S02]  /*2100*/  ISETP.GE.AND P2, PT, R15, R0, PT ;  /* 0x000000000f00720c */ /* 0x000fc40003f46270 */
[----:B------:R-:W-:Y:S02]  /*2110*/  ISETP.GE.AND P0, PT, R13, R0, PT ;  /* 0x000000000d00720c */ /* 0x000fe40003f06270 */
[----:B------:R-:W-:-:S03]  /*2120*/  IADD3 R11, PT, PT, R17, 0x200, RZ ;  /* 0x00000200110b7810 */ /* 0x000fc60007ffe0ff */
[----:B------:R-:W-:Y:S08]  /*2130*/  @P1 BRA `(.L_x_2456) ;  /* 0x0000000000701947 */ /* 0x000ff00003800000 */
[----:B------:R-:W-:-:S05]  /*2140*/  IMAD.WIDE.U32 R18, R17, 0x4, R4 ;  /* 0x0000000411127825 */ /* 0x000fca00078e0004 */
[----:B------:R-:W2:Y:S01]  /*2150*/  LDG.E R10, desc[UR4][R18.64] ;  /* 0x00000004120a7981 */ /* 0x000ea2000c1e1900 */
[----:B0-----:R-:W-:Y:S01]  /*2160*/  IABS R21, R3 ;  /* 0x0000000300157213 */ /* 0x001fe20000000000 */
        /* <DEDUP_REMOVED lines=19> */
[----:B------:R-:W-:Y:S01]  /*22a0*/  ISETP.GE.U32.AND P4, PT, R14, R21, PT ;  /* 0x000000150e00720c */ /* 0x000fe20003f86070 */
[----:B------:R-:W-:-:S12]  /*22b0*/  IMAD.WIDE.U32 R14, R17, 0x4, R6 ;  /* 0x00000004110e7825 */ /* 0x000fd800078e0006 */
[----:B------:R-:W-:-:S04]  /*22c0*/  @P4 VIADD R12, R12, 0x1 ;  /* 0x000000010c0c4836 */ /* 0x000fc80000000000 */
[----:B------:R-:W-:Y:S01]  /*22d0*/  @!P1 IMAD.MOV R12, RZ, RZ, -R12 ;  /* 0x000000ffff0c9224 */ /* 0x000fe200078e0a0c */
[----:B------:R-:W-:-:S05]  /*22e0*/  @!P5 LOP3.LUT R12, RZ, R3, RZ, 0x33, !PT ;  /* 0x00000003ff0cd212 */ /* 0x000fca00078e33ff */
[----:B------:R1:W-:Y:S02]  /*22f0*/  STG.E desc[UR4][R14.64], R12 ;  /* 0x0000000c0e007986 */ /* 0x0003e4000c101904 */
.L_x_2456:
[----:B------:R-:W-:Y:S05]  /*2300*/  BSYNC.RECONVERGENT B0 ;  /* 0x0000000000007941 */ /* 0x000fea0003800200 */
.L_x_2455:
[----:B------:R-:W-:Y:S01]  /*2310*/  BSSY.RECONVERGENT B0, `(.L_x_2457) ;  /* 0x0000020000007945 */ /* 0x000fe20003800200 */
[----:B------:R-:W-:Y:S01]  /*2320*/  ISETP.GE.AND P1, PT, R11, R0, PT ;  /* 0x000000000b00720c */ /* 0x000fe20003f26270 */
[----:B------:R-:W-:Y:S01]  /*2330*/  IMAD.WIDE R10, R13, 0x4, R4 ;  /* 0x000000040d0a7825 */ /* 0x000fe200078e0204 */
[----:B------:R-:W-:-:S03]  /*2340*/  IADD3 R19, PT, PT, R17, 0x280, RZ ;  /* 0x0000028011137810 */ /* 0x000fc60007ffe0ff */
[----:B-1----:R-:W-:Y:S01]  /*2350*/  IMAD.WIDE R12, R13, 0x4, R6 ;  /* 0x000000040d0c7825 */ /* 0x002fe200078e0206 */
[----:B------:R-:W-:Y:S07]  /*2360*/  @P0 BRA `(.L_x_2458) ;  /* 0x0000000000680947 */ /* 0x000fee0003800000 */
        /* <DEDUP_REMOVED lines=26> */
.L_x_2458:
[----:B------:R-:W-:Y:S05]  /*2510*/  BSYNC.RECONVERGENT B0 ;  /* 0x0000000000007941 */ /* 0x000fea0003800200 */
.L_x_2457:
[----:B------:R-:W-:Y:S01]  /*2520*/  BSSY.RECONVERGENT B0, `(.L_x_2459) ;  /* 0x000001e000007945 */ /* 0x000fe20003800200 */
[----:B------:R-:W-:Y:S02]  /*2530*/  ISETP.GE.AND P0, PT, R19, R0, PT ;  /* 0x000000001300720c */ /* 0x000fe40003f06270 */
[----:B------:R-:W-:Y:S01]  /*2540*/  IADD3 R19, PT, PT, R17, 0x300, RZ ;  /* 0x0000030011137810 */ /* 0x000fe20007ffe0ff */
[----:B------:R-:W-:Y:S10]  /*2550*/  @P3 BRA `(.L_x_2460) ;  /* 0x0000000000683947 */ /* 0x000ff40003800000 */
[----:B------:R-:W2:Y:S01]  /*2560*/  LDG.E R18, desc[UR4][R10.64+0x200] ;  /* 0x000200040a127981 */ /* 0x000ea2000c1e1900 */
[----:B0-----:R-:W-:Y:S01]  /*2570*/  IABS R20, R3 ;  /* 0x0000000300147213 */ /* 0x001fe20000000000 */
[----:B-1----:R-:W-:-:S03]  /*2580*/  IMAD.MOV.U32 R14, RZ, RZ, RZ ;  /* 0x000000ffff0e7224 */ /* 0x002fc600078e00ff */
        /* <DEDUP_REMOVED lines=23> */
.L_x_2460:
[----:B------:R-:W-:Y:S05]  /*2700*/  BSYNC.RECONVERGENT B0 ;  /* 0x0000000000007941 */ /* 0x000fea0003800200 */
.L_x_2459:
[----:B------:R-:W-:Y:S01]  /*2710*/  BSSY.RECONVERGENT B0, `(.L_x_2461) ;  /* 0x000001d000007945 */ /* 0x000fe20003800200 */
[----:B------:R-:W-:Y:S02]  /*2720*/  ISETP.GE.AND P3, PT, R19, R0, PT ;  /* 0x000000001300720c */ /* 0x000fe40003f66270 */
[----:B------:R-:W-:Y:S01]  /*2730*/  IADD3 R17, PT, PT, R17, 0x380, RZ ;  /* 0x0000038011117810 */ /* 0x000fe20007ffe0ff */
[----:B------:R-:W-:Y:S10]  /*2740*/  @P2 BRA `(.L_x_2462) ;  /* 0x0000000000642947 */ /* 0x000ff40003800000 */
[----:B------:R-:W3:Y:S01]  /*2750*/  LDG.E R18, desc[UR4][R10.64+0x400] ;  /* 0x000400040a127981 */ /* 0x000ee2000c1e1900 */
[----:B0-----:R-:W-:-:S04]  /*2760*/  IABS R19, R3 ;  /* 0x0000000300137213 */ /* 0x001fc80000000000 */
[----:B------:R-:W0:Y:S08]  /*2770*/  I2F.RP R21, R19 ;  /* 0x0000001300157306 */ /* 0x000e300000209400 */
[----:B0-----:R-:W0:Y:S02]  /*2780*/  MUFU.RCP R21, R21 ;  /* 0x0000001500157308 */ /* 0x001e240000001000 */
[----:B0-----:R-:W-:-:S06]  /*2790*/  VIADD R22, R21, 0xffffffe ;  /* 0x0ffffffe15167836 */ /* 0x001fcc0000000000 */
[----:B------:R-:W1:Y:S02]  /*27a0*/  F2I.FTZ.U32.TRUNC.NTZ R15, R22 ;  /* 0x00000016000f7305 */ /* 0x000e64000021f000 */
[----:B-12---:R-:W-:-:S04]  /*27b0*/  IMAD.MOV R14, RZ, RZ, -R15 ;  /* 0x000000ffff0e7224 */ /* 0x006fc800078e0a0f */
[----:B------:R-:W-:Y:S02]  /*27c0*/  IMAD R23, R14, R19, RZ ;  /* 0x000000130e177224 */ /* 0x000fe400078e02ff */
[----:B------:R-:W-:-:S04]  /*27d0*/  IMAD.MOV.U32 R14, RZ, RZ, RZ ;  /* 0x000000ffff0e7224 */ /* 0x000fc800078e00ff */
        /* <DEDUP_REMOVED lines=16> */
.L_x_2462:
[----:B------:R-:W-:Y:S05]  /*28e0*/  BSYNC.RECONVERGENT B0 ;  /* 0x0000000000007941 */ /* 0x000fea0003800200 */
.L_x_2461:
[----:B------:R-:W-:Y:S01]  /*28f0*/  BSSY.RECONVERGENT B0, `(.L_x_2463) ;  /* 0x000001d000007945 */ /* 0x000fe20003800200 */
[----:B------:R-:W-:Y:S01]  /*2900*/  ISETP.GE.AND P2, PT, R17, R0, PT ;  /* 0x000000001100720c */ /* 0x000fe20003f46270 */
[----:B------:R-:W-:Y:S02]  /*2910*/  VIADD R8, R8, 0x8 ;  /* 0x0000000808087836 */ /* 0x000fe40000000000 */
[----:B------:R-:W-:Y:S10]  /*2920*/  @P1 BRA `(.L_x_2464) ;  /* 0x0000000000641947 */ /* 0x000ff40003800000 */
[----:B------:R-:W4:Y:S01]  /*2930*/  LDG.E R18, desc[UR4][R10.64+0x600] ;  /* 0x000600040a127981 */ /* 0x000f22000c1e1900 */
[----:B0-----:R-:W-:-:S04]  /*2940*/  IABS R17, R3 ;  /* 0x0000000300117213 */ /* 0x001fc80000000000 */
[----:B------:R-:W0:Y:S08]  /*2950*/  I2F.RP R19, R17 ;  /* 0x0000001100137306 */ /* 0x000e300000209400 */
[----:B0-----:R-:W0:Y:S02]  /*2960*/  MUFU.RCP R19, R19 ;  /* 0x0000001300137308 */ /* 0x001e240000001000 */
[----:B0-----:R-:W-:-:S06]  /*2970*/  IADD3 R21, PT, PT, R19, 0xffffffe, RZ ;  /* 0x0ffffffe13157810 */ /* 0x001fcc0007ffe0ff */
[----:B------:R-:W1:Y:S02]  /*2980*/  F2I.FTZ.U32.TRUNC.NTZ R15, R21 ;  /* 0x00000015000f7305 */ /* 0x000e64000021f000 */
[----:B-123--:R-:W-:-:S04]  /*2990*/  IMAD.MOV R14, RZ, RZ, -R15 ;  /* 0x000000ffff0e7224 */ /* 0x00efc800078e0a0f */
[----:B------:R-:W-:Y:S02]  /*29a0*/  IMAD R23, R14, R17, RZ ;  /* 0x000000110e177224 */ /* 0x000fe400078e02ff */
[----:B------:R-:W-:-:S04]  /*29b0*/  IMAD.MOV.U32 R14, RZ, RZ, RZ ;  /* 0x000000ffff0e7224 */ /* 0x000fc800078e00ff */
[----:B------:R-:W-:Y:S01]  /*29c0*/  IMAD.HI.U32 R23, R15, R23, R14 ;  /* 0x000000170f177227 */ /* 0x000fe200078e000e */
[----:B----4-:R-:W-:Y:S02]  /*29d0*/  IABS R20, R18 ;  /* 0x0000001200147213 */ /* 0x010fe40000000000 */
        /* <DEDUP_REMOVED lines=14> */
.L_x_2464:
[----:B------:R-:W-:Y:S05]  /*2ac0*/  BSYNC.RECONVERGENT B0 ;  /* 0x0000000000007941 */ /* 0x000fea0003800200 */
.L_x_2463:
[----:B------:R-:W-:Y:S01]  /*2ad0*/  BSSY.RECONVERGENT B0, `(.L_x_2465) ;  /* 0x000001c000007945 */ /* 0x000fe20003800200 */
[----:B------:R-:W-:-:S03]  /*2ae0*/  ISETP.NE.AND P1, PT, R8, R2, PT ;  /* 0x000000020800720c */ /* 0x000fc60003f25270 */
[----:B------:R-:W-:Y:S10]  /*2af0*/  @P0 BRA `(.L_x_2466) ;  /* 0x0000000000640947 */ /* 0x000ff40003800000 */
[----:B------:R-:W5:Y:S01]  /*2b00*/  LDG.E R18, desc[UR4][R10.64+0x800] ;  /* 0x000800040a127981 */ /* 0x000f62000c1e1900 */
[----:B0-----:R-:W-:-:S04]  /*2b10*/  IABS R17, R3 ;  /* 0x0000000300117213 */ /* 0x001fc80000000000 */
[----:B------:R-:W0:Y:S08]  /*2b20*/  I2F.RP R19, R17 ;  /* 0x0000001100137306 */ /* 0x000e300000209400 */
[----:B0-----:R-:W0:Y:S02]  /*2b30*/  MUFU.RCP R19, R19 ;  /* 0x0000001300137308 */ /* 0x001e240000001000 */
[----:B0-----:R-:W-:-:S06]  /*2b40*/  VIADD R21, R19, 0xffffffe ;  /* 0x0ffffffe13157836 */ /* 0x001fcc0000000000 */
[----:B------:R-:W1:Y:S02]  /*2b50*/  F2I.FTZ.U32.TRUNC.NTZ R15, R21 ;  /* 0x00000015000f7305 */ /* 0x000e64000021f000 */
[----:B-1234-:R-:W-:-:S04]  /*2b60*/  IMAD.MOV R14, RZ, RZ, -R15 ;  /* 0x000000ffff0e7224 */ /* 0x01efc800078e0a0f */
[----:B------:R-:W-:Y:S02]  /*2b70*/  IMAD R23, R14, R17, RZ ;  /* 0x000000110e177224 */ /* 0x000fe400078e02ff */
[----:B------:R-:W-:-:S05]  /*2b80*/  HFMA2 R14, -RZ, RZ, 0, 0 ;  /* 0x00000000ff0e7431 */ /* 0x000fca00000001ff */
        /* <DEDUP_REMOVED lines=16> */
.L_x_2466:
[----:B------:R-:W-:Y:S05]  /*2c90*/  BSYNC.RECONVERGENT B0 ;  /* 0x0000000000007941 */ /* 0x000fea0003800200 */
.L_x_2465:
[----:B------:R-:W-:Y:S04]  /*2ca0*/  BSSY.RECONVERGENT B0, `(.L_x_2467) ;  /* 0x000001b000007945 */ /* 0x000fe80003800200 */
[----:B------:R-:W-:Y:S05]  /*2cb0*/  @P3 BRA `(.L_x_2468) ;  /* 0x0000000000643947 */ /* 0x000fea0003800000 */
        /* <DEDUP_REMOVED lines=8> */
[----:B------:R-:W-:-:S04]  /*2d40*/  IMAD.MOV.U32 R14, RZ, RZ, RZ ;  /* 0x000000ffff0e7224 */ /* 0x000fc800078e00ff */
        /* <DEDUP_REMOVED lines=16> */
.L_x_2468:
[----:B------:R-:W-:Y:S05]  /*2e50*/  BSYNC.RECONVERGENT B0 ;  /* 0x0000000000007941 */ /* 0x000fea0003800200 */
.L_x_2467:
        /* <DEDUP_REMOVED lines=8> */
[----:B-1234-:R-:W-:-:S05]  /*2ee0*/  IADD3 R14, PT, PT, RZ, -R15, RZ ;  /* 0x8000000fff0e7210 */ /* 0x01efca0007ffe0ff */
        /* <DEDUP_REMOVED lines=19> */
.L_x_2470:
[----:B------:R-:W-:Y:S05]  /*3020*/  BSYNC.RECONVERGENT B0 ;  /* 0x0000000000007941 */ /* 0x000fea0003800200 */
.L_x_2469:
[----:B------:R-:W-:Y:S05]  /*3030*/  @P1 BRA `(.L_x_2471) ;  /* 0xfffffff000141947 */ /* 0x000fea000383ffff */
.L_x_2454:
[----:B------:R-:W-:-:S13]  /*3040*/  ISETP.NE.AND P0, PT, R16, RZ, PT ;  /* 0x000000ff1000720c */ /* 0x000fda0003f05270 */
[----:B------:R-:W-:Y:S05]  /*3050*/  @!P0 EXIT ;  /* 0x000000000000894d */ /* 0x000fea0003800000 */
[----:B0-----:R-:W1:Y:S01]  /*3060*/  LDC R3, c[0x0][0x384] ;  /* 0x0000e100ff037b82 */ /* 0x001e620000000800 */
[----:B------:R-:W-:Y:S02]  /*3070*/  ISETP.GE.U32.AND P0, PT, R16, 0x4, PT ;  /* 0x000000041000780c */ /* 0x000fe40003f06070 */
[----:B-1234-:R-:W-:-:S11]  /*3080*/  LOP3.LUT R14, R3, 0x3, RZ, 0xc0, !PT ;  /* 0x00000003030e7812 */ /* 0x01efd600078ec0ff */
        /* <DEDUP_REMOVED lines=41> */
.L_x_2474:
[----:B------:R-:W-:Y:S05]  /*3320*/  BSYNC.RECONVERGENT B0 ;  /* 0x0000000000007941 */ /* 0x000fea0003800200 */
.L_x_2473:
        /* <DEDUP_REMOVED lines=32> */
.L_x_2476:
[----:B------:R-:W-:Y:S05]  /*3530*/  BSYNC.RECONVERGENT B0 ;  /* 0x0000000000007941 */ /* 0x000fea0003800200 */
.L_x_2475:
        /* <DEDUP_REMOVED lines=32> */
.L_x_2478:
[----:B------:R-:W-:Y:S05]  /*3740*/  BSYNC.RECONVERGENT B0 ;  /* 0x0000000000007941 */ /* 0x000fea0003800200 */
.L_x_2477:
        /* <DEDUP_REMOVED lines=32> */
.L_x_2480:
[----:B------:R-:W-:Y:S05]  /*3950*/  BSYNC.RECONVERGENT B0 ;  /* 0x0000000000007941 */ /* 0x000fea0003800200 */
.L_x_2479:
[----:B------:R-:W-:-:S07]  /*3960*/  VIADD R2, R2, 0x4 ;  /* 0x0000000402027836 */ /* 0x000fce0000000000 */
.L_x_2472:
        /* <DEDUP_REMOVED lines=38> */
.L_x_2483:
[----:B------:R-:W-:Y:S05]  /*3bd0*/  BSYNC.RECONVERGENT B0 ;  /* 0x0000000000007941 */ /* 0x000fea0003800200 */
.L_x_2482:
        /* <DEDUP_REMOVED lines=32> */
.L_x_2485:
[----:B------:R-:W-:Y:S05]  /*3de0*/  BSYNC.RECONVERGENT B0 ;  /* 0x0000000000007941 */ /* 0x000fea0003800200 */
.L_x_2484:
[----:B------:R-:W-:-:S07]  /*3df0*/  VIADD R2, R2, 0x2 ;  /* 0x0000000202027836 */ /* 0x000fce0000000000 */
.L_x_2481:
        /* <DEDUP_REMOVED lines=36> */
.L_x_2486:
        /* <DEDUP_REMOVED lines=12> */
.L_x_4184:


//--------------------- .text._ZN3cub18CUB_300001_SM_10006detail8for_each13static_kernelINS2_12policy_hub_t12policy_500_tElN6thrust24THRUST_300001_SM_1000_NS8cuda_cub11__transform17unary_transform_fINS7_20permutation_iteratorINS7_6detail15normal_iteratorINS7_10device_ptrIfEEEENSD_INSE_IiEEEEEESG_SG_N4cuda3std3__410__identityE6is_negEEEEvT0_T1_ --------------------------
	.section	.text._ZN3cub18CUB_300001_SM_10006detail8for_each13static_kernelINS2_12policy_hub_t12policy_500_tElN6thrust24THRUST_300001_SM_1000_NS8cuda_cub11__transform17unary_transform_fINS7_20permutation_iteratorINS7_6detail15normal_iteratorINS7_10device_ptrIfEEEENSD_INSE_IiEEEEEESG_SG_N4cuda3std3__410__identityE6is_negEEEEvT0_T1_,"ax",@progbits
	.align	128
        .global         _ZN3cub18CUB_300001_SM_10006detail8for_each13static_kernelINS2_12policy_hub_t12policy_500_tElN6thrust24THRUST_300001_SM_1000_NS8cuda_cub11__transform17unary_transform_fINS7_20permutation_iteratorINS7_6detail15normal_iteratorINS7_10device_ptrIfEEEENSD_INSE_IiEEEEEESG_SG_N4cuda3std3__410__identityE6is_negEEEEvT0_T1_
        .type           _ZN3cub18CUB_300001_SM_10006detail8for_each13static_kernelINS2_12policy_hub_t12policy_500_tElN6thrust24THRUST_300001_SM_1000_NS8cuda_cub11__transform17unary_transform_fINS7_20permutation_iteratorINS7_6detail15normal_iteratorINS7_10device_ptrIfEEEENSD_INSE_IiEEEEEESG_SG_N4cuda3std3__410__identityE6is_negEEEEvT0_T1_,@function
        .size           _ZN3cub18CUB_300001_SM_10006detail8for_each13static_kernelINS2_12policy_hub_t12policy_500_tElN6thrust24THRUST_300001_SM_1000_NS8cuda_cub11__transform17unary_transform_fINS7_20permutation_iteratorINS7_6detail15normal_iteratorINS7_10device_ptrIfEEEENSD_INSE_IiEEEEEESG_SG_N4cuda3std3__410__identityE6is_negEEEEvT0_T1_,(.L_x_4185 - _ZN3cub18CUB_300001_SM_10006detail8for_each13static_kernelINS2_12policy_hub_t12policy_500_tElN6thrust24THRUST_300001_SM_1000_NS8cuda_cub11__transform17unary_transform_fINS7_20permutation_iteratorINS7_6detail15normal_iteratorINS7_10device_ptrIfEEEENSD_INSE_IiEEEEEESG_SG_N4cuda3std3__410__identityE6is_negEEEEvT0_T1_)
        .other          _ZN3cub18CUB_300001_SM_10006detail8for_each13static_kernelINS2_12policy_hub_t12policy_500_tElN6thrust24THRUST_300001_SM_1000_NS8cuda_cub11__transform17unary_transform_fINS7_20permutation_iteratorINS7_6detail15normal_iteratorINS7_10device_ptrIfEEEENSD_INSE_IiEEEEEESG_SG_N4cuda3std3__410__identityE6is_negEEEEvT0_T1_,@"STO_CUDA_ENTRY STV_DEFAULT"
_ZN3cub18CUB_300001_SM_10006detail8for_each13static_kernelINS2_12policy_hub_t12policy_500_tElN6thrust24THRUST_300001_SM_1000_NS8cuda_cub11__transform17unary_transform_fINS7_20permutation_iteratorINS7_6detail15normal_iteratorINS7_10device_ptrIfEEEENSD_INSE_IiEEEEEESG_SG_N4cuda3std3__410__identityE6is_negEEEEvT0_T1_:
.text._ZN3cub18CUB_300001_SM_10006detail8for_each13static_kernelINS2_12policy_hub_t12policy_500_tElN6thrust24THRUST_300001_SM_1000_NS8cuda_cub11__transform17unary_transform_fINS7_20permutation_iteratorINS7_6detail15normal_iteratorINS7_10device_ptrIfEEEENSD_INSE_IiEEEEEESG_SG_N4cuda3std3__410__identityE6is_negEEEEvT0_T1_:
[----:B------:R-:W-:Y:S08]  /*0000*/  LDC R1, c[0x0][0x37c] ;  /* 0x0000df00ff017b82 */ /* 0x000ff00000000800 */
[----:B------:R-:W0:Y:S01]  /*0010*/  S2UR UR4, SR_CTAID.X ;  /* 0x00000000000479c3 */ /* 0x000e220000002500 */
[----:B------:R-:W1:Y:S01]  /*0020*/  LDCU.64 UR6, c[0x0][0x380] ;  /* 0x00007000ff0677ac */ /* 0x000e620008000a00 */
[----:B------:R-:W2:Y:S01]  /*0030*/  LDCU.64 UR8, c[0x0][0x358] ;  /* 0x00006b00ff0877ac */ /* 0x000ea20008000a00 */
[----:B0-----:R-:W-:-:S04]  /*0040*/  UIMAD.WIDE.U32 UR4, UR4, 0x200, URZ ;  /* 0x00000200040478a5 */ /* 0x001fc8000f8e00ff */
[----:B-1----:R-:W-:-:S04]  /*0050*/  UIADD3 UR6, UP0, UPT, -UR4, UR6, URZ ;  /* 0x0000000604067290 */ /* 0x002fc8000ff1e1ff */
[----:B------:R-:W-:Y:S02]  /*0060*/  UIADD3.X UR7, UPT, UPT, ~UR5, UR7, URZ, UP0, !UPT ;  /* 0x0000000705077290 */ /* 0x000fe400087fe5ff */
[----:B------:R-:W-:-:S04]  /*0070*/  UISETP.GE.U32.AND UP0, UPT, UR6, 0x200, UPT ;  /* 0x000002000600788c */ /* 0x000fc8000bf06070 */
[----:B------:R-:W-:-:S09]  /*0080*/  UISETP.GE.AND.EX UP0, UPT, UR7, URZ, UPT, UP0 ;  /* 0x000000ff0700728c */ /* 0x000fd2000bf06300 */
[----:B--2---:R-:W-:Y:S05]  /*0090*/  BRA.U !UP0, `(.L_x_2487) ;  /* 0x0000000108807547 */ /* 0x004fea000b800000 */
[----:B------:R-:W0:Y:S01]  /*00a0*/  S2R R0, SR_TID.X ;  /* 0x0000000000007919 */ /* 0x000e220000002100 */
[----:B------:R-:W1:Y:S01]  /*00b0*/  LDCU.64 UR10, c[0x0][0x3a0] ;  /* 0x00007400ff0a77ac */ /* 0x000e620008000a00 */
[----:B0-----:R-:W-:-:S05]  /*00c0*/  IADD3 R0, P0, PT, R0, UR4, RZ ;  /* 0x0000000400007c10 */ /* 0x001fca000ff1e0ff */
[----:B------:R-:W-:Y:S02]  /*00d0*/  IMAD.X R3, RZ, RZ, UR5, P0 ;  /* 0x00000005ff037e24 */ /* 0x000fe400080e06ff */
[----:B------:R-:W-:-:S03]  /*00e0*/  IMAD.SHL.U32 R6, R0, 0x4, RZ ;  /* 0x0000000400067824 */ /* 0x000fc600078e00ff */
[----:B------:R-:W-:Y:S02]  /*00f0*/  SHF.L.U64.HI R0, R0, 0x2, R3 ;  /* 0x0000000200007819 */ /* 0x000fe40000010203 */
[----:B-1----:R-:W-:-:S04]  /*0100*/  IADD3 R2, P0, PT, R6, UR10, RZ ;  /* 0x0000000a06027c10 */ /* 0x002fc8000ff1e0ff */
[----:B------:R-:W-:Y:S01]  /*0110*/  IADD3.X R3, PT, PT, R0, UR11, RZ, P0, !PT ;  /* 0x0000000b00037c10 */ /* 0x000fe200087fe4ff */
[----:B------:R-:W0:Y:S04]  /*0120*/  LDCU.64 UR10, c[0x0][0x388] ;  /* 0x00007100ff0a77ac */ /* 0x000e280008000a00 */
[----:B------:R-:W2:Y:S02]  /*0130*/  LDG.E R4, desc[UR8][R2.64] ;  /* 0x0000000802047981 */ /* 0x000ea4000c1e1900 */
[----:B--2---:R-:W-:-:S04]  /*0140*/  ISETP.GT.AND P0, PT, R4, -0x1, PT ;  /* 0xffffffff0400780c */ /* 0x004fc80003f04270 */
[----:B------:R-:W-:Y:S02]  /*0150*/  FSETP.NEU.AND P0, PT, R4, RZ, P0 ;  /* 0x000000ff0400720b */ /* 0x000fe4000070d000 */
[----:B0-----:R-:W-:-:S04]  /*0160*/  IADD3 R4, P1, PT, R6, UR10, RZ ;  /* 0x0000000a06047c10 */ /* 0x001fc8000ff3e0ff */
[----:B------:R-:W-:Y:S01]  /*0170*/  IADD3.X R5, PT, PT, R0, UR11, RZ, P1, !PT ;  /* 0x0000000b00057c10 */ /* 0x000fe20008ffe4ff */
[----:B------:R-:W0:Y:S06]  /*0180*/  LDCU.64 UR10, c[0x0][0x398] ;  /* 0x00007300ff0a77ac */ /* 0x000e2c0008000a00 */
[----:B------:R-:W2:Y:S01]  /*0190*/  @!P0 LDG.E R7, desc[UR8][R4.64] ;  /* 0x0000000804078981 */ /* 0x000ea2000c1e1900 */
[----:B------:R-:W2:Y:S02]  /*01a0*/  @!P0 LDC.64 R8, c[0x0][0x390] ;  /* 0x0000e400ff088b82 */ /* 0x000ea40000000a00 */
[----:B--2---:R-:W-:-:S06]  /*01b0*/  @!P0 IMAD.WIDE R8, R7, 0x4, R8 ;  /* 0x0000000407088825 */ /* 0x004fcc00078e0208 */
[----:B------:R-:W2:Y:S01]  /*01c0*/  @!P0 LDG.E R9, desc[UR8][R8.64] ;  /* 0x0000000808098981 */ /* 0x000ea2000c1e1900 */
[----:B0-----:R-:W-:-:S04]  /*01d0*/  IADD3 R6, P1, PT, R6, UR10, RZ ;  /* 0x0000000a06067c10 */ /* 0x001fc8000ff3e0ff */
[----:B------:R-:W-:-:S05]  /*01e0*/  IADD3.X R7, PT, PT, R0, UR11, RZ, P1, !PT ;  /* 0x0000000b00077c10 */ /* 0x000fca0008ffe4ff */
[----:B--2---:R0:W-:Y:S04]  /*01f0*/  @!P0 STG.E desc[UR8][R6.64], R9 ;  /* 0x0000000906008986 */ /* 0x0041e8000c101908 */
[----:B------:R-:W2:Y:S02]  /*0200*/  LDG.E R2, desc[UR8][R2.64+0x400] ;  /* 0x0004000802027981 */ /* 0x000ea4000c1e1900 */
[C---:B--2---:R-:W-:Y:S02]  /*0210*/  ISETP.GT.AND P0, PT, R2.reuse, -0x1, PT ;  /* 0xffffffff0200780c */ /* 0x044fe40003f04270 */
[----:B------:R-:W-:-:S13]  /*0220*/  FSETP.NEU.AND P1, PT, R2, RZ, PT ;  /* 0x000000ff0200720b */ /* 0x000fda0003f2d000 */
[----:B0-----:R-:W-:Y:S05]  /*0230*/  @P0 EXIT P1 ;  /* 0x000000000000094d */ /* 0x001fea0000800000 */
[----:B------:R-:W2:Y:S01]  /*0240*/  LDG.E R5, desc[UR8][R4.64+0x400] ;  /* 0x0004000804057981 */ /* 0x000ea2000c1e1900 */
[----:B------:R-:W2:Y:S02]  /*0250*/  LDC.64 R2, c[0x0][0x390] ;  /* 0x0000e400ff027b82 */ /* 0x000ea40000000a00 */
[----:B--2---:R-:W-:-:S06]  /*0260*/  IMAD.WIDE R2, R5, 0x4, R2 ;  /* 0x0000000405027825 */ /* 0x004fcc00078e0202 */
[----:B------:R-:W2:Y:S04]  /*0270*/  LDG.E R3, desc[UR8][R2.64] ;  /* 0x0000000802037981 */ /* 0x000ea8000c1e1900 */
[----:B--2---:R-:W-:Y:S01]  /*0280*/  STG.E desc[UR8][R6.64+0x400], R3 ;  /* 0x0004000306007986 */ /* 0x004fe2000c101908 */
[----:B------:R-:W-:Y:S05]  /*0290*/  EXIT ;  /* 0x000000000000794d */ /* 0x000fea0003800000 */
.L_x_2487:
[----:B------:R-:W0:Y:S01]  /*02a0*/  S2R R0, SR_TID.X ;  /* 0x0000000000007919 */ /* 0x000e220000002100 */
[----:B------:R-:W-:Y:S01]  /*02b0*/  USHF.R.S32.HI UR7, URZ, 0x1f, UR6 ;  /* 0x0000001fff077899 */ /* 0x000fe20008011406 */
[----:B------:R-:W-:Y:S05]  /*02c0*/  BSSY.RECONVERGENT B0, `(.L_x_2488) ;  /* 0x000001f000007945 */ /* 0x000fea0003800200 */
[----:B------:R-:W-:Y:S01]  /*02d0*/  IMAD.U32 R3, RZ, RZ, UR7 ;  /* 0x00000007ff037e24 */ /* 0x000fe2000f8e00ff */
[C---:B0-----:R-:W-:Y:S01]  /*02e0*/  ISETP.LT.U32.AND P1, PT, R0.reuse, UR6, PT ;  /* 0x0000000600007c0c */ /* 0x041fe2000bf21070 */
[----:B------:R-:W-:-:S03]  /*02f0*/  VIADD R2, R0, 0x100 ;  /* 0x0000010000027836 */ /* 0x000fc60000000000 */
[----:B------:R-:W-:Y:S02]  /*0300*/  ISETP.GT.AND.EX P1, PT, R3, RZ, PT, P1 ;  /* 0x000000ff0300720c */ /* 0x000fe40003f24310 */
[----:B------:R-:W-:Y:S01]  /*0310*/  ISETP.LT.U32.AND P0, PT, R2, UR6, PT ;  /* 0x0000000602007c0c */ /* 0x000fe2000bf01070 */
[----:B------:R-:W-:-:S05]  /*0320*/  IMAD.U32 R2, RZ, RZ, UR7 ;  /* 0x00000007ff027e24 */ /* 0x000fca000f8e00ff */
[----:B------:R-:W-:-:S05]  /*0330*/  ISETP.GT.AND.EX P0, PT, R2, RZ, PT, P0 ;  /* 0x000000ff0200720c */ /* 0x000fca0003f04300 */
[----:B------:R-:W-:Y:S08]  /*0340*/  @!P1 BRA `(.L_x_2489) ;  /* 0x0000000000589947 */ /* 0x000ff00003800000 */
[----:B------:R-:W0:Y:S01]  /*0350*/  LDCU.64 UR10, c[0x0][0x3a0] ;  /* 0x00007400ff0a77ac */ /* 0x000e220008000a00 */
[----:B------:R-:W-:-:S05]  /*0360*/  IADD3 R2, P1, PT, R0, UR4, RZ ;  /* 0x0000000400027c10 */ /* 0x000fca000ff3e0ff */
[----:B------:R-:W-:Y:S02]  /*0370*/  IMAD.X R3, RZ, RZ, UR5, P1 ;  /* 0x00000005ff037e24 */ /* 0x000fe400088e06ff */
[----:B------:R-:W-:-:S03]  /*0380*/  IMAD.SHL.U32 R6, R2, 0x4, RZ ;  /* 0x0000000402067824 */ /* 0x000fc600078e00ff */
[----:B------:R-:W-:Y:S02]  /*0390*/  SHF.L.U64.HI R7, R2, 0x2, R3 ;  /* 0x0000000202077819 */ /* 0x000fe40000010203 */
[----:B0-----:R-:W-:-:S04]  /*03a0*/  IADD3 R2, P1, PT, R6, UR10, RZ ;  /* 0x0000000a06027c10 */ /* 0x001fc8000ff3e0ff */
[----:B------:R-:W-:-:S05]  /*03b0*/  IADD3.X R3, PT, PT, R7, UR11, RZ, P1, !PT ;  /* 0x0000000b07037c10 */ /* 0x000fca0008ffe4ff */
[----:B------:R-:W2:Y:S02]  /*03c0*/  LDG.E R2, desc[UR8][R2.64] ;  /* 0x0000000802027981 */ /* 0x000ea4000c1e1900 */
[C---:B--2---:R-:W-:Y:S02]  /*03d0*/  ISETP.GT.AND P1, PT, R2.reuse, -0x1, PT ;  /* 0xffffffff0200780c */ /* 0x044fe40003f24270 */
[----:B------:R-:W-:-:S13]  /*03e0*/  FSETP.NEU.AND P2, PT, R2, RZ, PT ;  /* 0x000000ff0200720b */ /* 0x000fda0003f4d000 */
[----:B------:R-:W-:Y:S05]  /*03f0*/  @P1 BRA P2, `(.L_x_2489) ;  /* 0x00000000002c1947 */ /* 0x000fea0001000000 */
[----:B------:R-:W0:Y:S01]  /*0400*/  LDCU.64 UR10, c[0x0][0x388] ;  /* 0x00007100ff0a77ac */ /* 0x000e220008000a00 */
[----:B------:R-:W1:Y:S01]  /*0410*/  LDC.64 R2, c[0x0][0x390] ;  /* 0x0000e400ff027b82 */ /* 0x000e620000000a00 */
[----:B0-----:R-:W-:-:S04]  /*0420*/  IADD3 R4, P1, PT, R6, UR10, RZ ;  /* 0x0000000a06047c10 */ /* 0x001fc8000ff3e0ff */
[----:B------:R-:W-:Y:S01]  /*0430*/  IADD3.X R5, PT, PT, R7, UR11, RZ, P1, !PT ;  /* 0x0000000b07057c10 */ /* 0x000fe20008ffe4ff */
[----:B------:R-:W0:Y:S05]  /*0440*/  LDCU.64 UR10, c[0x0][0x398] ;  /* 0x00007300ff0a77ac */ /* 0x000e2a0008000a00 */
[----:B------:R-:W1:Y:S02]  /*0450*/  LDG.E R5, desc[UR8][R4.64] ;  /* 0x0000000804057981 */ /* 0x000e64000c1e1900 */
[----:B-1----:R-:W-:-:S06]  /*0460*/  IMAD.WIDE R2, R5, 0x4, R2 ;  /* 0x0000000405027825 */ /* 0x002fcc00078e0202 */
[----:B------:R-:W2:Y:S01]  /*0470*/  LDG.E R3, desc[UR8][R2.64] ;  /* 0x0000000802037981 */ /* 0x000ea2000c1e1900 */
[----:B0-----:R-:W-:-:S04]  /*0480*/  IADD3 R6, P1, PT, R6, UR10, RZ ;  /* 0x0000000a06067c10 */ /* 0x001fc8000ff3e0ff */
[----:B------:R-:W-:-:S05]  /*0490*/  IADD3.X R7, PT, PT, R7, UR11, RZ, P1, !PT ;  /* 0x0000000b07077c10 */ /* 0x000fca0008ffe4ff */
[----:B--2---:R0:W-:Y:S04]  /*04a0*/  STG.E desc[UR8][R6.64], R3 ;  /* 0x0000000306007986 */ /* 0x0041e8000c101908 */
.L_x_2489:
[----:B------:R-:W-:Y:S05]  /*04b0*/  BSYNC.RECONVERGENT B0 ;  /* 0x0000000000007941 */ /* 0x000fea0003800200 */
.L_x_2488:
[----:B------:R-:W-:Y:S05]  /*04c0*/  @!P0 EXIT ;  /* 0x000000000000894d */ /* 0x000fea0003800000 */
[----:B------:R-:W1:Y:S01]  /*04d0*/  LDCU.64 UR6, c[0x0][0x3a0] ;  /* 0x00007400ff0677ac */ /* 0x000e620008000a00 */
[----:B------:R-:W-:-:S05]  /*04e0*/  IADD3 R0, P0, PT, R0, UR4, RZ ;  /* 0x0000000400007c10 */ /* 0x000fca000ff1e0ff */
[----:B0-----:R-:W-:Y:S02]  /*04f0*/  IMAD.X R3, RZ, RZ, UR5, P0 ;  /* 0x00000005ff037e24 */ /* 0x001fe400080e06ff */
[----:B------:R-:W-:-:S03]  /*0500*/  IMAD.SHL.U32 R6, R0, 0x4, RZ ;  /* 0x0000000400067824 */ /* 0x000fc600078e00ff */
[----:B------:R-:W-:Y:S02]  /*0510*/  SHF.L.U64.HI R0, R0, 0x2, R3 ;  /* 0x0000000200007819 */ /* 0x000fe40000010203 */
[----:B-1----:R-:W-:-:S04]  /*0520*/  IADD3 R2, P0, PT, R6, UR6, RZ ;  /* 0x0000000606027c10 */ /* 0x002fc8000ff1e0ff */
[----:B------:R-:W-:-:S05]  /*0530*/  IADD3.X R3, PT, PT, R0, UR7, RZ, P0, !PT ;  /* 0x0000000700037c10 */ /* 0x000fca00087fe4ff */
[----:B------:R-:W2:Y:S02]  /*0540*/  LDG.E R2, desc[UR8][R2.64+0x400] ;  /* 0x0004000802027981 */ /* 0x000ea4000c1e1900 */
[C---:B--2---:R-:W-:Y:S02]  /*0550*/  ISETP.GT.AND P0, PT, R2.reuse, -0x1, PT ;  /* 0xffffffff0200780c */ /* 0x044fe40003f04270 */
[----:B------:R-:W-:-:S13]  /*0560*/  FSETP.NEU.AND P1, PT, R2, RZ, PT ;  /* 0x000000ff0200720b */ /* 0x000fda0003f2d000 */
[----:B------:R-:W-:Y:S05]  /*0570*/  @P0 EXIT P1 ;  /* 0x000000000000094d */ /* 0x000fea0000800000 */
        /* <DEDUP_REMOVED lines=10> */
[----:B--2---:R-:W-:Y:S01]  /*0620*/  STG.E desc[UR8][R6.64+0x400], R3 ;  /* 0x0004000306007986 */ /* 0x004fe2000c101908 */
[----:B------:R-:W-:Y:S05]  /*0630*/  EXIT ;  /* 0x000000000000794d */ /* 0x000fea0003800000 */
.L_x_2490:
        /* <DEDUP_REMOVED lines=12> */
.L_x_4185:


//--------------------- .text._ZN3cub18CUB_300001_SM_10006detail8for_each13static_kernelINS2_12policy_hub_t12policy_500_tElN6thrust24THRUST_300001_SM_1000_NS8cuda_cub10__tabulate7functorINS7_6detail15normal_iteratorINS7_10device_ptrIiEEEENS7_6system6detail7generic6detail22compute_sequence_valueIivEElEEEEvT0_T1_ --------------------------
	.section	.text._ZN3cub18CUB_300001_SM_10006detail8for_each13static_kernelINS2_12policy_hub_t12policy_500_tElN6thrust24THRUST_300001_SM_1000_NS8cuda_cub10__tabulate7functorINS7_6detail15normal_iteratorINS7_10device_ptrIiEEEENS7_6system6detail7generic6detail22compute_sequence_valueIivEElEEEEvT0_T1_,"ax",@progbits
	.align	128
        .global         _ZN3cub18CUB_300001_SM_10006detail8for_each13static_kernelINS2_12policy_hub_t12policy_500_tElN6thrust24THRUST_300001_SM_1000_NS8cuda_cub10__tabulate7functorINS7_6detail15normal_iteratorINS7_10device_ptrIiEEEENS7_6system6detail7generic6detail22compute_sequence_valueIivEElEEEEvT0_T1_
        .type           _ZN3cub18CUB_300001_SM_10006detail8for_each13static_kernelINS2_12policy_hub_t12policy_500_tElN6thrust24THRUST_300001_SM_1000_NS8cuda_cub10__tabulate7functorINS7_6detail15normal_iteratorINS7_10device_ptrIiEEEENS7_6system6detail7generic6detail22compute_sequence_valueIivEElEEEEvT0_T1_,@function
        .size           _ZN3cub18CUB_300001_SM_10006detail8for_each13static_kernelINS2_12policy_hub_t12policy_500_tElN6thrust24THRUST_300001_SM_1000_NS8cuda_cub10__tabulate7functorINS7_6detail15normal_iteratorINS7_10device_ptrIiEEEENS7_6system6detail7generic6detail22compute_sequence_valueIivEElEEEEvT0_T1_,(.L_x_4186 - _ZN3cub18CUB_300001_SM_10006detail8for_each13static_kernelINS2_12policy_hub_t12policy_500_tElN6thrust24THRUST_300001_SM_1000_NS8cuda_cub10__tabulate7functorINS7_6detail15normal_iteratorINS7_10device_ptrIiEEEENS7_6system6detail7generic6detail22compute_sequence_valueIivEElEEEEvT0_T1_)
        .other          _ZN3cub18CUB_300001_SM_10006detail8for_each13static_kernelINS2_12policy_hub_t12policy_500_tElN6thrust24THRUST_300001_SM_1000_NS8cuda_cub10__tabulate7functorINS7_6detail15normal_iteratorINS7_10device_ptrIiEEEENS7_6system6detail7generic6detail22compute_sequence_valueIivEElEEEEvT0_T1_,@"STO_CUDA_ENTRY STV_DEFAULT"
_ZN3cub18CUB_300001_SM_10006detail8for_each13static_kernelINS2_12policy_hub_t12policy_500_tElN6thrust24THRUST_300001_SM_1000_NS8cuda_cub10__tabulate7functorINS7_6detail15normal_iteratorINS7_10device_ptrIiEEEENS7_6system6detail7generic6detail22compute_sequence_valueIivEElEEEEvT0_T1_:
.text._ZN3cub18CUB_300001_SM_10006detail8for_each13static_kernelINS2_12policy_hub_t12policy_500_tElN6thrust24THRUST_300001_SM_1000_NS8cuda_cub10__tabulate7functorINS7_6detail15normal_iteratorINS7_10device_ptrIiEEEENS7_6system6detail7generic6detail22compute_sequence_valueIivEElEEEEvT0_T1_:
        /* <DEDUP_REMOVED lines=11> */
[----:B------:R-:W1:Y:S01]  /*00b0*/  LDC.64 R6, c[0x0][0x390] ;  /* 0x0000e400ff067b82 */ /* 0x000e620000000a00 */
[----:B------:R-:W2:Y:S01]  /*00c0*/  LDCU.64 UR10, c[0x0][0x388] ;  /* 0x00007100ff0a77ac */ /* 0x000ea20008000a00 */
[----:B0-----:R-:W-:-:S05]  /*00d0*/  IADD3 R5, P0, PT, R0, UR4, RZ ;  /* 0x0000000400057c10 */ /* 0x001fca000ff1e0ff */
[----:B------:R-:W-:Y:S01]  /*00e0*/  IMAD.X R4, RZ, RZ, UR5, P0 ;  /* 0x00000005ff047e24 */ /* 0x000fe200080e06ff */
[C---:B--2---:R-:W-:Y:S01]  /*00f0*/  LEA R2, P0, R5.reuse, UR10, 0x2 ;  /* 0x0000000a05027c11 */ /* 0x044fe2000f8010ff */
[----:B------:R-:W-:-:S03]  /*0100*/  VIADD R0, R5, 0x100 ;  /* 0x0000010005007836 */ /* 0x000fc60000000000 */
[C---:B------:R-:W-:Y:S01]  /*0110*/  LEA.HI.X R3, R5.reuse, UR11, R4, 0x2, P0 ;  /* 0x0000000b05037c11 */ /* 0x040fe200080f1404 */
[-CC-:B-1----:R-:W-:Y:S02]  /*0120*/  IMAD R5, R5, R7.reuse, R6.reuse ;  /* 0x0000000705057224 */ /* 0x182fe400078e0206 */
[----:B------:R-:W-:-:S03]  /*0130*/  IMAD R7, R0, R7, R6 ;  /* 0x0000000700077224 */ /* 0x000fc600078e0206 */
[----:B------:R-:W-:Y:S04]  /*0140*/  STG.E desc[UR8][R2.64], R5 ;  /* 0x0000000502007986 */ /* 0x000fe8000c101908 */
[----:B------:R-:W-:Y:S01]  /*0150*/  STG.E desc[UR8][R2.64+0x400], R7 ;  /* 0x0004000702007986 */ /* 0x000fe2000c101908 */
[----:B------:R-:W-:Y:S05]  /*0160*/  EXIT ;  /* 0x000000000000794d */ /* 0x000fea0003800000 */
.L_x_2491:
[----:B------:R-:W0:Y:S01]  /*0170*/  S2R R2, SR_TID.X ;  /* 0x0000000000027919 */ /* 0x000e220000002100 */
[----:B------:R-:W-:Y:S01]  /*0180*/  USHF.R.S32.HI UR7, URZ, 0x1f, UR6 ;  /* 0x0000001fff077899 */ /* 0x000fe20008011406 */
[----:B------:R-:W-:Y:S05]  /*0190*/  BSSY.RECONVERGENT B0, `(.L_x_2492) ;  /* 0x0000011000007945 */ /* 0x000fea0003800200 */
[----:B------:R-:W-:Y:S02]  /*01a0*/  IMAD.U32 R3, RZ, RZ, UR7 ;  /* 0x00000007ff037e24 */ /* 0x000fe4000f8e00ff */
[----:B------:R-:W-:Y:S01]  /*01b0*/  IMAD.U32 R4, RZ, RZ, UR7 ;  /* 0x00000007ff047e24 */ /* 0x000fe2000f8e00ff */
[C---:B0-----:R-:W-:Y:S01]  /*01c0*/  ISETP.LT.U32.AND P0, PT, R2.reuse, UR6, PT ;  /* 0x0000000602007c0c */ /* 0x041fe2000bf01070 */
[----:B------:R-:W-:-:S03]  /*01d0*/  VIADD R0, R2, 0x100 ;  /* 0x0000010002007836 */ /* 0x000fc60000000000 */
[----:B------:R-:W-:Y:S02]  /*01e0*/  ISETP.GT.AND.EX P0, PT, R3, RZ, PT, P0 ;  /* 0x000000ff0300720c */ /* 0x000fe40003f04300 */
[----:B------:R-:W-:-:S04]  /*01f0*/  ISETP.LT.U32.AND P1, PT, R0, UR6, PT ;  /* 0x0000000600007c0c */ /* 0x000fc8000bf21070 */
[----:B------:R-:W-:-:S07]  /*0200*/  ISETP.GT.AND.EX P1, PT, R4, RZ, PT, P1 ;  /* 0x000000ff0400720c */ /* 0x000fce0003f24310 */
[----:B------:R-:W-:Y:S06]  /*0210*/  @!P0 BRA `(.L_x_2493) ;  /* 0x0000000000208947 */ /* 0x000fec0003800000 */
[----:B------:R-:W0:Y:S01]  /*0220*/  LDC.64 R6, c[0x0][0x390] ;  /* 0x0000e400ff067b82 */ /* 0x000e220000000a00 */
[----:B------:R-:W1:Y:S01]  /*0230*/  LDCU.64 UR10, c[0x0][0x388] ;  /* 0x00007100ff0a77ac */ /* 0x000e620008000a00 */
[----:B------:R-:W-:-:S05]  /*0240*/  IADD3 R4, P0, PT, R2, UR4, RZ ;  /* 0x0000000402047c10 */ /* 0x000fca000ff1e0ff */
[----:B------:R-:W-:Y:S01]  /*0250*/  IMAD.X R3, RZ, RZ, UR5, P0 ;  /* 0x00000005ff037e24 */ /* 0x000fe200080e06ff */
[----:B-1----:R-:W-:-:S04]  /*0260*/  LEA R2, P0, R4, UR10, 0x2 ;  /* 0x0000000a04027c11 */ /* 0x002fc8000f8010ff */
[C---:B------:R-:W-:Y:S01]  /*0270*/  LEA.HI.X R3, R4.reuse, UR11, R3, 0x2, P0 ;  /* 0x0000000b04037c11 */ /* 0x040fe200080f1403 */
[----:B0-----:R-:W-:-:S05]  /*0280*/  IMAD R7, R4, R7, R6 ;  /* 0x0000000704077224 */ /* 0x001fca00078e0206 */
[----:B------:R0:W-:Y:S03]  /*0290*/  STG.E desc[UR8][R2.64], R7 ;  /* 0x0000000702007986 */ /* 0x0001e6000c101908 */
.L_x_2493:
[----:B------:R-:W-:Y:S05]  /*02a0*/  BSYNC.RECONVERGENT B0 ;  /* 0x0000000000007941 */ /* 0x000fea0003800200 */
.L_x_2492:
[----:B------:R-:W-:Y:S05]  /*02b0*/  @!P1 EXIT ;  /* 0x000000000000994d */ /* 0x000fea0003800000 */
[----:B------:R-:W1:Y:S01]  /*02c0*/  LDC.64 R4, c[0x0][0x390] ;  /* 0x0000e400ff047b82 */ /* 0x000e620000000a00 */
[----:B------:R-:W2:Y:S01]  /*02d0*/  LDCU.64 UR6, c[0x0][0x388] ;  /* 0x00007100ff0677ac */ /* 0x000ea20008000a00 */
[----:B------:R-:W-:-:S05]  /*02e0*/  IADD3 R0, P0, PT, R0, UR4, RZ ;  /* 0x0000000400007c10 */ /* 0x000fca000ff1e0ff */
[----:B0-----:R-:W-:Y:S01]  /*02f0*/  IMAD.X R3, RZ, RZ, UR5, P0 ;  /* 0x00000005ff037e24 */ /* 0x001fe200080e06ff */
[----:B--2---:R-:W-:-:S04]  /*0300*/  LEA R2, P0, R0, UR6, 0x2 ;  /* 0x0000000600027c11 */ /* 0x004fc8000f8010ff */
[C---:B------:R-:W-:Y:S01]  /*0310*/  LEA.HI.X R3, R0.reuse, UR7, R3, 0x2, P0 ;  /* 0x0000000700037c11 */ /* 0x040fe200080f1403 */
[----:B-1----:R-:W-:-:S05]  /*0320*/  IMAD R5, R0, R5, R4 ;  /* 0x0000000500057224 */ /* 0x002fca00078e0204 */
[----:B------:R-:W-:Y:S01]  /*0330*/  STG.E desc[UR8][R2.64], R5 ;  /* 0x0000000502007986 */ /* 0x000fe2000c101908 */
[----:B------:R-:W-:Y:S05]  /*0340*/  EXIT ;  /* 0x000000000000794d */ /* 0x000fea0003800000 */
.L_x_2494:
        /* <DEDUP_REMOVED lines=11> */
.L_x_4186:


//--------------------- .text._ZN3cub18CUB_300001_SM_10006detail8for_each13static_kernelINS2_12policy_hub_t12policy_500_tEmN6thrust24THRUST_300001_SM_1000_NS8cuda_cub20__uninitialized_fill7functorINS7_10device_ptrIiEEiEEEEvT0_T1_ --------------------------
	.section	.text._ZN3cub18CUB_300001_SM_10006detail8for_each13static_kernelINS2_12policy_hub_t12policy_500_tEmN6thrust24THRUST_300001_SM_1000_NS8cuda_cub20__uninitialized_fill7functorINS7_10device_ptrIiEEiEEEEvT0_T1_,"ax",@progbits
	.align	128
        .global         _ZN3cub18CUB_300001_SM_10006detail8for_each13static_kernelINS2_12policy_hub_t12policy_500_tEmN6thrust24THRUST_300001_SM_1000_NS8cuda_cub20__uninitialized_fill7functorINS7_10device_ptrIiEEiEEEEvT0_T1_
        .type           _ZN3cub18CUB_300001_SM_10006detail8for_each13static_kernelINS2_12policy_hub_t12policy_500_tEmN6thrust24THRUST_300001_SM_1000_NS8cuda_cub20__uninitialized_fill7functorINS7_10device_ptrIiEEiEEEEvT0_T1_,@function
        .size           _ZN3cub18CUB_300001_SM_10006detail8for_each13static_kernelINS2_12policy_hub_t12policy_500_tEmN6thrust24THRUST_300001_SM_1000_NS8cuda_cub20__uninitialized_fill7functorINS7_10device_ptrIiEEiEEEEvT0_T1_,(.L_x_4187 - _ZN3cub18CUB_300001_SM_10006detail8for_each13static_kernelINS2_12policy_hub_t12policy_500_tEmN6thrust24THRUST_300001_SM_1000_NS8cuda_cub20__uninitialized_fill7functorINS7_10device_ptrIiEEiEEEEvT0_T1_)
        .other          _ZN3cub18CUB_300001_SM_10006detail8for_each13static_kernelINS2_12policy_hub_t12policy_500_tEmN6thrust24THRUST_300001_SM_1000_NS8cuda_cub20__uninitialized_fill7functorINS7_10device_ptrIiEEiEEEEvT0_T1_,@"STO_CUDA_ENTRY STV_DEFAULT"
_ZN3cub18CUB_300001_SM_10006detail8for_each13static_kernelINS2_12policy_hub_t12policy_500_tEmN6thrust24THRUST_300001_SM_1000_NS8cuda_cub20__uninitialized_fill7functorINS7_10device_ptrIiEEiEEEEvT0_T1_:
.text._ZN3cub18CUB_300001_SM_10006detail8for_each13static_kernelINS2_12policy_hub_t12policy_500_tEmN6thrust24THRUST_300001_SM_1000_NS8cuda_cub20__uninitialized_fill7functorINS7_10device_ptrIiEEiEEEEvT0_T1_:
        /* <DEDUP_REMOVED lines=8> */
[----:B------:R-:W-:-:S09]  /*0080*/  UISETP.GE.U32.AND.EX UP0, UPT, UR7, URZ, UPT, UP0 ;  /* 0x000000ff0700728c */ /* 0x000fd2000bf06100 */
[----:B--2---:R-:W-:Y:S05]  /*0090*/  BRA.U !UP0, `(.L_x_2495) ;  /* 0x0000000108287547 */ /* 0x004fea000b800000 */
[----:B------:R-:W0:Y:S01]  /*00a0*/  S2R R0, SR_TID.X ;  /* 0x0000000000007919 */ /* 0x000e220000002100 */
[----:B------:R-:W1:Y:S01]  /*00b0*/  LDCU.64 UR6, c[0x0][0x388] ;  /* 0x00007100ff0677ac */ /* 0x000e620008000a00 */
[----:B------:R-:W2:Y:S01]  /*00c0*/  LDC R5, c[0x0][0x390] ;  /* 0x0000e400ff057b82 */ /* 0x000ea20000000800 */
[----:B0-----:R-:W-:-:S05]  /*00d0*/  IADD3 R0, P0, PT, R0, UR4, RZ ;  /* 0x0000000400007c10 */ /* 0x001fca000ff1e0ff */
[----:B------:R-:W-:Y:S01]  /*00e0*/  IMAD.X R3, RZ, RZ, UR5, P0 ;  /* 0x00000005ff037e24 */ /* 0x000fe200080e06ff */
[----:B-1----:R-:W-:-:S04]  /*00f0*/  LEA R2, P0, R0, UR6, 0x2 ;  /* 0x0000000600027c11 */ /* 0x002fc8000f8010ff */
[----:B------:R-:W-:-:S05]  /*0100*/  LEA.HI.X R3, R0, UR7, R3, 0x2, P0 ;  /* 0x0000000700037c11 */ /* 0x000fca00080f1403 */
[----:B--2---:R-:W-:Y:S04]  /*0110*/  STG.E desc[UR8][R2.64], R5 ;  /* 0x0000000502007986 */ /* 0x004fe8000c101908 */
[----:B------:R-:W-:Y:S01]  /*0120*/  STG.E desc[UR8][R2.64+0x400], R5 ;  /* 0x0004000502007986 */ /* 0x000fe2000c101908 */
[----:B------:R-:W-:Y:S05]  /*0130*/  EXIT ;  /* 0x000000000000794d */ /* 0x000fea0003800000 */
.L_x_2495:
[----:B------:R-:W0:Y:S01]  /*0140*/  S2R R0, SR_TID.X ;  /* 0x0000000000007919 */ /* 0x000e220000002100 */
[----:B------:R-:W-:Y:S01]  /*0150*/  IMAD.U32 R2, RZ, RZ, UR7 ;  /* 0x00000007ff027e24 */ /* 0x000fe2000f8e00ff */
[----:B------:R-:W1:Y:S01]  /*0160*/  LDCU.64 UR10, c[0x0][0x388] ;  /* 0x00007100ff0a77ac */ /* 0x000e620008000a00 */
[----:B------:R-:W-:Y:S01]  /*0170*/  IMAD.U32 R4, RZ, RZ, UR7 ;  /* 0x00000007ff047e24 */ /* 0x000fe2000f8e00ff */
[----:B0-----:R-:W-:-:S04]  /*0180*/  ISETP.LT.U32.AND P0, PT, R0, UR6, PT ;  /* 0x0000000600007c0c */ /* 0x001fc8000bf01070 */
[----:B------:R-:W-:Y:S01]  /*0190*/  ISETP.GT.U32.AND.EX P0, PT, R2, RZ, PT, P0 ;  /* 0x000000ff0200720c */ /* 0x000fe20003f04100 */
[C---:B------:R-:W-:Y:S01]  /*01a0*/  VIADD R2, R0.reuse, 0x100 ;  /* 0x0000010000027836 */ /* 0x040fe20000000000 */
[----:B------:R-:W-:-:S04]  /*01b0*/  IADD3 R0, P2, PT, R0, UR4, RZ ;  /* 0x0000000400007c10 */ /* 0x000fc8000ff5e0ff */
[----:B------:R-:W-:Y:S01]  /*01c0*/  ISETP.LT.U32.AND P1, PT, R2, UR6, PT ;  /* 0x0000000602007c0c */ /* 0x000fe2000bf21070 */
[----:B------:R-:W-:Y:S01]  /*01d0*/  IMAD.X R3, RZ, RZ, UR5, P2 ;  /* 0x00000005ff037e24 */ /* 0x000fe200090e06ff */
[----:B-1----:R-:W-:Y:S02]  /*01e0*/  LEA R2, P2, R0, UR10, 0x2 ;  /* 0x0000000a00027c11 */ /* 0x002fe4000f8410ff */
[----:B------:R-:W-:Y:S02]  /*01f0*/  ISETP.GT.U32.AND.EX P1, PT, R4, RZ, PT, P1 ;  /* 0x000000ff0400720c */ /* 0x000fe40003f24110 */
[----:B------:R-:W-:Y:S01]  /*0200*/  LEA.HI.X R3, R0, UR11, R3, 0x2, P2 ;  /* 0x0000000b00037c11 */ /* 0x000fe200090f1403 */
[----:B------:R-:W0:Y:S04]  /*0210*/  @P0 LDC R5, c[0x0][0x390] ;  /* 0x0000e400ff050b82 */ /* 0x000e280000000800 */
[----:B0-----:R0:W-:Y:S06]  /*0220*/  @P0 STG.E desc[UR8][R2.64], R5 ;  /* 0x0000000502000986 */ /* 0x0011ec000c101908 */
[----:B------:R-:W-:Y:S05]  /*0230*/  @!P1 EXIT ;  /* 0x000000000000994d */ /* 0x000fea0003800000 */
[----:B0-----:R-:W0:Y:S02]  /*0240*/  LDC R5, c[0x0][0x390] ;  /* 0x0000e400ff057b82 */ /* 0x001e240000000800 */
[----:B0-----:R-:W-:Y:S01]  /*0250*/  STG.E desc[UR8][R2.64+0x400], R5 ;  /* 0x0004000502007986 */ /* 0x001fe2000c101908 */
[----:B------:R-:W-:Y:S05]  /*0260*/  EXIT ;  /* 0x000000000000794d */ /* 0x000fea0003800000 */
.L_x_2496:
        /* <DEDUP_REMOVED lines=9> */
.L_x_4187:


//--------------------- .text._ZN3cub18CUB_300001_SM_10006detail8for_each13static_kernelINS2_12policy_hub_t12policy_500_tEmN6thrust24THRUST_300001_SM_1000_NS8cuda_cub20__uninitialized_fill7functorINS7_10device_ptrIfEEfEEEEvT0_T1_ --------------------------
	.section	.text._ZN3cub18CUB_300001_SM_10006detail8for_each13static_kernelINS2_12policy_hub_t12policy_500_tEmN6thrust24THRUST_300001_SM_1000_NS8cuda_cub20__uninitialized_fill7functorINS7_10device_ptrIfEEfEEEEvT0_T1_,"ax",@progbits
	.align	128
        .global         _ZN3cub18CUB_300001_SM_10006detail8for_each13static_kernelINS2_12policy_hub_t12policy_500_tEmN6thrust24THRUST_300001_SM_1000_NS8cuda_cub20__uninitialized_fill7functorINS7_10device_ptrIfEEfEEEEvT0_T1_
        .type           _ZN3cub18CUB_300001_SM_10006detail8for_each13static_kernelINS2_12policy_hub_t12policy_500_tEmN6thrust24THRUST_300001_SM_1000_NS8cuda_cub20__uninitialized_fill7functorINS7_10device_ptrIfEEfEEEEvT0_T1_,@function
        .size           _ZN3cub18CUB_300001_SM_10006detail8for_each13static_kernelINS2_12policy_hub_t12policy_500_tEmN6thrust24THRUST_300001_SM_1000_NS8cuda_cub20__uninitialized_fill7functorINS7_10device_ptrIfEEfEEEEvT0_T1_,(.L_x_4188 - _ZN3cub18CUB_300001_SM_10006detail8for_each13static_kernelINS2_12policy_hub_t12policy_500_tEmN6thrust24THRUST_300001_SM_1000_NS8cuda_cub20__uninitialized_fill7functorINS7_10device_ptrIfEEfEEEEvT0_T1_)
        .other          _ZN3cub18CUB_300001_SM_10006detail8for_each13static_kernelINS2_12policy_hub_t12policy_500_tEmN6thrust24THRUST_300001_SM_1000_NS8cuda_cub20__uninitialized_fill7functorINS7_10device_ptrIfEEfEEEEvT0_T1_,@"STO_CUDA_ENTRY STV_DEFAULT"
_ZN3cub18CUB_300001_SM_10006detail8for_each13static_kernelINS2_12policy_hub_t12policy_500_tEmN6thrust24THRUST_300001_SM_1000_NS8cuda_cub20__uninitialized_fill7functorINS7_10device_ptrIfEEfEEEEvT0_T1_:
.text._ZN3cub18CUB_300001_SM_10006detail8for_each13static_kernelINS2_12policy_hub_t12policy_500_tEmN6thrust24THRUST_300001_SM_1000_NS8cuda_cub20__uninitialized_fill7functorINS7_10device_ptrIfEEfEEEEvT0_T1_:
        /* <DEDUP_REMOVED lines=20> */
.L_x_2497:
        /* <DEDUP_REMOVED lines=19> */
.L_x_2498:
        /* <DEDUP_REMOVED lines=9> */
.L_x_4188:


//--------------------- .text._ZN3cub18CUB_300001_SM_10006detail11EmptyKernelIvEEvv --------------------------
	.section	.text._ZN3cub18CUB_300001_SM_10006detail11EmptyKernelIvEEvv,"ax",@progbits
	.align	128
        .global         _ZN3cub18CUB_300001_SM_10006detail11EmptyKernelIvEEvv
        .type           _ZN3cub18CUB_300001_SM_10006detail11EmptyKernelIvEEvv,@function
        .size           _ZN3cub18CUB_300001_SM_10006detail11EmptyKernelIvEEvv,(.L_x_4189 - _ZN3cub18CUB_300001_SM_10006detail11EmptyKernelIvEEvv)
        .other          _ZN3cub18CUB_300001_SM_10006detail11EmptyKernelIvEEvv,@"STO_CUDA_ENTRY STV_DEFAULT"
_ZN3cub18CUB_300001_SM_10006detail11EmptyKernelIvEEvv:
.text._ZN3cub18CUB_300001_SM_10006detail11EmptyKernelIvEEvv:
[----:B------:R-:W-:Y:S01]  /*0000*/  LDC R1, c[0x0][0x37c] ;  /* 0x0000df00ff017b82 */ /* 0x000fe20000000800 */
[----:B------:R-:W-:Y:S05]  /*0010*/  EXIT ;  /* 0x000000000000794d */ /* 0x000fea0003800000 */
.L_x_2499:
        /* <DEDUP_REMOVED lines=14> */
.L_x_4189:


//--------------------- .text._ZN6thrust24THRUST_300001_SM_1000_NS8cuda_cub4core6detail13_kernel_agentINS1_8__reduce11ReduceAgentIPN4cuda3std3__45tupleIJflEEESC_SB_lNS1_9__extrema9arg_max_fIflNS9_4lessIfEEEEEEJSC_SC_iSH_EEEvDpT0_ --------------------------
	.section	.text._ZN6thrust24THRUST_300001_SM_1000_NS8cuda_cub4core6detail13_kernel_agentINS1_8__reduce11ReduceAgentIPN4cuda3std3__45tupleIJflEEESC_SB_lNS1_9__extrema9arg_max_fIflNS9_4lessIfEEEEEEJSC_SC_iSH_EEEvDpT0_,"ax",@progbits
	.align	128
        .global         _ZN6thrust24THRUST_300001_SM_1000_NS8cuda_cub4core6detail13_kernel_agentINS1_8__reduce11ReduceAgentIPN4cuda3std3__45tupleIJflEEESC_SB_lNS1_9__extrema9arg_max_fIflNS9_4lessIfEEEEEEJSC_SC_iSH_EEEvDpT0_
        .type           _ZN6thrust24THRUST_300001_SM_1000_NS8cuda_cub4core6detail13_kernel_agentINS1_8__reduce11ReduceAgentIPN4cuda3std3__45tupleIJflEEESC_SB_lNS1_9__extrema9arg_max_fIflNS9_4lessIfEEEEEEJSC_SC_iSH_EEEvDpT0_,@function
        .size           _ZN6thrust24THRUST_300001_SM_1000_NS8cuda_cub4core6detail13_kernel_agentINS1_8__reduce11ReduceAgentIPN4cuda3std3__45tupleIJflEEESC_SB_lNS1_9__extrema9arg_max_fIflNS9_4lessIfEEEEEEJSC_SC_iSH_EEEvDpT0_,(.L_x_4190 - _ZN6thrust24THRUST_300001_SM_1000_NS8cuda_cub4core6detail13_kernel_agentINS1_8__reduce11ReduceAgentIPN4cuda3std3__45tupleIJflEEESC_SB_lNS1_9__extrema9arg_max_fIflNS9_4lessIfEEEEEEJSC_SC_iSH_EEEvDpT0_)
        .other          _ZN6thrust24THRUST_300001_SM_1000_NS8cuda_cub4core6detail13_kernel_agentINS1_8__reduce11ReduceAgentIPN4cuda3std3__45tupleIJflEEESC_SB_lNS1_9__extrema9arg_max_fIflNS9_4lessIfEEEEEEJSC_SC_iSH_EEEvDpT0_,@"STO_CUDA_ENTRY STV_DEFAULT"
_ZN6thrust24THRUST_300001_SM_1000_NS8cuda_cub4core6detail13_kernel_agentINS1_8__reduce11ReduceAgentIPN4cuda3std3__45tupleIJflEEESC_SB_lNS1_9__extrema9arg_max_fIflNS9_4lessIfEEEEEEJSC_SC_iSH_EEEvDpT0_:
.text._ZN6thrust24THRUST_300001_SM_1000_NS8cuda_cub4core6detail13_kernel_agentINS1_8__reduce11ReduceAgentIPN4cuda3std3__45tupleIJflEEESC_SB_lNS1_9__extrema9arg_max_fIflNS9_4lessIfEEEEEEJSC_SC_iSH_EEEvDpT0_:
[----:B------:R-:W-:Y:S01]  /*0000*/  LDC R1, c[0x0][0x37c] ;  /* 0x0000df00ff017b82 */ /* 0x000fe20000000800 */
[----:B------:R-:W0:Y:S02]  /*0010*/  LDCU UR8, c[0x0][0x390] ;  /* 0x00007200ff0877ac */ /* 0x000e240008000800 */
[----:B0-----:R-:W-:-:S13]  /*0020*/  ISETP.NE.AND P0, PT, RZ, UR8, PT ;  /* 0x00000008ff007c0c */ /* 0x001fda000bf05270 */
[----:B------:R-:W-:Y:S05]  /*0030*/  @!P0 EXIT ;  /* 0x000000000000894d */ /* 0x000fea0003800000 */
[----:B------:R-:W-:Y:S01]  /*0040*/  UISETP.GT.AND UP0, UPT, UR8, 0x4ff, UPT ;  /* 0x000004ff0800788c */ /* 0x000fe2000bf04270 */
[----:B------:R-:W-:Y:S01]  /*0050*/  BSSY.RECONVERGENT B0, `(.L_x_2500) ;  /* 0x00005bf000007945 */ /* 0x000fe20003800200 */
[----:B------:R-:W0:Y:S07]  /*0060*/  LDCU.64 UR10, c[0x0][0x358] ;  /* 0x00006b00ff0a77ac */ /* 0x000e2e0008000a00 */
[----:B------:R-:W-:Y:S05]  /*0070*/  BRA.U UP0, `(.L_x_2501) ;  /* 0x0000003100807547 */ /* 0x000fea000b800000 */
[----:B------:R-:W1:Y:S01]  /*0080*/  S2R R0, SR_TID.X ;  /* 0x0000000000007919 */ /* 0x000e620000002100 */
[----:B------:R-:W2:Y:S01]  /*0090*/  LDCU UR4, c[0x0][0x390] ;  /* 0x00007200ff0477ac */ /* 0x000ea20008000800 */
[----:B------:R-:W-:Y:S01]  /*00a0*/  BSSY.RECONVERGENT B1, `(.L_x_2502) ;  /* 0x000000b000017945 */ /* 0x000fe20003800200 */
[----:B------:R-:W-:Y:S01]  /*00b0*/  IMAD.MOV.U32 R4, RZ, RZ, RZ ;  /* 0x000000ffff047224 */ /* 0x000fe200078e00ff */
[----:B------:R-:W-:Y:S02]  /*00c0*/  CS2R R2, SRZ ;  /* 0x0000000000027805 */ /* 0x000fe4000001ff00 */
[----:B-1----:R-:W-:Y:S01]  /*00d0*/  ISETP.GE.AND P0, PT, R0, UR8, PT ;  /* 0x0000000800007c0c */ /* 0x002fe2000bf06270 */
[----:B------:R-:W-:-:S12]  /*00e0*/  IMAD.MOV.U32 R5, RZ, RZ, R0 ;  /* 0x000000ffff057224 */ /* 0x000fd800078e0000 */
[----:B--2---:R-:W-:Y:S05]  /*00f0*/  @P0 BRA `(.L_x_2503) ;  /* 0x0000000000140947 */ /* 0x004fea0003800000 */
[----:B------:R-:W1:Y:S02]  /*0100*/  LDC.64 R6, c[0x0][0x380] ;  /* 0x0000e000ff067b82 */ /* 0x000e640000000a00 */
[----:B-1----:R-:W-:-:S05]  /*0110*/  IMAD.WIDE.U32 R6, R0, 0x10, R6 ;  /* 0x0000001000067825 */ /* 0x002fca00078e0006 */
[----:B0-----:R1:W5:Y:S04]  /*0120*/  LDG.E.CONSTANT R4, desc[UR10][R6.64] ;  /* 0x0000000a06047981 */ /* 0x001368000c1e9900 */
[----:B------:R1:W5:Y:S01]  /*0130*/  LDG.E.64.CONSTANT R2, desc[UR10][R6.64+0x8] ;  /* 0x0000080a06027981 */ /* 0x000362000c1e9b00 */
[----:B------:R-:W-:-:S07]  /*0140*/  VIADD R5, R0, 0x100 ;  /* 0x0000010000057836 */ /* 0x000fce0000000000 */
.L_x_2503:
[----:B0-----:R-:W-:Y:S05]  /*0150*/  BSYNC.RECONVERGENT B1 ;  /* 0x0000000000017941 */ /* 0x001fea0003800200 */
.L_x_2502:
[----:B------:R-:W-:Y:S01]  /*0160*/  ISETP.GE.AND P0, PT, R5, UR8, PT ;  /* 0x0000000805007c0c */ /* 0x000fe2000bf06270 */
[----:B------:R-:W-:-:S12]  /*0170*/  BSSY.RECONVERGENT B1, `(.L_x_2504) ;  /* 0x0000088000017945 */ /* 0x000fd80003800200 */
[----:B------:R-:W-:Y:S05]  /*0180*/  @P0 BRA `(.L_x_2505) ;  /* 0x0000000800180947 */ /* 0x000fea0003800000 */
[----:B-1----:R-:W-:Y:S01]  /*0190*/  LOP3.LUT R6, RZ, R5, RZ, 0x33, !PT ;  /* 0x00000005ff067212 */ /* 0x002fe200078e33ff */
[----:B------:R-:W-:Y:S04]  /*01a0*/  BSSY.RECONVERGENT B2, `(.L_x_2506) ;  /* 0x000002b000027945 */ /* 0x000fe80003800200 */
[----:B------:R-:W-:-:S05]  /*01b0*/  VIADD R12, R6, UR8 ;  /* 0x00000008060c7c36 */ /* 0x000fca0008000000 */
[----:B------:R-:W-:-:S04]  /*01c0*/  LOP3.LUT R6, R12, 0x300, RZ, 0xc0, !PT ;  /* 0x000003000c067812 */ /* 0x000fc800078ec0ff */
[----:B------:R-:W-:-:S13]  /*01d0*/  ISETP.NE.AND P0, PT, R6, 0x300, PT ;  /* 0x000003000600780c */ /* 0x000fda0003f05270 */
[----:B------:R-:W-:Y:S05]  /*01e0*/  @!P0 BRA `(.L_x_2507) ;  /* 0x0000000000988947 */ /* 0x000fea0003800000 */
[----:B------:R-:W0:Y:S01]  /*01f0*/  LDC.64 R6, c[0x0][0x380] ;  /* 0x0000e000ff067b82 */ /* 0x000e220000000a00 */
[----:B------:R-:W-:-:S04]  /*0200*/  LEA.HI R8, R12, 0x1, RZ, 0x18 ;  /* 0x000000010c087811 */ /* 0x000fc800078fc0ff */
[----:B------:R-:W-:-:S05]  /*0210*/  LOP3.LUT R8, R8, 0x3, RZ, 0xc0, !PT ;  /* 0x0000000308087812 */ /* 0x000fca00078ec0ff */
[----:B------:R-:W-:Y:S02]  /*0220*/  IMAD.MOV R10, RZ, RZ, -R8 ;  /* 0x000000ffff0a7224 */ /* 0x000fe400078e0a08 */
[----:B0-----:R-:W-:-:S04]  /*0230*/  IMAD.WIDE.U32 R6, R5, 0x10, R6 ;  /* 0x0000001005067825 */ /* 0x001fc800078e0006 */
[----:B------:R-:W-:-:S07]  /*0240*/  IMAD.MOV.U32 R11, RZ, RZ, R6 ;  /* 0x000000ffff0b7224 */ /* 0x000fce00078e0006 */
.L_x_2510:
[----:B------:R-:W-:-:S05]  /*0250*/  IMAD.MOV.U32 R6, RZ, RZ, R11 ;  /* 0x000000ffff067224 */ /* 0x000fca00078e000b */
[----:B------:R-:W2:Y:S04]  /*0260*/  LDG.E.CONSTANT R14, desc[UR10][R6.64] ;  /* 0x0000000a060e7981 */ /* 0x000ea8000c1e9900 */
[----:B------:R-:W3:Y:S01]  /*0270*/  LDG.E.64.CONSTANT R8, desc[UR10][R6.64+0x8] ;  /* 0x0000080a06087981 */ /* 0x000ee2000c1e9b00 */
[----:B------:R-:W-:Y:S01]  /*0280*/  VIADD R10, R10, 0x1 ;  /* 0x000000010a0a7836 */ /* 0x000fe20000000000 */
[----:B------:R-:W-:Y:S01]  /*0290*/  BSSY.RECONVERGENT B3, `(.L_x_2508) ;  /* 0x0000018000037945 */ /* 0x000fe20003800200 */
[----:B-----5:R-:W-:Y:S01]  /*02a0*/  IMAD.MOV.U32 R17, RZ, RZ, R3 ;  /* 0x000000ffff117224 */ /* 0x020fe200078e0003 */
[----:B------:R-:W-:Y:S01]  /*02b0*/  IADD3 R11, P3, PT, R6, 0x1000, RZ ;  /* 0x00001000060b7810 */ /* 0x000fe20007f7e0ff */
[----:B------:R-:W-:Y:S01]  /*02c0*/  IMAD.MOV.U32 R15, RZ, RZ, R2 ;  /* 0x000000ffff0f7224 */ /* 0x000fe200078e0002 */
[----:B------:R-:W-:Y:S01]  /*02d0*/  ISETP.NE.AND P2, PT, R10, RZ, PT ;  /* 0x000000ff0a00720c */ /* 0x000fe20003f45270 */
[----:B------:R-:W-:Y:S01]  /*02e0*/  IMAD.MOV.U32 R13, RZ, RZ, R4 ;  /* 0x000000ffff0d7224 */ /* 0x000fe200078e0004 */
[----:B--2---:R-:W-:Y:S01]  /*02f0*/  FSETP.GEU.AND P0, PT, R4, R14, PT ;  /* 0x0000000e0400720b */ /* 0x004fe20003f0e000 */
[----:B------:R-:W-:-:S02]  /*0300*/  IMAD.MOV.U32 R4, RZ, RZ, R14 ;  /* 0x000000ffff047224 */ /* 0x000fc400078e000e */
[----:B---3--:R-:W-:Y:S02]  /*0310*/  IMAD.MOV.U32 R2, RZ, RZ, R8 ;  /* 0x000000ffff027224 */ /* 0x008fe400078e0008 */
[----:B------:R-:W-:-:S08]  /*0320*/  IMAD.MOV.U32 R3, RZ, RZ, R9 ;  /* 0x000000ffff037224 */ /* 0x000fd000078e0009 */
[----:B------:R-:W-:Y:S05]  /*0330*/  @!P0 BRA `(.L_x_2509) ;  /* 0x0000000000348947 */ /* 0x000fea0003800000 */
[----:B------:R-:W-:Y:S01]  /*0340*/  FSETP.GEU.AND P4, PT, R14, R13, PT ;  /* 0x0000000d0e00720b */ /* 0x000fe20003f8e000 */
[----:B------:R-:W-:Y:S02]  /*0350*/  IMAD.MOV.U32 R4, RZ, RZ, R13 ;  /* 0x000000ffff047224 */ /* 0x000fe400078e000d */
[----:B------:R-:W-:Y:S02]  /*0360*/  IMAD.MOV.U32 R2, RZ, RZ, R15 ;  /* 0x000000ffff027224 */ /* 0x000fe400078e000f */
[----:B------:R-:W-:-:S08]  /*0370*/  IMAD.MOV.U32 R3, RZ, RZ, R17 ;  /* 0x000000ffff037224 */ /* 0x000fd000078e0011 */
[CC--:B------:R-:W-:Y:S02]  /*0380*/  @P4 ISETP.LT.U32.AND P1, PT, R15.reuse, R8.reuse, PT ;  /* 0x000000080f00420c */ /* 0x0c0fe40003f21070 */
[-C--:B------:R-:W-:Y:S02]  /*0390*/  @P4 ISETP.GE.U32.AND P0, PT, R15, R8.reuse, PT ;  /* 0x000000080f00420c */ /* 0x080fe40003f06070 */
[CC--:B------:R-:W-:Y:S02]  /*03a0*/  @P4 ISETP.LT.AND.EX P1, PT, R17.reuse, R9.reuse, PT, P1 ;  /* 0x000000091100420c */ /* 0x0c0fe40003f21310 */
[-C--:B------:R-:W-:Y:S02]  /*03b0*/  @P4 ISETP.GE.AND.EX P0, PT, R17, R9.reuse, PT, P0 ;  /* 0x000000091100420c */ /* 0x080fe40003f06300 */
[----:B------:R-:W-:Y:S02]  /*03c0*/  @P4 SEL R8, R15, R8, P1 ;  /* 0x000000080f084207 */ /* 0x000fe40000800000 */
[----:B------:R-:W-:-:S02]  /*03d0*/  @P4 SEL R9, R17, R9, P1 ;  /* 0x0000000911094207 */ /* 0x000fc40000800000 */
[----:B------:R-:W-:Y:S01]  /*03e0*/  @P4 FSEL R4, R13, R14, !P0 ;  /* 0x0000000e0d044208 */ /* 0x000fe20004000000 */
[----:B------:R-:W-:Y:S02]  /*03f0*/  @P4 IMAD.MOV.U32 R2, RZ, RZ, R8 ;  /* 0x000000ffff024224 */ /* 0x000fe400078e0008 */
[----:B------:R-:W-:-:S07]  /*0400*/  @P4 IMAD.MOV.U32 R3, RZ, RZ, R9 ;  /* 0x000000ffff034224 */ /* 0x000fce00078e0009 */
.L_x_2509:
[----:B------:R-:W-:Y:S05]  /*0410*/  BSYNC.RECONVERGENT B3 ;  /* 0x0000000000037941 */ /* 0x000fea0003800200 */
.L_x_2508:
[----:B------:R-:W-:Y:S02]  /*0420*/  IMAD.X R7, RZ, RZ, R7, P3 ;  /* 0x000000ffff077224 */ /* 0x000fe400018e0607 */
[----:B------:R-:W-:Y:S01]  /*0430*/  VIADD R5, R5, 0x100 ;  /* 0x0000010005057836 */ /* 0x000fe20000000000 */
[----:B------:R-:W-:Y:S06]  /*0440*/  @P2 BRA `(.L_x_2510) ;  /* 0xfffffffc00802947 */ /* 0x000fec000383ffff */
.L_x_2507:
[----:B------:R-:W-:Y:S05]  /*0450*/  BSYNC.RECONVERGENT B2 ;  /* 0x0000000000027941 */ /* 0x000fea0003800200 */
.L_x_2506:
[----:B------:R-:W0:Y:S01]  /*0460*/  LDC.64 R8, c[0x0][0x380] ;  /* 0x0000e000ff087b82 */ /* 0x000e220000000a00 */
[----:B------:R-:W-:-:S13]  /*0470*/  ISETP.GE.U32.AND P0, PT, R12, 0x300, PT ;  /* 0x000003000c00780c */ /* 0x000fda0003f06070 */
[----:B------:R-:W-:Y:S05]  /*0480*/  @!P0 BRA `(.L_x_2505) ;  /* 0x0000000400588947 */ /* 0x000fea0003800000 */
.L_x_2519:
[----:B0-----:R-:W-:-:S05]  /*0490*/  IMAD.WIDE R18, R5, 0x10, R8 ;  /* 0x0000001005127825 */ /* 0x001fca00078e0208 */
[----:B------:R-:W2:Y:S04]  /*04a0*/  LDG.E.CONSTANT R21, desc[UR10][R18.64] ;  /* 0x0000000a12157981 */ /* 0x000ea8000c1e9900 */
[----:B------:R-:W3:Y:S04]  /*04b0*/  LDG.E.64.CONSTANT R14, desc[UR10][R18.64+0x8] ;  /* 0x0000080a120e7981 */ /* 0x000ee8000c1e9b00 */
[----:B-----5:R0:W5:Y:S04]  /*04c0*/  LDG.E.CONSTANT R27, desc[UR10][R18.64+0x1000] ;  /* 0x0010000a121b7981 */ /* 0x020168000c1e9900 */
[----:B------:R0:W5:Y:S04]  /*04d0*/  LDG.E.CONSTANT R16, desc[UR10][R18.64+0x2000] ;  /* 0x0020000a12107981 */ /* 0x000168000c1e9900 */
[----:B------:R0:W5:Y:S04]  /*04e0*/  LDG.E.CONSTANT R17, desc[UR10][R18.64+0x3000] ;  /* 0x0030000a12117981 */ /* 0x000168000c1e9900 */
[----:B------:R0:W5:Y:S04]  /*04f0*/  LDG.E.64.CONSTANT R12, desc[UR10][R18.64+0x1008] ;  /* 0x0010080a120c7981 */ /* 0x000168000c1e9b00 */
[----:B------:R0:W5:Y:S04]  /*0500*/  LDG.E.64.CONSTANT R6, desc[UR10][R18.64+0x2008] ;  /* 0x0020080a12067981 */ /* 0x000168000c1e9b00 */
[----:B------:R0:W5:Y:S01]  /*0510*/  LDG.E.64.CONSTANT R10, desc[UR10][R18.64+0x3008] ;  /* 0x0030080a120a7981 */ /* 0x000162000c1e9b00 */
[----:B------:R-:W-:Y:S01]  /*0520*/  BSSY.RECONVERGENT B2, `(.L_x_2511) ;  /* 0x0000011000027945 */ /* 0x000fe20003800200 */
[----:B--2---:R-:W-:Y:S01]  /*0530*/  FSETP.GEU.AND P0, PT, R4, R21, PT ;  /* 0x000000150400720b */ /* 0x004fe20003f0e000 */
[----:B------:R-:W-:-:S02]  /*0540*/  IMAD.MOV.U32 R20, RZ, RZ, R21 ;  /* 0x000000ffff147224 */ /* 0x000fc400078e0015 */
[----:B---3--:R-:W-:Y:S02]  /*0550*/  IMAD.MOV.U32 R23, RZ, RZ, R14 ;  /* 0x000000ffff177224 */ /* 0x008fe400078e000e */
[----:B------:R-:W-:-:S08]  /*0560*/  IMAD.MOV.U32 R25, RZ, RZ, R15 ;  /* 0x000000ffff197224 */ /* 0x000fd000078e000f */
[----:B0-----:R-:W-:Y:S05]  /*0570*/  @!P0 BRA `(.L_x_2512) ;  /* 0x00000000002c8947 */ /* 0x001fea0003800000 */
[----:B------:R-:W-:Y:S01]  /*0580*/  FSETP.GEU.AND P2, PT, R21, R4, PT ;  /* 0x000000041500720b */ /* 0x000fe20003f4e000 */
[----:B------:R-:W-:Y:S02]  /*0590*/  IMAD.MOV.U32 R23, RZ, RZ, R2 ;  /* 0x000000ffff177224 */ /* 0x000fe400078e0002 */
[----:B------:R-:W-:Y:S02]  /*05a0*/  IMAD.MOV.U32 R25, RZ, RZ, R3 ;  /* 0x000000ffff197224 */ /* 0x000fe400078e0003 */
[----:B------:R-:W-:-:S08]  /*05b0*/  IMAD.MOV.U32 R20, RZ, RZ, R4 ;  /* 0x000000ffff147224 */ /* 0x000fd000078e0004 */
[CC--:B------:R-:W-:Y:S02]  /*05c0*/  @P2 ISETP.GE.U32.AND P0, PT, R2.reuse, R14.reuse, PT ;  /* 0x0000000e0200220c */ /* 0x0c0fe40003f06070 */
[-C--:B------:R-:W-:Y:S02]  /*05d0*/  @P2 ISETP.LT.U32.AND P1, PT, R2, R14.reuse, PT ;  /* 0x0000000e0200220c */ /* 0x080fe40003f21070 */
[CC--:B------:R-:W-:Y:S02]  /*05e0*/  @P2 ISETP.GE.AND.EX P0, PT, R3.reuse, R15.reuse, PT, P0 ;  /* 0x0000000f0300220c */ /* 0x0c0fe40003f06300 */
[----:B------:R-:W-:Y:S02]  /*05f0*/  @P2 ISETP.LT.AND.EX P1, PT, R3, R15, PT, P1 ;  /* 0x0000000f0300220c */ /* 0x000fe40003f21310 */
[----:B------:R-:W-:Y:S02]  /*0600*/  @P2 FSEL R20, R4, R21, !P0 ;  /* 0x0000001504142208 */ /* 0x000fe40004000000 */
[----:B------:R-:W-:-:S02]  /*0610*/  @P2 SEL R23, R2, R14, P1 ;  /* 0x0000000e02172207 */ /* 0x000fc40000800000 */
[----:B------:R-:W-:-:S07]  /*0620*/  @P2 SEL R25, R3, R15, P1 ;  /* 0x0000000f03192207 */ /* 0x000fce0000800000 */
.L_x_2512:
[----:B------:R-:W-:Y:S05]  /*0630*/  BSYNC.RECONVERGENT B2 ;  /* 0x0000000000027941 */ /* 0x000fea0003800200 */
.L_x_2511:
[----:B-----5:R-:W-:Y:S01]  /*0640*/  FSETP.GEU.AND P0, PT, R20, R27, PT ;  /* 0x0000001b1400720b */ /* 0x020fe20003f0e000 */
[----:B------:R-:W-:Y:S01]  /*0650*/  BSSY.RECONVERGENT B2, `(.L_x_2513) ;  /* 0x0000010000027945 */ /* 0x000fe20003800200 */
[----:B------:R-:W-:Y:S02]  /*0660*/  IMAD.MOV.U32 R3, RZ, RZ, R27 ;  /* 0x000000ffff037224 */ /* 0x000fe400078e001b */
[----:B------:R-:W-:Y:S02]  /*0670*/  IMAD.MOV.U32 R19, RZ, RZ, R12 ;  /* 0x000000ffff137224 */ /* 0x000fe400078e000c */
[----:B------:R-:W-:-:S07]  /*0680*/  IMAD.MOV.U32 R21, RZ, RZ, R13 ;  /* 0x000000ffff157224 */ /* 0x000fce00078e000d */
[----:B------:R-:W-:Y:S05]  /*0690*/  @!P0 BRA `(.L_x_2514) ;  /* 0x00000000002c8947 */ /* 0x000fea0003800000 */
        /* <DEDUP_REMOVED lines=11> */
.L_x_2514:
[----:B------:R-:W-:Y:S05]  /*0750*/  BSYNC.RECONVERGENT B2 ;  /* 0x0000000000027941 */ /* 0x000fea0003800200 */
.L_x_2513:
[----:B------:R-:W-:Y:S01]  /*0760*/  FSETP.GEU.AND P0, PT, R3, R16, PT ;  /* 0x000000100300720b */ /* 0x000fe20003f0e000 */
        /* <DEDUP_REMOVED lines=10> */
[----:B------:R-:W-:Y:S02]  /*0810*/  @P2 ISETP.LT.U32.AND P1, PT, R19, R6, PT ;  /* 0x000000061300220c */ /* 0x000fe40003f21070 */
[CC--:B------:R-:W-:Y:S02]  /*0820*/  @P2 ISETP.GE.AND.EX P0, PT, R21.reuse, R7.reuse, PT, P0 ;  /* 0x000000071500220c */ /* 0x0c0fe40003f06300 */
[----:B------:R-:W-:Y:S02]  /*0830*/  @P2 ISETP.LT.AND.EX P1, PT, R21, R7, PT, P1 ;  /* 0x000000071500220c */ /* 0x000fe40003f21310 */
[----:B------:R-:W-:Y:S02]  /*0840*/  @P2 FSEL R12, R3, R16, !P0 ;  /* 0x00000010030c2208 */ /* 0x000fe40004000000 */
[----:B------:R-:W-:-:S02]  /*0850*/  @P2 SEL R13, R19, R6, P1 ;  /* 0x00000006130d2207 */ /* 0x000fc40000800000 */
[----:B------:R-:W-:-:S07]  /*0860*/  @P2 SEL R15, R21, R7, P1 ;  /* 0x00000007150f2207 */ /* 0x000fce0000800000 */
.L_x_2516:
[----:B------:R-:W-:Y:S05]  /*0870*/  BSYNC.RECONVERGENT B2 ;  /* 0x0000000000027941 */ /* 0x000fea0003800200 */
.L_x_2515:
        /* <DEDUP_REMOVED lines=19> */
.L_x_2518:
[----:B------:R-:W-:Y:S05]  /*09b0*/  BSYNC.RECONVERGENT B2 ;  /* 0x0000000000027941 */ /* 0x000fea0003800200 */
.L_x_2517:
[----:B------:R-:W-:-:S05]  /*09c0*/  VIADD R5, R5, 0x400 ;  /* 0x0000040005057836 */ /* 0x000fca0000000000 */
[----:B------:R-:W-:-:S13]  /*09d0*/  ISETP.GE.AND P0, PT, R5, UR4, PT ;  /* 0x0000000405007c0c */ /* 0x000fda000bf06270 */
[----:B------:R-:W-:Y:S05]  /*09e0*/  @!P0 BRA `(.L_x_2519) ;  /* 0xfffffff800a88947 */ /* 0x000fea000383ffff */
.L_x_2505:
[----:B------:R-:W-:Y:S05]  /*09f0*/  BSYNC.RECONVERGENT B1 ;  /* 0x0000000000017941 */ /* 0x000fea0003800200 */
.L_x_2504:
[----:B------:R-:W2:Y:S02]  /*0a00*/  LDCU UR6, c[0x0][0x390] ;  /* 0x00007200ff0677ac */ /* 0x000ea40008000800 */
[----:B--2---:R-:W-:-:S09]  /*0a10*/  UISETP.GE.AND UP0, UPT, UR6, 0x100, UPT ;  /* 0x000001000600788c */ /* 0x004fd2000bf06270 */
[----:B------:R-:W-:Y:S05]  /*0a20*/  BRA.U !UP0, `(.L_x_2520) ;  /* 0x00000011088c7547 */ /* 0x000fea000b800000 */
[----:B0-----:R-:W0:Y:S01]  /*0a30*/  S2R R8, SR_LANEID ;  /* 0x0000000000087919 */ /* 0x001e220000000000 */
[----:B------:R-:W-:Y:S01]  /*0a40*/  BSSY.RECONVERGENT B1, `(.L_x_2521) ;  /* 0x000001b000017945 */ /* 0x000fe20003800200 */
[----:B-1---5:R-:W-:Y:S01]  /*0a50*/  IMAD.MOV.U32 R6, RZ, RZ, R2 ;  /* 0x000000ffff067224 */ /* 0x022fe200078e0002 */
[----:B------:R1:W2:Y:S01]  /*0a60*/  SHFL.DOWN PT, R9, R4, 0x1, 0x1f ;  /* 0x08201f0004097f89 */ /* 0x0002a200000e0000 */
[----:B------:R-:W-:Y:S02]  /*0a70*/  IMAD.MOV.U32 R7, RZ, RZ, R3 ;  /* 0x000000ffff077224 */ /* 0x000fe400078e0003 */
[----:B------:R-:W-:Y:S01]  /*0a80*/  IMAD.MOV.U32 R5, RZ, RZ, R4 ;  /* 0x000000ffff057224 */ /* 0x000fe200078e0004 */
[----:B------:R1:W3:Y:S04]  /*0a90*/  SHFL.DOWN PT, R11, R2, 0x1, 0x1f ;  /* 0x08201f00020b7f89 */ /* 0x0002e800000e0000 */
[----:B------:R1:W4:Y:S01]  /*0aa0*/  SHFL.DOWN PT, R13, R3, 0x1, 0x1f ;  /* 0x08201f00030d7f89 */ /* 0x00032200000e0000 */
[----:B0-----:R-:W-:-:S02]  /*0ab0*/  ISETP.GT.AND P0, PT, R8, 0x1e, PT ;  /* 0x0000001e0800780c */ /* 0x001fc40003f04270 */
[C---:B------:R-:W-:Y:S02]  /*0ac0*/  ISETP.GT.AND P1, PT, R8.reuse, 0x1d, PT ;  /* 0x0000001d0800780c */ /* 0x040fe40003f24270 */
[----:B------:R-:W-:-:S09]  /*0ad0*/  ISETP.GT.AND P3, PT, R8, 0x1b, PT ;  /* 0x0000001b0800780c */ /* 0x000fd20003f64270 */
[----:B-1234-:R-:W-:Y:S05]  /*0ae0*/  @P0 BRA `(.L_x_2522) ;  /* 0x0000000000400947 */ /* 0x01efea0003800000 */
[----:B------:R-:W-:Y:S01]  /*0af0*/  FSETP.GEU.AND P0, PT, R4, R9, PT ;  /* 0x000000090400720b */ /* 0x000fe20003f0e000 */
[----:B------:R-:W-:Y:S02]  /*0b00*/  IMAD.MOV.U32 R6, RZ, RZ, R11 ;  /* 0x000000ffff067224 */ /* 0x000fe400078e000b */
[----:B------:R-:W-:Y:S02]  /*0b10*/  IMAD.MOV.U32 R7, RZ, RZ, R13 ;  /* 0x000000ffff077224 */ /* 0x000fe400078e000d */
[----:B------:R-:W-:-:S08]  /*0b20*/  IMAD.MOV.U32 R5, RZ, RZ, R9 ;  /* 0x000000ffff057224 */ /* 0x000fd000078e0009 */
[----:B------:R-:W-:Y:S05]  /*0b30*/  @!P0 BRA `(.L_x_2522) ;  /* 0x00000000002c8947 */ /* 0x000fea0003800000 */
[----:B------:R-:W-:Y:S01]  /*0b40*/  FSETP.GT.AND P4, PT, R4, R9, PT ;  /* 0x000000090400720b */ /* 0x000fe20003f84000 */
[----:B------:R-:W-:Y:S02]  /*0b50*/  IMAD.MOV.U32 R6, RZ, RZ, R2 ;  /* 0x000000ffff067224 */ /* 0x000fe400078e0002 */
[----:B------:R-:W-:Y:S02]  /*0b60*/  IMAD.MOV.U32 R7, RZ, RZ, R3 ;  /* 0x000000ffff077224 */ /* 0x000fe400078e0003 */
[----:B------:R-:W-:-:S08]  /*0b70*/  IMAD.MOV.U32 R5, RZ, RZ, R4 ;  /* 0x000000ffff057224 */ /* 0x000fd000078e0004 */
[CC--:B------:R-:W-:Y:S02]  /*0b80*/  @!P4 ISETP.GE.U32.AND P0, PT, R2.reuse, R11.reuse, PT ;  /* 0x0000000b0200c20c */ /* 0x0c0fe40003f06070 */
[----:B------:R-:W-:Y:S02]  /*0b90*/  @!P4 ISETP.LT.U32.AND P2, PT, R2, R11, PT ;  /* 0x0000000b0200c20c */ /* 0x000fe40003f41070 */
[CC--:B------:R-:W-:Y:S02]  /*0ba0*/  @!P4 ISETP.GE.AND.EX P0, PT, R3.reuse, R13.reuse, PT, P0 ;  /* 0x0000000d0300c20c */ /* 0x0c0fe40003f06300 */
[----:B------:R-:W-:Y:S02]  /*0bb0*/  @!P4 ISETP.LT.AND.EX P2, PT, R3, R13, PT, P2 ;  /* 0x0000000d0300c20c */ /* 0x000fe40003f41320 */
[----:B------:R-:W-:Y:S02]  /*0bc0*/  @!P4 FSEL R5, R4, R9, !P0 ;  /* 0x000000090405c208 */ /* 0x000fe40004000000 */
[----:B------:R-:W-:-:S02]  /*0bd0*/  @!P4 SEL R6, R2, R11, P2 ;  /* 0x0000000b0206c207 */ /* 0x000fc40001000000 */
[----:B------:R-:W-:-:S07]  /*0be0*/  @!P4 SEL R7, R3, R13, P2 ;  /* 0x0000000d0307c207 */ /* 0x000fce0001000000 */
.L_x_2522:
[----:B------:R-:W-:Y:S05]  /*0bf0*/  BSYNC.RECONVERGENT B1 ;  /* 0x0000000000017941 */ /* 0x000fea0003800200 */
.L_x_2521:
[----:B------:R0:W1:Y:S01]  /*0c00*/  SHFL.DOWN PT, R10, R5, 0x2, 0x1f ;  /* 0x08401f00050a7f89 */ /* 0x00006200000e0000 */
[----:B------:R-:W-:Y:S01]  /*0c10*/  BSSY.RECONVERGENT B1, `(.L_x_2523) ;  /* 0x000001a000017945 */ /* 0x000fe20003800200 */
[C---:B------:R-:W-:Y:S01]  /*0c20*/  ISETP.GT.AND P5, PT, R8.reuse, 0x17, PT ;  /* 0x000000170800780c */ /* 0x040fe20003fa4270 */
[----:B------:R-:W-:Y:S01]  /*0c30*/  IMAD.MOV.U32 R4, RZ, RZ, R6 ;  /* 0x000000ffff047224 */ /* 0x000fe200078e0006 */
[----:B------:R0:W2:Y:S01]  /*0c40*/  SHFL.DOWN PT, R3, R6, 0x2, 0x1f ;  /* 0x08401f0006037f89 */ /* 0x0000a200000e0000 */
[C---:B------:R-:W-:Y:S01]  /*0c50*/  ISETP.GT.AND P4, PT, R8.reuse, 0xf, PT ;  /* 0x0000000f0800780c */ /* 0x040fe20003f84270 */
[----:B------:R-:W-:Y:S01]  /*0c60*/  IMAD.MOV.U32 R2, RZ, RZ, R5 ;  /* 0x000000ffff027224 */ /* 0x000fe200078e0005 */
[----:B------:R-:W-:Y:S01]  /*0c70*/  ISETP.NE.AND P2, PT, R8, RZ, PT ;  /* 0x000000ff0800720c */ /* 0x000fe20003f45270 */
[----:B------:R0:W3:Y:S01]  /*0c80*/  SHFL.DOWN PT, R12, R7, 0x2, 0x1f ;  /* 0x08401f00070c7f89 */ /* 0x0000e200000e0000 */
[----:B------:R-:W-:Y:S01]  /*0c90*/  IMAD.MOV.U32 R8, RZ, RZ, R7 ;  /* 0x000000ffff087224 */ /* 0x000fe200078e0007 */
[----:B------:R-:W-:Y:S10]  /*0ca0*/  @P1 BRA `(.L_x_2524) ;  /* 0x0000000000401947 */ /* 0x000ff40003800000 */
[----:B-1----:R-:W-:Y:S01]  /*0cb0*/  FSETP.GEU.AND P0, PT, R5, R10, PT ;  /* 0x0000000a0500720b */ /* 0x002fe20003f0e000 */
[----:B--2---:R-:W-:Y:S02]  /*0cc0*/  IMAD.MOV.U32 R4, RZ, RZ, R3 ;  /* 0x000000ffff047224 */ /* 0x004fe400078e0003 */
[----:B---3--:R-:W-:Y:S02]  /*0cd0*/  IMAD.MOV.U32 R8, RZ, RZ, R12 ;  /* 0x000000ffff087224 */ /* 0x008fe400078e000c */
[----:B------:R-:W-:-:S08]  /*0ce0*/  IMAD.MOV.U32 R2, RZ, RZ, R10 ;  /* 0x000000ffff027224 */ /* 0x000fd000078e000a */
[----:B------:R-:W-:Y:S05]  /*0cf0*/  @!P0 BRA `(.L_x_2524) ;  /* 0x00000000002c8947 */ /* 0x000fea0003800000 */
[----:B------:R-:W-:Y:S01]  /*0d00*/  FSETP.GT.AND P6, PT, R5, R10, PT ;  /* 0x0000000a0500720b */ /* 0x000fe20003fc4000 */
[----:B------:R-:W-:Y:S02]  /*0d10*/  IMAD.MOV.U32 R4, RZ, RZ, R6 ;  /* 0x000000ffff047224 */ /* 0x000fe400078e0006 */
[----:B------:R-:W-:Y:S02]  /*0d20*/  IMAD.MOV.U32 R8, RZ, RZ, R7 ;  /* 0x000000ffff087224 */ /* 0x000fe400078e0007 */
[----:B------:R-:W-:-:S08]  /*0d30*/  IMAD.MOV.U32 R2, RZ, RZ, R5 ;  /* 0x000000ffff027224 */ /* 0x000fd000078e0005 */
[CC--:B------:R-:W-:Y:S02]  /*0d40*/  @!P6 ISETP.GE.U32.AND P1, PT, R6.reuse, R3.reuse, PT ;  /* 0x000000030600e20c */ /* 0x0c0fe40003f26070 */
[CC--:B------:R-:W-:Y:S02]  /*0d50*/  @!P6 ISETP.LT.U32.AND P0, PT, R6.reuse, R3.reuse, PT ;  /* 0x000000030600e20c */ /* 0x0c0fe40003f01070 */
[CC--:B------:R-:W-:Y:S02]  /*0d60*/  @!P6 ISETP.GE.AND.EX P1, PT, R7.reuse, R12.reuse, PT, P1 ;  /* 0x0000000c0700e20c */ /* 0x0c0fe40003f26310 */
[----:B------:R-:W-:Y:S02]  /*0d70*/  @!P6 ISETP.LT.AND.EX P0, PT, R7, R12, PT, P0 ;  /* 0x0000000c0700e20c */ /* 0x000fe40003f01300 */
[----:B------:R-:W-:Y:S02]  /*0d80*/  @!P6 FSEL R2, R5, R10, !P1 ;  /* 0x0000000a0502e208 */ /* 0x000fe40004800000 */
[----:B------:R-:W-:-:S02]  /*0d90*/  @!P6 SEL R4, R6, R3, P0 ;  /* 0x000000030604e207 */ /* 0x000fc40000000000 */
[----:B------:R-:W-:-:S07]  /*0da0*/  @!P6 SEL R8, R7, R12, P0 ;  /* 0x0000000c0708e207 */ /* 0x000fce0000000000 */
.L_x_2524:
[----:B------:R-:W-:Y:S05]  /*0db0*/  BSYNC.RECONVERGENT B1 ;  /* 0x0000000000017941 */ /* 0x000fea0003800200 */
.L_x_2523:
[----:B0-----:R0:W4:Y:S01]  /*0dc0*/  SHFL.DOWN PT, R5, R2, 0x4, 0x1f ;  /* 0x08801f0002057f89 */ /* 0x00112200000e0000 */
[----:B------:R-:W-:Y:S01]  /*0dd0*/  BSSY.RECONVERGENT B1, `(.L_x_2525) ;  /* 0x0000017000017945 */ /* 0x000fe20003800200 */
[----:B------:R-:W-:Y:S02]  /*0de0*/  IMAD.MOV.U32 R6, RZ, RZ, R4 ;  /* 0x000000ffff067224 */ /* 0x000fe400078e0004 */
[----:B------:R0:W0:Y:S01]  /*0df0*/  SHFL.DOWN PT, R9, R4, 0x4, 0x1f ;  /* 0x08801f0004097f89 */ /* 0x00002200000e0000 */
[----:B------:R-:W-:Y:S02]  /*0e00*/  IMAD.MOV.U32 R7, RZ, RZ, R8 ;  /* 0x000000ffff077224 */ /* 0x000fe400078e0008 */
[----:B--2---:R-:W-:Y:S01]  /*0e10*/  IMAD.MOV.U32 R3, RZ, RZ, R2 ;  /* 0x000000ffff037224 */ /* 0x004fe200078e0002 */
[----:B------:R2:W0:Y:S01]  /*0e20*/  SHFL.DOWN PT, R11, R8, 0x4, 0x1f ;  /* 0x08801f00080b7f89 */ /* 0x00042200000e0000 */
[----:B------:R-:W-:Y:S05]  /*0e30*/  @P3 BRA `(.L_x_2526) ;  /* 0x0000000000403947 */ /* 0x000fea0003800000 */
[----:B----4-:R-:W-:Y:S01]  /*0e40*/  FSETP.GEU.AND P0, PT, R2, R5, PT ;  /* 0x000000050200720b */ /* 0x010fe20003f0e000 */
[----:B0-----:R-:W-:Y:S02]  /*0e50*/  IMAD.MOV.U32 R6, RZ, RZ, R9 ;  /* 0x000000ffff067224 */ /* 0x001fe400078e0009 */
        /* <DEDUP_REMOVED lines=14> */
.L_x_2526:
[----:B------:R-:W-:Y:S05]  /*0f40*/  BSYNC.RECONVERGENT B1 ;  /* 0x0000000000017941 */ /* 0x000fea0003800200 */
.L_x_2525:
[----:B--2---:R2:W2:Y:S01]  /*0f50*/  SHFL.DOWN PT, R8, R3, 0x8, 0x1f ;  /* 0x09001f0003087f89 */ /* 0x0044a200000e0000 */
[----:B------:R-:W-:Y:S01]  /*0f60*/  BSSY.RECONVERGENT B1, `(.L_x_2527) ;  /* 0x0000017000017945 */ /* 0x000fe20003800200 */
[----:B0-----:R-:W-:Y:S02]  /*0f70*/  IMAD.MOV.U32 R4, RZ, RZ, R6 ;  /* 0x000000ffff047224 */ /* 0x001fe400078e0006 */
[----:B------:R0:W0:Y:S01]  /*0f80*/  SHFL.DOWN PT, R9, R6, 0x8, 0x1f ;  /* 0x09001f0006097f89 */ /* 0x00002200000e0000 */
[----:B----4-:R-:W-:Y:S02]  /*0f90*/  IMAD.MOV.U32 R5, RZ, RZ, R7 ;  /* 0x000000ffff057224 */ /* 0x010fe400078e0007 */
[----:B------:R-:W-:Y:S01]  /*0fa0*/  IMAD.MOV.U32 R2, RZ, RZ, R3 ;  /* 0x000000ffff027224 */ /* 0x000fe200078e0003 */
[----:B-1----:R1:W4:Y:S01]  /*0fb0*/  SHFL.DOWN PT, R10, R7, 0x8, 0x1f ;  /* 0x09001f00070a7f89 */ /* 0x00232200000e0000 */
[----:B------:R-:W-:Y:S05]  /*0fc0*/  @P5 BRA `(.L_x_2528) ;  /* 0x0000000000405947 */ /* 0x000fea0003800000 */
[----:B--2---:R-:W-:Y:S01]  /*0fd0*/  FSETP.GEU.AND P0, PT, R3, R8, PT ;  /* 0x000000080300720b */ /* 0x004fe20003f0e000 */
[----:B0-----:R-:W-:Y:S02]  /*0fe0*/  IMAD.MOV.U32 R4, RZ, RZ, R9 ;  /* 0x000000ffff047224 */ /* 0x001fe400078e0009 */
[----:B----4-:R-:W-:Y:S02]  /*0ff0*/  IMAD.MOV.U32 R5, RZ, RZ, R10 ;  /* 0x000000ffff057224 */ /* 0x010fe400078e000a */
        /* <DEDUP_REMOVED lines=13> */
.L_x_2528:
[----:B------:R-:W-:Y:S05]  /*10d0*/  BSYNC.RECONVERGENT B1 ;  /* 0x0000000000017941 */ /* 0x000fea0003800200 */
.L_x_2527:
[----:B--2---:R2:W2:Y:S01]  /*10e0*/  SHFL.DOWN PT, R3, R2, 0x10, 0x1f ;  /* 0x0a001f0002037f89 */ /* 0x0044a200000e0000 */
[----:B------:R-:W-:Y:S01]  /*10f0*/  BSSY.RECONVERGENT B1, `(.L_x_2529) ;  /* 0x0000017000017945 */ /* 0x000fe20003800200 */
[----:B-1----:R-:W-:Y:S02]  /*1100*/  IMAD.MOV.U32 R7, RZ, RZ, R4 ;  /* 0x000000ffff077224 */ /* 0x002fe400078e0004 */
[----:B0-----:R0:W1:Y:S01]  /*1110*/  SHFL.DOWN PT, R9, R4, 0x10, 0x1f ;  /* 0x0a001f0004097f89 */ /* 0x00106200000e0000 */
[----:B------:R-:W-:Y:S02]  /*1120*/  IMAD.MOV.U32 R6, RZ, RZ, R5 ;  /* 0x000000ffff067224 */ /* 0x000fe400078e0005 */
[----:B------:R-:W-:Y:S01]  /*1130*/  IMAD.MOV.U32 R8, RZ, RZ, R2 ;  /* 0x000000ffff087224 */ /* 0x000fe200078e0002 */
[----:B----4-:R0:W4:Y:S01]  /*1140*/  SHFL.DOWN PT, R10, R5, 0x10, 0x1f ;  /* 0x0a001f00050a7f89 */ /* 0x01012200000e0000 */
[----:B------:R-:W-:Y:S05]  /*1150*/  @P4 BRA `(.L_x_2530) ;  /* 0x0000000000404947 */ /* 0x000fea0003800000 */
[----:B--2---:R-:W-:Y:S01]  /*1160*/  FSETP.GEU.AND P0, PT, R2, R3, PT ;  /* 0x000000030200720b */ /* 0x004fe20003f0e000 */
[----:B-1----:R-:W-:Y:S02]  /*1170*/  IMAD.MOV.U32 R7, RZ, RZ, R9 ;  /* 0x000000ffff077224 */ /* 0x002fe400078e0009 */
        /* <DEDUP_REMOVED lines=14> */
.L_x_2530:
[----:B------:R-:W-:Y:S05]  /*1260*/  BSYNC.RECONVERGENT B1 ;  /* 0x0000000000017941 */ /* 0x000fea0003800200 */
.L_x_2529:
[----:B------:R-:W-:Y:S04]  /*1270*/  BSSY.RECONVERGENT B1, `(.L_x_2531) ;  /* 0x000000c000017945 */ /* 0x000fe80003800200 */
[----:B------:R-:W-:Y:S05]  /*1280*/  @P2 BRA `(.L_x_2532) ;  /* 0x0000000000282947 */ /* 0x000fea0003800000 */
[----:B0-----:R-:W0:Y:S01]  /*1290*/  S2R R4, SR_CgaCtaId ;  /* 0x0000000000047919 */ /* 0x001e220000008800 */
[----:B--2---:R-:W-:Y:S02]  /*12a0*/  MOV R3, 0x400 ;  /* 0x0000040000037802 */ /* 0x004fe40000000f00 */
[----:B------:R-:W-:-:S04]  /*12b0*/  SHF.R.U32.HI R2, RZ, 0x1, R0 ;  /* 0x00000001ff027819 */ /* 0x000fc80000011600 */
[----:B------:R-:W-:Y:S02]  /*12c0*/  LOP3.LUT R2, R2, 0x1f0, RZ, 0xc0, !PT ;  /* 0x000001f002027812 */ /* 0x000fe400078ec0ff */
[----:B0-----:R-:W-:-:S05]  /*12d0*/  LEA R3, R4, R3, 0x18 ;  /* 0x0000000304037211 */ /* 0x001fca00078ec0ff */
[----:B------:R-:W-:Y:S02]  /*12e0*/  IMAD.IADD R5, R2, 0x1, R3 ;  /* 0x0000000102057824 */ /* 0x000fe400078e0203 */
[----:B------:R-:W-:Y:S02]  /*12f0*/  IMAD.MOV.U32 R2, RZ, RZ, R7 ;  /* 0x000000ffff027224 */ /* 0x000fe400078e0007 */
[----:B------:R-:W-:Y:S01]  /*1300*/  IMAD.MOV.U32 R3, RZ, RZ, R6 ;  /* 0x000000ffff037224 */ /* 0x000fe200078e0006 */
[----:B------:R0:W-:Y:S04]  /*1310*/  STS [R5+0x8], R8 ;  /* 0x0000080805007388 */ /* 0x0001e80000000800 */
[----:B------:R0:W-:Y:S02]  /*1320*/  STS.64 [R5+0x10], R2 ;  /* 0x0000100205007388 */ /* 0x0001e40000000a00 */
.L_x_2532:
[----:B------:R-:W-:Y:S05]  /*1330*/  BSYNC.RECONVERGENT B1 ;  /* 0x0000000000017941 */ /* 0x000fea0003800200 */
.L_x_2531:
[----:B------:R-:W-:Y:S01]  /*1340*/  BAR.SYNC.DEFER_BLOCKING 0x0 ;  /* 0x0000000000007b1d */ /* 0x000fe20000010000 */
[----:B------:R-:W-:-:S13]  /*1350*/  ISETP.NE.AND P1, PT, R0, RZ, PT ;  /* 0x000000ff0000720c */ /* 0x000fda0003f25270 */
[----:B------:R-:W-:Y:S05]  /*1360*/  @P1 BRA `(.L_x_2533) ;  /* 0x0000004800341947 */ /* 0x000fea0003800000 */
[----:B0-2---:R-:W0:Y:S01]  /*1370*/  S2R R3, SR_CgaCtaId ;  /* 0x0000000000037919 */ /* 0x005e220000008800 */
[----:B------:R-:W-:Y:S01]  /*1380*/  MOV R0, 0x400 ;  /* 0x0000040000007802 */ /* 0x000fe20000000f00 */
[----:B------:R-:W-:Y:S03]  /*1390*/  BSSY.RECONVERGENT B1, `(.L_x_2534) ;  /* 0x0000016000017945 */ /* 0x000fe60003800200 */
[----:B0-----:R-:W-:-:S05]  /*13a0*/  LEA R24, R3, R0, 0x18 ;  /* 0x0000000003187211 */ /* 0x001fca00078ec0ff */
[----:B------:R-:W0:Y:S04]  /*13b0*/  LDS R5, [R24+0x18] ;  /* 0x0000180018057984 */ /* 0x000e280000000800 */
[----:B------:R2:W1:Y:S04]  /*13c0*/  LDS.64 R2, [R24+0x20] ;  /* 0x0000200018027984 */ /* 0x0004680000000a00 */
[----:B------:R2:W1:Y:S04]  /*13d0*/  LDS R21, [R24+0x28] ;  /* 0x0000280018157984 */ /* 0x0004680000000800 */
[----:B------:R2:W1:Y:S01]  /*13e0*/  LDS R18, [R24+0x38] ;  /* 0x0000380018127984 */ /* 0x0004620000000800 */
[----:B0-----:R-:W-:Y:S01]  /*13f0*/  FSETP.GEU.AND P0, PT, R8, R5, PT ;  /* 0x000000050800720b */ /* 0x001fe20003f0e000 */
[----:B------:R-:W-:-:S12]  /*1400*/  IMAD.MOV.U32 R20, RZ, RZ, R5 ;  /* 0x000000ffff147224 */ /* 0x000fd800078e0005 */
[----:B-12---:R-:W-:Y:S05]  /*1410*/  @!P0 BRA `(.L_x_2535) ;  /* 0x0000000000348947 */ /* 0x006fea0003800000 */
[----:B------:R-:W-:Y:S01]  /*1420*/  FSETP.GEU.AND P3, PT, R5, R8, PT ;  /* 0x000000080500720b */ /* 0x000fe20003f6e000 */
[----:B------:R-:W-:-:S12]  /*1430*/  IMAD.MOV.U32 R20, RZ, RZ, R8 ;  /* 0x000000ffff147224 */ /* 0x000fd800078e0008 */
[CC--:B------:R-:W-:Y:S02]  /*1440*/  @P3 ISETP.GE.U32.AND P0, PT, R7.reuse, R2.reuse, PT ;  /* 0x000000020700320c */ /* 0x0c0fe40003f06070 */
[CC--:B------:R-:W-:Y:S02]  /*1450*/  @P3 ISETP.LT.U32.AND P2, PT, R7.reuse, R2.reuse, PT ;  /* 0x000000020700320c */ /* 0x0c0fe40003f41070 */
[CC--:B------:R-:W-:Y:S02]  /*1460*/  @P3 ISETP.GE.AND.EX P0, PT, R6.reuse, R3.reuse, PT, P0 ;  /* 0x000000030600320c */ /* 0x0c0fe40003f06300 */
[----:B------:R-:W-:Y:S02]  /*1470*/  @P3 ISETP.LT.AND.EX P2, PT, R6, R3, PT, P2 ;  /* 0x000000030600320c */ /* 0x000fe40003f41320 */
[----:B------:R-:W-:Y:S02]  /*1480*/  @P3 FSEL R20, R8, R5, !P0 ;  /* 0x0000000508143208 */ /* 0x000fe40004000000 */
[----:B------:R-:W-:Y:S01]  /*1490*/  @P3 SEL R0, R7, R2, P2 ;  /* 0x0000000207003207 */ /* 0x000fe20001000000 */
[----:B------:R-:W-:Y:S01]  /*14a0*/  IMAD.MOV.U32 R2, RZ, RZ, R7 ;  /* 0x000000ffff027224 */ /* 0x000fe200078e0007 */
[----:B------:R-:W-:Y:S01]  /*14b0*/  @P3 SEL R5, R6, R3, P2 ;  /* 0x0000000306053207 */ /* 0x000fe20001000000 */
[----:B------:R-:W-:-:S02]  /*14c0*/  IMAD.MOV.U32 R3, RZ, RZ, R6 ;  /* 0x000000ffff037224 */ /* 0x000fc400078e0006 */
[----:B------:R-:W-:Y:S02]  /*14d0*/  @P3 IMAD.MOV.U32 R2, RZ, RZ, R0 ;  /* 0x000000ffff023224 */ /* 0x000fe400078e0000 */
[----:B------:R-:W-:-:S07]  /*14e0*/  @P3 IMAD.MOV.U32 R3, RZ, RZ, R5 ;  /* 0x000000ffff033224 */ /* 0x000fce00078e0005 */
.L_x_2535:
[----:B------:R-:W-:Y:S05]  /*14f0*/  BSYNC.RECONVERGENT B1 ;  /* 0x0000000000017941 */ /* 0x000fea0003800200 */
.L_x_2534:
[----:B------:R-:W0:Y:S01]  /*1500*/  LDS.64 R14, [R24+0x30] ;  /* 0x00003000180e7984 */ /* 0x000e220000000a00 */
[----:B------:R-:W-:Y:S01]  /*1510*/  FSETP.GEU.AND P0, PT, R20, R21, PT ;  /* 0x000000151400720b */ /* 0x000fe20003f0e000 */
[----:B------:R-:W-:Y:S01]  /*1520*/  BSSY.RECONVERGENT B1, `(.L_x_2536) ;  /* 0x0000019000017945 */ /* 0x000fe20003800200 */
[----:B------:R-:W-:Y:S01]  /*1530*/  IMAD.MOV.U32 R23, RZ, RZ, R21 ;  /* 0x000000ffff177224 */ /* 0x000fe200078e0015 */
[----:B------:R1:W2:Y:S04]  /*1540*/  LDS R19, [R24+0x48] ;  /* 0x0000480018137984 */ /* 0x0002a80000000800 */
[----:B------:R1:W1:Y:S04]  /*1550*/  LDS R17, [R24+0x58] ;  /* 0x0000580018117984 */ /* 0x0002680000000800 */
[----:B------:R0:W1:Y:S04]  /*1560*/  LDS R16, [R24+0x68] ;  /* 0x0000680018107984 */ /* 0x0000680000000800 */
[----:B------:R0:W1:Y:S04]  /*1570*/  LDS R0, [R24+0x78] ;  /* 0x0000780018007984 */ /* 0x0000680000000800 */
[----:B---3--:R3:W1:Y:S04]  /*1580*/  LDS.64 R12, [R24+0x40] ;  /* 0x00004000180c7984 */ /* 0x0086680000000a00 */
[----:B----4-:R3:W4:Y:S04]  /*1590*/  LDS.64 R10, [R24+0x50] ;  /* 0x00005000180a7984 */ /* 0x0107280000000a00 */
[----:B------:R3:W1:Y:S04]  /*15a0*/  LDS.64 R8, [R24+0x60] ;  /* 0x0000600018087984 */ /* 0x0006680000000a00 */
[----:B------:R3:W1:Y:S04]  /*15b0*/  LDS.64 R6, [R24+0x70] ;  /* 0x0000700018067984 */ /* 0x0006680000000a00 */
[----:B------:R3:W1:Y:S01]  /*15c0*/  LDS.64 R4, [R24+0x80] ;  /* 0x0000800018047984 */ /* 0x0006620000000a00 */
[----:B0-----:R-:W-:-:S02]  /*15d0*/  IMAD.MOV.U32 R25, RZ, RZ, R14 ;  /* 0x000000ffff197224 */ /* 0x001fc400078e000e */
[----:B------:R-:W-:Y:S01]  /*15e0*/  IMAD.MOV.U32 R22, RZ, RZ, R15 ;  /* 0x000000ffff167224 */ /* 0x000fe200078e000f */
[----:B------:R-:W-:Y:S06]  /*15f0*/  @!P0 BRA `(.L_x_2537) ;  /* 0x00000000002c8947 */ /* 0x000fec0003800000 */
        /* <DEDUP_REMOVED lines=11> */
.L_x_2537:
[----:B------:R-:W-:Y:S05]  /*16b0*/  BSYNC.RECONVERGENT B1 ;  /* 0x0000000000017941 */ /* 0x000fea0003800200 */
.L_x_2536:
[----:B------:R-:W-:Y:S01]  /*16c0*/  FSETP.GEU.AND P0, PT, R23, R18, PT ;  /* 0x000000121700720b */ /* 0x000fe20003f0e000 */
[----:B------:R-:W-:Y:S01]  /*16d0*/  BSSY.RECONVERGENT B1, `(.L_x_2538) ;  /* 0x0000010000017945 */ /* 0x000fe20003800200 */
[----:B------:R-:W-:Y:S02]  /*16e0*/  IMAD.MOV.U32 R2, RZ, RZ, R18 ;  /* 0x000000ffff027224 */ /* 0x000fe400078e0012 */
[----:B-1----:R-:W-:Y:S02]  /*16f0*/  IMAD.MOV.U32 R3, RZ, RZ, R12 ;  /* 0x000000ffff037224 */ /* 0x002fe400078e000c */
        /* <DEDUP_REMOVED lines=13> */
.L_x_2539:
[----:B------:R-:W-:Y:S05]  /*17d0*/  BSYNC.RECONVERGENT B1 ;  /* 0x0000000000017941 */ /* 0x000fea0003800200 */
.L_x_2538:
[----:B--2---:R-:W-:Y:S01]  /*17e0*/  FSETP.GEU.AND P0, PT, R2, R19, PT ;  /* 0x000000130200720b */ /* 0x004fe20003f0e000 */
[----:B------:R-:W-:Y:S01]  /*17f0*/  BSSY.RECONVERGENT B1, `(.L_x_2540) ;  /* 0x0000010000017945 */ /* 0x000fe20003800200 */
[----:B------:R-:W-:Y:S02]  /*1800*/  IMAD.MOV.U32 R12, RZ, RZ, R19 ;  /* 0x000000ffff0c7224 */ /* 0x000fe400078e0013 */
[----:B----4-:R-:W-:Y:S02]  /*1810*/  IMAD.MOV.U32 R15, RZ, RZ, R10 ;  /* 0x000000ffff0f7224 */ /* 0x010fe400078e000a */
[----:B------:R-:W-:-:S07]  /*1820*/  IMAD.MOV.U32 R14, RZ, RZ, R11 ;  /* 0x000000ffff0e7224 */ /* 0x000fce00078e000b */
[----:B------:R-:W-:Y:S05]  /*1830*/  @!P0 BRA `(.L_x_2541) ;  /* 0x00000000002c8947 */ /* 0x000fea0003800000 */
[----:B------:R-:W-:Y:S01]  /*1840*/  FSETP.GEU.AND P3, PT, R19, R2, PT ;  /* 0x000000021300720b */ /* 0x000fe20003f6e000 */
[----:B------:R-:W-:Y:S02]  /*1850*/  IMAD.MOV.U32 R15, RZ, RZ, R3 ;  /* 0x000000ffff0f7224 */ /* 0x000fe400078e0003 */
[----:B------:R-:W-:Y:S02]  /*1860*/  IMAD.MOV.U32 R14, RZ, RZ, R20 ;  /* 0x000000ffff0e7224 */ /* 0x000fe400078e0014 */
[----:B------:R-:W-:-:S08]  /*1870*/  IMAD.MOV.U32 R12, RZ, RZ, R2 ;  /* 0x000000ffff0c7224 */ /* 0x000fd000078e0002 */
[CC--:B------:R-:W-:Y:S02]  /*1880*/  @P3 ISETP.GE.U32.AND P0, PT, R3.reuse, R10.reuse, PT ;  /* 0x0000000a0300320c */ /* 0x0c0fe40003f06070 */
[CC--:B------:R-:W-:Y:S02]  /*1890*/  @P3 ISETP.LT.U32.AND P2, PT, R3.reuse, R10.reuse, PT ;  /* 0x0000000a0300320c */ /* 0x0c0fe40003f41070 */
[CC--:B------:R-:W-:Y:S02]  /*18a0*/  @P3 ISETP.GE.AND.EX P0, PT, R20.reuse, R11.reuse, PT, P0 ;  /* 0x0000000b1400320c */ /* 0x0c0fe40003f06300 */
[----:B------:R-:W-:Y:S02]  /*18b0*/  @P3 ISETP.LT.AND.EX P2, PT, R20, R11, PT, P2 ;  /* 0x0000000b1400320c */ /* 0x000fe40003f41320 */
[----:B------:R-:W-:Y:S02]  /*18c0*/  @P3 FSEL R12, R2, R19, !P0 ;  /* 0x00000013020c3208 */ /* 0x000fe40004000000 */
[----:B------:R-:W-:-:S02]  /*18d0*/  @P3 SEL R15, R3, R10, P2 ;  /* 0x0000000a030f3207 */ /* 0x000fc40001000000 */
[----:B------:R-:W-:-:S07]  /*18e0*/  @P3 SEL R14, R20, R11, P2 ;  /* 0x0000000b140e3207 */ /* 0x000fce0001000000 */
.L_x_2541:
[----:B------:R-:W-:Y:S05]  /*18f0*/  BSYNC.RECONVERGENT B1 ;  /* 0x0000000000017941 */ /* 0x000fea0003800200 */
.L_x_2540:
        /* <DEDUP_REMOVED lines=17> */
.L_x_2543:
[----:B------:R-:W-:Y:S05]  /*1a10*/  BSYNC.RECONVERGENT B1 ;  /* 0x0000000000017941 */ /* 0x000fea0003800200 */
.L_x_2542:
        /* <DEDUP_REMOVED lines=17> */
.L_x_2545:
[----:B------:R-:W-:Y:S05]  /*1b30*/  BSYNC.RECONVERGENT B1 ;  /* 0x0000000000017941 */ /* 0x000fea0003800200 */
.L_x_2544:
[----:B------:R-:W-:Y:S01]  /*1b40*/  FSETP.GEU.AND P0, PT, R9, R0, PT ;  /* 0x000000000900720b */ /* 0x000fe20003f0e000 */
[----:B------:R-:W-:Y:S02]  /*1b50*/  IMAD.MOV.U32 R8, RZ, RZ, R0 ;  /* 0x000000ffff087224 */ /* 0x000fe400078e0000 */
[----:B------:R-:W-:Y:S02]  /*1b60*/  IMAD.MOV.U32 R7, RZ, RZ, R4 ;  /* 0x000000ffff077224 */ /* 0x000fe400078e0004 */
[----:B------:R-:W-:-:S08]  /*1b70*/  IMAD.MOV.U32 R6, RZ, RZ, R5 ;  /* 0x000000ffff067224 */ /* 0x000fd000078e0005 */
[----:B------:R-:W-:Y:S05]  /*1b80*/  @!P0 BRA `(.L_x_2533) ;  /* 0x00000040002c8947 */ /* 0x000fea0003800000 */
[----:B------:R-:W-:Y:S01]  /*1b90*/  FSETP.GEU.AND P0, PT, R0, R9, PT ;  /* 0x000000090000720b */ /* 0x000fe20003f0e000 */
[----:B------:R-:W-:Y:S02]  /*1ba0*/  IMAD.MOV.U32 R8, RZ, RZ, R9 ;  /* 0x000000ffff087224 */ /* 0x000fe400078e0009 */
[----:B------:R-:W-:Y:S02]  /*1bb0*/  IMAD.MOV.U32 R7, RZ, RZ, R11 ;  /* 0x000000ffff077224 */ /* 0x000fe400078e000b */
[----:B------:R-:W-:-:S08]  /*1bc0*/  IMAD.MOV.U32 R6, RZ, RZ, R2 ;  /* 0x000000ffff067224 */ /* 0x000fd000078e0002 */
[----:B------:R-:W-:Y:S05]  /*1bd0*/  @!P0 BRA `(.L_x_2533) ;  /* 0x0000004000188947 */ /* 0x000fea0003800000 */
[CC--:B------:R-:W-:Y:S02]  /*1be0*/  ISETP.GE.U32.AND P0, PT, R11.reuse, R4.reuse, PT ;  /* 0x000000040b00720c */ /* 0x0c0fe40003f06070 */
[----:B------:R-:W-:Y:S02]  /*1bf0*/  ISETP.LT.U32.AND P2, PT, R11, R4, PT ;  /* 0x000000040b00720c */ /* 0x000fe40003f41070 */
[CC--:B------:R-:W-:Y:S02]  /*1c00*/  ISETP.GE.AND.EX P0, PT, R2.reuse, R5.reuse, PT, P0 ;  /* 0x000000050200720c */ /* 0x0c0fe40003f06300 */
[----:B------:R-:W-:Y:S02]  /*1c10*/  ISETP.LT.AND.EX P2, PT, R2, R5, PT, P2 ;  /* 0x000000050200720c */ /* 0x000fe40003f41320 */
[----:B------:R-:W-:Y:S02]  /*1c20*/  FSEL R8, R9, R0, !P0 ;  /* 0x0000000009087208 */ /* 0x000fe40004000000 */
[----:B------:R-:W-:-:S02]  /*1c30*/  SEL R7, R11, R4, P2 ;  /* 0x000000040b077207 */ /* 0x000fc40001000000 */
[----:B------:R-:W-:Y:S01]  /*1c40*/  SEL R6, R2, R5, P2 ;  /* 0x0000000502067207 */ /* 0x000fe20001000000 */
[----:B------:R-:W-:Y:S06]  /*1c50*/  BRA `(.L_x_2533) ;  /* 0x0000003c00f87947 */ /* 0x000fec0003800000 */
.L_x_2520:
[----:B------:R-:W2:Y:S01]  /*1c60*/  S2R R12, SR_LANEID ;  /* 0x00000000000c7919 */ /* 0x000ea20000000000 */
[----:B------:R-:W-:Y:S01]  /*1c70*/  LOP3.LUT R5, R0, 0x3e0, RZ, 0xc0, !PT ;  /* 0x000003e000057812 */ /* 0x000fe200078ec0ff */
[----:B------:R-:W-:Y:S01]  /*1c80*/  BSSY.RECONVERGENT B1, `(.L_x_2546) ;  /* 0x0000026000017945 */ /* 0x000fe20003800200 */
[----:B-----5:R-:W-:Y:S02]  /*1c90*/  IMAD.MOV.U32 R14, RZ, RZ, R2 ;  /* 0x000000ffff0e7224 */ /* 0x020fe400078e0002 */
[----:B------:R-:W-:Y:S02]  /*1ca0*/  IMAD.MOV.U32 R16, RZ, RZ, R3 ;  /* 0x000000ffff107224 */ /* 0x000fe400078e0003 */
[----:B-1----:R-:W-:Y:S01]  /*1cb0*/  VIADD R6, R5, 0x20 ;  /* 0x0000002005067836 */ /* 0x002fe20000000000 */
[----:B------:R-:W-:-:S04]  /*1cc0*/  LOP3.LUT R5, RZ, R5, RZ, 0x33, !PT ;  /* 0x00000005ff057212 */ /* 0x000fc800078e33ff */
[----:B------:R-:W-:Y:S01]  /*1cd0*/  ISETP.GT.AND P0, PT, R6, UR6, PT ;  /* 0x0000000606007c0c */ /* 0x000fe2000bf04270 */
[----:B------:R-:W-:-:S05]  /*1ce0*/  VIADD R5, R5, UR6 ;  /* 0x0000000605057c36 */ /* 0x000fca0008000000 */
[----:B------:R-:W-:-:S05]  /*1cf0*/  SEL R5, R5, 0x1f, P0 ;  /* 0x0000001f05057807 */ /* 0x000fca0000000000 */
[----:B------:R1:W3:Y:S04]  /*1d00*/  SHFL.DOWN PT, R7, R4, 0x1, R5 ;  /* 0x0820000004077989 */ /* 0x0002e800000e0005 */
[----:B0-----:R1:W0:Y:S04]  /*1d10*/  SHFL.DOWN PT, R9, R2, 0x1, R5 ;  /* 0x0820000002097989 */ /* 0x00122800000e0005 */
[----:B------:R1:W4:Y:S01]  /*1d20*/  SHFL.DOWN PT, R11, R3, 0x1, R5 ;  /* 0x08200000030b7989 */ /* 0x00032200000e0005 */
[C---:B--2---:R-:W-:Y:S01]  /*1d30*/  ISETP.GE.AND P0, PT, R12.reuse, R5, PT ;  /* 0x000000050c00720c */ /* 0x044fe20003f06270 */
[C---:B------:R-:W-:Y:S01]  /*1d40*/  VIADD R6, R12.reuse, 0x2 ;  /* 0x000000020c067836 */ /* 0x040fe20000000000 */
[C---:B------:R-:W-:Y:S01]  /*1d50*/  ISETP.NE.AND P3, PT, R12.reuse, RZ, PT ;  /* 0x000000ff0c00720c */ /* 0x040fe20003f65270 */
[----:B------:R-:W-:-:S02]  /*1d60*/  VIADD R8, R12, 0x4 ;  /* 0x000000040c087836 */ /* 0x000fc40000000000 */
[----:B------:R-:W-:Y:S01]  /*1d70*/  VIADD R10, R12, 0x8 ;  /* 0x000000080c0a7836 */ /* 0x000fe20000000000 */
[-C--:B------:R-:W-:Y:S01]  /*1d80*/  ISETP.GT.AND P6, PT, R6, R5.reuse, PT ;  /* 0x000000050600720c */ /* 0x080fe20003fc4270 */
[----:B------:R-:W-:Y:S01]  /*1d90*/  IMAD.MOV.U32 R6, RZ, RZ, R4 ;  /* 0x000000ffff067224 */ /* 0x000fe200078e0004 */
[-C--:B------:R-:W-:Y:S01]  /*1da0*/  ISETP.GT.AND P4, PT, R8, R5.reuse, PT ;  /* 0x000000050800720c */ /* 0x080fe20003f84270 */
[----:B------:R-:W-:Y:S01]  /*1db0*/  VIADD R8, R12, 0x10 ;  /* 0x000000100c087836 */ /* 0x000fe20000000000 */
[----:B------:R-:W-:-:S03]  /*1dc0*/  ISETP.GT.AND P2, PT, R10, R5, PT ;  /* 0x000000050a00720c */ /* 0x000fc60003f44270 */
[----:B-1----:R-:W-:Y:S10]  /*1dd0*/  @P0 BRA `(.L_x_2547) ;  /* 0x0000000000400947 */ /* 0x002ff40003800000 */
[----:B---3--:R-:W-:Y:S01]  /*1de0*/  FSETP.GEU.AND P0, PT, R4, R7, PT ;  /* 0x000000070400720b */ /* 0x008fe20003f0e000 */
        /* <DEDUP_REMOVED lines=15> */
.L_x_2547:
[----:B------:R-:W-:Y:S05]  /*1ee0*/  BSYNC.RECONVERGENT B1 ;  /* 0x0000000000017941 */ /* 0x000fea0003800200 */
.L_x_2546:
[----:B------:R1:W2:Y:S01]  /*1ef0*/  SHFL.DOWN PT, R3, R6, 0x2, R5 ;  /* 0x0840000006037989 */ /* 0x0002a200000e0005 */
[----:B------:R-:W-:Y:S01]  /*1f00*/  BSSY.RECONVERGENT B1, `(.L_x_2548) ;  /* 0x0000018000017945 */ /* 0x000fe20003800200 */
[----:B------:R-:W-:Y:S01]  /*1f10*/  ISETP.GT.AND P5, PT, R8, R5, PT ;  /* 0x000000050800720c */ /* 0x000fe20003fa4270 */
[----:B------:R-:W-:Y:S01]  /*1f20*/  IMAD.MOV.U32 R10, RZ, RZ, R14 ;  /* 0x000000ffff0a7224 */ /* 0x000fe200078e000e */
[----:B---3--:R1:W3:Y:S01]  /*1f30*/  SHFL.DOWN PT, R7, R14, 0x2, R5 ;  /* 0x084000000e077989 */ /* 0x0082e200000e0005 */
[----:B------:R-:W-:Y:S02]  /*1f40*/  IMAD.MOV.U32 R12, RZ, RZ, R16 ;  /* 0x000000ffff0c7224 */ /* 0x000fe400078e0010 */
[----:B------:R-:W-:Y:S01]  /*1f50*/  IMAD.MOV.U32 R2, RZ, RZ, R6 ;  /* 0x000000ffff027224 */ /* 0x000fe200078e0006 */
[----:B0-----:R1:W0:Y:S01]  /*1f60*/  SHFL.DOWN PT, R9, R16, 0x2, R5 ;  /* 0x0840000010097989 */ /* 0x00122200000e0005 */
[----:B------:R-:W-:Y:S06]  /*1f70*/  @P6 BRA `(.L_x_2549) ;  /* 0x0000000000406947 */ /* 0x000fec0003800000 */
[----:B--2---:R-:W-:Y:S01]  /*1f80*/  FSETP.GEU.AND P0, PT, R6, R3, PT ;  /* 0x000000030600720b */ /* 0x004fe20003f0e000 */
[----:B---3--:R-:W-:Y:S02]  /*1f90*/  IMAD.MOV.U32 R10, RZ, RZ, R7 ;  /* 0x000000ffff0a7224 */ /* 0x008fe400078e0007 */
[----:B0-----:R-:W-:Y:S02]  /*1fa0*/  IMAD.MOV.U32 R12, RZ, RZ, R9 ;  /* 0x000000ffff0c7224 */ /* 0x001fe400078e0009 */
        /* <DEDUP_REMOVED lines=13> */
.L_x_2549:
[----:B------:R-:W-:Y:S05]  /*2080*/  BSYNC.RECONVERGENT B1 ;  /* 0x0000000000017941 */ /* 0x000fea0003800200 */
.L_x_2548:
[----:B--2---:R2:W2:Y:S01]  /*2090*/  SHFL.DOWN PT, R3, R2, 0x4, R5 ;  /* 0x0880000002037989 */ /* 0x0044a200000e0005 */
[----:B------:R-:W-:Y:S01]  /*20a0*/  BSSY.RECONVERGENT B1, `(.L_x_2550) ;  /* 0x0000017000017945 */ /* 0x000fe20003800200 */
[----:B------:R-:W-:Y:S02]  /*20b0*/  IMAD.MOV.U32 R4, RZ, RZ, R2 ;  /* 0x000000ffff047224 */ /* 0x000fe400078e0002 */
[----:B---3--:R3:W2:Y:S01]  /*20c0*/  SHFL.DOWN PT, R7, R10, 0x4, R5 ;  /* 0x088000000a077989 */ /* 0x0086a200000e0005 */
[----:B-1----:R-:W-:Y:S02]  /*20d0*/  IMAD.MOV.U32 R6, RZ, RZ, R10 ;  /* 0x000000ffff067224 */ /* 0x002fe400078e000a */
[----:B------:R-:W-:Y:S01]  /*20e0*/  IMAD.MOV.U32 R8, RZ, RZ, R12 ;  /* 0x000000ffff087224 */ /* 0x000fe200078e000c */
[----:B0-----:R3:W0:Y:S01]  /*20f0*/  SHFL.DOWN PT, R9, R12, 0x4, R5 ;  /* 0x088000000c097989 */ /* 0x00162200000e0005 */
[----:B------:R-:W-:Y:S05]  /*2100*/  @P4 BRA `(.L_x_2551) ;  /* 0x0000000000404947 */ /* 0x000fea0003800000 */
[----:B--2---:R-:W-:Y:S01]  /*2110*/  FSETP.GEU.AND P0, PT, R2, R3, PT ;  /* 0x000000030200720b */ /* 0x004fe20003f0e000 */
[----:B------:R-:W-:Y:S02]  /*2120*/  IMAD.MOV.U32 R4, RZ, RZ, R3 ;  /* 0x000000ffff047224 */ /* 0x000fe400078e0003 */
[----:B------:R-:W-:Y:S02]  /*2130*/  IMAD.MOV.U32 R6, RZ, RZ, R7 ;  /* 0x000000ffff067224 */ /* 0x000fe400078e0007 */
[----:B0-----:R-:W-:-:S08]  /*2140*/  IMAD.MOV.U32 R8, RZ, RZ, R9 ;  /* 0x000000ffff087224 */ /* 0x001fd000078e0009 */
        /* <DEDUP_REMOVED lines=12> */
.L_x_2551:
[----:B------:R-:W-:Y:S05]  /*2210*/  BSYNC.RECONVERGENT B1 ;  /* 0x0000000000017941 */ /* 0x000fea0003800200 */
.L_x_2550:
[----:B--2---:R1:W2:Y:S01]  /*2220*/  SHFL.DOWN PT, R3, R4, 0x8, R5 ;  /* 0x0900000004037989 */ /* 0x0042a200000e0005 */
[----:B------:R-:W-:Y:S01]  /*2230*/  BSSY.RECONVERGENT B1, `(.L_x_2552) ;  /* 0x0000017000017945 */ /* 0x000fe20003800200 */
[----:B------:R-:W-:Y:S02]  /*2240*/  IMAD.MOV.U32 R2, RZ, RZ, R4 ;  /* 0x000000ffff027224 */ /* 0x000fe400078e0004 */
[----:B------:R1:W1:Y:S01]  /*2250*/  SHFL.DOWN PT, R7, R6, 0x8, R5 ;  /* 0x0900000006077989 */ /* 0x00026200000e0005 */
[----:B---3--:R-:W-:Y:S02]  /*2260*/  IMAD.MOV.U32 R10, RZ, RZ, R6 ;  /* 0x000000ffff0a7224 */ /* 0x008fe400078e0006 */
[----:B------:R-:W-:Y:S01]  /*2270*/  IMAD.MOV.U32 R12, RZ, RZ, R8 ;  /* 0x000000ffff0c7224 */ /* 0x000fe200078e0008 */
[----:B0-----:R0:W3:Y:S01]  /*2280*/  SHFL.DOWN PT, R9, R8, 0x8, R5 ;  /* 0x0900000008097989 */ /* 0x0010e200000e0005 */
[----:B------:R-:W-:Y:S05]  /*2290*/  @P2 BRA `(.L_x_2553) ;  /* 0x0000000000402947 */ /* 0x000fea0003800000 */
[----:B--2---:R-:W-:Y:S01]  /*22a0*/  FSETP.GEU.AND P0, PT, R4, R3, PT ;  /* 0x000000030400720b */ /* 0x004fe20003f0e000 */
[----:B------:R-:W-:Y:S02]  /*22b0*/  IMAD.MOV.U32 R2, RZ, RZ, R3 ;  /* 0x000000ffff027224 */ /* 0x000fe400078e0003 */
[----:B-1----:R-:W-:Y:S02]  /*22c0*/  IMAD.MOV.U32 R10, RZ, RZ, R7 ;  /* 0x000000ffff0a7224 */ /* 0x002fe400078e0007 */
[----:B---3--:R-:W-:-:S08]  /*22d0*/  IMAD.MOV.U32 R12, RZ, RZ, R9 ;  /* 0x000000ffff0c7224 */ /* 0x008fd000078e0009 */
        /* <DEDUP_REMOVED lines=12> */
.L_x_2553:
[----:B------:R-:W-:Y:S05]  /*23a0*/  BSYNC.RECONVERGENT B1 ;  /* 0x0000000000017941 */ /* 0x000fea0003800200 */
.L_x_2552:
[----:B--2---:R2:W2:Y:S01]  /*23b0*/  SHFL.DOWN PT, R3, R2, 0x10, R5 ;  /* 0x0a00000002037989 */ /* 0x0044a200000e0005 */
[----:B------:R-:W-:Y:S01]  /*23c0*/  BSSY.RECONVERGENT B1, `(.L_x_2554) ;  /* 0x0000017000017945 */ /* 0x000fe20003800200 */
[----:B0-----:R-:W-:Y:S02]  /*23d0*/  IMAD.MOV.U32 R8, RZ, RZ, R2 ;  /* 0x000000ffff087224 */ /* 0x001fe400078e0002 */
[----:B---3--:R0:W3:Y:S01]  /*23e0*/  SHFL.DOWN PT, R9, R10, 0x10, R5 ;  /* 0x0a0000000a097989 */ /* 0x0080e200000e0005 */
[----:B-1----:R-:W-:Y:S02]  /*23f0*/  IMAD.MOV.U32 R7, RZ, RZ, R10 ;  /* 0x000000ffff077224 */ /* 0x002fe400078e000a */
[----:B------:R-:W-:Y:S01]  /*2400*/  IMAD.MOV.U32 R6, RZ, RZ, R12 ;  /* 0x000000ffff067224 */ /* 0x000fe200078e000c */
[----:B----4-:R0:W1:Y:S01]  /*2410*/  SHFL.DOWN PT, R11, R12, 0x10, R5 ;  /* 0x0a0000000c0b7989 */ /* 0x01006200000e0005 */
[----:B------:R-:W-:Y:S05]  /*2420*/  @P5 BRA `(.L_x_2555) ;  /* 0x0000000000405947 */ /* 0x000fea0003800000 */
[----:B--2---:R-:W-:Y:S01]  /*2430*/  FSETP.GEU.AND P0, PT, R2, R3, PT ;  /* 0x000000030200720b */ /* 0x004fe20003f0e000 */
[----:B------:R-:W-:Y:S02]  /*2440*/  IMAD.MOV.U32 R8, RZ, RZ, R3 ;  /* 0x000000ffff087224 */ /* 0x000fe400078e0003 */
[----:B---3--:R-:W-:Y:S02]  /*2450*/  IMAD.MOV.U32 R7, RZ, RZ, R9 ;  /* 0x000000ffff077224 */ /* 0x008fe400078e0009 */
[----:B-1----:R-:W-:-:S08]  /*2460*/  IMAD.MOV.U32 R6, RZ, RZ, R11 ;  /* 0x000000ffff067224 */ /* 0x002fd000078e000b */
        /* <DEDUP_REMOVED lines=12> */
.L_x_2555:
[----:B------:R-:W-:Y:S05]  /*2530*/  BSYNC.RECONVERGENT B1 ;  /* 0x0000000000017941 */ /* 0x000fea0003800200 */
.L_x_2554:
[----:B------:R-:W-:Y:S04]  /*2540*/  BSSY.RECONVERGENT B1, `(.L_x_2556) ;  /* 0x000000c000017945 */ /* 0x000fe80003800200 */
[----:B------:R-:W-:Y:S05]  /*2550*/  @P3 BRA `(.L_x_2557) ;  /* 0x0000000000283947 */ /* 0x000fea0003800000 */
[----:B------:R-:W4:Y:S01]  /*2560*/  S2R R4, SR_CgaCtaId ;  /* 0x0000000000047919 */ /* 0x000f220000008800 */
[----:B--2---:R-:W-:Y:S02]  /*2570*/  MOV R3, 0x400 ;  /* 0x0000040000037802 */ /* 0x004fe40000000f00 */
[----:B------:R-:W-:-:S04]  /*2580*/  SHF.R.U32.HI R2, RZ, 0x1, R0 ;  /* 0x00000001ff027819 */ /* 0x000fc80000011600 */
[----:B------:R-:W-:Y:S02]  /*2590*/  LOP3.LUT R2, R2, 0x1f0, RZ, 0xc0, !PT ;  /* 0x000001f002027812 */ /* 0x000fe400078ec0ff */
[----:B----4-:R-:W-:-:S05]  /*25a0*/  LEA R3, R4, R3, 0x18 ;  /* 0x0000000304037211 */ /* 0x010fca00078ec0ff */
[----:B0-----:R-:W-:Y:S02]  /*25b0*/  IMAD.IADD R5, R2, 0x1, R3 ;  /* 0x0000000102057824 */ /* 0x001fe400078e0203 */
[----:B------:R-:W-:Y:S02]  /*25c0*/  IMAD.MOV.U32 R2, RZ, RZ, R7 ;  /* 0x000000ffff027224 */ /* 0x000fe400078e0007 */
[----:B------:R-:W-:Y:S01]  /*25d0*/  IMAD.MOV.U32 R3, RZ, RZ, R6 ;  /* 0x000000ffff037224 */ /* 0x000fe200078e0006 */
[----:B------:R4:W-:Y:S04]  /*25e0*/  STS [R5+0x8], R8 ;  /* 0x0000080805007388 */ /* 0x0009e80000000800 */
[----:B------:R4:W-:Y:S02]  /*25f0*/  STS.64 [R5+0x10], R2 ;  /* 0x0000100205007388 */ /* 0x0009e40000000a00 */
.L_x_2557:
[----:B------:R-:W-:Y:S05]  /*2600*/  BSYNC.RECONVERGENT B1 ;  /* 0x0000000000017941 */ /* 0x000fea0003800200 */
.L_x_2556:
[----:B------:R-:W-:Y:S01]  /*2610*/  BAR.SYNC.DEFER_BLOCKING 0x0 ;  /* 0x0000000000007b1d */ /* 0x000fe20000010000 */
[----:B------:R-:W-:-:S13]  /*2620*/  ISETP.NE.AND P1, PT, R0, RZ, PT ;  /* 0x000000ff0000720c */ /* 0x000fda0003f25270 */
[----:B------:R-:W-:Y:S05]  /*2630*/  @P1 BRA `(.L_x_2533) ;  /* 0x0000003400801947 */ /* 0x000fea0003800000 */
[----:B------:R-:W-:Y:S01]  /*2640*/  UISETP.GE.AND UP0, UPT, UR6, 0x21, UPT ;  /* 0x000000210600788c */ /* 0x000fe2000bf06270 */
[----:B------:R-:W-:Y:S02]  /*2650*/  IMAD.MOV.U32 R0, RZ, RZ, R8 ;  /* 0x000000ffff007224 */ /* 0x000fe400078e0008 */
[----:B---3--:R-:W-:Y:S02]  /*2660*/  IMAD.MOV.U32 R9, RZ, RZ, R7 ;  /* 0x000000ffff097224 */ /* 0x008fe400078e0007 */
[----:B0-----:R-:W-:-:S04]  /*2670*/  IMAD.MOV.U32 R10, RZ, RZ, R6 ;  /* 0x000000ffff0a7224 */ /* 0x001fc800078e0006 */
[----:B------:R-:W-:Y:S05]  /*2680*/  BRA.U !UP0, `(.L_x_2558) ;  /* 0x00000001085c7547 */ /* 0x000fea000b800000 */
[----:B------:R-:W0:Y:S01]  /*2690*/  S2UR UR5, SR_CgaCtaId ;  /* 0x00000000000579c3 */ /* 0x000e220000008800 */
[----:B------:R-:W-:Y:S01]  /*26a0*/  UMOV UR4, 0x400 ;  /* 0x0000040000047882 */ /* 0x000fe20000000000 */
[----:B------:R-:W-:Y:S01]  /*26b0*/  BSSY.RECONVERGENT B1, `(.L_x_2558) ;  /* 0x0000014000017945 */ /* 0x000fe20003800200 */
[----:B0-----:R-:W-:-:S09]  /*26c0*/  ULEA UR4, UR5, UR4, 0x18 ;  /* 0x0000000405047291 */ /* 0x001fd2000f8ec0ff */
[----:B--2-4-:R-:W0:Y:S04]  /*26d0*/  LDS R3, [UR4+0x18] ;  /* 0x00001804ff037984 */ /* 0x014e280008000800 */
[----:B------:R-:W2:Y:S01]  /*26e0*/  LDS.64 R4, [UR4+0x20] ;  /* 0x00002004ff047984 */ /* 0x000ea20008000a00 */
[----:B0-----:R-:W-:Y:S01]  /*26f0*/  FSETP.GEU.AND P0, PT, R8, R3, PT ;  /* 0x000000030800720b */ /* 0x001fe20003f0e000 */
[----:B------:R-:W-:Y:S02]  /*2700*/  IMAD.MOV.U32 R0, RZ, RZ, R3 ;  /* 0x000000ffff007224 */ /* 0x000fe400078e0003 */
[----:B--2---:R-:W-:Y:S02]  /*2710*/  IMAD.MOV.U32 R9, RZ, RZ, R4 ;  /* 0x000000ffff097224 */ /* 0x004fe400078e0004 */
[----:B------:R-:W-:-:S08]  /*2720*/  IMAD.MOV.U32 R10, RZ, RZ, R5 ;  /* 0x000000ffff0a7224 */ /* 0x000fd000078e0005 */
        /* <DEDUP_REMOVED lines=12> */
.L_x_2559:
[----:B------:R-:W-:Y:S05]  /*27f0*/  BSYNC.RECONVERGENT B1 ;  /* 0x0000000000017941 */ /* 0x000fea0003800200 */
.L_x_2558:
[----:B------:R-:W-:Y:S01]  /*2800*/  UISETP.GE.AND UP0, UPT, UR6, 0x41, UPT ;  /* 0x000000410600788c */ /* 0x000fe2000bf06270 */
[----:B--2-4-:R-:W-:Y:S02]  /*2810*/  IMAD.MOV.U32 R2, RZ, RZ, R0 ;  /* 0x000000ffff027224 */ /* 0x014fe400078e0000 */
[----:B------:R-:W-:Y:S02]  /*2820*/  IMAD.MOV.U32 R5, RZ, RZ, R9 ;  /* 0x000000ffff057224 */ /* 0x000fe400078e0009 */
[----:B------:R-:W-:-:S04]  /*2830*/  IMAD.MOV.U32 R4, RZ, RZ, R10 ;  /* 0x000000ffff047224 */ /* 0x000fc800078e000a */
[----:B------:R-:W-:Y:S05]  /*2840*/  BRA.U !UP0, `(.L_x_2560) ;  /* 0x00000001085c7547 */ /* 0x000fea000b800000 */
[----:B------:R-:W0:Y:S01]  /*2850*/  S2UR UR5, SR_CgaCtaId ;  /* 0x00000000000579c3 */ /* 0x000e220000008800 */
[----:B------:R-:W-:Y:S01]  /*2860*/  UMOV UR4, 0x400 ;  /* 0x0000040000047882 */ /* 0x000fe20000000000 */
[----:B------:R-:W-:Y:S01]  /*2870*/  BSSY.RECONVERGENT B1, `(.L_x_2560) ;  /* 0x0000014000017945 */ /* 0x000fe20003800200 */
[----:B0-----:R-:W-:-:S09]  /*2880*/  ULEA UR4, UR5, UR4, 0x18 ;  /* 0x0000000405047291 */ /* 0x001fd2000f8ec0ff */
[----:B------:R-:W0:Y:S04]  /*2890*/  LDS R3, [UR4+0x28] ;  /* 0x00002804ff037984 */ /* 0x000e280008000800 */
        /* <DEDUP_REMOVED lines=17> */
.L_x_2561:
[----:B------:R-:W-:Y:S05]  /*29b0*/  BSYNC.RECONVERGENT B1 ;  /* 0x0000000000017941 */ /* 0x000fea0003800200 */
.L_x_2560:
[----:B------:R-:W-:Y:S01]  /*29c0*/  UISETP.GE.AND UP0, UPT, UR6, 0x61, UPT ;  /* 0x000000610600788c */ /* 0x000fe2000bf06270 */
[----:B------:R-:W-:Y:S02]  /*29d0*/  IMAD.MOV.U32 R0, RZ, RZ, R2 ;  /* 0x000000ffff007224 */ /* 0x000fe400078e0002 */
        /* <DEDUP_REMOVED lines=25> */
.L_x_2563:
[----:B------:R-:W-:Y:S05]  /*2b70*/  BSYNC.RECONVERGENT B1 ;  /* 0x0000000000017941 */ /* 0x000fea0003800200 */
.L_x_2562:
        /* <DEDUP_REMOVED lines=27> */
.L_x_2565:
[----:B------:R-:W-:Y:S05]  /*2d30*/  BSYNC.RECONVERGENT B1 ;  /* 0x0000000000017941 */ /* 0x000fea0003800200 */
.L_x_2564:
        /* <DEDUP_REMOVED lines=27> */
.L_x_2567:
[----:B------:R-:W-:Y:S05]  /*2ef0*/  BSYNC.RECONVERGENT B1 ;  /* 0x0000000000017941 */ /* 0x000fea0003800200 */
.L_x_2566:
        /* <DEDUP_REMOVED lines=27> */
.L_x_2569:
[----:B------:R-:W-:Y:S05]  /*30b0*/  BSYNC.RECONVERGENT B1 ;  /* 0x0000000000017941 */ /* 0x000fea0003800200 */
.L_x_2568:
[----:B------:R-:W-:Y:S01]  /*30c0*/  UISETP.GE.AND UP0, UPT, UR6, 0xe1, UPT ;  /* 0x000000e10600788c */ /* 0x000fe2000bf06270 */
[----:B------:R-:W-:Y:S02]  /*30d0*/  IMAD.MOV.U32 R8, RZ, RZ, R2 ;  /* 0x000000ffff087224 */ /* 0x000fe400078e0002 */
[----:B------:R-:W-:Y:S02]  /*30e0*/  IMAD.MOV.U32 R7, RZ, RZ, R5 ;  /* 0x000000ffff077224 */ /* 0x000fe400078e0005 */
[----:B------:R-:W-:-:S04]  /*30f0*/  IMAD.MOV.U32 R6, RZ, RZ, R4 ;  /* 0x000000ffff067224 */ /* 0x000fc800078e0004 */
[----:B------:R-:W-:Y:S05]  /*3100*/  BRA.U !UP0, `(.L_x_2533) ;  /* 0x0000002908cc7547 */ /* 0x000fea000b800000 */
[----:B------:R-:W0:Y:S01]  /*3110*/  S2UR UR5, SR_CgaCtaId ;  /* 0x00000000000579c3 */ /* 0x000e220000008800 */
[----:B------:R-:W-:Y:S02]  /*3120*/  UMOV UR4, 0x400 ;  /* 0x0000040000047882 */ /* 0x000fe40000000000 */
[----:B0-----:R-:W-:-:S09]  /*3130*/  ULEA UR4, UR5, UR4, 0x18 ;  /* 0x0000000405047291 */ /* 0x001fd2000f8ec0ff */
[----:B------:R-:W0:Y:S04]  /*3140*/  LDS R3, [UR4+0x78] ;  /* 0x00007804ff037984 */ /* 0x000e280008000800 */
[----:B-1----:R-:W1:Y:S01]  /*3150*/  LDS.64 R10, [UR4+0x80] ;  /* 0x00008004ff0a7984 */ /* 0x002e620008000a00 */
[----:B0-----:R-:W-:Y:S01]  /*3160*/  FSETP.GEU.AND P0, PT, R2, R3, PT ;  /* 0x000000030200720b */ /* 0x001fe20003f0e000 */
[----:B------:R-:W-:Y:S02]  /*3170*/  IMAD.MOV.U32 R8, RZ, RZ, R3 ;  /* 0x000000ffff087224 */ /* 0x000fe400078e0003 */
[----:B-1----:R-:W-:Y:S02]  /*3180*/  IMAD.MOV.U32 R7, RZ, RZ, R10 ;  /* 0x000000ffff077224 */ /* 0x002fe400078e000a */
        /* <DEDUP_REMOVED lines=8> */
[CC--:B------:R-:W-:Y:S02]  /*3210*/  ISETP.LT.U32.AND P2, PT, R5.reuse, R10.reuse, PT ;  /* 0x0000000a0500720c */ /* 0x0c0fe40003f41070 */
[CC--:B------:R-:W-:Y:S02]  /*3220*/  ISETP.GE.AND.EX P0, PT, R4.reuse, R11.reuse, PT, P0 ;  /* 0x0000000b0400720c */ /* 0x0c0fe40003f06300 */
[----:B------:R-:W-:Y:S02]  /*3230*/  ISETP.LT.AND.EX P2, PT, R4, R11, PT, P2 ;  /* 0x0000000b0400720c */ /* 0x000fe40003f41320 */
[----:B------:R-:W-:Y:S02]  /*3240*/  FSEL R8, R2, R3, !P0 ;  /* 0x0000000302087208 */ /* 0x000fe40004000000 */
[----:B------:R-:W-:-:S02]  /*3250*/  SEL R7, R5, R10, P2 ;  /* 0x0000000a05077207 */ /* 0x000fc40001000000 */
[----:B------:R-:W-:Y:S01]  /*3260*/  SEL R6, R4, R11, P2 ;  /* 0x0000000b04067207 */ /* 0x000fe20001000000 */
[----:B------:R-:W-:Y:S06]  /*3270*/  BRA `(.L_x_2533) ;  /* 0x0000002800707947 */ /* 0x000fec0003800000 */
.L_x_2501:
[----:B------:R-:W1:Y:S01]  /*3280*/  S2R R0, SR_TID.X ;  /* 0x0000000000007919 */ /* 0x000e620000002100 */
[----:B------:R-:W1:Y:S02]  /*3290*/  LDC.64 R2, c[0x0][0x380] ;  /* 0x0000e000ff027b82 */ /* 0x000e640000000a00 */
[----:B-1----:R-:W-:-:S05]  /*32a0*/  IMAD.WIDE.U32 R2, R0, 0x10, R2 ;  /* 0x0000001000027825 */ /* 0x002fca00078e0002 */
[----:B0-----:R-:W2:Y:S04]  /*32b0*/  LDG.E.CONSTANT R11, desc[UR10][R2.64] ;  /* 0x0000000a020b7981 */ /* 0x001ea8000c1e9900 */
[----:B------:R-:W2:Y:S04]  /*32c0*/  LDG.E.CONSTANT R6, desc[UR10][R2.64+0x1000] ;  /* 0x0010000a02067981 */ /* 0x000ea8000c1e9900 */
[----:B------:R-:W3:Y:S04]  /*32d0*/  LDG.E.64.CONSTANT R4, desc[UR10][R2.64+0x8] ;  /* 0x0000080a02047981 */ /* 0x000ee8000c1e9b00 */
[----:B------:R-:W3:Y:S04]  /*32e0*/  LDG.E.64.CONSTANT R16, desc[UR10][R2.64+0x1008] ;  /* 0x0010080a02107981 */ /* 0x000ee8000c1e9b00 */
[----:B------:R-:W4:Y:S04]  /*32f0*/  LDG.E.CONSTANT R7, desc[UR10][R2.64+0x2000] ;  /* 0x0020000a02077981 */ /* 0x000f28000c1e9900 */
[----:B------:R-:W5:Y:S04]  /*3300*/  LDG.E.64.CONSTANT R14, desc[UR10][R2.64+0x2008] ;  /* 0x0020080a020e7981 */ /* 0x000f68000c1e9b00 */
[----:B------:R-:W5:Y:S04]  /*3310*/  LDG.E.CONSTANT R10, desc[UR10][R2.64+0x3000] ;  /* 0x0030000a020a7981 */ /* 0x000f68000c1e9900 */
[----:B------:R-:W5:Y:S04]  /*3320*/  LDG.E.64.CONSTANT R12, desc[UR10][R2.64+0x3008] ;  /* 0x0030080a020c7981 */ /* 0x000f68000c1e9b00 */
[----:B------:R-:W5:Y:S04]  /*3330*/  LDG.E.CONSTANT R26, desc[UR10][R2.64+0x4000] ;  /* 0x0040000a021a7981 */ /* 0x000f68000c1e9900 */
[----:B------:R0:W5:Y:S01]  /*3340*/  LDG.E.64.CONSTANT R8, desc[UR10][R2.64+0x4008] ;  /* 0x0040080a02087981 */ /* 0x000162000c1e9b00 */
[----:B------:R-:W-:Y:S01]  /*3350*/  UISETP.GE.U32.AND UP0, UPT, UR8, 0xa00, UPT ;  /* 0x00000a000800788c */ /* 0x000fe2000bf06070 */
[----:B0-----:R-:W-:-:S02]  /*3360*/  IMAD.MOV.U32 R3, RZ, RZ, 0x500 ;  /* 0x00000500ff037424 */ /* 0x001fc400078e00ff */
[----:B------:R-:W-:Y:S01]  /*3370*/  IMAD.MOV.U32 R2, RZ, RZ, RZ ;  /* 0x000000ffff027224 */ /* 0x000fe200078e00ff */
[----:B--2---:R-:W-:-:S13]  /*3380*/  FSETP.GEU.AND P1, PT, R11, R6, PT ;  /* 0x000000060b00720b */ /* 0x004fda0003f2e000 */
[----:B---3--:R-:W-:-:S04]  /*3390*/  @P1 ISETP.GE.U32.AND P0, PT, R4, R16, PT ;  /* 0x000000100400120c */ /* 0x008fc80003f06070 */
[----:B------:R-:W-:-:S04]  /*33a0*/  @P1 ISETP.GE.AND.EX P0, PT, R5, R17, PT, P0 ;  /* 0x000000110500120c */ /* 0x000fc80003f06300 */
[----:B------:R-:W-:-:S04]  /*33b0*/  @P1 FSETP.LT.OR P0, PT, R6, R11, !P0 ;  /* 0x0000000b0600120b */ /* 0x000fc80004701400 */
[----:B------:R-:W-:Y:S02]  /*33c0*/  @P1 FSEL R6, R11, R6, P0 ;  /* 0x000000060b061208 */ /* 0x000fe40000000000 */
[----:B------:R-:W-:Y:S02]  /*33d0*/  @P1 SEL R16, R4, R16, P0 ;  /* 0x0000001004101207 */ /* 0x000fe40000000000 */
[----:B----4-:R-:W-:Y:S02]  /*33e0*/  FSETP.GEU.AND P2, PT, R6, R7, PT ;  /* 0x000000070600720b */ /* 0x010fe40003f4e000 */
[----:B------:R-:W-:-:S11]  /*33f0*/  @P1 SEL R17, R5, R17, P0 ;  /* 0x0000001105111207 */ /* 0x000fd60000000000 */
[----:B-----5:R-:W-:-:S04]  /*3400*/  @P2 ISETP.GE.U32.AND P0, PT, R16, R14, PT ;  /* 0x0000000e1000220c */ /* 0x020fc80003f06070 */
[----:B------:R-:W-:-:S04]  /*3410*/  @P2 ISETP.GE.AND.EX P0, PT, R17, R15, PT, P0 ;  /* 0x0000000f1100220c */ /* 0x000fc80003f06300 */
[----:B------:R-:W-:-:S04]  /*3420*/  @P2 FSETP.LT.OR P0, PT, R7, R6, !P0 ;  /* 0x000000060700220b */ /* 0x000fc80004701400 */
[----:B------:R-:W-:Y:S02]  /*3430*/  @P2 FSEL R7, R6, R7, P0 ;  /* 0x0000000706072208 */ /* 0x000fe40000000000 */
[----:B------:R-:W-:Y:S02]  /*3440*/  @P2 SEL R14, R16, R14, P0 ;  /* 0x0000000e100e2207 */ /* 0x000fe40000000000 */
[----:B------:R-:W-:Y:S02]  /*3450*/  FSETP.GEU.AND P1, PT, R7, R10, PT ;  /* 0x0000000a0700720b */ /* 0x000fe40003f2e000 */
[----:B------:R-:W-:-:S11]  /*3460*/  @P2 SEL R15, R17, R15, P0 ;  /* 0x0000000f110f2207 */ /* 0x000fd60000000000 */
[----:B------:R-:W-:-:S04]  /*3470*/  @P1 ISETP.GE.U32.AND P0, PT, R14, R12, PT ;  /* 0x0000000c0e00120c */ /* 0x000fc80003f06070 */
        /* <DEDUP_REMOVED lines=11> */
[----:B------:R-:W-:Y:S01]  /*3530*/  @P2 SEL R9, R13, R9, P0 ;  /* 0x000000090d092207 */ /* 0x000fe20000000000 */
[----:B------:R-:W-:Y:S06]  /*3540*/  BRA.U !UP0, `(.L_x_2570) ;  /* 0x0000000908dc7547 */ /* 0x000fec000b800000 */
[----:B------:R-:W-:Y:S01]  /*3550*/  UIADD3 UR9, UP0, UPT, UR8, -0xa00, URZ ;  /* 0xfffff60008097890 */ /* 0x000fe2000ff1e0ff */
[----:B------:R-:W-:Y:S02]  /*3560*/  IMAD.MOV.U32 R3, RZ, RZ, 0x500 ;  /* 0x00000500ff037424 */ /* 0x000fe400078e00ff */
[----:B------:R-:W-:Y:S01]  /*3570*/  IMAD.MOV.U32 R2, RZ, RZ, RZ ;  /* 0x000000ffff027224 */ /* 0x000fe200078e00ff */
[----:B------:R-:W-:Y:S02]  /*3580*/  ULEA.HI.X.SX32 UR8, UR8, 0xffffffff, 0x1, UP0 ;  /* 0xffffffff08087891 */ /* 0x000fe400080f0eff */
[----:B------:R-:W-:Y:S02]  /*3590*/  UIMAD.WIDE.U32 UR12, UR9, -0x33333333, URZ ;  /* 0xcccccccd090c78a5 */ /* 0x000fe4000f8e00ff */
[----:B------:R-:W-:Y:S02]  /*35a0*/  UIMAD.WIDE.U32 UR4, UR8, -0x33333333, URZ ;  /* 0xcccccccd080478a5 */ /* 0x000fe4000f8e00ff */
[----:B------:R-:W-:-:S02]  /*35b0*/  UISETP.GE.U32.AND UP1, UPT, UR9, 0x500, UPT ;  /* 0x000005000900788c */ /* 0x000fc4000bf26070 */
[----:B------:R-:W-:Y:S02]  /*35c0*/  UIMAD.WIDE.U32 UR4, UP0, UR9, -0x33333334, UR4 ;  /* 0xcccccccc090478a5 */ /* 0x000fe4000f800004 */
[----:B------:R-:W-:Y:S02]  /*35d0*/  UISETP.GE.U32.AND.EX UP1, UPT, UR8, URZ, UPT, UP1 ;  /* 0x000000ff0800728c */ /* 0x000fe4000bf26110 */
[----:B------:R-:W-:Y:S02]  /*35e0*/  UIADD3.X UR7, UPT, UPT, URZ, URZ, URZ, UP0, !UPT ;  /* 0x000000ffff077290 */ /* 0x000fe400087fe4ff */
[----:B------:R-:W-:Y:S01]  /*35f0*/  UIADD3 URZ, UP0, UPT, UR13, UR4, URZ ;  /* 0x000000040dff7290 */ /* 0x000fe2000ff1e0ff */
[----:B------:R-:W-:-:S03]  /*3600*/  UMOV UR6, UR5 ;  /* 0x0000000500067c82 */ /* 0x000fc60008000000 */
[----:B------:R-:W-:-:S04]  /*3610*/  UIMAD.WIDE.U32.X UR4, UR8, -0x33333334, UR6, UP0 ;  /* 0xcccccccc080478a5 */ /* 0x000fc800080e0406 */
[----:B------:R-:W-:-:S04]  /*3620*/  USHF.R.U64 UR6, UR4, 0xa, UR5 ;  /* 0x0000000a04067899 */ /* 0x000fc80008001205 */
[----:B------:R-:W-:-:S04]  /*3630*/  ULOP3.LUT UR7, UR6, 0x1, URZ, 0xc0, !UPT ;  /* 0x0000000106077892 */ /* 0x000fc8000f8ec0ff */
[----:B------:R-:W-:-:S04]  /*3640*/  UISETP.NE.U32.AND UP0, UPT, UR7, 0x1, UPT ;  /* 0x000000010700788c */ /* 0x000fc8000bf05070 */
[----:B------:R-:W-:Y:S01]  /*3650*/  UISETP.NE.U32.AND.EX UP0, UPT, URZ, URZ, UPT, UP0 ;  /* 0x000000ffff00728c */ /* 0x000fe2000bf05100 */
[----:B------:R-:W-:Y:S10]  /*3660*/  BRA.U !UP1, `(.L_x_2571) ;  /* 0x0000000509b87547 */ /* 0x000ff4000b800000 */
[----:B------:R-:W0:Y:S01]  /*3670*/  LDCU.64 UR8, c[0x0][0x380] ;  /* 0x00007000ff0877ac */ /* 0x000e220008000a00 */
[----:B------:R-:W-:Y:S02]  /*3680*/  IMAD.MOV.U32 R3, RZ, RZ, 0x500 ;  /* 0x00000500ff037424 */ /* 0x000fe400078e00ff */
[----:B------:R-:W-:Y:S01]  /*3690*/  IMAD.MOV.U32 R2, RZ, RZ, RZ ;  /* 0x000000ffff027224 */ /* 0x000fe200078e00ff */
[----:B------:R-:W-:-:S04]  /*36a0*/  UIADD3 UR4, UP1, UPT, UR6, 0x1, URZ ;  /* 0x0000000106047890 */ /* 0x000fc8000ff3e0ff */
[----:B------:R-:W-:Y:S02]  /*36b0*/  ULEA.HI.X UR5, UR5, URZ, URZ, 0x16, UP1 ;  /* 0x000000ff05057291 */ /* 0x000fe400088fb4ff */
[----:B------:R-:W-:Y:S02]  /*36c0*/  ULOP3.LUT UR4, UR4, 0xfffffffe, URZ, 0xc0, !UPT ;  /* 0xfffffffe04047892 */ /* 0x000fe4000f8ec0ff */
[----:B------:R-:W-:Y:S01]  /*36d0*/  ULOP3.LUT UR5, UR5, 0x7fffff, URZ, 0xc0, !UPT ;  /* 0x007fffff05057892 */ /* 0x000fe2000f8ec0ff */
[----:B0-----:R-:W-:-:S04]  /*36e0*/  LEA R28, P0, R0, UR8, 0x4 ;  /* 0x00000008001c7c11 */ /* 0x001fc8000f8020ff */
[----:B------:R-:W-:Y:S02]  /*36f0*/  IADD3 R28, P1, PT, R28, 0xe008, RZ ;  /* 0x0000e0081c1c7810 */ /* 0x000fe40007f3e0ff */
[----:B------:R-:W-:-:S05]  /*3700*/  LEA.HI.X R29, R0, UR9, RZ, 0x4, P0 ;  /* 0x00000009001d7c11 */ /* 0x000fca00080f24ff */
[----:B------:R-:W-:-:S07]  /*3710*/  IMAD.X R29, RZ, RZ, R29, P1 ;  /* 0x000000ffff1d7224 */ /* 0x000fce00008e061d */
.L_x_2572:
[----:B------:R-:W2:Y:S04]  /*3720*/  LDG.E.CONSTANT R25, desc[UR10][R28.64+-0x9008] ;  /* 0xff6ff80a1c197981 */ /* 0x000ea8000c1e9900 */
[----:B------:R-:W3:Y:S04]  /*3730*/  LDG.E.64.CONSTANT R22, desc[UR10][R28.64+-0x9000] ;  /* 0xff70000a1c167981 */ /* 0x000ee8000c1e9b00 */
[----:B------:R-:W4:Y:S04]  /*3740*/  LDG.E.CONSTANT R27, desc[UR10][R28.64+-0x8008] ;  /* 0xff7ff80a1c1b7981 */ /* 0x000f28000c1e9900 */
[----:B------:R-:W5:Y:S04]  /*3750*/  LDG.E.64.CONSTANT R10, desc[UR10][R28.64+-0x8000] ;  /* 0xff80000a1c0a7981 */ /* 0x000f68000c1e9b00 */
[----:B------:R-:W5:Y:S04]  /*3760*/  LDG.E.CONSTANT R4, desc[UR10][R28.64+-0x7008] ;  /* 0xff8ff80a1c047981 */ /* 0x000f68000c1e9900 */
        /* <DEDUP_REMOVED lines=8> */
[----:B------:R-:W5:Y:S01]  /*37f0*/  LDG.E.64.CONSTANT R20, desc[UR10][R28.64+-0x3000] ;  /* 0xffd0000a1c147981 */ /* 0x000f62000c1e9b00 */
[----:B--2---:R-:W-:-:S13]  /*3800*/  FSETP.GEU.AND P1, PT, R26, R25, PT ;  /* 0x000000191a00720b */ /* 0x004fda0003f2e000 */
[----:B---3--:R-:W-:-:S04]  /*3810*/  @P1 ISETP.GE.U32.AND P0, PT, R8, R22, PT ;  /* 0x000000160800120c */ /* 0x008fc80003f06070 */
[----:B------:R-:W-:-:S04]  /*3820*/  @P1 ISETP.GE.AND.EX P0, PT, R9, R23, PT, P0 ;  /* 0x000000170900120c */ /* 0x000fc80003f06300 */
[----:B------:R-:W-:-:S04]  /*3830*/  @P1 FSETP.LT.OR P0, PT, R25, R26, !P0 ;  /* 0x0000001a1900120b */ /* 0x000fc80004701400 */
[----:B------:R-:W-:Y:S02]  /*3840*/  @P1 FSEL R25, R26, R25, P0 ;  /* 0x000000191a191208 */ /* 0x000fe40000000000 */
[----:B------:R-:W-:Y:S01]  /*3850*/  @P1 SEL R22, R8, R22, P0 ;  /* 0x0000001608161207 */ /* 0x000fe20000000000 */
[----:B------:R-:W2:Y:S01]  /*3860*/  LDG.E.CONSTANT R26, desc[UR10][R28.64+-0x8] ;  /* 0xfffff80a1c1a7981 */ /* 0x000ea2000c1e9900 */
[----:B----4-:R-:W-:Y:S02]  /*3870*/  FSETP.GEU.AND P2, PT, R25, R27, PT ;  /* 0x0000001b1900720b */ /* 0x010fe40003f4e000 */
[----:B------:R-:W-:Y:S02]  /*3880*/  @P1 SEL R23, R9, R23, P0 ;  /* 0x0000001709171207 */ /* 0x000fe40000000000 */
[----:B------:R0:W3:Y:S09]  /*3890*/  LDG.E.64.CONSTANT R8, desc[UR10][R28.64] ;  /* 0x0000000a1c087981 */ /* 0x0000f2000c1e9b00 */
[----:B-----5:R-:W-:-:S04]  /*38a0*/  @P2 ISETP.GE.U32.AND P0, PT, R22, R10, PT ;  /* 0x0000000a1600220c */ /* 0x020fc80003f06070 */
[----:B------:R-:W-:-:S04]  /*38b0*/  @P2 ISETP.GE.AND.EX P0, PT, R23, R11, PT, P0 ;  /* 0x0000000b1700220c */ /* 0x000fc80003f06300 */
[----:B------:R-:W-:-:S04]  /*38c0*/  @P2 FSETP.LT.OR P0, PT, R27, R25, !P0 ;  /* 0x000000191b00220b */ /* 0x000fc80004701400 */
[----:B------:R-:W-:Y:S02]  /*38d0*/  @P2 FSEL R27, R25, R27, P0 ;  /* 0x0000001b191b2208 */ /* 0x000fe40000000000 */
[----:B------:R-:W4:Y:S02]  /*38e0*/  LDG.E.CONSTANT R25, desc[UR10][R28.64+-0x2008] ;  /* 0xffdff80a1c197981 */ /* 0x000f24000c1e9900 */
[----:B------:R-:W-:Y:S02]  /*38f0*/  FSETP.GEU.AND P1, PT, R27, R4, PT ;  /* 0x000000041b00720b */ /* 0x000fe40003f2e000 */
[----:B------:R-:W-:Y:S02]  /*3900*/  @P2 SEL R10, R22, R10, P0 ;  /* 0x0000000a160a2207 */ /* 0x000fe40000000000 */
[----:B------:R-:W-:Y:S02]  /*3910*/  @P2 SEL R11, R23, R11, P0 ;  /* 0x0000000b170b2207 */ /* 0x000fe40000000000 */
[----:B------:R-:W5:Y:S07]  /*3920*/  LDG.E.64.CONSTANT R22, desc[UR10][R28.64+-0x2000] ;  /* 0xffe0000a1c167981 */ /* 0x000f6e000c1e9b00 */
[----:B------:R-:W-:-:S04]  /*3930*/  @P1 ISETP.GE.U32.AND P0, PT, R10, R12, PT ;  /* 0x0000000c0a00120c */ /* 0x000fc80003f06070 */
[----:B------:R-:W-:-:S04]  /*3940*/  @P1 ISETP.GE.AND.EX P0, PT, R11, R13, PT, P0 ;  /* 0x0000000d0b00120c */ /* 0x000fc80003f06300 */
[----:B------:R-:W-:-:S04]  /*3950*/  @P1 FSETP.LT.OR P0, PT, R4, R27, !P0 ;  /* 0x0000001b0400120b */ /* 0x000fc80004701400 */
[----:B------:R-:W-:Y:S02]  /*3960*/  @P1 FSEL R4, R27, R4, P0 ;  /* 0x000000041b041208 */ /* 0x000fe40000000000 */
[----:B------:R-:W2:Y:S01]  /*3970*/  LDG.E.CONSTANT R27, desc[UR10][R28.64+-0x1008] ;  /* 0xffeff80a1c1b7981 */ /* 0x000ea2000c1e9900 */
[----:B------:R-:W-:Y:S02]  /*3980*/  @P1 SEL R12, R10, R12, P0 ;  /* 0x0000000c0a0c1207 */ /* 0x000fe40000000000 */
[----:B------:R-:W-:Y:S02]  /*3990*/  @P1 SEL R13, R11, R13, P0 ;  /* 0x0000000d0b0d1207 */ /* 0x000fe40000000000 */
[----:B------:R-:W3:Y:S01]  /*39a0*/  LDG.E.64.CONSTANT R10, desc[UR10][R28.64+-0x1000] ;  /* 0xfff0000a1c0a7981 */ /* 0x000ee2000c1e9b00 */
[----:B------:R-:W-:-:S13]  /*39b0*/  FSETP.GEU.AND P2, PT, R4, R5, PT ;  /* 0x000000050400720b */ /* 0x000fda0003f4e000 */
[----:B------:R-:W-:-:S04]  /*39c0*/  @P2 ISETP.GE.U32.AND P0, PT, R12, R14, PT ;  /* 0x0000000e0c00220c */ /* 0x000fc80003f06070 */
[----:B------:R-:W-:-:S04]  /*39d0*/  @P2 ISETP.GE.AND.EX P0, PT, R13, R15, PT, P0 ;  /* 0x0000000f0d00220c */ /* 0x000fc80003f06300 */
[----:B------:R-:W-:-:S04]  /*39e0*/  @P2 FSETP.LT.OR P0, PT, R5, R4, !P0 ;  /* 0x000000040500220b */ /* 0x000fc80004701400 */
[----:B------:R-:W-:-:S04]  /*39f0*/  @P2 FSEL R5, R4, R5, P0 ;  /* 0x0000000504052208 */ /* 0x000fc80000000000 */
[----:B------:R-:W-:Y:S02]  /*3a00*/  FSETP.GEU.AND P1, PT, R5, R6, PT ;  /* 0x000000060500720b */ /* 0x000fe40003f2e000 */
[----:B------:R-:W-:Y:S02]  /*3a10*/  @P2 SEL R14, R12, R14, P0 ;  /* 0x0000000e0c0e2207 */ /* 0x000fe40000000000 */
[----:B------:R-:W-:-:S09]  /*3a20*/  @P2 SEL R15, R13, R15, P0 ;  /* 0x0000000f0d0f2207 */ /* 0x000fd20000000000 */
        /* <DEDUP_REMOVED lines=17> */
[----:B------:R-:W-:Y:S02]  /*3b40*/  @P1 FSEL R24, R7, R24, P0 ;  /* 0x0000001807181208 */ /* 0x000fe40000000000 */
[----:B------:R-:W-:Y:S02]  /*3b50*/  @P1 SEL R20, R18, R20, P0 ;  /* 0x0000001412141207 */ /* 0x000fe40000000000 */
[----:B------:R-:W-:Y:S01]  /*3b60*/  @P1 SEL R21, R19, R21, P0 ;  /* 0x0000001513151207 */ /* 0x000fe20000000000 */
[----:B------:R-:W-:-:S04]  /*3b70*/  UIADD3 UR4, UP1, UPT, UR4, -0x2, URZ ;  /* 0xfffffffe04047890 */ /* 0x000fc8000ff3e0ff */
[----:B------:R-:W-:Y:S02]  /*3b80*/  UIADD3.X UR5, UPT, UPT, UR5, -0x1, URZ, UP1, !UPT ;  /* 0xffffffff05057890 */ /* 0x000fe40008ffe4ff */
[----:B------:R-:W-:-:S04]  /*3b90*/  UISETP.NE.U32.AND UP1, UPT, UR4, URZ, UPT ;  /* 0x000000ff0400728c */ /* 0x000fc8000bf25070 */
[----:B------:R-:W-:Y:S01]  /*3ba0*/  UISETP.NE.AND.EX UP1, UPT, UR5, URZ, UPT, UP1 ;  /* 0x000000ff0500728c */ /* 0x000fe2000bf25310 */
[----:B----4-:R-:W-:-:S13]  /*3bb0*/  FSETP.GEU.AND P2, PT, R24, R25, PT ;  /* 0x000000191800720b */ /* 0x010fda0003f4e000 */
[----:B-----5:R-:W-:-:S04]  /*3bc0*/  @P2 ISETP.GE.U32.AND P0, PT, R20, R22, PT ;  /* 0x000000161400220c */ /* 0x020fc80003f06070 */
[----:B------:R-:W-:-:S04]  /*3bd0*/  @P2 ISETP.GE.AND.EX P0, PT, R21, R23, PT, P0 ;  /* 0x000000171500220c */ /* 0x000fc80003f06300 */
[----:B------:R-:W-:-:S04]  /*3be0*/  @P2 FSETP.LT.OR P0, PT, R25, R24, !P0 ;  /* 0x000000181900220b */ /* 0x000fc80004701400 */
[----:B------:R-:W-:-:S04]  /*3bf0*/  @P2 FSEL R25, R24, R25, P0 ;  /* 0x0000001918192208 */ /* 0x000fc80000000000 */
[----:B--2---:R-:W-:Y:S02]  /*3c00*/  FSETP.GEU.AND P3, PT, R25, R27, PT ;  /* 0x0000001b1900720b */ /* 0x004fe40003f6e000 */
[----:B------:R-:W-:Y:S02]  /*3c10*/  @P2 SEL R22, R20, R22, P0 ;  /* 0x0000001614162207 */ /* 0x000fe40000000000 */
[----:B------:R-:W-:-:S09]  /*3c20*/  @P2 SEL R23, R21, R23, P0 ;  /* 0x0000001715172207 */ /* 0x000fd20000000000 */
[----:B---3--:R-:W-:-:S04]  /*3c30*/  @P3 ISETP.GE.U32.AND P0, PT, R22, R10, PT ;  /* 0x0000000a1600320c */ /* 0x008fc80003f06070 */
[----:B------:R-:W-:-:S04]  /*3c40*/  @P3 ISETP.GE.AND.EX P0, PT, R23, R11, PT, P0 ;  /* 0x0000000b1700320c */ /* 0x000fc80003f06300 */
[----:B------:R-:W-:-:S04]  /*3c50*/  @P3 FSETP.LT.OR P0, PT, R27, R25, !P0 ;  /* 0x000000191b00320b */ /* 0x000fc80004701400 */
[----:B------:R-:W-:-:S04]  /*3c60*/  @P3 FSEL R27, R25, R27, P0 ;  /* 0x0000001b191b3208 */ /* 0x000fc80000000000 */
[----:B------:R-:W-:Y:S02]  /*3c70*/  FSETP.GEU.AND P1, PT, R27, R26, PT ;  /* 0x0000001a1b00720b */ /* 0x000fe40003f2e000 */
[----:B------:R-:W-:Y:S02]  /*3c80*/  @P3 SEL R10, R22, R10, P0 ;  /* 0x0000000a160a3207 */ /* 0x000fe40000000000 */
[----:B------:R-:W-:Y:S02]  /*3c90*/  @P3 SEL R11, R23, R11, P0 ;  /* 0x0000000b170b3207 */ /* 0x000fe40000000000 */
[----:B0-----:R-:W-:-:S07]  /*3ca0*/  IADD3 R28, P3, PT, R28, 0xa000, RZ ;  /* 0x0000a0001c1c7810 */ /* 0x001fce0007f7e0ff */
[----:B------:R-:W-:-:S04]  /*3cb0*/  @P1 ISETP.GE.U32.AND P0, PT, R10, R8, PT ;  /* 0x000000080a00120c */ /* 0x000fc80003f06070 */
[----:B------:R-:W-:Y:S02]  /*3cc0*/  @P1 ISETP.GE.AND.EX P0, PT, R11, R9, PT, P0 ;  /* 0x000000090b00120c */ /* 0x000fe40003f06300 */
[----:B------:R-:W-:Y:S02]  /*3cd0*/  IADD3 R3, P2, PT, R3, 0xa00, RZ ;  /* 0x00000a0003037810 */ /* 0x000fe40007f5e0ff */
[----:B------:R-:W-:Y:S01]  /*3ce0*/  @P1 FSETP.LT.OR P0, PT, R26, R27, !P0 ;  /* 0x0000001b1a00120b */ /* 0x000fe20004701400 */
[----:B------:R-:W-:Y:S02]  /*3cf0*/  IMAD.X R29, RZ, RZ, R29, P3 ;  /* 0x000000ffff1d7224 */ /* 0x000fe400018e061d */
[----:B------:R-:W-:Y:S01]  /*3d00*/  IMAD.X R2, RZ, RZ, R2, P2 ;  /* 0x000000ffff027224 */ /* 0x000fe200010e0602 */
[----:B------:R-:W-:Y:S02]  /*3d10*/  @P1 FSEL R26, R27, R26, P0 ;  /* 0x0000001a1b1a1208 */ /* 0x000fe40000000000 */
[----:B------:R-:W-:-:S02]  /*3d20*/  @P1 SEL R8, R10, R8, P0 ;  /* 0x000000080a081207 */ /* 0x000fc40000000000 */
[----:B------:R-:W-:Y:S01]  /*3d30*/  @P1 SEL R9, R11, R9, P0 ;  /* 0x000000090b091207 */ /* 0x000fe20000000000 */
[----:B------:R-:W-:Y:S06]  /*3d40*/  BRA.U UP1, `(.L_x_2572) ;  /* 0xfffffff901747547 */ /* 0x000fec000b83ffff */
.L_x_2571:
[----:B------:R-:W-:Y:S05]  /*3d50*/  BRA.U !UP0, `(.L_x_2570) ;  /* 0x0000000108d87547 */ /* 0x000fea000b800000 */
[----:B------:R-:W0:Y:S02]  /*3d60*/  LDC.64 R4, c[0x0][0x380] ;  /* 0x0000e000ff047b82 */ /* 0x000e240000000a00 */
[----:B0-----:R-:W-:-:S03]  /*3d70*/  IMAD.WIDE.U32 R4, R0, 0x10, R4 ;  /* 0x0000001000047825 */ /* 0x001fc600078e0004 */
[----:B------:R-:W-:-:S04]  /*3d80*/  LEA R14, P0, R3, R4, 0x4 ;  /* 0x00000004030e7211 */ /* 0x000fc800078020ff */
[----:B------:R-:W-:-:S05]  /*3d90*/  LEA.HI.X R15, R3, R5, R2, 0x4, P0 ;  /* 0x00000005030f7211 */ /* 0x000fca00000f2402 */
        /* <DEDUP_REMOVED lines=38> */
[----:B------:R-:W-:Y:S02]  /*4000*/  @P2 SEL R13, R5, R13, P0 ;  /* 0x0000000d050d2207 */ /* 0x000fe40000000000 */
[----:B------:R-:W-:-:S05]  /*4010*/  IADD3 R3, P2, PT, R3, 0x500, RZ ;  /* 0x0000050003037810 */ /* 0x000fca0007f5e0ff */
[----:B------:R-:W-:-:S04]  /*4020*/  IMAD.X R2, RZ, RZ, R2, P2 ;  /* 0x000000ffff027224 */ /* 0x000fc800010e0602 */
[----:B------:R-:W-:-:S04]  /*4030*/  @P1 ISETP.GE.U32.AND P0, PT, R12, R16, PT ;  /* 0x000000100c00120c */ /* 0x000fc80003f06070 */
[----:B------:R-:W-:-:S04]  /*4040*/  @P1 ISETP.GE.AND.EX P0, PT, R13, R17, PT, P0 ;  /* 0x000000110d00120c */ /* 0x000fc80003f06300 */
[----:B------:R-:W-:-:S04]  /*4050*/  @P1 FSETP.LT.OR P0, PT, R23, R20, !P0 ;  /* 0x000000141700120b */ /* 0x000fc80004701400 */
[----:B------:R-:W-:Y:S02]  /*4060*/  @P1 SEL R16, R12, R16, P0 ;  /* 0x000000100c101207 */ /* 0x000fe40000000000 */
[----:B------:R-:W-:Y:S02]  /*4070*/  @P1 SEL R17, R13, R17, P0 ;  /* 0x000000110d111207 */ /* 0x000fe40000000000 */
[----:B------:R-:W-:Y:S01]  /*4080*/  @P1 FSEL R23, R20, R23, P0 ;  /* 0x0000001714171208 */ /* 0x000fe20000000000 */
[----:B------:R-:W-:Y:S02]  /*4090*/  IMAD.MOV.U32 R8, RZ, RZ, R16 ;  /* 0x000000ffff087224 */ /* 0x000fe400078e0010 */
[----:B------:R-:W-:Y:S02]  /*40a0*/  IMAD.MOV.U32 R9, RZ, RZ, R17 ;  /* 0x000000ffff097224 */ /* 0x000fe400078e0011 */
[----:B------:R-:W-:-:S07]  /*40b0*/  IMAD.MOV.U32 R26, RZ, RZ, R23 ;  /* 0x000000ffff1a7224 */ /* 0x000fce00078e0017 */
.L_x_2570:
[----:B------:R-:W0:Y:S02]  /*40c0*/  LDCU UR4, c[0x0][0x390] ;  /* 0x00007200ff0477ac */ /* 0x000e240008000800 */
[----:B0-----:R-:W-:Y:S02]  /*40d0*/  USHF.R.S32.HI UR5, URZ, 0x1f, UR4 ;  /* 0x0000001fff057899 */ /* 0x001fe40008011404 */
[----:B------:R-:W-:-:S04]  /*40e0*/  ISETP.GE.U32.AND P0, PT, R3, UR4, PT ;  /* 0x0000000403007c0c */ /* 0x000fc8000bf06070 */
[----:B------:R-:W-:-:S13]  /*40f0*/  ISETP.GE.AND.EX P0, PT, R2, UR5, PT, P0 ;  /* 0x0000000502007c0c */ /* 0x000fda000bf06300 */
[----:B------:R-:W-:Y:S05]  /*4100*/  @P0 BRA `(.L_x_2573) ;  /* 0x0000000800480947 */ /* 0x000fea0003800000 */
[----:B------:R-:W-:Y:S01]  /*4110*/  IADD3 R5, PT, PT, -R3, UR4, RZ ;  /* 0x0000000403057c10 */ /* 0x000fe2000fffe1ff */
[----:B------:R-:W-:Y:S03]  /*4120*/  BSSY.RECONVERGENT B1, `(.L_x_2573) ;  /* 0x0000090000017945 */ /* 0x000fe60003800200 */
[----:B------:R-:W-:-:S13]  /*4130*/  ISETP.GE.AND P0, PT, R0, R5, PT ;  /* 0x000000050000720c */ /* 0x000fda0003f06270 */
[----:B------:R-:W-:Y:S05]  /*4140*/  @P0 BRA `(.L_x_2574) ;  /* 0x0000000800340947 */ /* 0x000fea0003800000 */
[----:B------:R-:W-:Y:S01]  /*4150*/  LOP3.LUT R4, RZ, R0, RZ, 0x33, !PT ;  /* 0x00000000ff047212 */ /* 0x000fe200078e33ff */
[----:B------:R-:W-:Y:S03]  /*4160*/  BSSY.RECONVERGENT B2, `(.L_x_2575) ;  /* 0x000002d000027945 */ /* 0x000fe60003800200 */
[----:B------:R-:W-:-:S04]  /*4170*/  IADD3 R14, PT, PT, -R3, UR4, R4 ;  /* 0x00000004030e7c10 */ /* 0x000fc8000fffe104 */
[----:B------:R-:W-:-:S04]  /*4180*/  LOP3.LUT R4, R14, 0x300, RZ, 0xc0, !PT ;  /* 0x000003000e047812 */ /* 0x000fc800078ec0ff */
[----:B------:R-:W-:Y:S01]  /*4190*/  ISETP.NE.AND P0, PT, R4, 0x300, PT ;  /* 0x000003000400780c */ /* 0x000fe20003f05270 */
[----:B------:R-:W-:-:S12]  /*41a0*/  IMAD.MOV.U32 R4, RZ, RZ, R0 ;  /* 0x000000ffff047224 */ /* 0x000fd800078e0000 */
[----:B------:R-:W-:Y:S05]  /*41b0*/  @!P0 BRA `(.L_x_2576) ;  /* 0x00000000009c8947 */ /* 0x000fea0003800000 */
[----:B------:R-:W0:Y:S01]  /*41c0*/  LDCU.64 UR6, c[0x0][0x380] ;  /* 0x00007000ff0677ac */ /* 0x000e220008000a00 */
[----:B------:R-:W-:Y:S02]  /*41d0*/  IADD3 R11, P0, PT, R0, R3, RZ ;  /* 0x00000003000b7210 */ /* 0x000fe40007f1e0ff */
[----:B------:R-:W-:-:S03]  /*41e0*/  LEA.HI R4, R14, 0x1, RZ, 0x18 ;  /* 0x000000010e047811 */ /* 0x000fc600078fc0ff */
[----:B------:R-:W-:Y:S01]  /*41f0*/  IMAD.X R10, RZ, RZ, R2, P0 ;  /* 0x000000ffff0a7224 */ /* 0x000fe200000e0602 */
[----:B------:R-:W-:Y:S01]  /*4200*/  LOP3.LUT R6, R4, 0x3, RZ, 0xc0, !PT ;  /* 0x0000000304067812 */ /* 0x000fe200078ec0ff */
[----:B------:R-:W-:-:S04]  /*4210*/  IMAD.MOV.U32 R4, RZ, RZ, R0 ;  /* 0x000000ffff047224 */ /* 0x000fc800078e0000 */
[----:B------:R-:W-:Y:S01]  /*4220*/  IMAD.MOV R12, RZ, RZ, -R6 ;  /* 0x000000ffff0c7224 */ /* 0x000fe200078e0a06 */
[----:B0-----:R-:W-:-:S04]  /*4230*/  LEA R13, P1, R11, UR6, 0x4 ;  /* 0x000000060b0d7c11 */ /* 0x001fc8000f8220ff */
[----:B------:R-:W-:-:S09]  /*4240*/  LEA.HI.X R11, R11, UR7, R10, 0x4, P1 ;  /* 0x000000070b0b7c11 */ /* 0x000fd200088f240a */
.L_x_2579:
[----:B------:R-:W-:-:S05]  /*4250*/  IMAD.MOV.U32 R10, RZ, RZ, R13 ;  /* 0x000000ffff0a7224 */ /* 0x000fca00078e000d */
[----:B------:R-:W2:Y:S04]  /*4260*/  LDG.E.CONSTANT R16, desc[UR10][R10.64] ;  /* 0x0000000a0a107981 */ /* 0x000ea8000c1e9900 */
[----:B------:R-:W3:Y:S01]  /*4270*/  LDG.E.64.CONSTANT R6, desc[UR10][R10.64+0x8] ;  /* 0x0000080a0a067981 */ /* 0x000ee2000c1e9b00 */
[----:B------:R-:W-:Y:S01]  /*4280*/  VIADD R12, R12, 0x1 ;  /* 0x000000010c0c7836 */ /* 0x000fe20000000000 */
[----:B------:R-:W-:Y:S01]  /*4290*/  BSSY.RECONVERGENT B3, `(.L_x_2577) ;  /* 0x0000016000037945 */ /* 0x000fe20003800200 */
[----:B------:R-:W-:Y:S01]  /*42a0*/  IMAD.MOV.U32 R17, RZ, RZ, R8 ;  /* 0x000000ffff117224 */ /* 0x000fe200078e0008 */
        /* <DEDUP_REMOVED lines=20> */
.L_x_2578:
[----:B------:R-:W-:Y:S05]  /*43f0*/  BSYNC.RECONVERGENT B3 ;  /* 0x0000000000037941 */ /* 0x000fea0003800200 */
.L_x_2577:
[----:B------:R-:W-:Y:S02]  /*4400*/  IMAD.X R11, RZ, RZ, R11, P3 ;  /* 0x000000ffff0b7224 */ /* 0x000fe400018e060b */
[----:B------:R-:W-:Y:S01]  /*4410*/  VIADD R4, R4, 0x100 ;  /* 0x0000010004047836 */ /* 0x000fe20000000000 */
[----:B------:R-:W-:Y:S06]  /*4420*/  @P2 BRA `(.L_x_2579) ;  /* 0xfffffffc00882947 */ /* 0x000fec000383ffff */
.L_x_2576:
[----:B------:R-:W-:Y:S05]  /*4430*/  BSYNC.RECONVERGENT B2 ;  /* 0x0000000000027941 */ /* 0x000fea0003800200 */
.L_x_2575:
[----:B------:R-:W-:-:S13]  /*4440*/  ISETP.GE.U32.AND P0, PT, R14, 0x300, PT ;  /* 0x000003000e00780c */ /* 0x000fda0003f06070 */
[----:B------:R-:W-:Y:S05]  /*4450*/  @!P0 BRA `(.L_x_2574) ;  /* 0x0000000400708947 */ /* 0x000fea0003800000 */
[----:B------:R-:W0:Y:S01]  /*4460*/  LDCU.64 UR6, c[0x0][0x380] ;  /* 0x00007000ff0677ac */ /* 0x000e220008000a00 */
[----:B------:R-:W-:-:S05]  /*4470*/  IADD3 R3, P0, PT, R4, R3, RZ ;  /* 0x0000000304037210 */ /* 0x000fca0007f1e0ff */
[----:B------:R-:W-:Y:S01]  /*4480*/  IMAD.X R2, RZ, RZ, R2, P0 ;  /* 0x000000ffff027224 */ /* 0x000fe200000e0602 */
[----:B0-----:R-:W-:-:S04]  /*4490*/  LEA R10, P1, R3, UR6, 0x4 ;  /* 0x00000006030a7c11 */ /* 0x001fc8000f8220ff */
[----:B------:R-:W-:Y:S02]  /*44a0*/  IADD3 R10, P0, PT, R10, 0x3008, RZ ;  /* 0x000030080a0a7810 */ /* 0x000fe40007f1e0ff */
[----:B------:R-:W-:-:S05]  /*44b0*/  LEA.HI.X R11, R3, UR7, R2, 0x4, P1 ;  /* 0x00000007030b7c11 */ /* 0x000fca00088f2402 */
[----:B------:R-:W-:-:S07]  /*44c0*/  IMAD.X R11, RZ, RZ, R11, P0 ;  /* 0x000000ffff0b7224 */ /* 0x000fce00000e060b */
.L_x_2588:
[----:B------:R-:W2:Y:S04]  /*44d0*/  LDG.E.CONSTANT R17, desc[UR10][R10.64+-0x3008] ;  /* 0xffcff80a0a117981 */ /* 0x000ea8000c1e9900 */
[----:B------:R-:W3:Y:S04]  /*44e0*/  LDG.E.64.CONSTANT R14, desc[UR10][R10.64+-0x3000] ;  /* 0xffd0000a0a0e7981 */ /* 0x000ee8000c1e9b00 */
[----:B------:R0:W5:Y:S04]  /*44f0*/  LDG.E.CONSTANT R23, desc[UR10][R10.64+-0x2008] ;  /* 0xffdff80a0a177981 */ /* 0x000168000c1e9900 */
        /* <DEDUP_REMOVED lines=22> */
.L_x_2581:
[----:B------:R-:W-:Y:S05]  /*4660*/  BSYNC.RECONVERGENT B2 ;  /* 0x0000000000027941 */ /* 0x000fea0003800200 */
.L_x_2580:
        /* <DEDUP_REMOVED lines=17> */
.L_x_2583:
[----:B------:R-:W-:Y:S05]  /*4780*/  BSYNC.RECONVERGENT B2 ;  /* 0x0000000000027941 */ /* 0x000fea0003800200 */
.L_x_2582:
        /* <DEDUP_REMOVED lines=17> */
.L_x_2585:
[----:B------:R-:W-:Y:S05]  /*48a0*/  BSYNC.RECONVERGENT B2 ;  /* 0x0000000000027941 */ /* 0x000fea0003800200 */
.L_x_2584:
        /* <DEDUP_REMOVED lines=17> */
.L_x_2587:
[----:B------:R-:W-:Y:S05]  /*49c0*/  BSYNC.RECONVERGENT B2 ;  /* 0x0000000000027941 */ /* 0x000fea0003800200 */
.L_x_2586:
[----:B------:R-:W-:Y:S01]  /*49d0*/  VIADD R4, R4, 0x400 ;  /* 0x0000040004047836 */ /* 0x000fe20000000000 */
[----:B------:R-:W-:-:S04]  /*49e0*/  IADD3 R10, P1, PT, R10, 0x4000, RZ ;  /* 0x000040000a0a7810 */ /* 0x000fc80007f3e0ff */
[----:B------:R-:W-:Y:S01]  /*49f0*/  ISETP.GE.AND P0, PT, R4, R5, PT ;  /* 0x000000050400720c */ /* 0x000fe20003f06270 */
[----:B------:R-:W-:-:S12]  /*4a00*/  IMAD.X R11, RZ, RZ, R11, P1 ;  /* 0x000000ffff0b7224 */ /* 0x000fd800008e060b */
[----:B------:R-:W-:Y:S05]  /*4a10*/  @!P0 BRA `(.L_x_2588) ;  /* 0xfffffff800ac8947 */ /* 0x000fea000383ffff */
.L_x_2574:
[----:B------:R-:W-:Y:S05]  /*4a20*/  BSYNC.RECONVERGENT B1 ;  /* 0x0000000000017941 */ /* 0x000fea0003800200 */
.L_x_2573:
[----:B------:R-:W0:Y:S01]  /*4a30*/  S2R R2, SR_LANEID ;  /* 0x0000000000027919 */ /* 0x000e220000000000 */
[----:B------:R-:W-:Y:S01]  /*4a40*/  BSSY.RECONVERGENT B1, `(.L_x_2589) ;  /* 0x000001e000017945 */ /* 0x000fe20003800200 */
[----:B------:R-:W-:Y:S01]  /*4a50*/  IMAD.MOV.U32 R6, RZ, RZ, R8 ;  /* 0x000000ffff067224 */ /* 0x000fe200078e0008 */
[----:B------:R1:W2:Y:S01]  /*4a60*/  SHFL.DOWN PT, R3, R26, 0x1, 0x1f ;  /* 0x08201f001a037f89 */ /* 0x0002a200000e0000 */
[----:B------:R-:W-:-:S03]  /*4a70*/  IMAD.MOV.U32 R7, RZ, RZ, R9 ;  /* 0x000000ffff077224 */ /* 0x000fc600078e0009 */
[----:B------:R1:W3:Y:S04]  /*4a80*/  SHFL.DOWN PT, R5, R8, 0x1, 0x1f ;  /* 0x08201f0008057f89 */ /* 0x0002e800000e0000 */
[----:B------:R1:W4:Y:S01]  /*4a90*/  SHFL.DOWN PT, R4, R9, 0x1, 0x1f ;  /* 0x08201f0009047f89 */ /* 0x00032200000e0000 */
[C---:B0-----:R-:W-:Y:S02]  /*4aa0*/  ISETP.GT.AND P0, PT, R2.reuse, 0x1e, PT ;  /* 0x0000001e0200780c */ /* 0x041fe40003f04270 */
[C---:B------:R-:W-:Y:S02]  /*4ab0*/  ISETP.GT.AND P1, PT, R2.reuse, 0x1d, PT ;  /* 0x0000001d0200780c */ /* 0x040fe40003f24270 */
[C---:B------:R-:W-:Y:S02]  /*4ac0*/  ISETP.GT.AND P5, PT, R2.reuse, 0x1b, PT ;  /* 0x0000001b0200780c */ /* 0x040fe40003fa4270 */
[----:B------:R-:W-:-:S02]  /*4ad0*/  ISETP.GT.AND P4, PT, R2, 0x17, PT ;  /* 0x000000170200780c */ /* 0x000fc40003f84270 */
[C---:B------:R-:W-:Y:S02]  /*4ae0*/  ISETP.GT.AND P3, PT, R2.reuse, 0xf, PT ;  /* 0x0000000f0200780c */ /* 0x040fe40003f64270 */
[----:B------:R-:W-:Y:S01]  /*4af0*/  ISETP.NE.AND P2, PT, R2, RZ, PT ;  /* 0x000000ff0200720c */ /* 0x000fe20003f45270 */
[----:B------:R-:W-:Y:S02]  /*4b00*/  IMAD.MOV.U32 R2, RZ, RZ, R26 ;  /* 0x000000ffff027224 */ /* 0x000fe400078e001a */
[----:B-1234-:R-:W-:Y:S10]  /*4b10*/  @P0 BRA `(.L_x_2590) ;  /* 0x0000000000400947 */ /* 0x01eff40003800000 */
        /* <DEDUP_REMOVED lines=9> */
[----:B------:R-:W-:-:S04]  /*4bb0*/  @!P6 ISETP.GE.U32.AND P0, PT, R8, R5, PT ;  /* 0x000000050800e20c */ /* 0x000fc80003f06070 */
[----:B------:R-:W-:-:S04]  /*4bc0*/  @!P6 ISETP.GE.AND.EX P0, PT, R9, R4, PT, P0 ;  /* 0x000000040900e20c */ /* 0x000fc80003f06300 */
[----:B------:R-:W-:Y:S02]  /*4bd0*/  @!P6 FSEL R2, R26, R3, !P0 ;  /* 0x000000031a02e208 */ /* 0x000fe40004000000 */
[----:B------:R-:W-:-:S04]  /*4be0*/  @!P6 ISETP.LT.U32.AND P0, PT, R8, R5, PT ;  /* 0x000000050800e20c */ /* 0x000fc80003f01070 */
[----:B------:R-:W-:-:S04]  /*4bf0*/  @!P6 ISETP.LT.AND.EX P0, PT, R9, R4, PT, P0 ;  /* 0x000000040900e20c */ /* 0x000fc80003f01300 */
[----:B------:R-:W-:Y:S02]  /*4c00*/  @!P6 SEL R6, R8, R5, P0 ;  /* 0x000000050806e207 */ /* 0x000fe40000000000 */
[----:B------:R-:W-:-:S07]  /*4c10*/  @!P6 SEL R7, R9, R4, P0 ;  /* 0x000000040907e207 */ /* 0x000fce0000000000 */
.L_x_2590:
[----:B------:R-:W-:Y:S05]  /*4c20*/  BSYNC.RECONVERGENT B1 ;  /* 0x0000000000017941 */ /* 0x000fea0003800200 */
.L_x_2589:
[----:B------:R0:W1:Y:S01]  /*4c30*/  SHFL.DOWN PT, R9, R2, 0x2, 0x1f ;  /* 0x08401f0002097f89 */ /* 0x00006200000e0000 */
[----:B------:R-:W-:Y:S01]  /*4c40*/  BSSY.RECONVERGENT B1, `(.L_x_2591) ;  /* 0x0000017000017945 */ /* 0x000fe20003800200 */
[----:B------:R-:W-:Y:S02]  /*4c50*/  IMAD.MOV.U32 R3, RZ, RZ, R2 ;  /* 0x000000ffff037224 */ /* 0x000fe400078e0002 */
[----:B------:R0:W2:Y:S01]  /*4c60*/  SHFL.DOWN PT, R11, R6, 0x2, 0x1f ;  /* 0x08401f00060b7f89 */ /* 0x0000a200000e0000 */
[----:B------:R-:W-:Y:S02]  /*4c70*/  IMAD.MOV.U32 R4, RZ, RZ, R6 ;  /* 0x000000ffff047224 */ /* 0x000fe400078e0006 */
[----:B------:R-:W-:Y:S01]  /*4c80*/  IMAD.MOV.U32 R5, RZ, RZ, R7 ;  /* 0x000000ffff057224 */ /* 0x000fe200078e0007 */
[----:B------:R0:W3:Y:S01]  /*4c90*/  SHFL.DOWN PT, R8, R7, 0x2, 0x1f ;  /* 0x08401f0007087f89 */ /* 0x0000e200000e0000 */
[----:B------:R-:W-:Y:S05]  /*4ca0*/  @P1 BRA `(.L_x_2592) ;  /* 0x0000000000401947 */ /* 0x000fea0003800000 */
[----:B-1----:R-:W-:Y:S01]  /*4cb0*/  FSETP.GEU.AND P0, PT, R2, R9, PT ;  /* 0x000000090200720b */ /* 0x002fe20003f0e000 */
[----:B------:R-:W-:Y:S02]  /*4cc0*/  IMAD.MOV.U32 R3, RZ, RZ, R9 ;  /* 0x000000ffff037224 */ /* 0x000fe400078e0009 */
[----:B--2---:R-:W-:Y:S02]  /*4cd0*/  IMAD.MOV.U32 R4, RZ, RZ, R11 ;  /* 0x000000ffff047224 */ /* 0x004fe400078e000b */
        /* <DEDUP_REMOVED lines=13> */
.L_x_2592:
[----:B------:R-:W-:Y:S05]  /*4db0*/  BSYNC.RECONVERGENT B1 ;  /* 0x0000000000017941 */ /* 0x000fea0003800200 */
.L_x_2591:
[----:B---3--:R3:W4:Y:S01]  /*4dc0*/  SHFL.DOWN PT, R8, R3, 0x4, 0x1f ;  /* 0x08801f0003087f89 */ /* 0x00872200000e0000 */
[----:B------:R-:W-:Y:S01]  /*4dd0*/  BSSY.RECONVERGENT B1, `(.L_x_2593) ;  /* 0x0000017000017945 */ /* 0x000fe20003800200 */
[----:B0-----:R-:W-:Y:S02]  /*4de0*/  IMAD.MOV.U32 R2, RZ, RZ, R3 ;  /* 0x000000ffff027224 */ /* 0x001fe400078e0003 */
[----:B-1----:R3:W0:Y:S01]  /*4df0*/  SHFL.DOWN PT, R9, R4, 0x4, 0x1f ;  /* 0x08801f0004097f89 */ /* 0x00262200000e0000 */
[----:B------:R-:W-:Y:S02]  /*4e00*/  IMAD.MOV.U32 R6, RZ, RZ, R4 ;  /* 0x000000ffff067224 */ /* 0x000fe400078e0004 */
[----:B------:R-:W-:Y:S01]  /*4e10*/  IMAD.MOV.U32 R7, RZ, RZ, R5 ;  /* 0x000000ffff077224 */ /* 0x000fe200078e0005 */
[----:B------:R3:W1:Y:S01]  /*4e20*/  SHFL.DOWN PT, R10, R5, 0x4, 0x1f ;  /* 0x08801f00050a7f89 */ /* 0x00066200000e0000 */
[----:B------:R-:W-:Y:S05]  /*4e30*/  @P5 BRA `(.L_x_2594) ;  /* 0x0000000000405947 */ /* 0x000fea0003800000 */
[----:B----4-:R-:W-:Y:S01]  /*4e40*/  FSETP.GEU.AND P0, PT, R3, R8, PT ;  /* 0x000000080300720b */ /* 0x010fe20003f0e000 */
[----:B------:R-:W-:Y:S02]  /*4e50*/  IMAD.MOV.U32 R2, RZ, RZ, R8 ;  /* 0x000000ffff027224 */ /* 0x000fe400078e0008 */
[----:B0-----:R-:W-:Y:S02]  /*4e60*/  IMAD.MOV.U32 R6, RZ, RZ, R9 ;  /* 0x000000ffff067224 */ /* 0x001fe400078e0009 */
[----:B-1----:R-:W-:-:S08]  /*4e70*/  IMAD.MOV.U32 R7, RZ, RZ, R10 ;  /* 0x000000ffff077224 */ /* 0x002fd000078e000a */
        /* <DEDUP_REMOVED lines=12> */
.L_x_2594:
[----:B------:R-:W-:Y:S05]  /*4f40*/  BSYNC.RECONVERGENT B1 ;  /* 0x0000000000017941 */ /* 0x000fea0003800200 */
.L_x_2593:
[----:B0-----:R0:W0:Y:S01]  /*4f50*/  SHFL.DOWN PT, R9, R2, 0x8, 0x1f ;  /* 0x09001f0002097f89 */ /* 0x00102200000e0000 */
[----:B------:R-:W-:Y:S01]  /*4f60*/  BSSY.RECONVERGENT B1, `(.L_x_2595) ;  /* 0x0000017000017945 */ /* 0x000fe20003800200 */
[----:B---3--:R-:W-:Y:S02]  /*4f70*/  IMAD.MOV.U32 R3, RZ, RZ, R2 ;  /* 0x000000ffff037224 */ /* 0x008fe400078e0002 */
[----:B--2---:R2:W3:Y:S01]  /*4f80*/  SHFL.DOWN PT, R11, R6, 0x8, 0x1f ;  /* 0x09001f00060b7f89 */ /* 0x0044e200000e0000 */
[----:B------:R-:W-:Y:S02]  /*4f90*/  IMAD.MOV.U32 R4, RZ, RZ, R6 ;  /* 0x000000ffff047224 */ /* 0x000fe400078e0006 */
[----:B------:R-:W-:Y:S01]  /*4fa0*/  IMAD.MOV.U32 R5, RZ, RZ, R7 ;  /* 0x000000ffff057224 */ /* 0x000fe200078e0007 */
[----:B----4-:R2:W4:Y:S01]  /*4fb0*/  SHFL.DOWN PT, R8, R7, 0x8, 0x1f ;  /* 0x09001f0007087f89 */ /* 0x01052200000e0000 */
[----:B------:R-:W-:Y:S05]  /*4fc0*/  @P4 BRA `(.L_x_2596) ;  /* 0x0000000000404947 */ /* 0x000fea0003800000 */
[----:B0-----:R-:W-:Y:S01]  /*4fd0*/  FSETP.GEU.AND P0, PT, R2, R9, PT ;  /* 0x000000090200720b */ /* 0x001fe20003f0e000 */
[----:B------:R-:W-:Y:S02]  /*4fe0*/  IMAD.MOV.U32 R3, RZ, RZ, R9 ;  /* 0x000000ffff037224 */ /* 0x000fe400078e0009 */
[----:B---3--:R-:W-:Y:S02]  /*4ff0*/  IMAD.MOV.U32 R4, RZ, RZ, R11 ;  /* 0x000000ffff047224 */ /* 0x008fe400078e000b */
[----:B----4-:R-:W-:-:S08]  /*5000*/  IMAD.MOV.U32 R5, RZ, RZ, R8 ;  /* 0x000000ffff057224 */ /* 0x010fd000078e0008 */
        /* <DEDUP_REMOVED lines=12> */
.L_x_2596:
[----:B------:R-:W-:Y:S05]  /*50d0*/  BSYNC.RECONVERGENT B1 ;  /* 0x0000000000017941 */ /* 0x000fea0003800200 */
.L_x_2595:
[----:B0-----:R0:W0:Y:S01]  /*50e0*/  SHFL.DOWN PT, R2, R3, 0x10, 0x1f ;  /* 0x0a001f0003027f89 */ /* 0x00102200000e0000 */
[----:B------:R-:W-:Y:S01]  /*50f0*/  BSSY.RECONVERGENT B1, `(.L_x_2597) ;  /* 0x0000017000017945 */ /* 0x000fe20003800200 */
[----:B----4-:R-:W-:Y:S02]  /*5100*/  IMAD.MOV.U32 R8, RZ, RZ, R3 ;  /* 0x000000ffff087224 */ /* 0x010fe400078e0003 */
[----:B------:R4:W0:Y:S01]  /*5110*/  SHFL.DOWN PT, R9, R4, 0x10, 0x1f ;  /* 0x0a001f0004097f89 */ /* 0x00082200000e0000 */
[----:B--2---:R-:W-:Y:S02]  /*5120*/  IMAD.MOV.U32 R7, RZ, RZ, R4 ;  /* 0x000000ffff077224 */ /* 0x004fe400078e0004 */
[----:B------:R-:W-:Y:S01]  /*5130*/  IMAD.MOV.U32 R6, RZ, RZ, R5 ;  /* 0x000000ffff067224 */ /* 0x000fe200078e0005 */
[----:B-1----:R4:W1:Y:S01]  /*5140*/  SHFL.DOWN PT, R10, R5, 0x10, 0x1f ;  /* 0x0a001f00050a7f89 */ /* 0x00286200000e0000 */
[----:B------:R-:W-:Y:S05]  /*5150*/  @P3 BRA `(.L_x_2598) ;  /* 0x0000000000403947 */ /* 0x000fea0003800000 */
[----:B0-----:R-:W-:Y:S01]  /*5160*/  FSETP.GEU.AND P0, PT, R3, R2, PT ;  /* 0x000000020300720b */ /* 0x001fe20003f0e000 */
[----:B------:R-:W-:Y:S02]  /*5170*/  IMAD.MOV.U32 R8, RZ, RZ, R2 ;  /* 0x000000ffff087224 */ /* 0x000fe400078e0002 */
[----:B------:R-:W-:Y:S02]  /*5180*/  IMAD.MOV.U32 R7, RZ, RZ, R9 ;  /* 0x000000ffff077224 */ /* 0x000fe400078e0009 */
        /* <DEDUP_REMOVED lines=13> */
.L_x_2598:
[----:B------:R-:W-:Y:S05]  /*5260*/  BSYNC.RECONVERGENT B1 ;  /* 0x0000000000017941 */ /* 0x000fea0003800200 */
.L_x_2597:
[----:B------:R-:W-:Y:S04]  /*5270*/  BSSY.RECONVERGENT B1, `(.L_x_2599) ;  /* 0x000000c000017945 */ /* 0x000fe80003800200 */
[----:B------:R-:W-:Y:S05]  /*5280*/  @P2 BRA `(.L_x_2600) ;  /* 0x0000000000282947 */ /* 0x000fea0003800000 */
[----:B----4-:R-:W2:Y:S01]  /*5290*/  S2R R4, SR_CgaCtaId ;  /* 0x0000000000047919 */ /* 0x010ea20000008800 */
[----:B0-----:R-:W-:Y:S02]  /*52a0*/  MOV R3, 0x400 ;  /* 0x0000040000037802 */ /* 0x001fe40000000f00 */
[----:B------:R-:W-:-:S04]  /*52b0*/  SHF.R.U32.HI R2, RZ, 0x1, R0 ;  /* 0x00000001ff027819 */ /* 0x000fc80000011600 */
[----:B------:R-:W-:Y:S02]  /*52c0*/  LOP3.LUT R2, R2, 0x1f0, RZ, 0xc0, !PT ;  /* 0x000001f002027812 */ /* 0x000fe400078ec0ff */
[----:B--2---:R-:W-:-:S05]  /*52d0*/  LEA R3, R4, R3, 0x18 ;  /* 0x0000000304037211 */ /* 0x004fca00078ec0ff */
[----:B------:R-:W-:Y:S02]  /*52e0*/  IMAD.IADD R5, R2, 0x1, R3 ;  /* 0x0000000102057824 */ /* 0x000fe400078e0203 */
[----:B------:R-:W-:Y:S02]  /*52f0*/  IMAD.MOV.U32 R2, RZ, RZ, R7 ;  /* 0x000000ffff027224 */ /* 0x000fe400078e0007 */
[----:B------:R-:W-:Y:S01]  /*5300*/  IMAD.MOV.U32 R3, RZ, RZ, R6 ;  /* 0x000000ffff037224 */ /* 0x000fe200078e0006 */
[----:B------:R2:W-:Y:S04]  /*5310*/  STS [R5+0x8], R8 ;  /* 0x0000080805007388 */ /* 0x0005e80000000800 */
[----:B------:R2:W-:Y:S02]  /*5320*/  STS.64 [R5+0x10], R2 ;  /* 0x0000100205007388 */ /* 0x0005e40000000a00 */
.L_x_2600:
[----:B------:R-:W-:Y:S05]  /*5330*/  BSYNC.RECONVERGENT B1 ;  /* 0x0000000000017941 */ /* 0x000fea0003800200 */
.L_x_2599:
        /* <DEDUP_REMOVED lines=8> */
[----:B----4-:R-:W2:Y:S04]  /*53c0*/  LDS.64 R4, [R24+0x20] ;  /* 0x0000200018047984 */ /* 0x010ea80000000a00 */
[----:B------:R4:W1:Y:S04]  /*53d0*/  LDS R18, [R24+0x28] ;  /* 0x0000280018127984 */ /* 0x0008680000000800 */
[----:B------:R4:W1:Y:S01]  /*53e0*/  LDS R16, [R24+0x38] ;  /* 0x0000380018107984 */ /* 0x0008620000000800 */
[----:B0-----:R-:W-:Y:S01]  /*53f0*/  FSETP.GEU.AND P0, PT, R8, R3, PT ;  /* 0x000000030800720b */ /* 0x001fe20003f0e000 */
[----:B------:R-:W-:-:S02]  /*5400*/  IMAD.MOV.U32 R19, RZ, RZ, R3 ;  /* 0x000000ffff137224 */ /* 0x000fc400078e0003 */
[----:B--2---:R-:W-:Y:S02]  /*5410*/  IMAD.MOV.U32 R21, RZ, RZ, R4 ;  /* 0x000000ffff157224 */ /* 0x004fe400078e0004 */
[----:B------:R-:W-:-:S08]  /*5420*/  IMAD.MOV.U32 R20, RZ, RZ, R5 ;  /* 0x000000ffff147224 */ /* 0x000fd000078e0005 */
[----:B-1--4-:R-:W-:Y:S05]  /*5430*/  @!P0 BRA `(.L_x_2602) ;  /* 0x00000000002c8947 */ /* 0x012fea0003800000 */
        /* <DEDUP_REMOVED lines=11> */
.L_x_2602:
[----:B------:R-:W-:Y:S05]  /*54f0*/  BSYNC.RECONVERGENT B1 ;  /* 0x0000000000017941 */ /* 0x000fea0003800200 */
.L_x_2601:
[----:B------:R-:W0:Y:S01]  /*5500*/  LDS.64 R4, [R24+0x30] ;  /* 0x0000300018047984 */ /* 0x000e220000000a00 */
[----:B------:R-:W-:Y:S01]  /*5510*/  FSETP.GEU.AND P0, PT, R19, R18, PT ;  /* 0x000000121300720b */ /* 0x000fe20003f0e000 */
[----:B------:R-:W-:Y:S01]  /*5520*/  BSSY.RECONVERGENT B1, `(.L_x_2603) ;  /* 0x0000019000017945 */ /* 0x000fe20003800200 */
[----:B------:R-:W-:Y:S01]  /*5530*/  IMAD.MOV.U32 R23, RZ, RZ, R18 ;  /* 0x000000ffff177224 */ /* 0x000fe200078e0012 */
[----:B------:R1:W2:Y:S04]  /*5540*/  LDS R17, [R24+0x48] ;  /* 0x0000480018117984 */ /* 0x0002a80000000800 */
[----:B------:R1:W4:Y:S04]  /*5550*/  LDS R15, [R24+0x58] ;  /* 0x00005800180f7984 */ /* 0x0003280000000800 */
[----:B------:R1:W1:Y:S04]  /*5560*/  LDS R14, [R24+0x68] ;  /* 0x00006800180e7984 */ /* 0x0002680000000800 */
[----:B------:R0:W1:Y:S04]  /*5570*/  LDS R0, [R24+0x78] ;  /* 0x0000780018007984 */ /* 0x0000680000000800 */
[----:B------:R0:W1:Y:S04]  /*5580*/  LDS.64 R6, [R24+0x40] ;  /* 0x0000400018067984 */ /* 0x0000680000000a00 */
[----:B------:R0:W1:Y:S04]  /*5590*/  LDS.64 R8, [R24+0x50] ;  /* 0x0000500018087984 */ /* 0x0000680000000a00 */
[----:B---3--:R3:W1:Y:S04]  /*55a0*/  LDS.64 R10, [R24+0x60] ;  /* 0x00006000180a7984 */ /* 0x0086680000000a00 */
        /* <DEDUP_REMOVED lines=16> */
.L_x_2604:
[----:B------:R-:W-:Y:S05]  /*56b0*/  BSYNC.RECONVERGENT B1 ;  /* 0x0000000000017941 */ /* 0x000fea0003800200 */
.L_x_2603:
        /* <DEDUP_REMOVED lines=17> */
.L_x_2606:
[----:B------:R-:W-:Y:S05]  /*57d0*/  BSYNC.RECONVERGENT B1 ;  /* 0x0000000000017941 */ /* 0x000fea0003800200 */
.L_x_2605:
[----:B--2---:R-:W-:Y:S01]  /*57e0*/  FSETP.GEU.AND P0, PT, R4, R17, PT ;  /* 0x000000110400720b */ /* 0x004fe20003f0e000 */
        /* <DEDUP_REMOVED lines=16> */
.L_x_2608:
[----:B------:R-:W-:Y:S05]  /*58f0*/  BSYNC.RECONVERGENT B1 ;  /* 0x0000000000017941 */ /* 0x000fea0003800200 */
.L_x_2607:
[----:B----4-:R-:W-:Y:S01]  /*5900*/  FSETP.GEU.AND P0, PT, R6, R15, PT ;  /* 0x0000000f0600720b */ /* 0x010fe20003f0e000 */
        /* <DEDUP_REMOVED lines=16> */
.L_x_2610:
[----:B------:R-:W-:Y:S05]  /*5a10*/  BSYNC.RECONVERGENT B1 ;  /* 0x0000000000017941 */ /* 0x000fea0003800200 */
.L_x_2609:
        /* <DEDUP_REMOVED lines=17> */
.L_x_2612:
[----:B------:R-:W-:Y:S05]  /*5b30*/  BSYNC.RECONVERGENT B1 ;  /* 0x0000000000017941 */ /* 0x000fea0003800200 */
.L_x_2611:
        /* <DEDUP_REMOVED lines=16> */
.L_x_2533:
[----:B------:R-:W-:Y:S05]  /*5c40*/  BSYNC.RECONVERGENT B0 ;  /* 0x0000000000007941 */ /* 0x000fea0003800200 */
.L_x_2500:
[----:B------:R-:W-:Y:S05]  /*5c50*/  @P1 EXIT ;  /* 0x000000000000194d */ /* 0x000fea0003800000 */
[----:B0-2-4-:R-:W0:Y:S01]  /*5c60*/  LDC.64 R2, c[0x0][0x388] ;  /* 0x0000e200ff027b82 */ /* 0x015e220000000a00 */
[----:B------:R-:W-:-:S04]  /*5c70*/  LOP3.LUT R7, R7, R6, RZ, 0x3c, !PT ;  /* 0x0000000607077212 */ /* 0x000fc800078e3cff */
[----:B------:R-:W-:-:S04]  /*5c80*/  LOP3.LUT R6, R7, R6, RZ, 0x3c, !PT ;  /* 0x0000000607067212 */ /* 0x000fc800078e3cff */
[----:B------:R-:W-:-:S05]  /*5c90*/  LOP3.LUT R7, R7, R6, RZ, 0x3c, !PT ;  /* 0x0000000607077212 */ /* 0x000fca00078e3cff */
[----:B0-----:R-:W-:Y:S04]  /*5ca0*/  STG.E.64 desc[UR10][R2.64+0x8], R6 ;  /* 0x0000080602007986 */ /* 0x001fe8000c101b0a */
[----:B------:R-:W-:Y:S01]  /*5cb0*/  STG.E desc[UR10][R2.64], R8 ;  /* 0x0000000802007986 */ /* 0x000fe2000c10190a */
[----:B------:R-:W-:Y:S05]  /*5cc0*/  EXIT ;  /* 0x000000000000794d */ /* 0x000fea0003800000 */
.L_x_2613:
        /* <DEDUP_REMOVED lines=11> */
.L_x_4190:


//--------------------- .text._ZN6thrust24THRUST_300001_SM_1000_NS8cuda_cub4core6detail13_kernel_agentINS1_8__reduce11ReduceAgentINS0_12zip_iteratorIN4cuda3std3__45tupleIJNS0_6detail15normal_iteratorINS0_10device_ptrIfEEEENS0_17counting_iteratorIlNS0_11use_defaultESI_SI_EEEEEEEPNSB_IJflEEESM_lNS1_9__extrema9arg_max_fIflNSA_4lessIfEEEEEEJSL_SN_lN3cub18CUB_300001_SM_100013GridEvenShareIlEENSV_9GridQueueIyEESS_EEEvDpT0_ --------------------------
	.section	.text._ZN6thrust24THRUST_300001_SM_1000_NS8cuda_cub4core6detail13_kernel_agentINS1_8__reduce11ReduceAgentINS0_12zip_iteratorIN4cuda3std3__45tupleIJNS0_6detail15normal_iteratorINS0_10device_ptrIfEEEENS0_17counting_iteratorIlNS0_11use_defaultESI_SI_EEEEEEEPNSB_IJflEEESM_lNS1_9__extrema9arg_max_fIflNSA_4lessIfEEEEEEJSL_SN_lN3cub18CUB_300001_SM_100013GridEvenShareIlEENSV_9GridQueueIyEESS_EEEvDpT0_,"ax",@progbits
	.align	128
        .global         _ZN6thrust24THRUST_300001_SM_1000_NS8cuda_cub4core6detail13_kernel_agentINS1_8__reduce11ReduceAgentINS0_12zip_iteratorIN4cuda3std3__45tupleIJNS0_6detail15normal_iteratorINS0_10device_ptrIfEEEENS0_17counting_iteratorIlNS0_11use_defaultESI_SI_EEEEEEEPNSB_IJflEEESM_lNS1_9__extrema9arg_max_fIflNSA_4lessIfEEEEEEJSL_SN_lN3cub18CUB_300001_SM_100013GridEvenShareIlEENSV_9GridQueueIyEESS_EEEvDpT0_
        .type           _ZN6thrust24THRUST_300001_SM_1000_NS8cuda_cub4core6detail13_kernel_agentINS1_8__reduce11ReduceAgentINS0_12zip_iteratorIN4cuda3std3__45tupleIJNS0_6detail15normal_iteratorINS0_10device_ptrIfEEEENS0_17counting_iteratorIlNS0_11use_defaultESI_SI_EEEEEEEPNSB_IJflEEESM_lNS1_9__extrema9arg_max_fIflNSA_4lessIfEEEEEEJSL_SN_lN3cub18CUB_300001_SM_100013GridEvenShareIlEENSV_9GridQueueIyEESS_EEEvDpT0_,@function
        .size           _ZN6thrust24THRUST_300001_SM_1000_NS8cuda_cub4core6detail13_kernel_agentINS1_8__reduce11ReduceAgentINS0_12zip_iteratorIN4cuda3std3__45tupleIJNS0_6detail15normal_iteratorINS0_10device_ptrIfEEEENS0_17counting_iteratorIlNS0_11use_defaultESI_SI_EEEEEEEPNSB_IJflEEESM_lNS1_9__extrema9arg_max_fIflNSA_4lessIfEEEEEEJSL_SN_lN3cub18CUB_300001_SM_100013GridEvenShareIlEENSV_9GridQueueIyEESS_EEEvDpT0_,(.L_x_4191 - _ZN6thrust24THRUST_300001_SM_1000_NS8cuda_cub4core6detail13_kernel_agentINS1_8__reduce11ReduceAgentINS0_12zip_iteratorIN4cuda3std3__45tupleIJNS0_6detail15normal_iteratorINS0_10device_ptrIfEEEENS0_17counting_iteratorIlNS0_11use_defaultESI_SI_EEEEEEEPNSB_IJflEEESM_lNS1_9__extrema9arg_max_fIflNSA_4lessIfEEEEEEJSL_SN_lN3cub18CUB_300001_SM_100013GridEvenShareIlEENSV_9GridQueueIyEESS_EEEvDpT0_)
        .other          _ZN6thrust24THRUST_300001_SM_1000_NS8cuda_cub4core6detail13_kernel_agentINS1_8__reduce11ReduceAgentINS0_12zip_iteratorIN4cuda3std3__45tupleIJNS0_6detail15normal_iteratorINS0_10device_ptrIfEEEENS0_17counting_iteratorIlNS0_11use_defaultESI_SI_EEEEEEEPNSB_IJflEEESM_lNS1_9__extrema9arg_max_fIflNSA_4lessIfEEEEEEJSL_SN_lN3cub18CUB_300001_SM_100013GridEvenShareIlEENSV_9GridQueueIyEESS_EEEvDpT0_,@"STO_CUDA_ENTRY STV_DEFAULT"
_ZN6thrust24THRUST_300001_SM_1000_NS8cuda_cub4core6detail13_kernel_agentINS1_8__reduce11ReduceAgentINS0_12zip_iteratorIN4cuda3std3__45tupleIJNS0_6detail15normal_iteratorINS0_10device_ptrIfEEEENS0_17counting_iteratorIlNS0_11use_defaultESI_SI_EEEEEEEPNSB_IJflEEESM_lNS1_9__extrema9arg_max_fIflNSA_4lessIfEEEEEEJSL_SN_lN3cub18CUB_300001_SM_100013GridEvenShareIlEENSV_9GridQueueIyEESS_EEEvDpT0_:
.text._ZN6thrust24THRUST_300001_SM_1000_NS8cuda_cub4core6detail13_kernel_agentINS1_8__reduce11ReduceAgentINS0_12zip_iteratorIN4cuda3std3__45tupleIJNS0_6detail15normal_iteratorINS0_10device_ptrIfEEEENS0_17counting_iteratorIlNS0_11use_defaultESI_SI_EEEEEEEPNSB_IJflEEESM_lNS1_9__extrema9arg_max_fIflNSA_4lessIfEEEEEEJSL_SN_lN3cub18CUB_300001_SM_100013GridEvenShareIlEENSV_9GridQueueIyEESS_EEEvDpT0_:
[----:B------:R-:W-:Y:S01]  /*0000*/  LDC R1, c[0x0][0x37c] ;  /* 0x0000df00ff017b82 */ /* 0x000fe20000000800 */
[----:B------:R-:W0:Y:S01]  /*0010*/  S2R R0, SR_CTAID.X ;  /* 0x0000000000007919 */ /* 0x000e220000002500 */
[----:B------:R-:W1:Y:S01]  /*0020*/  LDCU.64 UR4, c[0x0][0x398] ;  /* 0x00007300ff0477ac */ /* 0x000e620008000a00 */
[----:B------:R-:W-:Y:S01]  /*0030*/  BSSY.RECONVERGENT B0, `(.L_x_2614) ;  /* 0x00005a5000007945 */ /* 0x000fe20003800200 */
[----:B------:R-:W2:Y:S01]  /*0040*/  LDCU UR6, c[0x0][0x370] ;  /* 0x00006e00ff0677ac */ /* 0x000ea20008000800 */
[----:B------:R-:W3:Y:S01]  /*0050*/  LDCU.64 UR10, c[0x0][0x358] ;  /* 0x00006b00ff0a77ac */ /* 0x000ee20008000a00 */
[----:B-1----:R-:W-:Y:S02]  /*0060*/  IMAD.U32 R7, RZ, RZ, UR4 ;  /* 0x00000004ff077e24 */ /* 0x002fe4000f8e00ff */
[----:B------:R-:W-:Y:S01]  /*0070*/  IMAD.U32 R18, RZ, RZ, UR5 ;  /* 0x00000005ff127e24 */ /* 0x000fe2000f8e00ff */
[----:B--2---:R-:W-:Y:S01]  /*0080*/  UIMAD UR6, UR6, 0x500, URZ ;  /* 0x00000500060678a4 */ /* 0x004fe2000f8e02ff */
[----:B0-----:R-:W-:-:S05]  /*0090*/  IMAD R6, R0, 0x500, RZ ;  /* 0x0000050000067824 */ /* 0x001fca00078e02ff */
[----:B------:R-:W-:-:S04]  /*00a0*/  IADD3 R2, P1, PT, R6, 0x500, RZ ;  /* 0x0000050006027810 */ /* 0x000fc80007f3e0ff */
[----:B------:R-:W-:Y:S01]  /*00b0*/  ISETP.GT.U32.AND P0, PT, R2, R7, PT ;  /* 0x000000070200720c */ /* 0x000fe20003f04070 */
[----:B------:R-:W-:-:S05]  /*00c0*/  IMAD.X R3, RZ, RZ, RZ, P1 ;  /* 0x000000ffff037224 */ /* 0x000fca00008e06ff */
[----:B------:R-:W-:-:S13]  /*00d0*/  ISETP.GT.AND.EX P0, PT, R3, R18, PT, P0 ;  /* 0x000000120300720c */ /* 0x000fda0003f04300 */
[----:B---3--:R-:W-:Y:S05]  /*00e0*/  @!P0 BRA `(.L_x_2615) ;  /* 0x0000003000d48947 */ /* 0x008fea0003800000 */
[----:B------:R-:W0:Y:S01]  /*00f0*/  S2R R9, SR_TID.X ;  /* 0x0000000000097919 */ /* 0x000e220000002100 */
[----:B------:R-:W-:Y:S01]  /*0100*/  IMAD.IADD R10, R7, 0x1, -R6 ;  /* 0x00000001070a7824 */ /* 0x000fe200078e0a06 */
[----:B------:R-:W-:Y:S01]  /*0110*/  BSSY.RECONVERGENT B1, `(.L_x_2616) ;  /* 0x0000010000017945 */ /* 0x000fe20003800200 */
[----:B------:R-:W-:Y:S02]  /*0120*/  IMAD.MOV.U32 R12, RZ, RZ, RZ ;  /* 0x000000ffff0c7224 */ /* 0x000fe400078e00ff */
[----:B------:R-:W-:Y:S02]  /*0130*/  IMAD.MOV.U32 R11, RZ, RZ, RZ ;  /* 0x000000ffff0b7224 */ /* 0x000fe400078e00ff */
[----:B------:R-:W-:Y:S01]  /*0140*/  IMAD.MOV.U32 R8, RZ, RZ, RZ ;  /* 0x000000ffff087224 */ /* 0x000fe200078e00ff */
[----:B0-----:R-:W-:Y:S01]  /*0150*/  ISETP.GE.AND P0, PT, R9, R10, PT ;  /* 0x0000000a0900720c */ /* 0x001fe20003f06270 */
[----:B------:R-:W-:-:S12]  /*0160*/  IMAD.MOV.U32 R13, RZ, RZ, R9 ;  /* 0x000000ffff0d7224 */ /* 0x000fd800078e0009 */
[----:B------:R-:W-:Y:S05]  /*0170*/  @P0 BRA `(.L_x_2617) ;  /* 0x0000000000240947 */ /* 0x000fea0003800000 */
[----:B------:R-:W0:Y:S01]  /*0180*/  LDCU.128 UR4, c[0x0][0x380] ;  /* 0x00007000ff0477ac */ /* 0x000e220008000c00 */
[----:B------:R-:W-:-:S05]  /*0190*/  IADD3 R11, P0, PT, R6, R9, RZ ;  /* 0x00000009060b7210 */ /* 0x000fca0007f1e0ff */
[----:B------:R-:W-:Y:S01]  /*01a0*/  IMAD.X R8, RZ, RZ, RZ, P0 ;  /* 0x000000ffff087224 */ /* 0x000fe200000e06ff */
[----:B0-----:R-:W-:-:S04]  /*01b0*/  LEA R2, P1, R11, UR4, 0x2 ;  /* 0x000000040b027c11 */ /* 0x001fc8000f8210ff */
[----:B------:R-:W-:-:S05]  /*01c0*/  LEA.HI.X R3, R11, UR5, R8, 0x2, P1 ;  /* 0x000000050b037c11 */ /* 0x000fca00088f1408 */
[----:B------:R0:W5:Y:S01]  /*01d0*/  LDG.E R12, desc[UR10][R2.64] ;  /* 0x0000000a020c7981 */ /* 0x000162000c1e1900 */
[----:B------:R-:W-:Y:S01]  /*01e0*/  IADD3 R11, P0, PT, R11, UR6, RZ ;  /* 0x000000060b0b7c10 */ /* 0x000fe2000ff1e0ff */
[----:B------:R-:W-:-:S03]  /*01f0*/  VIADD R13, R9, 0x100 ;  /* 0x00000100090d7836 */ /* 0x000fc60000000000 */
[----:B------:R-:W-:-:S09]  /*0200*/  IADD3.X R8, PT, PT, R8, UR7, RZ, P0, !PT ;  /* 0x0000000708087c10 */ /* 0x000fd200087fe4ff */
.L_x_2617:
[----:B------:R-:W-:Y:S05]  /*0210*/  BSYNC.RECONVERGENT B1 ;  /* 0x0000000000017941 */ /* 0x000fea0003800200 */
.L_x_2616:
[----:B------:R-:W-:Y:S01]  /*0220*/  ISETP.GE.AND P0, PT, R13, R10, PT ;  /* 0x0000000a0d00720c */ /* 0x000fe20003f06270 */
[----:B------:R-:W-:-:S12]  /*0230*/  BSSY.RECONVERGENT B1, `(.L_x_2618) ;  /* 0x0000099000017945 */ /* 0x000fd80003800200 */
[----:B------:R-:W-:Y:S05]  /*0240*/  @P0 BRA `(.L_x_2619) ;  /* 0x00000008005c0947 */ /* 0x000fea0003800000 */
[----:B0-----:R-:W-:Y:S01]  /*0250*/  LOP3.LUT R2, RZ, R13, RZ, 0x33, !PT ;  /* 0x0000000dff027212 */ /* 0x001fe200078e33ff */
[----:B------:R-:W-:Y:S03]  /*0260*/  BSSY.RECONVERGENT B2, `(.L_x_2620) ;  /* 0x000002e000027945 */ /* 0x000fe60003800200 */
[----:B------:R-:W-:-:S04]  /*0270*/  IADD3 R15, PT, PT, -R6, R7, R2 ;  /* 0x00000007060f7210 */ /* 0x000fc80007ffe102 */
[----:B------:R-:W-:-:S04]  /*0280*/  LOP3.LUT R2, R15, 0x300, RZ, 0xc0, !PT ;  /* 0x000003000f027812 */ /* 0x000fc800078ec0ff */
[----:B------:R-:W-:-:S13]  /*0290*/  ISETP.NE.AND P0, PT, R2, 0x300, PT ;  /* 0x000003000200780c */ /* 0x000fda0003f05270 */
[----:B------:R-:W-:Y:S05]  /*02a0*/  @!P0 BRA `(.L_x_2621) ;  /* 0x0000000000a48947 */ /* 0x000fea0003800000 */
[----:B------:R-:W0:Y:S01]  /*02b0*/  LDCU.128 UR4, c[0x0][0x380] ;  /* 0x00007000ff0477ac */ /* 0x000e220008000c00 */
[----:B------:R-:W-:Y:S02]  /*02c0*/  IADD3 R3, P0, PT, R6, R13, RZ ;  /* 0x0000000d06037210 */ /* 0x000fe40007f1e0ff */
[----:B------:R-:W-:-:S03]  /*02d0*/  LEA.HI R2, R15, 0x1, RZ, 0x18 ;  /* 0x000000010f027811 */ /* 0x000fc600078fc0ff */
[----:B------:R-:W-:Y:S01]  /*02e0*/  IMAD.X R14, RZ, RZ, RZ, P0 ;  /* 0x000000ffff0e7224 */ /* 0x000fe200000e06ff */
[----:B------:R-:W-:-:S05]  /*02f0*/  LOP3.LUT R2, R2, 0x3, RZ, 0xc0, !PT ;  /* 0x0000000302027812 */ /* 0x000fca00078ec0ff */
[----:B------:R-:W-:Y:S01]  /*0300*/  IMAD.MOV R4, RZ, RZ, -R2 ;  /* 0x000000ffff047224 */ /* 0x000fe200078e0a02 */
[C---:B0-----:R-:W-:Y:S02]  /*0310*/  LEA R5, P2, R3.reuse, UR4, 0x2 ;  /* 0x0000000403057c11 */ /* 0x041fe4000f8410ff */
[C---:B------:R-:W-:Y:S02]  /*0320*/  IADD3 R7, P1, PT, R3.reuse, UR6, RZ ;  /* 0x0000000603077c10 */ /* 0x040fe4000ff3e0ff */
[----:B------:R-:W-:Y:S02]  /*0330*/  LEA.HI.X R3, R3, UR5, R14, 0x2, P2 ;  /* 0x0000000503037c11 */ /* 0x000fe400090f140e */
[----:B------:R-:W-:-:S09]  /*0340*/  IADD3.X R14, PT, PT, R14, UR7, RZ, P1, !PT ;  /* 0x000000070e0e7c10 */ /* 0x000fd20008ffe4ff */
.L_x_2624:
[----:B------:R-:W-:-:S05]  /*0350*/  IMAD.MOV.U32 R2, RZ, RZ, R5 ;  /* 0x000000ffff027224 */ /* 0x000fca00078e0005 */
[----:B------:R-:W2:Y:S01]  /*0360*/  LDG.E R19, desc[UR10][R2.64] ;  /* 0x0000000a02137981 */ /* 0x000ea2000c1e1900 */
[----:B------:R-:W-:Y:S01]  /*0370*/  VIADD R4, R4, 0x1 ;  /* 0x0000000104047836 */ /* 0x000fe20000000000 */
[----:B------:R-:W-:Y:S01]  /*0380*/  BSSY.RECONVERGENT B3, `(.L_x_2622) ;  /* 0x0000016000037945 */ /* 0x000fe20003800200 */
[----:B------:R-:W-:Y:S01]  /*0390*/  IMAD.MOV.U32 R18, RZ, RZ, R11 ;  /* 0x000000ffff127224 */ /* 0x000fe200078e000b */
[----:B------:R-:W-:Y:S01]  /*03a0*/  IADD3 R5, P3, PT, R5, 0x400, RZ ;  /* 0x0000040005057810 */ /* 0x000fe20007f7e0ff */
[----:B------:R-:W-:Y:S01]  /*03b0*/  IMAD.MOV.U32 R17, RZ, RZ, R8 ;  /* 0x000000ffff117224 */ /* 0x000fe200078e0008 */
[----:B------:R-:W-:Y:S01]  /*03c0*/  ISETP.NE.AND P2, PT, R4, RZ, PT ;  /* 0x000000ff0400720c */ /* 0x000fe20003f45270 */
[----:B-----5:R-:W-:Y:S02]  /*03d0*/  IMAD.MOV.U32 R16, RZ, RZ, R12 ;  /* 0x000000ffff107224 */ /* 0x020fe400078e000c */
[----:B------:R-:W-:Y:S02]  /*03e0*/  IMAD.MOV.U32 R11, RZ, RZ, R7 ;  /* 0x000000ffff0b7224 */ /* 0x000fe400078e0007 */
[----:B------:R-:W-:Y:S01]  /*03f0*/  IMAD.MOV.U32 R8, RZ, RZ, R14 ;  /* 0x000000ffff087224 */ /* 0x000fe200078e000e */
[----:B--2---:R-:W-:Y:S01]  /*0400*/  FSETP.GEU.AND P0, PT, R12, R19, PT ;  /* 0x000000130c00720b */ /* 0x004fe20003f0e000 */
[----:B------:R-:W-:-:S12]  /*0410*/  IMAD.MOV.U32 R12, RZ, RZ, R19 ;  /* 0x000000ffff0c7224 */ /* 0x000fd800078e0013 */
        /* <DEDUP_REMOVED lines=12> */
.L_x_2623:
[----:B------:R-:W-:Y:S05]  /*04e0*/  BSYNC.RECONVERGENT B3 ;  /* 0x0000000000037941 */ /* 0x000fea0003800200 */
.L_x_2622:
[----:B------:R-:W-:Y:S01]  /*04f0*/  IADD3 R7, P0, PT, R7, 0x100, RZ ;  /* 0x0000010007077810 */ /* 0x000fe20007f1e0ff */
[----:B------:R-:W-:Y:S02]  /*0500*/  VIADD R13, R13, 0x100 ;  /* 0x000001000d0d7836 */ /* 0x000fe40000000000 */
[----:B------:R-:W-:Y:S02]  /*0510*/  IMAD.X R3, RZ, RZ, R3, P3 ;  /* 0x000000ffff037224 */ /* 0x000fe400018e0603 */
[----:B------:R-:W-:Y:S01]  /*0520*/  IMAD.X R14, RZ, RZ, R14, P0 ;  /* 0x000000ffff0e7224 */ /* 0x000fe200000e060e */
[----:B------:R-:W-:Y:S07]  /*0530*/  @P2 BRA `(.L_x_2624) ;  /* 0xfffffffc00842947 */ /* 0x000fee000383ffff */
.L_x_2621:
[----:B------:R-:W-:Y:S05]  /*0540*/  BSYNC.RECONVERGENT B2 ;  /* 0x0000000000027941 */ /* 0x000fea0003800200 */
.L_x_2620:
[----:B------:R-:W-:-:S13]  /*0550*/  ISETP.GE.U32.AND P0, PT, R15, 0x300, PT ;  /* 0x000003000f00780c */ /* 0x000fda0003f06070 */
[----:B------:R-:W-:Y:S05]  /*0560*/  @!P0 BRA `(.L_x_2619) ;  /* 0x0000000400948947 */ /* 0x000fea0003800000 */
[----:B------:R-:W0:Y:S01]  /*0570*/  LDC.64 R4, c[0x0][0x380] ;  /* 0x0000e000ff047b82 */ /* 0x000e220000000a00 */
[----:B------:R-:W-:-:S07]  /*0580*/  VIADD R7, R13, 0x200 ;  /* 0x000002000d077836 */ /* 0x000fce0000000000 */
[----:B------:R-:W1:Y:S02]  /*0590*/  LDC.64 R2, c[0x0][0x388] ;  /* 0x0000e200ff027b82 */ /* 0x000e640000000a00 */
.L_x_2633:
[----:B------:R-:W-:-:S05]  /*05a0*/  VIADD R13, R7, 0xfffffe00 ;  /* 0xfffffe00070d7836 */ /* 0x000fca0000000000 */
[----:B------:R-:W-:-:S04]  /*05b0*/  IADD3 R19, P0, PT, R6, R13, RZ ;  /* 0x0000000d06137210 */ /* 0x000fc80007f1e0ff */
[----:B------:R-:W-:Y:S02]  /*05c0*/  LEA.HI.X.SX32 R18, R13, RZ, 0x1, P0 ;  /* 0x000000ff0d127211 */ /* 0x000fe400000f0eff */
[----:B0-----:R-:W-:-:S04]  /*05d0*/  LEA R16, P0, R19, R4, 0x2 ;  /* 0x0000000413107211 */ /* 0x001fc800078010ff */
[----:B------:R-:W-:-:S05]  /*05e0*/  LEA.HI.X R17, R19, R5, R18, 0x2, P0 ;  /* 0x0000000513117211 */ /* 0x000fca00000f1412 */
[----:B------:R-:W2:Y:S04]  /*05f0*/  LDG.E R25, desc[UR10][R16.64] ;  /* 0x0000000a10197981 */ /* 0x000ea8000c1e1900 */
[----:B-----5:R0:W5:Y:S04]  /*0600*/  LDG.E R15, desc[UR10][R16.64+0x400] ;  /* 0x0004000a100f7981 */ /* 0x020168000c1e1900 */
[----:B------:R0:W5:Y:S04]  /*0610*/  LDG.E R13, desc[UR10][R16.64+0x800] ;  /* 0x0008000a100d7981 */ /* 0x000168000c1e1900 */
[----:B------:R0:W5:Y:S01]  /*0620*/  LDG.E R14, desc[UR10][R16.64+0xc00] ;  /* 0x000c000a100e7981 */ /* 0x000162000c1e1900 */
[----:B-1----:R-:W-:Y:S01]  /*0630*/  IADD3 R20, P1, PT, R19, R2, RZ ;  /* 0x0000000213147210 */ /* 0x002fe20007f3e0ff */
[----:B------:R-:W-:Y:S01]  /*0640*/  BSSY.RECONVERGENT B2, `(.L_x_2625) ;  /* 0x0000013000027945 */ /* 0x000fe20003800200 */
[----:B------:R-:W-:-:S03]  /*0650*/  VIADD R19, R7, 0xffffff00 ;  /* 0xffffff0007137836 */ /* 0x000fc60000000000 */
[----:B------:R-:W-:Y:S02]  /*0660*/  IMAD.X R23, R18, 0x1, R3, P1 ;  /* 0x0000000112177824 */ /* 0x000fe400008e0603 */
[----:B------:R-:W-:Y:S02]  /*0670*/  IMAD.MOV.U32 R21, RZ, RZ, R20 ;  /* 0x000000ffff157224 */ /* 0x000fe400078e0014 */
[----:B------:R-:W-:Y:S01]  /*0680*/  IMAD.MOV.U32 R22, RZ, RZ, R23 ;  /* 0x000000ffff167224 */ /* 0x000fe200078e0017 */
[----:B--2---:R-:W-:Y:S01]  /*0690*/  FSETP.GEU.AND P0, PT, R12, R25, PT ;  /* 0x000000190c00720b */ /* 0x004fe20003f0e000 */
[----:B------:R-:W-:-:S12]  /*06a0*/  IMAD.MOV.U32 R18, RZ, RZ, R25 ;  /* 0x000000ffff127224 */ /* 0x000fd800078e0019 */
[----:B0-----:R-:W-:Y:S05]  /*06b0*/  @!P0 BRA `(.L_x_2626) ;  /* 0x00000000002c8947 */ /* 0x001fea0003800000 */
        /* <DEDUP_REMOVED lines=11> */
.L_x_2626:
[----:B------:R-:W-:Y:S05]  /*0770*/  BSYNC.RECONVERGENT B2 ;  /* 0x0000000000027941 */ /* 0x000fea0003800200 */
.L_x_2625:
[----:B-----5:R-:W-:Y:S01]  /*0780*/  FSETP.GEU.AND P0, PT, R18, R15, PT ;  /* 0x0000000f1200720b */ /* 0x020fe20003f0e000 */
[----:B------:R-:W-:Y:S01]  /*0790*/  BSSY.RECONVERGENT B2, `(.L_x_2627) ;  /* 0x0000013000027945 */ /* 0x000fe20003800200 */
[----:B------:R-:W-:Y:S02]  /*07a0*/  SHF.R.S32.HI R8, RZ, 0x1f, R19 ;  /* 0x0000001fff087819 */ /* 0x000fe40000011413 */
[----:B------:R-:W-:-:S04]  /*07b0*/  IADD3 R12, P1, P2, R19, R2, R6 ;  /* 0x00000002130c7210 */ /* 0x000fc80007a3e006 */
[----:B------:R-:W-:Y:S01]  /*07c0*/  IADD3.X R11, PT, PT, R8, R3, RZ, P1, P2 ;  /* 0x00000003080b7210 */ /* 0x000fe20000fe44ff */
[----:B------:R-:W-:Y:S02]  /*07d0*/  IMAD.MOV.U32 R19, RZ, RZ, R12 ;  /* 0x000000ffff137224 */ /* 0x000fe400078e000c */
[----:B------:R-:W-:Y:S02]  /*07e0*/  IMAD.MOV.U32 R8, RZ, RZ, R15 ;  /* 0x000000ffff087224 */ /* 0x000fe400078e000f */
[----:B------:R-:W-:Y:S01]  /*07f0*/  IMAD.MOV.U32 R20, RZ, RZ, R11 ;  /* 0x000000ffff147224 */ /* 0x000fe200078e000b */
[----:B------:R-:W-:Y:S06]  /*0800*/  @!P0 BRA `(.L_x_2628) ;  /* 0x00000000002c8947 */ /* 0x000fec0003800000 */
        /* <DEDUP_REMOVED lines=11> */
.L_x_2628:
[----:B------:R-:W-:Y:S05]  /*08c0*/  BSYNC.RECONVERGENT B2 ;  /* 0x0000000000027941 */ /* 0x000fea0003800200 */
.L_x_2627:
[----:B------:R-:W-:Y:S01]  /*08d0*/  FSETP.GEU.AND P0, PT, R8, R13, PT ;  /* 0x0000000d0800720b */ /* 0x000fe20003f0e000 */
[C---:B------:R-:W-:Y:S01]  /*08e0*/  VIADD R11, R7.reuse, 0x100 ;  /* 0x00000100070b7836 */ /* 0x040fe20000000000 */
[----:B------:R-:W-:Y:S01]  /*08f0*/  SHF.R.S32.HI R12, RZ, 0x1f, R7 ;  /* 0x0000001fff0c7819 */ /* 0x000fe20000011407 */
[----:B------:R-:W-:Y:S01]  /*0900*/  BSSY.RECONVERGENT B2, `(.L_x_2629) ;  /* 0x0000014000027945 */ /* 0x000fe20003800200 */
[-CC-:B------:R-:W-:Y:S01]  /*0910*/  IADD3 R18, P1, P4, R7, R2.reuse, R6.reuse ;  /* 0x0000000207127210 */ /* 0x180fe20007c3e006 */
[----:B------:R-:W-:Y:S01]  /*0920*/  IMAD.MOV.U32 R15, RZ, RZ, R13 ;  /* 0x000000ffff0f7224 */ /* 0x000fe200078e000d */
[----:B------:R-:W-:Y:S02]  /*0930*/  IADD3 R23, P2, P3, R11, R2, R6 ;  /* 0x000000020b177210 */ /* 0x000fe40007b5e006 */
[----:B------:R-:W-:Y:S01]  /*0940*/  IADD3.X R21, PT, PT, R12, R3, RZ, P1, P4 ;  /* 0x000000030c157210 */ /* 0x000fe20000fe84ff */
[----:B------:R-:W-:Y:S01]  /*0950*/  IMAD.MOV.U32 R16, RZ, RZ, R18 ;  /* 0x000000ffff107224 */ /* 0x000fe200078e0012 */
[----:B------:R-:W-:-:S03]  /*0960*/  SHF.R.S32.HI R12, RZ, 0x1f, R11 ;  /* 0x0000001fff0c7819 */ /* 0x000fc6000001140b */
        /* <DEDUP_REMOVED lines=13> */
.L_x_2630:
[----:B------:R-:W-:Y:S05]  /*0a40*/  BSYNC.RECONVERGENT B2 ;  /* 0x0000000000027941 */ /* 0x000fea0003800200 */
.L_x_2629:
[----:B------:R-:W-:Y:S01]  /*0a50*/  FSETP.GEU.AND P0, PT, R15, R14, PT ;  /* 0x0000000e0f00720b */ /* 0x000fe20003f0e000 */
[----:B------:R-:W-:Y:S01]  /*0a60*/  BSSY.RECONVERGENT B2, `(.L_x_2631) ;  /* 0x0000011000027945 */ /* 0x000fe20003800200 */
[----:B------:R-:W-:Y:S01]  /*0a70*/  IADD3.X R18, PT, PT, R12, R3, RZ, P2, P3 ;  /* 0x000000030c127210 */ /* 0x000fe200017e64ff */
[----:B------:R-:W-:Y:S02]  /*0a80*/  IMAD.MOV.U32 R11, RZ, RZ, R23 ;  /* 0x000000ffff0b7224 */ /* 0x000fe400078e0017 */
[----:B------:R-:W-:Y:S02]  /*0a90*/  IMAD.MOV.U32 R12, RZ, RZ, R14 ;  /* 0x000000ffff0c7224 */ /* 0x000fe400078e000e */
[----:B------:R-:W-:-:S06]  /*0aa0*/  IMAD.MOV.U32 R8, RZ, RZ, R18 ;  /* 0x000000ffff087224 */ /* 0x000fcc00078e0012 */
        /* <DEDUP_REMOVED lines=12> */
.L_x_2632:
[----:B------:R-:W-:Y:S05]  /*0b70*/  BSYNC.RECONVERGENT B2 ;  /* 0x0000000000027941 */ /* 0x000fea0003800200 */
.L_x_2631:
[C---:B------:R-:W-:Y:S02]  /*0b80*/  VIADD R13, R7.reuse, 0x200 ;  /* 0x00000200070d7836 */ /* 0x040fe40000000000 */
[----:B------:R-:W-:-:S03]  /*0b90*/  VIADD R7, R7, 0x400 ;  /* 0x0000040007077836 */ /* 0x000fc60000000000 */
[----:B------:R-:W-:-:S13]  /*0ba0*/  ISETP.GE.AND P0, PT, R13, R10, PT ;  /* 0x0000000a0d00720c */ /* 0x000fda0003f06270 */
[----:B------:R-:W-:Y:S05]  /*0bb0*/  @!P0 BRA `(.L_x_2633) ;  /* 0xfffffff800788947 */ /* 0x000fea000383ffff */
.L_x_2619:
[----:B------:R-:W-:Y:S05]  /*0bc0*/  BSYNC.RECONVERGENT B1 ;  /* 0x0000000000017941 */ /* 0x000fea0003800200 */
.L_x_2618:
[----:B------:R-:W-:-:S13]  /*0bd0*/  ISETP.GE.AND P0, PT, R10, 0x100, PT ;  /* 0x000001000a00780c */ /* 0x000fda0003f06270 */
[----:B------:R-:W-:Y:S05]  /*0be0*/  @!P0 BRA `(.L_x_2634) ;  /* 0x00000010008c8947 */ /* 0x000fea0003800000 */
[----:B------:R-:W1:Y:S01]  /*0bf0*/  S2R R10, SR_LANEID ;  /* 0x00000000000a7919 */ /* 0x000e620000000000 */
[----:B------:R-:W-:Y:S01]  /*0c00*/  BSSY.RECONVERGENT B1, `(.L_x_2635) ;  /* 0x000001b000017945 */ /* 0x000fe20003800200 */
[----:B------:R-:W-:Y:S01]  /*0c10*/  IMAD.MOV.U32 R6, RZ, RZ, R11 ;  /* 0x000000ffff067224 */ /* 0x000fe200078e000b */
[----:B0----5:R0:W2:Y:S01]  /*0c20*/  SHFL.DOWN PT, R3, R12, 0x1, 0x1f ;  /* 0x08201f000c037f89 */ /* 0x0210a200000e0000 */
[----:B------:R-:W-:Y:S02]  /*0c30*/  IMAD.MOV.U32 R7, RZ, RZ, R8 ;  /* 0x000000ffff077224 */ /* 0x000fe400078e0008 */
[----:B------:R-:W-:Y:S01]  /*0c40*/  IMAD.MOV.U32 R2, RZ, RZ, R12 ;  /* 0x000000ffff027224 */ /* 0x000fe200078e000c */
[----:B------:R0:W3:Y:S04]  /*0c50*/  SHFL.DOWN PT, R4, R11, 0x1, 0x1f ;  /* 0x08201f000b047f89 */ /* 0x0000e800000e0000 */
[----:B------:R0:W4:Y:S01]  /*0c60*/  SHFL.DOWN PT, R5, R8, 0x1, 0x1f ;  /* 0x08201f0008057f89 */ /* 0x00012200000e0000 */
[----:B-1----:R-:W-:-:S02]  /*0c70*/  ISETP.GT.AND P0, PT, R10, 0x1e, PT ;  /* 0x0000001e0a00780c */ /* 0x002fc40003f04270 */
[C---:B------:R-:W-:Y:S02]  /*0c80*/  ISETP.GT.AND P1, PT, R10.reuse, 0x1d, PT ;  /* 0x0000001d0a00780c */ /* 0x040fe40003f24270 */
[----:B------:R-:W-:-:S09]  /*0c90*/  ISETP.GT.AND P3, PT, R10, 0x1b, PT ;  /* 0x0000001b0a00780c */ /* 0x000fd20003f64270 */
[----:B0-234-:R-:W-:Y:S05]  /*0ca0*/  @P0 BRA `(.L_x_2636) ;  /* 0x0000000000400947 */ /* 0x01dfea0003800000 */
        /* <DEDUP_REMOVED lines=16> */
.L_x_2636:
[----:B------:R-:W-:Y:S05]  /*0db0*/  BSYNC.RECONVERGENT B1 ;  /* 0x0000000000017941 */ /* 0x000fea0003800200 */
.L_x_2635:
        /* <DEDUP_REMOVED lines=27> */
.L_x_2638:
[----:B------:R-:W-:Y:S05]  /*0f70*/  BSYNC.RECONVERGENT B1 ;  /* 0x0000000000017941 */ /* 0x000fea0003800200 */
.L_x_2637:
        /* <DEDUP_REMOVED lines=9> */
[----:B0-----:R-:W-:Y:S02]  /*1010*/  IMAD.MOV.U32 R6, RZ, RZ, R11 ;  /* 0x000000ffff067224 */ /* 0x001fe400078e000b */
[----:B-1----:R-:W-:Y:S02]  /*1020*/  IMAD.MOV.U32 R7, RZ, RZ, R10 ;  /* 0x000000ffff077224 */ /* 0x002fe400078e000a */
        /* <DEDUP_REMOVED lines=13> */
.L_x_2640:
[----:B------:R-:W-:Y:S05]  /*1100*/  BSYNC.RECONVERGENT B1 ;  /* 0x0000000000017941 */ /* 0x000fea0003800200 */
.L_x_2639:
        /* <DEDUP_REMOVED lines=9> */
[----:B---3--:R-:W-:Y:S02]  /*11a0*/  IMAD.MOV.U32 R4, RZ, RZ, R13 ;  /* 0x000000ffff047224 */ /* 0x008fe400078e000d */
        /* <DEDUP_REMOVED lines=14> */
.L_x_2642:
[----:B------:R-:W-:Y:S05]  /*1290*/  BSYNC.RECONVERGENT B1 ;  /* 0x0000000000017941 */ /* 0x000fea0003800200 */
.L_x_2641:
[----:B0-----:R0:W0:Y:S01]  /*12a0*/  SHFL.DOWN PT, R2, R3, 0x10, 0x1f ;  /* 0x0a001f0003027f89 */ /* 0x00102200000e0000 */
[----:B------:R-:W-:Y:S01]  /*12b0*/  BSSY.RECONVERGENT B1, `(.L_x_2643) ;  /* 0x0000017000017945 */ /* 0x000fe20003800200 */
[----:B--2---:R-:W-:Y:S02]  /*12c0*/  IMAD.MOV.U32 R7, RZ, RZ, R4 ;  /* 0x000000ffff077224 */ /* 0x004fe400078e0004 */
[----:B------:R2:W0:Y:S01]  /*12d0*/  SHFL.DOWN PT, R11, R4, 0x10, 0x1f ;  /* 0x0a001f00040b7f89 */ /* 0x00042200000e0000 */
[----:B----4-:R-:W-:Y:S02]  /*12e0*/  IMAD.MOV.U32 R8, RZ, RZ, R5 ;  /* 0x000000ffff087224 */ /* 0x010fe400078e0005 */
[----:B------:R-:W-:Y:S01]  /*12f0*/  IMAD.MOV.U32 R6, RZ, RZ, R3 ;  /* 0x000000ffff067224 */ /* 0x000fe200078e0003 */
[----:B-1----:R2:W1:Y:S01]  /*1300*/  SHFL.DOWN PT, R10, R5, 0x10, 0x1f ;  /* 0x0a001f00050a7f89 */ /* 0x00246200000e0000 */
[----:B------:R-:W-:Y:S05]  /*1310*/  @P4 BRA `(.L_x_2644) ;  /* 0x0000000000404947 */ /* 0x000fea0003800000 */
[----:B0-----:R-:W-:Y:S01]  /*1320*/  FSETP.GEU.AND P0, PT, R3, R2, PT ;  /* 0x000000020300720b */ /* 0x001fe20003f0e000 */
[----:B------:R-:W-:Y:S02]  /*1330*/  IMAD.MOV.U32 R7, RZ, RZ, R11 ;  /* 0x000000ffff077224 */ /* 0x000fe400078e000b */
        /* <DEDUP_REMOVED lines=14> */
.L_x_2644:
[----:B------:R-:W-:Y:S05]  /*1420*/  BSYNC.RECONVERGENT B1 ;  /* 0x0000000000017941 */ /* 0x000fea0003800200 */
.L_x_2643:
[----:B------:R-:W-:Y:S04]  /*1430*/  BSSY.RECONVERGENT B1, `(.L_x_2645) ;  /* 0x000000c000017945 */ /* 0x000fe80003800200 */
[----:B------:R-:W-:Y:S05]  /*1440*/  @P2 BRA `(.L_x_2646) ;  /* 0x0000000000282947 */ /* 0x000fea0003800000 */
[----:B--2---:R-:W2:Y:S01]  /*1450*/  S2R R4, SR_CgaCtaId ;  /* 0x0000000000047919 */ /* 0x004ea20000008800 */
        /* <DEDUP_REMOVED lines=9> */
.L_x_2646:
[----:B------:R-:W-:Y:S05]  /*14f0*/  BSYNC.RECONVERGENT B1 ;  /* 0x0000000000017941 */ /* 0x000fea0003800200 */
.L_x_2645:
[----:B------:R-:W-:Y:S01]  /*1500*/  BAR.SYNC.DEFER_BLOCKING 0x0 ;  /* 0x0000000000007b1d */ /* 0x000fe20000010000 */
[----:B------:R-:W-:-:S13]  /*1510*/  ISETP.NE.AND P2, PT, R9, RZ, PT ;  /* 0x000000ff0900720c */ /* 0x000fda0003f45270 */
[----:B------:R-:W-:Y:S05]  /*1520*/  @P2 BRA `(.L_x_2647) ;  /* 0x0000004400542947 */ /* 0x000fea0003800000 */
[----:B0---4-:R-:W0:Y:S01]  /*1530*/  S2R R3, SR_CgaCtaId ;  /* 0x0000000000037919 */ /* 0x011e220000008800 */
[----:B------:R-:W-:Y:S01]  /*1540*/  MOV R2, 0x400 ;  /* 0x0000040000027802 */ /* 0x000fe20000000f00 */
[----:B------:R-:W-:Y:S03]  /*1550*/  BSSY.RECONVERGENT B1, `(.L_x_2648) ;  /* 0x0000016000017945 */ /* 0x000fe60003800200 */
[----:B0-----:R-:W-:-:S05]  /*1560*/  LEA R26, R3, R2, 0x18 ;  /* 0x00000002031a7211 */ /* 0x001fca00078ec0ff */
[----:B--2---:R-:W0:Y:S04]  /*1570*/  LDS R5, [R26+0x18] ;  /* 0x000018001a057984 */ /* 0x004e280000000800 */
[----:B------:R2:W4:Y:S04]  /*1580*/  LDS.64 R2, [R26+0x20] ;  /* 0x000020001a027984 */ /* 0x0005280000000a00 */
[----:B------:R2:W1:Y:S04]  /*1590*/  LDS R22, [R26+0x28] ;  /* 0x000028001a167984 */ /* 0x0004680000000800 */
[----:B------:R2:W1:Y:S01]  /*15a0*/  LDS R16, [R26+0x38] ;  /* 0x000038001a107984 */ /* 0x0004620000000800 */
[----:B0-----:R-:W-:Y:S01]  /*15b0*/  FSETP.GEU.AND P0, PT, R6, R5, PT ;  /* 0x000000050600720b */ /* 0x001fe20003f0e000 */
[----:B------:R-:W-:-:S12]  /*15c0*/  IMAD.MOV.U32 R21, RZ, RZ, R5 ;  /* 0x000000ffff157224 */ /* 0x000fd800078e0005 */
[----:B-12-4-:R-:W-:Y:S05]  /*15d0*/  @!P0 BRA `(.L_x_2649) ;  /* 0x0000000000348947 */ /* 0x016fea0003800000 */
        /* <DEDUP_REMOVED lines=13> */
.L_x_2649:
[----:B------:R-:W-:Y:S05]  /*16b0*/  BSYNC.RECONVERGENT B1 ;  /* 0x0000000000017941 */ /* 0x000fea0003800200 */
.L_x_2648:
        /* <DEDUP_REMOVED lines=21> */
[C---:B------:R-:W-:Y:S02]  /*1810*/  @P3 ISETP.LT.U32.AND P1, PT, R2.reuse, R6, PT ;  /* 0x000000060200320c */ /* 0x040fe40003f21070 */
[CC--:B------:R-:W-:Y:S02]  /*1820*/  @P3 ISETP.GE.AND.EX P0, PT, R3.reuse, R7.reuse, PT, P0 ;  /* 0x000000070300320c */ /* 0x0c0fe40003f06300 */
[----:B------:R-:W-:Y:S02]  /*1830*/  @P3 ISETP.LT.AND.EX P1, PT, R3, R7, PT, P1 ;  /* 0x000000070300320c */ /* 0x000fe40003f21310 */
[----:B------:R-:W-:Y:S02]  /*1840*/  @P3 FSEL R23, R21, R22, !P0 ;  /* 0x0000001615173208 */ /* 0x000fe40004000000 */
[----:B------:R-:W-:-:S02]  /*1850*/  @P3 SEL R25, R2, R6, P1 ;  /* 0x0000000602193207 */ /* 0x000fc40000800000 */
[----:B------:R-:W-:-:S07]  /*1860*/  @P3 SEL R24, R3, R7, P1 ;  /* 0x0000000703183207 */ /* 0x000fce0000800000 */
.L_x_2651:
[----:B------:R-:W-:Y:S05]  /*1870*/  BSYNC.RECONVERGENT B1 ;  /* 0x0000000000017941 */ /* 0x000fea0003800200 */
.L_x_2650:
        /* <DEDUP_REMOVED lines=17> */
.L_x_2653:
[----:B------:R-:W-:Y:S05]  /*1990*/  BSYNC.RECONVERGENT B1 ;  /* 0x0000000000017941 */ /* 0x000fea0003800200 */
.L_x_2652:
        /* <DEDUP_REMOVED lines=17> */
.L_x_2655:
[----:B------:R-:W-:Y:S05]  /*1ab0*/  BSYNC.RECONVERGENT B1 ;  /* 0x0000000000017941 */ /* 0x000fea0003800200 */
.L_x_2654:
        /* <DEDUP_REMOVED lines=17> */
.L_x_2657:
[----:B------:R-:W-:Y:S05]  /*1bd0*/  BSYNC.RECONVERGENT B1 ;  /* 0x0000000000017941 */ /* 0x000fea0003800200 */
.L_x_2656:
        /* <DEDUP_REMOVED lines=17> */
.L_x_2659:
[----:B------:R-:W-:Y:S05]  /*1cf0*/  BSYNC.RECONVERGENT B1 ;  /* 0x0000000000017941 */ /* 0x000fea0003800200 */
.L_x_2658:
        /* <DEDUP_REMOVED lines=18> */
.L_x_2634:
[----:B------:R-:W1:Y:S01]  /*1e20*/  S2R R14, SR_LANEID ;  /* 0x00000000000e7919 */ /* 0x000e620000000000 */
[----:B0-----:R-:W-:Y:S01]  /*1e30*/  LOP3.LUT R2, R9, 0x3e0, RZ, 0xc0, !PT ;  /* 0x000003e009027812 */ /* 0x001fe200078ec0ff */
[----:B------:R-:W-:Y:S01]  /*1e40*/  BSSY.RECONVERGENT B1, `(.L_x_2660) ;  /* 0x0000027000017945 */ /* 0x000fe20003800200 */
[----:B------:R-:W-:Y:S02]  /*1e50*/  IMAD.MOV.U32 R16, RZ, RZ, R8 ;  /* 0x000000ffff107224 */ /* 0x000fe400078e0008 */
[----:B------:R-:W-:Y:S01]  /*1e60*/  LOP3.LUT R5, RZ, R2, RZ, 0x33, !PT ;  /* 0x00000002ff057212 */ /* 0x000fe200078e33ff */
[----:B------:R-:W-:-:S05]  /*1e70*/  VIADD R3, R2, 0x20 ;  /* 0x0000002002037836 */ /* 0x000fca0000000000 */
[----:B------:R-:W-:Y:S01]  /*1e80*/  ISETP.GT.AND P0, PT, R3, R10, PT ;  /* 0x0000000a0300720c */ /* 0x000fe20003f04270 */
[----:B------:R-:W-:-:S05]  /*1e90*/  IMAD.IADD R3, R10, 0x1, R5 ;  /* 0x000000010a037824 */ /* 0x000fca00078e0205 */
[----:B------:R-:W-:-:S05]  /*1ea0*/  SEL R3, R3, 0x1f, P0 ;  /* 0x0000001f03037807 */ /* 0x000fca0000000000 */
[----:B-----5:R0:W2:Y:S04]  /*1eb0*/  SHFL.DOWN PT, R5, R12, 0x1, R3 ;  /* 0x082000000c057989 */ /* 0x0200a800000e0003 */
[----:B------:R0:W3:Y:S01]  /*1ec0*/  SHFL.DOWN PT, R7, R8, 0x1, R3 ;  /* 0x0820000008077989 */ /* 0x0000e200000e0003 */
[CC--:B-1----:R-:W-:Y:S01]  /*1ed0*/  ISETP.GE.AND P0, PT, R14.reuse, R3.reuse, PT ;  /* 0x000000030e00720c */ /* 0x0c2fe20003f06270 */
[C---:B------:R-:W-:Y:S01]  /*1ee0*/  VIADD R4, R14.reuse, 0x4 ;  /* 0x000000040e047836 */ /* 0x040fe20000000000 */
[C---:B------:R-:W-:Y:S01]  /*1ef0*/  ISETP.NE.AND P2, PT, R14.reuse, RZ, PT ;  /* 0x000000ff0e00720c */ /* 0x040fe20003f45270 */
[C---:B------:R-:W-:Y:S02]  /*1f00*/  VIADD R2, R14.reuse, 0x2 ;  /* 0x000000020e027836 */ /* 0x040fe40000000000 */
[----:B------:R-:W-:Y:S01]  /*1f10*/  VIADD R6, R14, 0x8 ;  /* 0x000000080e067836 */ /* 0x000fe20000000000 */
[-C--:B------:R-:W-:Y:S01]  /*1f20*/  ISETP.GT.AND P5, PT, R4, R3.reuse, PT ;  /* 0x000000030400720c */ /* 0x080fe20003fa4270 */
[----:B------:R-:W-:Y:S01]  /*1f30*/  VIADD R14, R14, 0x10 ;  /* 0x000000100e0e7836 */ /* 0x000fe20000000000 */
[----:B------:R0:W1:Y:S01]  /*1f40*/  SHFL.DOWN PT, R4, R11, 0x1, R3 ;  /* 0x082000000b047989 */ /* 0x00006200000e0003 */
[-C--:B------:R-:W-:Y:S01]  /*1f50*/  ISETP.GT.AND P1, PT, R2, R3.reuse, PT ;  /* 0x000000030200720c */ /* 0x080fe20003f24270 */
[----:B------:R-:W-:Y:S01]  /*1f60*/  IMAD.MOV.U32 R2, RZ, RZ, R12 ;  /* 0x000000ffff027224 */ /* 0x000fe200078e000c */
[-C--:B------:R-:W-:Y:S01]  /*1f70*/  ISETP.GT.AND P4, PT, R6, R3.reuse, PT ;  /* 0x000000030600720c */ /* 0x080fe20003f84270 */
[----:B------:R-:W-:Y:S01]  /*1f80*/  IMAD.MOV.U32 R6, RZ, RZ, R11 ;  /* 0x000000ffff067224 */ /* 0x000fe200078e000b */
[----:B------:R-:W-:Y:S01]  /*1f90*/  ISETP.GT.AND P3, PT, R14, R3, PT ;  /* 0x000000030e00720c */ /* 0x000fe20003f64270 */
[----:B--2---:R-:W-:-:S12]  /*1fa0*/  @P0 BRA `(.L_x_2661) ;  /* 0x0000000000400947 */ /* 0x004fd80003800000 */
[----:B------:R-:W-:Y:S01]  /*1fb0*/  FSETP.GEU.AND P0, PT, R12, R5, PT ;  /* 0x000000050c00720b */ /* 0x000fe20003f0e000 */
        /* <DEDUP_REMOVED lines=15> */
.L_x_2661:
[----:B------:R-:W-:Y:S05]  /*20b0*/  BSYNC.RECONVERGENT B1 ;  /* 0x0000000000017941 */ /* 0x000fea0003800200 */
.L_x_2660:
[----:B------:R2:W4:Y:S01]  /*20c0*/  SHFL.DOWN PT, R5, R2, 0x2, R3 ;  /* 0x0840000002057989 */ /* 0x00052200000e0003 */
[----:B------:R-:W-:Y:S01]  /*20d0*/  BSSY.RECONVERGENT B1, `(.L_x_2662) ;  /* 0x0000017000017945 */ /* 0x000fe20003800200 */
[----:B-1----:R-:W-:Y:S02]  /*20e0*/  IMAD.MOV.U32 R4, RZ, RZ, R2 ;  /* 0x000000ffff047224 */ /* 0x002fe400078e0002 */
[----:B---3--:R2:W1:Y:S01]  /*20f0*/  SHFL.DOWN PT, R7, R6, 0x2, R3 ;  /* 0x0840000006077989 */ /* 0x00846200000e0003 */
[----:B0-----:R-:W-:Y:S02]  /*2100*/  IMAD.MOV.U32 R12, RZ, RZ, R6 ;  /* 0x000000ffff0c7224 */ /* 0x001fe400078e0006 */
[----:B------:R-:W-:Y:S01]  /*2110*/  IMAD.MOV.U32 R14, RZ, RZ, R16 ;  /* 0x000000ffff0e7224 */ /* 0x000fe200078e0010 */
[----:B------:R2:W0:Y:S01]  /*2120*/  SHFL.DOWN PT, R11, R16, 0x2, R3 ;  /* 0x08400000100b7989 */ /* 0x00042200000e0003 */
[----:B------:R-:W-:Y:S05]  /*2130*/  @P1 BRA `(.L_x_2663) ;  /* 0x0000000000401947 */ /* 0x000fea0003800000 */
[----:B----4-:R-:W-:Y:S01]  /*2140*/  FSETP.GEU.AND P0, PT, R2, R5, PT ;  /* 0x000000050200720b */ /* 0x010fe20003f0e000 */
[----:B------:R-:W-:Y:S02]  /*2150*/  IMAD.MOV.U32 R4, RZ, RZ, R5 ;  /* 0x000000ffff047224 */ /* 0x000fe400078e0005 */
[----:B-1----:R-:W-:Y:S02]  /*2160*/  IMAD.MOV.U32 R12, RZ, RZ, R7 ;  /* 0x000000ffff0c7224 */ /* 0x002fe400078e0007 */
        /* <DEDUP_REMOVED lines=13> */
.L_x_2663:
[----:B------:R-:W-:Y:S05]  /*2240*/  BSYNC.RECONVERGENT B1 ;  /* 0x0000000000017941 */ /* 0x000fea0003800200 */
.L_x_2662:
[----:B----4-:R3:W4:Y:S01]  /*2250*/  SHFL.DOWN PT, R5, R4, 0x4, R3 ;  /* 0x0880000004057989 */ /* 0x01072200000e0003 */
[----:B------:R-:W-:Y:S01]  /*2260*/  BSSY.RECONVERGENT B1, `(.L_x_2664) ;  /* 0x0000017000017945 */ /* 0x000fe20003800200 */
[----:B--2---:R-:W-:Y:S02]  /*2270*/  IMAD.MOV.U32 R2, RZ, RZ, R4 ;  /* 0x000000ffff027224 */ /* 0x004fe400078e0004 */
[----:B-1----:R3:W1:Y:S01]  /*2280*/  SHFL.DOWN PT, R7, R12, 0x4, R3 ;  /* 0x088000000c077989 */ /* 0x00266200000e0003 */
[----:B------:R-:W-:Y:S02]  /*2290*/  IMAD.MOV.U32 R6, RZ, RZ, R12 ;  /* 0x000000ffff067224 */ /* 0x000fe400078e000c */
[----:B------:R-:W-:Y:S01]  /*22a0*/  IMAD.MOV.U32 R8, RZ, RZ, R14 ;  /* 0x000000ffff087224 */ /* 0x000fe200078e000e */
[----:B0-----:R3:W0:Y:S01]  /*22b0*/  SHFL.DOWN PT, R11, R14, 0x4, R3 ;  /* 0x088000000e0b7989 */ /* 0x00162200000e0003 */
        /* <DEDUP_REMOVED lines=17> */
.L_x_2665:
[----:B------:R-:W-:Y:S05]  /*23d0*/  BSYNC.RECONVERGENT B1 ;  /* 0x0000000000017941 */ /* 0x000fea0003800200 */
.L_x_2664:
[----:B----4-:R2:W4:Y:S01]  /*23e0*/  SHFL.DOWN PT, R5, R2, 0x8, R3 ;  /* 0x0900000002057989 */ /* 0x01052200000e0003 */
[----:B------:R-:W-:Y:S01]  /*23f0*/  BSSY.RECONVERGENT B1, `(.L_x_2666) ;  /* 0x0000017000017945 */ /* 0x000fe20003800200 */
[----:B---3--:R-:W-:Y:S02]  /*2400*/  IMAD.MOV.U32 R4, RZ, RZ, R2 ;  /* 0x000000ffff047224 */ /* 0x008fe400078e0002 */
        /* <DEDUP_REMOVED lines=21> */
.L_x_2667:
[----:B------:R-:W-:Y:S05]  /*2560*/  BSYNC.RECONVERGENT B1 ;  /* 0x0000000000017941 */ /* 0x000fea0003800200 */
.L_x_2666:
[----:B----4-:R3:W4:Y:S01]  /*2570*/  SHFL.DOWN PT, R5, R4, 0x10, R3 ;  /* 0x0a00000004057989 */ /* 0x01072200000e0003 */
[----:B------:R-:W-:Y:S01]  /*2580*/  BSSY.RECONVERGENT B1, `(.L_x_2668) ;  /* 0x0000017000017945 */ /* 0x000fe20003800200 */
[----:B--2---:R-:W-:Y:S02]  /*2590*/  IMAD.MOV.U32 R6, RZ, RZ, R4 ;  /* 0x000000ffff067224 */ /* 0x004fe400078e0004 */
[----:B0-----:R3:W0:Y:S01]  /*25a0*/  SHFL.DOWN PT, R11, R12, 0x10, R3 ;  /* 0x0a0000000c0b7989 */ /* 0x00162200000e0003 */
[----:B-1----:R-:W-:Y:S02]  /*25b0*/  IMAD.MOV.U32 R7, RZ, RZ, R12 ;  /* 0x000000ffff077224 */ /* 0x002fe400078e000c */
[----:B------:R-:W-:Y:S01]  /*25c0*/  IMAD.MOV.U32 R8, RZ, RZ, R14 ;  /* 0x000000ffff087224 */ /* 0x000fe200078e000e */
[----:B------:R3:W1:Y:S01]  /*25d0*/  SHFL.DOWN PT, R13, R14, 0x10, R3 ;  /* 0x0a0000000e0d7989 */ /* 0x00066200000e0003 */
        /* <DEDUP_REMOVED lines=17> */
.L_x_2669:
[----:B------:R-:W-:Y:S05]  /*26f0*/  BSYNC.RECONVERGENT B1 ;  /* 0x0000000000017941 */ /* 0x000fea0003800200 */
.L_x_2668:
[----:B------:R-:W-:Y:S04]  /*2700*/  BSSY.RECONVERGENT B1, `(.L_x_2670) ;  /* 0x000000c000017945 */ /* 0x000fe80003800200 */
[----:B------:R-:W-:Y:S05]  /*2710*/  @P2 BRA `(.L_x_2671) ;  /* 0x0000000000282947 */ /* 0x000fea0003800000 */
[----:B---3--:R-:W2:Y:S01]  /*2720*/  S2R R4, SR_CgaCtaId ;  /* 0x0000000000047919 */ /* 0x008ea20000008800 */
[----:B------:R-:W-:Y:S02]  /*2730*/  MOV R3, 0x400 ;  /* 0x0000040000037802 */ /* 0x000fe40000000f00 */
[----:B------:R-:W-:-:S04]  /*2740*/  SHF.R.U32.HI R2, RZ, 0x1, R9 ;  /* 0x00000001ff027819 */ /* 0x000fc80000011609 */
[----:B------:R-:W-:Y:S02]  /*2750*/  LOP3.LUT R2, R2, 0x1f0, RZ, 0xc0, !PT ;  /* 0x000001f002027812 */ /* 0x000fe400078ec0ff */
[----:B--2---:R-:W-:-:S05]  /*2760*/  LEA R3, R4, R3, 0x18 ;  /* 0x0000000304037211 */ /* 0x004fca00078ec0ff */
[----:B----4-:R-:W-:Y:S02]  /*2770*/  IMAD.IADD R5, R2, 0x1, R3 ;  /* 0x0000000102057824 */ /* 0x010fe400078e0203 */
[----:B------:R-:W-:Y:S02]  /*2780*/  IMAD.MOV.U32 R2, RZ, RZ, R7 ;  /* 0x000000ffff027224 */ /* 0x000fe400078e0007 */
[----:B------:R-:W-:Y:S01]  /*2790*/  IMAD.MOV.U32 R3, RZ, RZ, R8 ;  /* 0x000000ffff037224 */ /* 0x000fe200078e0008 */
[----:B------:R2:W-:Y:S04]  /*27a0*/  STS [R5+0x8], R6 ;  /* 0x0000080605007388 */ /* 0x0005e80000000800 */
[----:B------:R2:W-:Y:S02]  /*27b0*/  STS.64 [R5+0x10], R2 ;  /* 0x0000100205007388 */ /* 0x0005e40000000a00 */
.L_x_2671:
[----:B------:R-:W-:Y:S05]  /*27c0*/  BSYNC.RECONVERGENT B1 ;  /* 0x0000000000017941 */ /* 0x000fea0003800200 */
.L_x_2670:
[----:B------:R-:W-:Y:S01]  /*27d0*/  BAR.SYNC.DEFER_BLOCKING 0x0 ;  /* 0x0000000000007b1d */ /* 0x000fe20000010000 */
[----:B------:R-:W-:-:S13]  /*27e0*/  ISETP.NE.AND P2, PT, R9, RZ, PT ;  /* 0x000000ff0900720c */ /* 0x000fda0003f45270 */
[----:B------:R-:W-:Y:S05]  /*27f0*/  @P2 BRA `(.L_x_2647) ;  /* 0x0000003000a02947 */ /* 0x000fea0003800000 */
[C---:B------:R-:W-:Y:S01]  /*2800*/  ISETP.GE.AND P0, PT, R10.reuse, 0x21, PT ;  /* 0x000000210a00780c */ /* 0x040fe20003f06270 */
[----:B--2---:R-:W-:Y:S01]  /*2810*/  IMAD.MOV.U32 R2, RZ, RZ, R6 ;  /* 0x000000ffff027224 */ /* 0x004fe200078e0006 */
[C---:B------:R-:W-:Y:S01]  /*2820*/  ISETP.GE.AND P5, PT, R10.reuse, 0x41, PT ;  /* 0x000000410a00780c */ /* 0x040fe20003fa6270 */
[----:B0-----:R-:W-:Y:S01]  /*2830*/  IMAD.MOV.U32 R11, RZ, RZ, R7 ;  /* 0x000000ffff0b7224 */ /* 0x001fe200078e0007 */
[C---:B------:R-:W-:Y:S01]  /*2840*/  ISETP.GE.AND P4, PT, R10.reuse, 0x61, PT ;  /* 0x000000610a00780c */ /* 0x040fe20003f86270 */
[----:B---3--:R-:W-:Y:S01]  /*2850*/  IMAD.MOV.U32 R4, RZ, RZ, R8 ;  /* 0x000000ffff047224 */ /* 0x008fe200078e0008 */
[----:B------:R-:W-:-:S07]  /*2860*/  ISETP.GE.AND P3, PT, R10, 0x81, PT ;  /* 0x000000810a00780c */ /* 0x000fce0003f66270 */
[----:B------:R-:W-:Y:S06]  /*2870*/  @!P0 BRA `(.L_x_2672) ;  /* 0x00000000005c8947 */ /* 0x000fec0003800000 */
[----:B------:R-:W0:Y:S01]  /*2880*/  S2UR UR5, SR_CgaCtaId ;  /* 0x00000000000579c3 */ /* 0x000e220000008800 */
[----:B------:R-:W-:Y:S01]  /*2890*/  UMOV UR4, 0x400 ;  /* 0x0000040000047882 */ /* 0x000fe20000000000 */
[----:B------:R-:W-:Y:S01]  /*28a0*/  BSSY.RECONVERGENT B1, `(.L_x_2672) ;  /* 0x0000014000017945 */ /* 0x000fe20003800200 */
        /* <DEDUP_REMOVED lines=19> */
.L_x_2673:
[----:B------:R-:W-:Y:S05]  /*29e0*/  BSYNC.RECONVERGENT B1 ;  /* 0x0000000000017941 */ /* 0x000fea0003800200 */
.L_x_2672:
[----:B------:R-:W-:Y:S02]  /*29f0*/  IMAD.MOV.U32 R3, RZ, RZ, R2 ;  /* 0x000000ffff037224 */ /* 0x000fe400078e0002 */
[----:B------:R-:W-:Y:S02]  /*2a00*/  IMAD.MOV.U32 R9, RZ, RZ, R11 ;  /* 0x000000ffff097224 */ /* 0x000fe400078e000b */
[----:B------:R-:W-:Y:S01]  /*2a10*/  IMAD.MOV.U32 R8, RZ, RZ, R4 ;  /* 0x000000ffff087224 */ /* 0x000fe200078e0004 */
[----:B------:R-:W-:Y:S06]  /*2a20*/  @!P5 BRA `(.L_x_2674) ;  /* 0x00000000005cd947 */ /* 0x000fec0003800000 */
[----:B------:R-:W0:Y:S01]  /*2a30*/  S2UR UR5, SR_CgaCtaId ;  /* 0x00000000000579c3 */ /* 0x000e220000008800 */
[----:B------:R-:W-:Y:S01]  /*2a40*/  UMOV UR4, 0x400 ;  /* 0x0000040000047882 */ /* 0x000fe20000000000 */
[----:B------:R-:W-:Y:S01]  /*2a50*/  BSSY.RECONVERGENT B1, `(.L_x_2674) ;  /* 0x0000014000017945 */ /* 0x000fe20003800200 */
[----:B0-----:R-:W-:-:S09]  /*2a60*/  ULEA UR4, UR5, UR4, 0x18 ;  /* 0x0000000405047291 */ /* 0x001fd2000f8ec0ff */
[----:B----4-:R-:W0:Y:S04]  /*2a70*/  LDS R5, [UR4+0x28] ;  /* 0x00002804ff057984 */ /* 0x010e280008000800 */
        /* <DEDUP_REMOVED lines=17> */
.L_x_2675:
[----:B------:R-:W-:Y:S05]  /*2b90*/  BSYNC.RECONVERGENT B1 ;  /* 0x0000000000017941 */ /* 0x000fea0003800200 */
.L_x_2674:
[C---:B------:R-:W-:Y:S01]  /*2ba0*/  ISETP.GE.AND P1, PT, R10.reuse, 0xa1, PT ;  /* 0x000000a10a00780c */ /* 0x040fe20003f26270 */
[----:B------:R-:W-:Y:S01]  /*2bb0*/  IMAD.MOV.U32 R2, RZ, RZ, R3 ;  /* 0x000000ffff027224 */ /* 0x000fe200078e0003 */
[C---:B------:R-:W-:Y:S01]  /*2bc0*/  ISETP.GE.AND P5, PT, R10.reuse, 0xc1, PT ;  /* 0x000000c10a00780c */ /* 0x040fe20003fa6270 */
[----:B------:R-:W-:Y:S01]  /*2bd0*/  IMAD.MOV.U32 R7, RZ, RZ, R9 ;  /* 0x000000ffff077224 */ /* 0x000fe200078e0009 */
[----:B------:R-:W-:Y:S01]  /*2be0*/  ISETP.GE.AND P6, PT, R10, 0xe1, PT ;  /* 0x000000e10a00780c */ /* 0x000fe20003fc6270 */
[----:B------:R-:W-:Y:S01]  /*2bf0*/  IMAD.MOV.U32 R6, RZ, RZ, R8 ;  /* 0x000000ffff067224 */ /* 0x000fe200078e0008 */
[----:B------:R-:W-:Y:S11]  /*2c00*/  @!P4 BRA `(.L_x_2676) ;  /* 0x00000000005cc947 */ /* 0x000ff60003800000 */
        /* <DEDUP_REMOVED lines=15> */
[----:B------:R-:W-:-:S04]  /*2d00*/  @P4 ISETP.GE.U32.AND P0, PT, R9, R10, PT ;  /* 0x0000000a0900420c */ /* 0x000fc80003f06070 */
[----:B------:R-:W-:-:S04]  /*2d10*/  @P4 ISETP.GE.AND.EX P0, PT, R8, R11, PT, P0 ;  /* 0x0000000b0800420c */ /* 0x000fc80003f06300 */
[----:B------:R-:W-:Y:S02]  /*2d20*/  @P4 FSEL R2, R3, R4, !P0 ;  /* 0x0000000403024208 */ /* 0x000fe40004000000 */
[----:B------:R-:W-:-:S04]  /*2d30*/  @P4 ISETP.LT.U32.AND P0, PT, R9, R10, PT ;  /* 0x0000000a0900420c */ /* 0x000fc80003f01070 */
[----:B------:R-:W-:-:S04]  /*2d40*/  @P4 ISETP.LT.AND.EX P0, PT, R8, R11, PT, P0 ;  /* 0x0000000b0800420c */ /* 0x000fc80003f01300 */
[----:B------:R-:W-:Y:S02]  /*2d50*/  @P4 SEL R7, R9, R10, P0 ;  /* 0x0000000a09074207 */ /* 0x000fe40000000000 */
[----:B------:R-:W-:-:S07]  /*2d60*/  @P4 SEL R6, R8, R11, P0 ;  /* 0x0000000b08064207 */ /* 0x000fce0000000000 */
.L_x_2677:
[----:B------:R-:W-:Y:S05]  /*2d70*/  BSYNC.RECONVERGENT B1 ;  /* 0x0000000000017941 */ /* 0x000fea0003800200 */
.L_x_2676:
        /* <DEDUP_REMOVED lines=26> */
.L_x_2679:
[----:B------:R-:W-:Y:S05]  /*2f20*/  BSYNC.RECONVERGENT B1 ;  /* 0x0000000000017941 */ /* 0x000fea0003800200 */
.L_x_2678:
        /* <DEDUP_REMOVED lines=26> */
.L_x_2681:
[----:B------:R-:W-:Y:S05]  /*30d0*/  BSYNC.RECONVERGENT B1 ;  /* 0x0000000000017941 */ /* 0x000fea0003800200 */
.L_x_2680:
        /* <DEDUP_REMOVED lines=26> */
.L_x_2683:
[----:B------:R-:W-:Y:S05]  /*3280*/  BSYNC.RECONVERGENT B1 ;  /* 0x0000000000017941 */ /* 0x000fea0003800200 */
.L_x_2682:
[----:B------:R-:W-:Y:S02]  /*3290*/  IMAD.MOV.U32 R6, RZ, RZ, R3 ;  /* 0x000000ffff067224 */ /* 0x000fe400078e0003 */
[----:B------:R-:W-:Y:S02]  /*32a0*/  IMAD.MOV.U32 R7, RZ, RZ, R9 ;  /* 0x000000ffff077224 */ /* 0x000fe400078e0009 */
[----:B------:R-:W-:Y:S01]  /*32b0*/  IMAD.MOV.U32 R8, RZ, RZ, R4 ;  /* 0x000000ffff087224 */ /* 0x000fe200078e0004 */
[----:B------:R-:W-:Y:S06]  /*32c0*/  @!P6 BRA `(.L_x_2647) ;  /* 0x0000002400ece947 */ /* 0x000fec0003800000 */
[----:B------:R-:W0:Y:S01]  /*32d0*/  S2UR UR5, SR_CgaCtaId ;  /* 0x00000000000579c3 */ /* 0x000e220000008800 */
[----:B------:R-:W-:Y:S02]  /*32e0*/  UMOV UR4, 0x400 ;  /* 0x0000040000047882 */ /* 0x000fe40000000000 */
        /* <DEDUP_REMOVED lines=21> */
.L_x_2615:
[----:B------:R-:W0:Y:S01]  /*3440*/  S2R R11, SR_TID.X ;  /* 0x00000000000b7919 */ /* 0x000e220000002100 */
[----:B------:R-:W1:Y:S02]  /*3450*/  LDCU.128 UR12, c[0x0][0x380] ;  /* 0x00007000ff0c77ac */ /* 0x000e640008000c00 */
[----:B-1----:R-:W-:Y:S02]  /*3460*/  IMAD.U32 R12, RZ, RZ, UR12 ;  /* 0x0000000cff0c7e24 */ /* 0x002fe4000f8e00ff */
[----:B------:R-:W-:Y:S01]  /*3470*/  IMAD.U32 R13, RZ, RZ, UR13 ;  /* 0x0000000dff0d7e24 */ /* 0x000fe2000f8e00ff */
[----:B0-----:R-:W-:-:S05]  /*3480*/  IADD3 R3, P0, PT, R6, R11, RZ ;  /* 0x0000000b06037210 */ /* 0x001fca0007f1e0ff */
[----:B------:R-:W-:Y:S01]  /*3490*/  IMAD.X R4, RZ, RZ, RZ, P0 ;  /* 0x000000ffff047224 */ /* 0x000fe200000e06ff */
[----:B------:R-:W-:-:S04]  /*34a0*/  LEA R2, P0, R3, R12, 0x2 ;  /* 0x0000000c03027211 */ /* 0x000fc800078010ff */
[----:B------:R-:W-:-:S05]  /*34b0*/  LEA.HI.X R3, R3, R13, R4, 0x2, P0 ;  /* 0x0000000d03037211 */ /* 0x000fca00000f1404 */
[----:B------:R-:W2:Y:S04]  /*34c0*/  LDG.E R4, desc[UR10][R2.64] ;  /* 0x0000000a02047981 */ /* 0x000ea8000c1e1900 */
[----:B------:R-:W2:Y:S04]  /*34d0*/  LDG.E R5, desc[UR10][R2.64+0x400] ;  /* 0x0004000a02057981 */ /* 0x000ea8000c1e1900 */
[----:B------:R-:W3:Y:S04]  /*34e0*/  LDG.E R8, desc[UR10][R2.64+0x800] ;  /* 0x0008000a02087981 */ /* 0x000ee8000c1e1900 */
[----:B------:R-:W4:Y:S04]  /*34f0*/  LDG.E R9, desc[UR10][R2.64+0xc00] ;  /* 0x000c000a02097981 */ /* 0x000f28000c1e1900 */
[----:B------:R0:W5:Y:S01]  /*3500*/  LDG.E R10, desc[UR10][R2.64+0x1000] ;  /* 0x0010000a020a7981 */ /* 0x000162000c1e1900 */
[----:B------:R-:W-:-:S02]  /*3510*/  IMAD.U32 R14, RZ, RZ, UR14 ;  /* 0x0000000eff0e7e24 */ /* 0x000fc4000f8e00ff */
[----:B------:R-:W-:-:S03]  /*3520*/  IMAD.U32 R15, RZ, RZ, UR15 ;  /* 0x0000000fff0f7e24 */ /* 0x000fc6000f8e00ff */
[----:B0-----:R-:W-:-:S05]  /*3530*/  IADD3 R2, P4, PT, R6, R14, RZ ;  /* 0x0000000e06027210 */ /* 0x001fca0007f9e0ff */
[----:B------:R-:W-:Y:S01]  /*3540*/  IMAD.X R3, RZ, RZ, R15, P4 ;  /* 0x000000ffff037224 */ /* 0x000fe200020e060f */
[----:B--2---:R-:W-:-:S04]  /*3550*/  FSETP.GEU.AND P0, PT, R4, R5, PT ;  /* 0x000000050400720b */ /* 0x004fc80003f0e000 */
[----:B------:R-:W-:Y:S01]  /*3560*/  FSEL R5, R4, R5, P0 ;  /* 0x0000000504057208 */ /* 0x000fe20000000000 */
[----:B------:R-:W-:-:S03]  /*3570*/  VIADD R4, R11, 0x200 ;  /* 0x000002000b047836 */ /* 0x000fc60000000000 */
[----:B---3--:R-:W-:-:S04]  /*3580*/  FSETP.GEU.AND P1, PT, R5, R8, PT ;  /* 0x000000080500720b */ /* 0x008fc80003f2e000 */
[----:B------:R-:W-:-:S04]  /*3590*/  FSEL R8, R5, R8, P1 ;  /* 0x0000000805087208 */ /* 0x000fc80000800000 */
[----:B----4-:R-:W-:-:S04]  /*35a0*/  FSETP.GEU.AND P3, PT, R8, R9, PT ;  /* 0x000000090800720b */ /* 0x010fc80003f6e000 */
[----:B------:R-:W-:Y:S01]  /*35b0*/  FSEL R5, R8, R9, P3 ;  /* 0x0000000908057208 */ /* 0x000fe20001800000 */
[C---:B------:R-:W-:Y:S01]  /*35c0*/  VIADD R8, R11.reuse, 0x100 ;  /* 0x000001000b087836 */ /* 0x040fe20000000000 */
[----:B------:R-:W-:Y:S02]  /*35d0*/  LOP3.LUT R9, R11, 0x400, RZ, 0xfc, !PT ;  /* 0x000004000b097812 */ /* 0x000fe400078efcff */
[----:B-----5:R-:W-:Y:S02]  /*35e0*/  FSETP.GEU.AND P2, PT, R5, R10, PT ;  /* 0x0000000a0500720b */ /* 0x020fe40003f4e000 */
[----:B------:R-:W-:Y:S02]  /*35f0*/  @P1 SEL R4, R11, R8, P0 ;  /* 0x000000080b041207 */ /* 0x000fe40000000000 */
[----:B------:R-:W-:Y:S01]  /*3600*/  ISETP.LE.U32.AND P1, PT, R7, UR6, PT ;  /* 0x0000000607007c0c */ /* 0x000fe2000bf23070 */
[----:B------:R-:W-:-:S03]  /*3610*/  @!P3 VIADD R4, R11, 0x300 ;  /* 0x000003000b04b836 */ /* 0x000fc60000000000 */
[----:B------:R-:W-:-:S05]  /*3620*/  ISETP.GE.U32.AND.EX P1, PT, RZ, R18, PT, P1 ;  /* 0x00000012ff00720c */ /* 0x000fca0003f26110 */
[C---:B------:R-:W-:Y:S02]  /*3630*/  @P2 ISETP.GE.U32.AND P0, PT, R4.reuse, R9, PT ;  /* 0x000000090400220c */ /* 0x040fe40003f06070 */
[-C--:B------:R-:W-:Y:S02]  /*3640*/  IADD3 R9, P3, PT, R9, R2.reuse, RZ ;  /* 0x0000000209097210 */ /* 0x080fe40007f7e0ff */
[----:B------:R-:W-:Y:S02]  /*3650*/  @P2 IADD3 R2, P4, PT, R4, R2, RZ ;  /* 0x0000000204022210 */ /* 0x000fe40007f9e0ff */
[----:B------:R-:W-:Y:S01]  /*3660*/  @P2 ISETP.GE.U32.AND.EX P0, PT, RZ, RZ, PT, P0 ;  /* 0x000000ffff00220c */ /* 0x000fe20003f06100 */
[--C-:B------:R-:W-:Y:S02]  /*3670*/  IMAD.X R8, RZ, RZ, R3.reuse, P3 ;  /* 0x000000ffff087224 */ /* 0x100fe400018e0603 */
[----:B------:R-:W-:Y:S01]  /*3680*/  @P2 IMAD.X R3, RZ, RZ, R3, P4 ;  /* 0x000000ffff032224 */ /* 0x000fe200020e0603 */
[----:B------:R-:W-:-:S04]  /*3690*/  @P2 FSETP.LT.OR P0, PT, R10, R5, !P0 ;  /* 0x000000050a00220b */ /* 0x000fc80004701400 */
[----:B------:R-:W-:Y:S02]  /*36a0*/  @P2 FSEL R10, R5, R10, P0 ;  /* 0x0000000a050a2208 */ /* 0x000fe40000000000 */
[----:B------:R-:W-:Y:S02]  /*36b0*/  @P2 SEL R9, R2, R9, P0 ;  /* 0x0000000902092207 */ /* 0x000fe40000000000 */
[----:B------:R-:W-:Y:S01]  /*36c0*/  @P2 SEL R8, R3, R8, P0 ;  /* 0x0000000803082207 */ /* 0x000fe20000000000 */
[----:B------:R-:W-:Y:S06]  /*36d0*/  @P1 BRA `(.L_x_2684) ;  /* 0x0000001000641947 */ /* 0x000fec0003800000 */
[----:B------:R-:W0:Y:S01]  /*36e0*/  LDCU.64 UR8, c[0x0][0x3e8] ;  /* 0x00007d00ff0877ac */ /* 0x000e220008000a00 */
[----:B------:R-:W-:Y:S01]  /*36f0*/  ISETP.NE.AND P0, PT, R11, RZ, PT ;  /* 0x000000ff0b00720c */ /* 0x000fe20003f05270 */
[----:B------:R-:W-:Y:S01]  /*3700*/  BSSY.RECONVERGENT B1, `(.L_x_2685) ;  /* 0x0000012000017945 */ /* 0x000fe20003800200 */
[----:B------:R-:W-:Y:S01]  /*3710*/  UMOV UR4, 0x8 ;  /* 0x0000000800047882 */ /* 0x000fe20000000000 */
[----:B------:R-:W-:Y:S02]  /*3720*/  UMOV UR5, 0x0 ;  /* 0x0000000000057882 */ /* 0x000fe40000000000 */
[----:B0-----:R-:W-:-:S04]  /*3730*/  UIMAD.WIDE.U32 UR4, UR8, 0x1, UR4 ;  /* 0x00000001080478a5 */ /* 0x001fc8000f8e0004 */
[----:B------:R-:W-:Y:S02]  /*3740*/  UIADD3 UR7, UPT, UPT, UR5, UR9, URZ ;  /* 0x0000000905077290 */ /* 0x000fe4000fffe0ff */
[----:B------:R-:W-:Y:S02]  /*3750*/  IMAD.U32 R3, RZ, RZ, UR5 ;  /* 0x00000005ff037e24 */ /* 0x000fe4000f8e00ff */
[----:B------:R-:W-:Y:S02]  /*3760*/  IMAD.U32 R2, RZ, RZ, UR4 ;  /* 0x00000004ff027e24 */ /* 0x000fe4000f8e00ff */
[----:B------:R-:W-:Y:S01]  /*3770*/  IMAD.U32 R3, RZ, RZ, UR7 ;  /* 0x00000007ff037e24 */ /* 0x000fe2000f8e00ff */
[----:B------:R-:W-:Y:S06]  /*3780*/  @P0 BRA `(.L_x_2686) ;  /* 0x0000000000240947 */ /* 0x000fec0003800000 */
[----:B------:R-:W-:Y:S02]  /*3790*/  IMAD.MOV.U32 R16, RZ, RZ, 0x500 ;  /* 0x00000500ff107424 */ /* 0x000fe400078e00ff */
[----:B------:R-:W-:-:S05]  /*37a0*/  IMAD.MOV.U32 R17, RZ, RZ, 0x0 ;  /* 0x00000000ff117424 */ /* 0x000fca00078e00ff */
[----:B------:R-:W2:Y:S01]  /*37b0*/  ATOMG.E.ADD.64.STRONG.GPU PT, R4, desc[UR10][R2.64], R16 ;  /* 0x80000010020479a8 */ /* 0x000ea200081ef50a */
[----:B------:R-:W0:Y:S01]  /*37c0*/  S2UR UR5, SR_CgaCtaId ;  /* 0x00000000000579c3 */ /* 0x000e220000008800 */
[----:B------:R-:W-:Y:S02]  /*37d0*/  UMOV UR4, 0x400 ;  /* 0x0000040000047882 */ /* 0x000fe40000000000 */
[----:B0-----:R-:W-:Y:S01]  /*37e0*/  ULEA UR4, UR5, UR4, 0x18 ;  /* 0x0000000405047291 */ /* 0x001fe2000f8ec0ff */
[----:B--2---:R-:W-:-:S05]  /*37f0*/  IADD3 R4, P0, PT, R4, UR6, RZ ;  /* 0x0000000604047c10 */ /* 0x004fca000ff1e0ff */
[----:B------:R-:W-:-:S05]  /*3800*/  IMAD.X R5, RZ, RZ, R5, P0 ;  /* 0x000000ffff057224 */ /* 0x000fca00000e0605 */
[----:B------:R0:W-:Y:S03]  /*3810*/  STS.64 [UR4+0x98], R4 ;  /* 0x00009804ff007988 */ /* 0x0001e60008000a04 */
.L_x_2686:
[----:B------:R-:W-:Y:S05]  /*3820*/  BSYNC.RECONVERGENT B1 ;  /* 0x0000000000017941 */ /* 0x000fea0003800200 */
.L_x_2685:
[----:B------:R-:W1:Y:S08]  /*3830*/  S2UR UR5, SR_CgaCtaId ;  /* 0x00000000000579c3 */ /* 0x000e700000008800 */
[----:B------:R-:W-:Y:S06]  /*3840*/  BAR.SYNC.DEFER_BLOCKING 0x0 ;  /* 0x0000000000007b1d */ /* 0x000fec0000010000 */
[----:B------:R-:W-:-:S02]  /*3850*/  UMOV UR4, 0x400 ;  /* 0x0000040000047882 */ /* 0x000fc40000000000 */
[----:B-1----:R-:W-:-:S06]  /*3860*/  ULEA UR4, UR5, UR4, 0x18 ;  /* 0x0000000405047291 */ /* 0x002fcc000f8ec0ff */
[----:B------:R-:W-:-:S05]  /*3870*/  IMAD.U32 R23, RZ, RZ, UR4 ;  /* 0x00000004ff177e24 */ /* 0x000fca000f8e00ff */
[----:B0-----:R-:W0:Y:S02]  /*3880*/  LDS.64 R4, [R23+0x98] ;  /* 0x0000980017047984 */ /* 0x001e240000000a00 */
[----:B0-----:R-:W-:-:S04]  /*3890*/  IADD3 R6, P1, PT, R4, 0x500, RZ ;  /* 0x0000050004067810 */ /* 0x001fc80007f3e0ff */
[----:B------:R-:W-:Y:S01]  /*38a0*/  ISETP.GT.U32.AND P0, PT, R6, R7, PT ;  /* 0x000000070600720c */ /* 0x000fe20003f04070 */
[----:B------:R-:W-:-:S05]  /*38b0*/  IMAD.X R17, RZ, RZ, R5, P1 ;  /* 0x000000ffff117224 */ /* 0x000fca00008e0605 */
[----:B------:R-:W-:-:S13]  /*38c0*/  ISETP.GT.AND.EX P0, PT, R17, R18, PT, P0 ;  /* 0x000000121100720c */ /* 0x000fda0003f04300 */
[----:B------:R-:W-:Y:S05]  /*38d0*/  @P0 BRA `(.L_x_2687) ;  /* 0x0000000400700947 */ /* 0x000fea0003800000 */
[----:B------:R-:W-:Y:S01]  /*38e0*/  BSSY.RECONVERGENT B1, `(.L_x_2687) ;  /* 0x000005b000017945 */ /* 0x000fe20003800200 */
[----:B------:R-:W-:Y:S01]  /*38f0*/  IMAD.MOV.U32 R16, RZ, RZ, R10 ;  /* 0x000000ffff107224 */ /* 0x000fe200078e000a */
[----:B------:R-:W0:Y:S01]  /*3900*/  LDCU.64 UR8, c[0x0][0x398] ;  /* 0x00007300ff0877ac */ /* 0x000e220008000a00 */
[----:B------:R-:W-:Y:S02]  /*3910*/  IMAD.MOV.U32 R19, RZ, RZ, R9 ;  /* 0x000000ffff137224 */ /* 0x000fe400078e0009 */
[----:B------:R-:W-:Y:S01]  /*3920*/  IMAD.MOV.U32 R6, RZ, RZ, R8 ;  /* 0x000000ffff067224 */ /* 0x000fe200078e0008 */
[----:B------:R-:W1:Y:S06]  /*3930*/  LDCU.128 UR12, c[0x0][0x380] ;  /* 0x00007000ff0c77ac */ /* 0x000e6c0008000c00 */
.L_x_2690:
[----:B------:R-:W-:Y:S01]  /*3940*/  IADD3 R9, P0, PT, R11, R4, RZ ;  /* 0x000000040b097210 */ /* 0x000fe20007f1e0ff */
[----:B-1----:R-:W-:Y:S02]  /*3950*/  IMAD.U32 R12, RZ, RZ, UR12 ;  /* 0x0000000cff0c7e24 */ /* 0x002fe4000f8e00ff */
[----:B------:R-:W-:Y:S02]  /*3960*/  IMAD.U32 R13, RZ, RZ, UR13 ;  /* 0x0000000dff0d7e24 */ /* 0x000fe4000f8e00ff */
[----:B------:R-:W-:Y:S01]  /*3970*/  IMAD.X R8, RZ, RZ, R5, P0 ;  /* 0x000000ffff087224 */ /* 0x000fe200000e0605 */
[----:B------:R-:W-:-:S04]  /*3980*/  LEA R4, P0, R9, R12, 0x2 ;  /* 0x0000000c09047211 */ /* 0x000fc800078010ff */
[----:B------:R-:W-:-:S05]  /*3990*/  LEA.HI.X R5, R9, R13, R8, 0x2, P0 ;  /* 0x0000000d09057211 */ /* 0x000fca00000f1408 */
[----:B------:R-:W2:Y:S04]  /*39a0*/  LDG.E R7, desc[UR10][R4.64] ;  /* 0x0000000a04077981 */ /* 0x000ea8000c1e1900 */
[----:B------:R-:W3:Y:S04]  /*39b0*/  LDG.E R24, desc[UR10][R4.64+0x400] ;  /* 0x0004000a04187981 */ /* 0x000ee8000c1e1900 */
[----:B------:R-:W4:Y:S04]  /*39c0*/  LDG.E R18, desc[UR10][R4.64+0x800] ;  /* 0x0008000a04127981 */ /* 0x000f28000c1e1900 */
[----:B------:R-:W4:Y:S01]  /*39d0*/  LDG.E R17, desc[UR10][R4.64+0xc00] ;  /* 0x000c000a04117981 */ /* 0x000f22000c1e1900 */
[----:B------:R-:W-:-:S02]  /*39e0*/  IMAD.U32 R14, RZ, RZ, UR14 ;  /* 0x0000000eff0e7e24 */ /* 0x000fc4000f8e00ff */
[----:B------:R-:W-:Y:S01]  /*39f0*/  IMAD.U32 R15, RZ, RZ, UR15 ;  /* 0x0000000fff0f7e24 */ /* 0x000fe2000f8e00ff */
[----:B------:R1:W5:Y:S01]  /*3a00*/  LDG.E R10, desc[UR10][R4.64+0x1000] ;  /* 0x0010000a040a7981 */ /* 0x000362000c1e1900 */
[----:B------:R-:W-:Y:S01]  /*3a10*/  BSSY.RECONVERGENT B2, `(.L_x_2688) ;  /* 0x000002c000027945 */ /* 0x000fe20003800200 */
[----:B------:R-:W-:Y:S01]  /*3a20*/  BAR.SYNC.DEFER_BLOCKING 0x0 ;  /* 0x0000000000007b1d */ /* 0x000fe20000010000 */
[----:B------:R-:W-:-:S04]  /*3a30*/  IADD3 R26, P0, PT, R9, R14, RZ ;  /* 0x0000000e091a7210 */ /* 0x000fc80007f1e0ff */
[----:B------:R-:W-:Y:S01]  /*3a40*/  IADD3 R20, P3, PT, R26, 0x100, RZ ;  /* 0x000001001a147810 */ /* 0x000fe20007f7e0ff */
[----:B------:R-:W-:Y:S01]  /*3a50*/  IMAD.X R27, R8, 0x1, R15, P0 ;  /* 0x00000001081b7824 */ /* 0x000fe200000e060f */
[C---:B------:R-:W-:Y:S02]  /*3a60*/  IADD3 R21, P4, PT, R26.reuse, 0x200, RZ ;  /* 0x000002001a157810 */ /* 0x040fe40007f9e0ff */
[----:B------:R-:W-:Y:S01]  /*3a70*/  IADD3 R9, P6, PT, R26, 0x400, RZ ;  /* 0x000004001a097810 */ /* 0x000fe20007fde0ff */
[--C-:B------:R-:W-:Y:S01]  /*3a80*/  IMAD.X R25, RZ, RZ, R27.reuse, P3 ;  /* 0x000000ffff197224 */ /* 0x100fe200018e061b */
[----:B------:R-:W-:Y:S01]  /*3a90*/  ISETP.NE.AND P3, PT, R11, RZ, PT ;  /* 0x000000ff0b00720c */ /* 0x000fe20003f65270 */
[--C-:B------:R-:W-:Y:S02]  /*3aa0*/  IMAD.X R22, RZ, RZ, R27.reuse, P4 ;  /* 0x000000ffff167224 */ /* 0x100fe400020e061b */
[----:B------:R-:W-:Y:S01]  /*3ab0*/  IMAD.X R8, RZ, RZ, R27, P6 ;  /* 0x000000ffff087224 */ /* 0x000fe200030e061b */
[----:B--2---:R-:W-:-:S13]  /*3ac0*/  FSETP.GEU.AND P2, PT, R16, R7, PT ;  /* 0x000000071000720b */ /* 0x004fda0003f4e000 */
[----:B------:R-:W-:-:S04]  /*3ad0*/  @P2 ISETP.GE.U32.AND P0, PT, R19, R26, PT ;  /* 0x0000001a1300220c */ /* 0x000fc80003f06070 */
[----:B------:R-:W-:-:S04]  /*3ae0*/  @P2 ISETP.GE.AND.EX P0, PT, R6, R27, PT, P0 ;  /* 0x0000001b0600220c */ /* 0x000fc80003f06300 */
[----:B------:R-:W-:-:S04]  /*3af0*/  @P2 FSETP.LT.OR P0, PT, R7, R16, !P0 ;  /* 0x000000100700220b */ /* 0x000fc80004701400 */
[----:B------:R-:W-:Y:S02]  /*3b00*/  @P2 FSEL R7, R16, R7, P0 ;  /* 0x0000000710072208 */ /* 0x000fe40000000000 */
[----:B------:R-:W-:Y:S02]  /*3b10*/  IADD3 R16, P5, PT, R26, 0x300, RZ ;  /* 0x000003001a107810 */ /* 0x000fe40007fbe0ff */
[----:B---3--:R-:W-:Y:S02]  /*3b20*/  FSETP.GEU.AND P1, PT, R7, R24, PT ;  /* 0x000000180700720b */ /* 0x008fe40003f2e000 */
[----:B------:R-:W-:Y:S01]  /*3b30*/  @P2 SEL R26, R19, R26, P0 ;  /* 0x0000001a131a2207 */ /* 0x000fe20000000000 */
[----:B------:R-:W-:Y:S01]  /*3b40*/  IMAD.X R19, RZ, RZ, R27, P5 ;  /* 0x000000ffff137224 */ /* 0x000fe200028e061b */
[----:B------:R-:W-:-:S09]  /*3b50*/  @P2 SEL R27, R6, R27, P0 ;  /* 0x0000001b061b2207 */ /* 0x000fd20000000000 */
[----:B------:R-:W-:-:S04]  /*3b60*/  @P1 ISETP.GE.U32.AND P0, PT, R26, R20, PT ;  /* 0x000000141a00120c */ /* 0x000fc80003f06070 */
[----:B------:R-:W-:-:S04]  /*3b70*/  @P1 ISETP.GE.AND.EX P0, PT, R27, R25, PT, P0 ;  /* 0x000000191b00120c */ /* 0x000fc80003f06300 */
[----:B------:R-:W-:-:S04]  /*3b80*/  @P1 FSETP.LT.OR P0, PT, R24, R7, !P0 ;  /* 0x000000071800120b */ /* 0x000fc80004701400 */
[----:B------:R-:W-:Y:S02]  /*3b90*/  @P1 FSEL R24, R7, R24, P0 ;  /* 0x0000001807181208 */ /* 0x000fe40000000000 */
[----:B------:R-:W-:Y:S02]  /*3ba0*/  @P1 SEL R20, R26, R20, P0 ;  /* 0x000000141a141207 */ /* 0x000fe40000000000 */
[----:B----4-:R-:W-:Y:S02]  /*3bb0*/  FSETP.GEU.AND P2, PT, R24, R18, PT ;  /* 0x000000121800720b */ /* 0x010fe40003f4e000 */
[----:B------:R-:W-:-:S11]  /*3bc0*/  @P1 SEL R25, R27, R25, P0 ;  /* 0x000000191b191207 */ /* 0x000fd60000000000 */
[----:B------:R-:W-:-:S04]  /*3bd0*/  @P2 ISETP.GE.U32.AND P0, PT, R20, R21, PT ;  /* 0x000000151400220c */ /* 0x000fc80003f06070 */
[----:B------:R-:W-:-:S04]  /*3be0*/  @P2 ISETP.GE.AND.EX P0, PT, R25, R22, PT, P0 ;  /* 0x000000161900220c */ /* 0x000fc80003f06300 */
[----:B------:R-:W-:-:S04]  /*3bf0*/  @P2 FSETP.LT.OR P0, PT, R18, R24, !P0 ;  /* 0x000000181200220b */ /* 0x000fc80004701400 */
[----:B------:R-:W-:-:S04]  /*3c00*/  @P2 FSEL R18, R24, R18, P0 ;  /* 0x0000001218122208 */ /* 0x000fc80000000000 */
[----:B------:R-:W-:Y:S01]  /*3c10*/  FSETP.GEU.AND P1, PT, R18, R17, PT ;  /* 0x000000111200720b */ /* 0x000fe20003f2e000 */
[----:B-1----:R-:W-:-:S12]  /*3c20*/  @P3 BRA `(.L_x_2689) ;  /* 0x0000000000283947 */ /* 0x002fd80003800000 */
[----:B------:R-:W-:Y:S02]  /*3c30*/  IMAD.MOV.U32 R4, RZ, RZ, 0x500 ;  /* 0x00000500ff047424 */ /* 0x000fe400078e00ff */
[----:B------:R-:W-:-:S06]  /*3c40*/  IMAD.MOV.U32 R5, RZ, RZ, 0x0 ;  /* 0x00000000ff057424 */ /* 0x000fcc00078e00ff */
[----:B------:R-:W2:Y:S01]  /*3c50*/  ATOMG.E.ADD.64.STRONG.GPU PT, R4, desc[UR10][R2.64], R4 ;  /* 0x80000004020479a8 */ /* 0x000ea200081ef50a */
[----:B------:R-:W1:Y:S01]  /*3c60*/  S2UR UR5, SR_CgaCtaId ;  /* 0x00000000000579c3 */ /* 0x000e620000008800 */
[----:B------:R-:W-:Y:S02]  /*3c70*/  UMOV UR4, 0x400 ;  /* 0x0000040000047882 */ /* 0x000fe40000000000 */
[----:B-1----:R-:W-:-:S06]  /*3c80*/  ULEA UR4, UR5, UR4, 0x18 ;  /* 0x0000000405047291 */ /* 0x002fcc000f8ec0ff */
[----:B------:R-:W-:Y:S01]  /*3c90*/  IMAD.U32 R23, RZ, RZ, UR4 ;  /* 0x00000004ff177e24 */ /* 0x000fe2000f8e00ff */
[----:B--2---:R-:W-:-:S05]  /*3ca0*/  IADD3 R6, P3, PT, R4, UR6, RZ ;  /* 0x0000000604067c10 */ /* 0x004fca000ff7e0ff */
[----:B------:R-:W-:-:S05]  /*3cb0*/  IMAD.X R7, RZ, RZ, R5, P3 ;  /* 0x000000ffff077224 */ /* 0x000fca00018e0605 */
[----:B------:R1:W-:Y:S03]  /*3cc0*/  STS.64 [R23+0x98], R6 ;  /* 0x0000980617007388 */ /* 0x0003e60000000a00 */
.L_x_2689:
[----:B0-----:R-:W-:Y:S05]  /*3cd0*/  BSYNC.RECONVERGENT B2 ;  /* 0x0000000000027941 */ /* 0x001fea0003800200 */
.L_x_2688:
[----:B------:R-:W-:Y:S01]  /*3ce0*/  BAR.SYNC.DEFER_BLOCKING 0x0 ;  /* 0x0000000000007b1d */ /* 0x000fe20000010000 */
[----:B------:R-:W-:Y:S01]  /*3cf0*/  @P2 SEL R21, R20, R21, P0 ;  /* 0x0000001514152207 */ /* 0x000fe20000000000 */
[----:B-1----:R-:W-:Y:S01]  /*3d00*/  IMAD.U32 R7, RZ, RZ, UR8 ;  /* 0x00000008ff077e24 */ /* 0x002fe2000f8e00ff */
[----:B------:R-:W-:Y:S02]  /*3d10*/  @P2 SEL R22, R25, R22, P0 ;  /* 0x0000001619162207 */ /* 0x000fe40000000000 */
[----:B------:R-:W-:-:S04]  /*3d20*/  @P1 ISETP.GE.U32.AND P0, PT, R21, R16, PT ;  /* 0x000000101500120c */ /* 0x000fc80003f06070 */
[----:B------:R-:W-:-:S04]  /*3d30*/  @P1 ISETP.GE.AND.EX P0, PT, R22, R19, PT, P0 ;  /* 0x000000131600120c */ /* 0x000fc80003f06300 */
[----:B------:R-:W-:-:S04]  /*3d40*/  @P1 FSETP.LT.OR P0, PT, R17, R18, !P0 ;  /* 0x000000121100120b */ /* 0x000fc80004701400 */
[----:B------:R-:W-:Y:S01]  /*3d50*/  @P1 FSEL R17, R18, R17, P0 ;  /* 0x0000001112111208 */ /* 0x000fe20000000000 */
[----:B------:R-:W-:Y:S01]  /*3d60*/  IMAD.U32 R18, RZ, RZ, UR9 ;  /* 0x00000009ff127e24 */ /* 0x000fe2000f8e00ff */
[----:B------:R-:W-:Y:S02]  /*3d70*/  @P1 SEL R16, R21, R16, P0 ;  /* 0x0000001015101207 */ /* 0x000fe40000000000 */
[----:B-----5:R-:W-:Y:S02]  /*3d80*/  FSETP.GEU.AND P2, PT, R17, R10, PT ;  /* 0x0000000a1100720b */ /* 0x020fe40003f4e000 */
[----:B------:R-:W-:Y:S01]  /*3d90*/  @P1 SEL R19, R22, R19, P0 ;  /* 0x0000001316131207 */ /* 0x000fe20000000000 */
[----:B------:R-:W0:Y:S10]  /*3da0*/  LDS.64 R4, [R23+0x98] ;  /* 0x0000980017047984 */ /* 0x000e340000000a00 */
[----:B------:R-:W-:-:S04]  /*3db0*/  @P2 ISETP.GE.U32.AND P0, PT, R16, R9, PT ;  /* 0x000000091000220c */ /* 0x000fc80003f06070 */
[----:B------:R-:W-:-:S04]  /*3dc0*/  @P2 ISETP.GE.AND.EX P0, PT, R19, R8, PT, P0 ;  /* 0x000000081300220c */ /* 0x000fc80003f06300 */
[----:B------:R-:W-:-:S04]  /*3dd0*/  @P2 FSETP.LT.OR P0, PT, R10, R17, !P0 ;  /* 0x000000110a00220b */ /* 0x000fc80004701400 */
[----:B------:R-:W-:Y:S02]  /*3de0*/  @P2 FSEL R10, R17, R10, P0 ;  /* 0x0000000a110a2208 */ /* 0x000fe40000000000 */
[----:B------:R-:W-:Y:S02]  /*3df0*/  @P2 SEL R9, R16, R9, P0 ;  /* 0x0000000910092207 */ /* 0x000fe40000000000 */
[----:B------:R-:W-:Y:S01]  /*3e00*/  @P2 SEL R8, R19, R8, P0 ;  /* 0x0000000813082207 */ /* 0x000fe20000000000 */
[----:B------:R-:W-:Y:S02]  /*3e10*/  IMAD.MOV.U32 R16, RZ, RZ, R10 ;  /* 0x000000ffff107224 */ /* 0x000fe400078e000a */
[----:B------:R-:W-:Y:S01]  /*3e20*/  IMAD.MOV.U32 R19, RZ, RZ, R9 ;  /* 0x000000ffff137224 */ /* 0x000fe200078e0009 */
[----:B0-----:R-:W-:-:S04]  /*3e30*/  IADD3 R6, P3, PT, R4, 0x500, RZ ;  /* 0x0000050004067810 */ /* 0x001fc80007f7e0ff */
[----:B------:R-:W-:Y:S01]  /*3e40*/  ISETP.GT.U32.AND P1, PT, R6, R7, PT ;  /* 0x000000070600720c */ /* 0x000fe20003f24070 */
[----:B------:R-:W-:Y:S02]  /*3e50*/  IMAD.X R21, RZ, RZ, R5, P3 ;  /* 0x000000ffff157224 */ /* 0x000fe400018e0605 */
[----:B------:R-:W-:-:S03]  /*3e60*/  IMAD.MOV.U32 R6, RZ, RZ, R8 ;  /* 0x000000ffff067224 */ /* 0x000fc600078e0008 */
[----:B------:R-:W-:-:S13]  /*3e70*/  ISETP.GT.AND.EX P0, PT, R21, R18, PT, P1 ;  /* 0x000000121500720c */ /* 0x000fda0003f04310 */
[----:B------:R-:W-:Y:S05]  /*3e80*/  @!P0 BRA `(.L_x_2690) ;  /* 0xfffffff800ac8947 */ /* 0x000fea000383ffff */
[----:B------:R-:W-:Y:S05]  /*3e90*/  BSYNC.RECONVERGENT B1 ;  /* 0x0000000000017941 */ /* 0x000fea0003800200 */
.L_x_2687:
[----:B------:R-:W-:Y:S01]  /*3ea0*/  ISETP.GE.U32.AND P0, PT, R4, R7, PT ;  /* 0x000000070400720c */ /* 0x000fe20003f06070 */
[----:B------:R-:W-:Y:S03]  /*3eb0*/  BSSY.RECONVERGENT B1, `(.L_x_2684) ;  /* 0x000009b000017945 */ /* 0x000fe60003800200 */
[----:B------:R-:W-:-:S13]  /*3ec0*/  ISETP.GE.AND.EX P0, PT, R5, R18, PT, P0 ;  /* 0x000000120500720c */ /* 0x000fda0003f06300 */
[----:B------:R-:W-:Y:S05]  /*3ed0*/  @P0 BRA `(.L_x_2691) ;  /* 0x0000000800600947 */ /* 0x000fea0003800000 */
[----:B------:R-:W-:-:S05]  /*3ee0*/  IMAD.IADD R16, R7, 0x1, -R4 ;  /* 0x0000000107107824 */ /* 0x000fca00078e0a04 */
[----:B------:R-:W-:-:S13]  /*3ef0*/  ISETP.GE.AND P0, PT, R11, R16, PT ;  /* 0x000000100b00720c */ /* 0x000fda0003f06270 */
[----:B------:R-:W-:Y:S05]  /*3f00*/  @P0 BRA `(.L_x_2691) ;  /* 0x0000000800540947 */ /* 0x000fea0003800000 */
[----:B------:R-:W-:Y:S01]  /*3f10*/  LOP3.LUT R2, RZ, R11, RZ, 0x33, !PT ;  /* 0x0000000bff027212 */ /* 0x000fe200078e33ff */
[----:B------:R-:W-:Y:S01]  /*3f20*/  BSSY.RECONVERGENT B2, `(.L_x_2692) ;  /* 0x000002f000027945 */ /* 0x000fe20003800200 */
[----:B------:R-:W-:Y:S02]  /*3f30*/  IMAD.MOV.U32 R17, RZ, RZ, R11 ;  /* 0x000000ffff117224 */ /* 0x000fe400078e000b */
[----:B------:R-:W-:-:S04]  /*3f40*/  IADD3 R7, PT, PT, -R4, R7, R2 ;  /* 0x0000000704077210 */ /* 0x000fc80007ffe102 */
[----:B------:R-:W-:-:S04]  /*3f50*/  LOP3.LUT R2, R7, 0x300, RZ, 0xc0, !PT ;  /* 0x0000030007027812 */ /* 0x000fc800078ec0ff */
[----:B------:R-:W-:-:S13]  /*3f60*/  ISETP.NE.AND P0, PT, R2, 0x300, PT ;  /* 0x000003000200780c */ /* 0x000fda0003f05270 */
[----:B------:R-:W-:Y:S05]  /*3f70*/  @!P0 BRA `(.L_x_2693) ;  /* 0x0000000000a48947 */ /* 0x000fea0003800000 */
[----:B------:R-:W-:Y:S01]  /*3f80*/  IADD3 R3, P0, PT, R11, R4, RZ ;  /* 0x000000040b037210 */ /* 0x000fe20007f1e0ff */
[----:B------:R-:W-:Y:S01]  /*3f90*/  IMAD.MOV.U32 R17, RZ, RZ, R11 ;  /* 0x000000ffff117224 */ /* 0x000fe200078e000b */
[----:B------:R-:W-:Y:S02]  /*3fa0*/  LEA.HI R2, R7, 0x1, RZ, 0x18 ;  /* 0x0000000107027811 */ /* 0x000fe400078fc0ff */
[C---:B------:R-:W-:Y:S01]  /*3fb0*/  LEA R12, P1, R3.reuse, R12, 0x2 ;  /* 0x0000000c030c7211 */ /* 0x040fe200078210ff */
[----:B------:R-:W-:Y:S01]  /*3fc0*/  IMAD.X R6, RZ, RZ, R5, P0 ;  /* 0x000000ffff067224 */ /* 0x000fe200000e0605 */
[C---:B------:R-:W-:Y:S02]  /*3fd0*/  IADD3 R14, P0, PT, R3.reuse, R14, RZ ;  /* 0x0000000e030e7210 */ /* 0x040fe40007f1e0ff */
[----:B------:R-:W-:Y:S02]  /*3fe0*/  LOP3.LUT R2, R2, 0x3, RZ, 0xc0, !PT ;  /* 0x0000000302027812 */ /* 0x000fe400078ec0ff */
[----:B------:R-:W-:Y:S01]  /*3ff0*/  LEA.HI.X R3, R3, R13, R6, 0x2, P1 ;  /* 0x0000000d03037211 */ /* 0x000fe200008f1406 */
[----:B------:R-:W-:-:S02]  /*4000*/  IMAD.X R15, R6, 0x1, R15, P0 ;  /* 0x00000001060f7824 */ /* 0x000fc400000e060f */
[----:B------:R-:W-:-:S07]  /*4010*/  IMAD.MOV R6, RZ, RZ, -R2 ;  /* 0x000000ffff067224 */ /* 0x000fce00078e0a02 */
.L_x_2696:
[----:B------:R-:W-:-:S06]  /*4020*/  IMAD.MOV.U32 R2, RZ, RZ, R12 ;  /* 0x000000ffff027224 */ /* 0x000fcc00078e000c */
[----:B------:R-:W2:Y:S01]  /*4030*/  LDG.E R2, desc[UR10][R2.64] ;  /* 0x0000000a02027981 */ /* 0x000ea2000c1e1900 */
[----:B------:R-:W-:Y:S01]  /*4040*/  VIADD R6, R6, 0x1 ;  /* 0x0000000106067836 */ /* 0x000fe20000000000 */
[----:B------:R-:W-:Y:S01]  /*4050*/  BSSY.RECONVERGENT B3, `(.L_x_2694) ;  /* 0x0000016000037945 */ /* 0x000fe20003800200 */
[----:B------:R-:W-:Y:S01]  /*4060*/  IMAD.MOV.U32 R13, RZ, RZ, R9 ;  /* 0x000000ffff0d7224 */ /* 0x000fe200078e0009 */
[----:B------:R-:W-:Y:S01]  /*4070*/  IADD3 R12, P3, PT, R12, 0x400, RZ ;  /* 0x000004000c0c7810 */ /* 0x000fe20007f7e0ff */
[----:B------:R-:W-:Y:S01]  /*4080*/  IMAD.MOV.U32 R18, RZ, RZ, R8 ;  /* 0x000000ffff127224 */ /* 0x000fe200078e0008 */
[----:B------:R-:W-:Y:S01]  /*4090*/  ISETP.NE.AND P2, PT, R6, RZ, PT ;  /* 0x000000ff0600720c */ /* 0x000fe20003f45270 */
[----:B------:R-:W-:Y:S02]  /*40a0*/  IMAD.MOV.U32 R19, RZ, RZ, R10 ;  /* 0x000000ffff137224 */ /* 0x000fe400078e000a */
        /* <DEDUP_REMOVED lines=16> */
.L_x_2695:
[----:B------:R-:W-:Y:S05]  /*41b0*/  BSYNC.RECONVERGENT B3 ;  /* 0x0000000000037941 */ /* 0x000fea0003800200 */
.L_x_2694:
[----:B------:R-:W-:Y:S01]  /*41c0*/  IADD3 R14, P0, PT, R14, 0x100, RZ ;  /* 0x000001000e0e7810 */ /* 0x000fe20007f1e0ff */
[----:B------:R-:W-:Y:S02]  /*41d0*/  VIADD R17, R17, 0x100 ;  /* 0x0000010011117836 */ /* 0x000fe40000000000 */
[----:B------:R-:W-:Y:S02]  /*41e0*/  IMAD.X R3, RZ, RZ, R3, P3 ;  /* 0x000000ffff037224 */ /* 0x000fe400018e0603 */
[----:B------:R-:W-:Y:S01]  /*41f0*/  IMAD.X R15, RZ, RZ, R15, P0 ;  /* 0x000000ffff0f7224 */ /* 0x000fe200000e060f */
[----:B------:R-:W-:Y:S07]  /*4200*/  @P2 BRA `(.L_x_2696) ;  /* 0xfffffffc00842947 */ /* 0x000fee000383ffff */
.L_x_2693:
[----:B------:R-:W-:Y:S05]  /*4210*/  BSYNC.RECONVERGENT B2 ;  /* 0x0000000000027941 */ /* 0x000fea0003800200 */
.L_x_2692:
[----:B------:R-:W-:-:S13]  /*4220*/  ISETP.GE.U32.AND P0, PT, R7, 0x300, PT ;  /* 0x000003000700780c */ /* 0x000fda0003f06070 */
[----:B------:R-:W-:Y:S05]  /*4230*/  @!P0 BRA `(.L_x_2691) ;  /* 0x0000000400888947 */ /* 0x000fea0003800000 */
[----:B------:R-:W0:Y:S01]  /*4240*/  LDC.64 R6, c[0x0][0x380] ;  /* 0x0000e000ff067b82 */ /* 0x000e220000000a00 */
[----:B------:R-:W-:-:S07]  /*4250*/  VIADD R13, R17, 0x200 ;  /* 0x00000200110d7836 */ /* 0x000fce0000000000 */
[----:B------:R-:W1:Y:S02]  /*4260*/  LDC.64 R2, c[0x0][0x388] ;  /* 0x0000e200ff027b82 */ /* 0x000e640000000a00 */
.L_x_2705:
[----:B------:R-:W-:-:S05]  /*4270*/  VIADD R15, R13, 0xfffffe00 ;  /* 0xfffffe000d0f7836 */ /* 0x000fca0000000000 */
[----:B------:R-:W-:-:S05]  /*4280*/  IADD3 R19, P0, PT, R15, R4, RZ ;  /* 0x000000040f137210 */ /* 0x000fca0007f1e0ff */
[----:B------:R-:W-:Y:S01]  /*4290*/  IMAD.X R20, RZ, RZ, R5, P0 ;  /* 0x000000ffff147224 */ /* 0x000fe200000e0605 */
[----:B0-----:R-:W-:-:S04]  /*42a0*/  LEA R14, P0, R19, R6, 0x2 ;  /* 0x00000006130e7211 */ /* 0x001fc800078010ff */
[----:B------:R-:W-:-:S05]  /*42b0*/  LEA.HI.X R15, R19, R7, R20, 0x2, P0 ;  /* 0x00000007130f7211 */ /* 0x000fca00000f1414 */
[----:B------:R-:W2:Y:S04]  /*42c0*/  LDG.E R25, desc[UR10][R14.64] ;  /* 0x0000000a0e197981 */ /* 0x000ea8000c1e1900 */
[----:B------:R0:W5:Y:S04]  /*42d0*/  LDG.E R18, desc[UR10][R14.64+0x400] ;  /* 0x0004000a0e127981 */ /* 0x000168000c1e1900 */
        /* <DEDUP_REMOVED lines=22> */
.L_x_2698:
[----:B------:R-:W-:Y:S05]  /*4440*/  BSYNC.RECONVERGENT B2 ;  /* 0x0000000000027941 */ /* 0x000fea0003800200 */
.L_x_2697:
[----:B-----5:R-:W-:Y:S01]  /*4450*/  FSETP.GEU.AND P0, PT, R19, R18, PT ;  /* 0x000000121300720b */ /* 0x020fe20003f0e000 */
[----:B------:R-:W-:Y:S01]  /*4460*/  BSSY.RECONVERGENT B2, `(.L_x_2699) ;  /* 0x0000013000027945 */ /* 0x000fe20003800200 */
[----:B------:R-:W-:Y:S01]  /*4470*/  IADD3 R21, P1, P2, R4, R2, R21 ;  /* 0x0000000204157210 */ /* 0x000fe20007a3e015 */
[----:B------:R-:W-:Y:S02]  /*4480*/  VIADD R15, R13, 0x100 ;  /* 0x000001000d0f7836 */ /* 0x000fe40000000000 */
[----:B------:R-:W-:Y:S01]  /*4490*/  IMAD.MOV.U32 R9, RZ, RZ, R18 ;  /* 0x000000ffff097224 */ /* 0x000fe200078e0012 */
[----:B------:R-:W-:Y:S01]  /*44a0*/  IADD3.X R23, PT, PT, R5, R3, RZ, P1, P2 ;  /* 0x0000000305177210 */ /* 0x000fe20000fe44ff */
[----:B------:R-:W-:-:S04]  /*44b0*/  IMAD.MOV.U32 R8, RZ, RZ, R21 ;  /* 0x000000ffff087224 */ /* 0x000fc800078e0015 */
[----:B------:R-:W-:Y:S02]  /*44c0*/  IMAD.MOV.U32 R10, RZ, RZ, R23 ;  /* 0x000000ffff0a7224 */ /* 0x000fe400078e0017 */
        /* <DEDUP_REMOVED lines=12> */
.L_x_2700:
[----:B------:R-:W-:Y:S05]  /*4590*/  BSYNC.RECONVERGENT B2 ;  /* 0x0000000000027941 */ /* 0x000fea0003800200 */
.L_x_2699:
[----:B------:R-:W-:Y:S01]  /*45a0*/  FSETP.GEU.AND P0, PT, R9, R12, PT ;  /* 0x0000000c0900720b */ /* 0x000fe20003f0e000 */
[----:B------:R-:W-:Y:S01]  /*45b0*/  BSSY.RECONVERGENT B2, `(.L_x_2701) ;  /* 0x0000013000027945 */ /* 0x000fe20003800200 */
[CC--:B------:R-:W-:Y:S01]  /*45c0*/  IADD3 R19, P1, P4, R4.reuse, R2.reuse, R13 ;  /* 0x0000000204137210 */ /* 0x0c0fe20007c3e00d */
[----:B------:R-:W-:Y:S01]  /*45d0*/  IMAD.MOV.U32 R14, RZ, RZ, R12 ;  /* 0x000000ffff0e7224 */ /* 0x000fe200078e000c */
[----:B------:R-:W-:Y:S02]  /*45e0*/  IADD3 R20, P2, P3, R4, R2, R15 ;  /* 0x0000000204147210 */ /* 0x000fe40007b5e00f */
        /* <DEDUP_REMOVED lines=15> */
.L_x_2702:
[----:B------:R-:W-:Y:S05]  /*46e0*/  BSYNC.RECONVERGENT B2 ;  /* 0x0000000000027941 */ /* 0x000fea0003800200 */
.L_x_2701:
        /* <DEDUP_REMOVED lines=18> */
.L_x_2704:
[----:B------:R-:W-:Y:S05]  /*4810*/  BSYNC.RECONVERGENT B2 ;  /* 0x0000000000027941 */ /* 0x000fea0003800200 */
.L_x_2703:
[C---:B------:R-:W-:Y:S02]  /*4820*/  VIADD R15, R13.reuse, 0x200 ;  /* 0x000002000d0f7836 */ /* 0x040fe40000000000 */
[----:B------:R-:W-:-:S03]  /*4830*/  VIADD R13, R13, 0x400 ;  /* 0x000004000d0d7836 */ /* 0x000fc60000000000 */
[----:B------:R-:W-:-:S13]  /*4840*/  ISETP.GE.AND P0, PT, R15, R16, PT ;  /* 0x000000100f00720c */ /* 0x000fda0003f06270 */
[----:B------:R-:W-:Y:S05]  /*4850*/  @!P0 BRA `(.L_x_2705) ;  /* 0xfffffff800848947 */ /* 0x000fea000383ffff */
.L_x_2691:
[----:B------:R-:W-:Y:S05]  /*4860*/  BSYNC.RECONVERGENT B1 ;  /* 0x0000000000017941 */ /* 0x000fea0003800200 */
.L_x_2684:
        /* <DEDUP_REMOVED lines=31> */
.L_x_2707:
[----:B------:R-:W-:Y:S05]  /*4a60*/  BSYNC.RECONVERGENT B1 ;  /* 0x0000000000017941 */ /* 0x000fea0003800200 */
.L_x_2706:
        /* <DEDUP_REMOVED lines=24> */
.L_x_2709:
[----:B------:R-:W-:Y:S05]  /*4bf0*/  BSYNC.RECONVERGENT B1 ;  /* 0x0000000000017941 */ /* 0x000fea0003800200 */
.L_x_2708:
        /* <DEDUP_REMOVED lines=24> */
.L_x_2711:
[----:B------:R-:W-:Y:S05]  /*4d80*/  BSYNC.RECONVERGENT B1 ;  /* 0x0000000000017941 */ /* 0x000fea0003800200 */
.L_x_2710:
        /* <DEDUP_REMOVED lines=24> */
.L_x_2713:
[----:B------:R-:W-:Y:S05]  /*4f10*/  BSYNC.RECONVERGENT B1 ;  /* 0x0000000000017941 */ /* 0x000fea0003800200 */
.L_x_2712:
[----:B0-----:R0:W0:Y:S01]  /*4f20*/  SHFL.DOWN PT, R2, R3, 0x10, 0x1f ;  /* 0x0a001f0003027f89 */ /* 0x00102200000e0000 */
[----:B------:R-:W-:Y:S01]  /*4f30*/  BSSY.RECONVERGENT B1, `(.L_x_2714) ;  /* 0x0000017000017945 */ /* 0x000fe20003800200 */
[----:B--2---:R-:W-:Y:S02]  /*4f40*/  IMAD.MOV.U32 R6, RZ, RZ, R3 ;  /* 0x000000ffff067224 */ /* 0x004fe400078e0003 */
[----:B------:R2:W0:Y:S01]  /*4f50*/  SHFL.DOWN PT, R9, R4, 0x10, 0x1f ;  /* 0x0a001f0004097f89 */ /* 0x00042200000e0000 */
[----:B------:R-:W-:Y:S02]  /*4f60*/  IMAD.MOV.U32 R7, RZ, RZ, R4 ;  /* 0x000000ffff077224 */ /* 0x000fe400078e0004 */
[----:B----4-:R-:W-:Y:S01]  /*4f70*/  IMAD.MOV.U32 R8, RZ, RZ, R5 ;  /* 0x000000ffff087224 */ /* 0x010fe200078e0005 */
        /* <DEDUP_REMOVED lines=18> */
.L_x_2715:
[----:B------:R-:W-:Y:S05]  /*50a0*/  BSYNC.RECONVERGENT B1 ;  /* 0x0000000000017941 */ /* 0x000fea0003800200 */
.L_x_2714:
        /* <DEDUP_REMOVED lines=12> */
.L_x_2717:
[----:B------:R-:W-:Y:S05]  /*5170*/  BSYNC.RECONVERGENT B1 ;  /* 0x0000000000017941 */ /* 0x000fea0003800200 */
.L_x_2716:
[----:B------:R-:W-:Y:S01]  /*5180*/  BAR.SYNC.DEFER_BLOCKING 0x0 ;  /* 0x0000000000007b1d */ /* 0x000fe20000010000 */
[----:B------:R-:W-:-:S13]  /*5190*/  ISETP.NE.AND P2, PT, R11, RZ, PT ;  /* 0x000000ff0b00720c */ /* 0x000fda0003f45270 */
[----:B------:R-:W-:Y:S05]  /*51a0*/  @P2 BRA `(.L_x_2647) ;  /* 0x0000000800342947 */ /* 0x000fea0003800000 */
[----:B0---4-:R-:W0:Y:S01]  /*51b0*/  S2R R3, SR_CgaCtaId ;  /* 0x0000000000037919 */ /* 0x011e220000008800 */
[----:B------:R-:W-:Y:S01]  /*51c0*/  MOV R2, 0x400 ;  /* 0x0000040000027802 */ /* 0x000fe20000000f00 */
[----:B------:R-:W-:Y:S03]  /*51d0*/  BSSY.RECONVERGENT B1, `(.L_x_2718) ;  /* 0x0000016000017945 */ /* 0x000fe60003800200 */
[----:B0-----:R-:W-:-:S05]  /*51e0*/  LEA R25, R3, R2, 0x18 ;  /* 0x0000000203197211 */ /* 0x001fca00078ec0ff */
[----:B------:R-:W0:Y:S04]  /*51f0*/  LDS R3, [R25+0x18] ;  /* 0x0000180019037984 */ /* 0x000e280000000800 */
[----:B--2---:R-:W2:Y:S04]  /*5200*/  LDS.64 R4, [R25+0x20] ;  /* 0x0000200019047984 */ /* 0x004ea80000000a00 */
        /* <DEDUP_REMOVED lines=18> */
.L_x_2719:
[----:B------:R-:W-:Y:S05]  /*5330*/  BSYNC.RECONVERGENT B1 ;  /* 0x0000000000017941 */ /* 0x000fea0003800200 */
.L_x_2718:
        /* <DEDUP_REMOVED lines=10> */
[----:B------:R0:W1:Y:S04]  /*53e0*/  LDS.64 R10, [R25+0x60] ;  /* 0x00006000190a7984 */ /* 0x0000680000000a00 */
[----:B---3--:R3:W1:Y:S04]  /*53f0*/  LDS.64 R12, [R25+0x70] ;  /* 0x00007000190c7984 */ /* 0x0086680000000a00 */
        /* <DEDUP_REMOVED lines=15> */
.L_x_2721:
[----:B------:R-:W-:Y:S05]  /*54f0*/  BSYNC.RECONVERGENT B1 ;  /* 0x0000000000017941 */ /* 0x000fea0003800200 */
.L_x_2720:
        /* <DEDUP_REMOVED lines=17> */
.L_x_2723:
[----:B------:R-:W-:Y:S05]  /*5610*/  BSYNC.RECONVERGENT B1 ;  /* 0x0000000000017941 */ /* 0x000fea0003800200 */
.L_x_2722:
        /* <DEDUP_REMOVED lines=17> */
.L_x_2725:
[----:B------:R-:W-:Y:S05]  /*5730*/  BSYNC.RECONVERGENT B1 ;  /* 0x0000000000017941 */ /* 0x000fea0003800200 */
.L_x_2724:
        /* <DEDUP_REMOVED lines=17> */
.L_x_2727:
[----:B------:R-:W-:Y:S05]  /*5850*/  BSYNC.RECONVERGENT B1 ;  /* 0x0000000000017941 */ /* 0x000fea0003800200 */
.L_x_2726:
        /* <DEDUP_REMOVED lines=17> */
.L_x_2729:
[----:B------:R-:W-:Y:S05]  /*5970*/  BSYNC.RECONVERGENT B1 ;  /* 0x0000000000017941 */ /* 0x000fea0003800200 */
.L_x_2728:
        /* <DEDUP_REMOVED lines=16> */
.L_x_2647:
[----:B------:R-:W-:Y:S05]  /*5a80*/  BSYNC.RECONVERGENT B0 ;  /* 0x0000000000007941 */ /* 0x000fea0003800200 */
.L_x_2614:
[----:B------:R-:W-:Y:S05]  /*5a90*/  @P2 EXIT ;  /* 0x000000000000294d */ /* 0x000fea0003800000 */
[----:B0-234-:R-:W0:Y:S01]  /*5aa0*/  LDC.64 R2, c[0x0][0x390] ;  /* 0x0000e400ff027b82 */ /* 0x01de220000000a00 */
[----:B------:R-:W-:Y:S02]  /*5ab0*/  IMAD.MOV.U32 R9, RZ, RZ, R8 ;  /* 0x000000ffff097224 */ /* 0x000fe400078e0008 */
[----:B------:R-:W-:Y:S02]  /*5ac0*/  IMAD.MOV.U32 R8, RZ, RZ, R7 ;  /* 0x000000ffff087224 */ /* 0x000fe400078e0007 */
[----:B0-----:R-:W-:-:S05]  /*5ad0*/  IMAD.WIDE.U32 R2, R0, 0x10, R2 ;  /* 0x0000001000027825 */ /* 0x001fca00078e0002 */
[----:B------:R-:W-:Y:S04]  /*5ae0*/  STG.E.64 desc[UR10][R2.64+0x8], R8 ;  /* 0x0000080802007986 */ /* 0x000fe8000c101b0a */
[----:B------:R-:W-:Y:S01]  /*5af0*/  STG.E desc[UR10][R2.64], R6 ;  /* 0x0000000602007986 */ /* 0x000fe2000c10190a */
[----:B------:R-:W-:Y:S05]  /*5b00*/  EXIT ;  /* 0x000000000000794d */ /* 0x000fea0003800000 */
.L_x_2730:
        /* <DEDUP_REMOVED lines=15> */
.L_x_4191:


//--------------------- .text._ZN6thrust24THRUST_300001_SM_1000_NS8cuda_cub4core6detail13_kernel_agentINS1_8__reduce11ReduceAgentINS0_12zip_iteratorIN4cuda3std3__45tupleIJNS0_6detail15normal_iteratorINS0_10device_ptrIfEEEENS0_17counting_iteratorIlNS0_11use_defaultESI_SI_EEEEEEEPNSB_IJflEEESM_lNS1_9__extrema9arg_max_fIflNSA_4lessIfEEEEEEJSL_SN_lSS_EEEvDpT0_ --------------------------
	.section	.text._ZN6thrust24THRUST_300001_SM_1000_NS8cuda_cub4core6detail13_kernel_agentINS1_8__reduce11ReduceAgentINS0_12zip_iteratorIN4cuda3std3__45tupleIJNS0_6detail15normal_iteratorINS0_10device_ptrIfEEEENS0_17counting_iteratorIlNS0_11use_defaultESI_SI_EEEEEEEPNSB_IJflEEESM_lNS1_9__extrema9arg_max_fIflNSA_4lessIfEEEEEEJSL_SN_lSS_EEEvDpT0_,"ax",@progbits
	.align	128
        .global         _ZN6thrust24THRUST_300001_SM_1000_NS8cuda_cub4core6detail13_kernel_agentINS1_8__reduce11ReduceAgentINS0_12zip_iteratorIN4cuda3std3__45tupleIJNS0_6detail15normal_iteratorINS0_10device_ptrIfEEEENS0_17counting_iteratorIlNS0_11use_defaultESI_SI_EEEEEEEPNSB_IJflEEESM_lNS1_9__extrema9arg_max_fIflNSA_4lessIfEEEEEEJSL_SN_lSS_EEEvDpT0_
        .type           _ZN6thrust24THRUST_300001_SM_1000_NS8cuda_cub4core6detail13_kernel_agentINS1_8__reduce11ReduceAgentINS0_12zip_iteratorIN4cuda3std3__45tupleIJNS0_6detail15normal_iteratorINS0_10device_ptrIfEEEENS0_17counting_iteratorIlNS0_11use_defaultESI_SI_EEEEEEEPNSB_IJflEEESM_lNS1_9__extrema9arg_max_fIflNSA_4lessIfEEEEEEJSL_SN_lSS_EEEvDpT0_,@function
        .size           _ZN6thrust24THRUST_300001_SM_1000_NS8cuda_cub4core6detail13_kernel_agentINS1_8__reduce11ReduceAgentINS0_12zip_iteratorIN4cuda3std3__45tupleIJNS0_6detail15normal_iteratorINS0_10device_ptrIfEEEENS0_17counting_iteratorIlNS0_11use_defaultESI_SI_EEEEEEEPNSB_IJflEEESM_lNS1_9__extrema9arg_max_fIflNSA_4lessIfEEEEEEJSL_SN_lSS_EEEvDpT0_,(.L_x_4192 - _ZN6thrust24THRUST_300001_SM_1000_NS8cuda_cub4core6detail13_kernel_agentINS1_8__reduce11ReduceAgentINS0_12zip_iteratorIN4cuda3std3__45tupleIJNS0_6detail15normal_iteratorINS0_10device_ptrIfEEEENS0_17counting_iteratorIlNS0_11use_defaultESI_SI_EEEEEEEPNSB_IJflEEESM_lNS1_9__extrema9arg_max_fIflNSA_4lessIfEEEEEEJSL_SN_lSS_EEEvDpT0_)
        .other          _ZN6thrust24THRUST_300001_SM_1000_NS8cuda_cub4core6detail13_kernel_agentINS1_8__reduce11ReduceAgentINS0_12zip_iteratorIN4cuda3std3__45tupleIJNS0_6detail15normal_iteratorINS0_10device_ptrIfEEEENS0_17counting_iteratorIlNS0_11use_defaultESI_SI_EEEEEEEPNSB_IJflEEESM_lNS1_9__extrema9arg_max_fIflNSA_4lessIfEEEEEEJSL_SN_lSS_EEEvDpT0_,@"STO_CUDA_ENTRY STV_DEFAULT"
_ZN6thrust24THRUST_300001_SM_1000_NS8cuda_cub4core6detail13_kernel_agentINS1_8__reduce11ReduceAgentINS0_12zip_iteratorIN4cuda3std3__45tupleIJNS0_6detail15normal_iteratorINS0_10device_ptrIfEEEENS0_17counting_iteratorIlNS0_11use_defaultESI_SI_EEEEEEEPNSB_IJflEEESM_lNS1_9__extrema9arg_max_fIflNSA_4lessIfEEEEEEJSL_SN_lSS_EEEvDpT0_:
.text._ZN6thrust24THRUST_300001_SM_1000_NS8cuda_cub4core6detail13_kernel_agentINS1_8__reduce11ReduceAgentINS0_12zip_iteratorIN4cuda3std3__45tupleIJNS0_6detail15normal_iteratorINS0_10device_ptrIfEEEENS0_17counting_iteratorIlNS0_11use_defaultESI_SI_EEEEEEEPNSB_IJflEEESM_lNS1_9__extrema9arg_max_fIflNSA_4lessIfEEEEEEJSL_SN_lSS_EEEvDpT0_:
[----:B------:R-:W-:Y:S01]  /*0000*/  LDC R1, c[0x0][0x37c] ;  /* 0x0000df00ff017b82 */ /* 0x000fe20000000800 */
[----:B------:R-:W0:Y:S02]  /*0010*/  LDCU.64 UR4, c[0x0][0x398] ;  /* 0x00007300ff0477ac */ /* 0x000e240008000a00 */
[----:B0-----:R-:W-:-:S04]  /*0020*/  ISETP.NE.U32.AND P0, PT, RZ, UR4, PT ;  /* 0x00000004ff007c0c */ /* 0x001fc8000bf05070 */
[----:B------:R-:W-:-:S13]  /*0030*/  ISETP.NE.AND.EX P0, PT, RZ, UR5, PT, P0 ;  /* 0x00000005ff007c0c */ /* 0x000fda000bf05300 */
[----:B------:R-:W-:Y:S05]  /*0040*/  @!P0 EXIT ;  /* 0x000000000000894d */ /* 0x000fea0003800000 */
[----:B------:R-:W-:Y:S01]  /*0050*/  UISETP.GT.U32.AND UP0, UPT, UR4, 0x4ff, UPT ;  /* 0x000004ff0400788c */ /* 0x000fe2000bf04070 */
[----:B------:R-:W-:Y:S01]  /*0060*/  BSSY.RECONVERGENT B0, `(.L_x_2731) ;  /* 0x0000558000007945 */ /* 0x000fe20003800200 */
[----:B------:R-:W0:Y:S02]  /*0070*/  LDCU.64 UR8, c[0x0][0x358] ;  /* 0x00006b00ff0877ac */ /* 0x000e240008000a00 */
[----:B------:R-:W-:-:S09]  /*0080*/  UISETP.GT.AND.EX UP0, UPT, UR5, URZ, UPT, UP0 ;  /* 0x000000ff0500728c */ /* 0x000fd2000bf04300 */
[----:B------:R-:W-:Y:S05]  /*0090*/  BRA.U UP0, `(.L_x_2732) ;  /* 0x0000003100a87547 */ /* 0x000fea000b800000 */
[----:B------:R-:W1:Y:S01]  /*00a0*/  S2R R0, SR_TID.X ;  /* 0x0000000000007919 */ /* 0x000e620000002100 */
[----:B------:R-:W2:Y:S01]  /*00b0*/  LDCU UR5, c[0x0][0x398] ;  /* 0x00007300ff0577ac */ /* 0x000ea20008000800 */
[----:B------:R-:W-:Y:S01]  /*00c0*/  BSSY.RECONVERGENT B1, `(.L_x_2733) ;  /* 0x000000d000017945 */ /* 0x000fe20003800200 */
[----:B------:R-:W-:Y:S01]  /*00d0*/  CS2R R6, SRZ ;  /* 0x0000000000067805 */ /* 0x000fe2000001ff00 */
[----:B------:R-:W-:Y:S01]  /*00e0*/  IMAD.MOV.U32 R8, RZ, RZ, RZ ;  /* 0x000000ffff087224 */ /* 0x000fe200078e00ff */
[----:B-1----:R-:W-:Y:S01]  /*00f0*/  ISETP.GE.AND P0, PT, R0, UR4, PT ;  /* 0x0000000400007c0c */ /* 0x002fe2000bf06270 */
[----:B------:R-:W-:-:S12]  /*0100*/  IMAD.MOV.U32 R9, RZ, RZ, R0 ;  /* 0x000000ffff097224 */ /* 0x000fd800078e0000 */
[----:B--2---:R-:W-:Y:S05]  /*0110*/  @P0 BRA `(.L_x_2734) ;  /* 0x00000000001c0947 */ /* 0x004fea0003800000 */
[----:B------:R-:W1:Y:S01]  /*0120*/  LDC.64 R2, c[0x0][0x380] ;  /* 0x0000e000ff027b82 */ /* 0x000e620000000a00 */
[----:B------:R-:W2:Y:S01]  /*0130*/  LDCU.64 UR6, c[0x0][0x388] ;  /* 0x00007100ff0677ac */ /* 0x000ea20008000a00 */
[----:B-1----:R-:W-:-:S05]  /*0140*/  IMAD.WIDE.U32 R2, R0, 0x4, R2 ;  /* 0x0000000400027825 */ /* 0x002fca00078e0002 */
[----:B0-----:R1:W5:Y:S01]  /*0150*/  LDG.E R6, desc[UR8][R2.64] ;  /* 0x0000000802067981 */ /* 0x001362000c1e1900 */
[C---:B--2---:R-:W-:Y:S01]  /*0160*/  IADD3 R7, P0, PT, R0.reuse, UR6, RZ ;  /* 0x0000000600077c10 */ /* 0x044fe2000ff1e0ff */
[----:B------:R-:W-:-:S04]  /*0170*/  VIADD R9, R0, 0x100 ;  /* 0x0000010000097836 */ /* 0x000fc80000000000 */
[----:B------:R-:W-:-:S08]  /*0180*/  IMAD.X R8, RZ, RZ, UR7, P0 ;  /* 0x00000007ff087e24 */ /* 0x000fd000080e06ff */
.L_x_2734:
[----:B0-----:R-:W-:Y:S05]  /*0190*/  BSYNC.RECONVERGENT B1 ;  /* 0x0000000000017941 */ /* 0x001fea0003800200 */
.L_x_2733:
        /* <DEDUP_REMOVED lines=10> */
[----:B------:R-:W1:Y:S01]  /*0240*/  LDCU.64 UR6, c[0x0][0x388] ;  /* 0x00007100ff0677ac */ /* 0x000e620008000a00 */
[----:B------:R-:W-:-:S04]  /*0250*/  LEA.HI R4, R11, 0x1, RZ, 0x18 ;  /* 0x000000010b047811 */ /* 0x000fc800078fc0ff */
[----:B------:R-:W-:-:S05]  /*0260*/  LOP3.LUT R4, R4, 0x3, RZ, 0xc0, !PT ;  /* 0x0000000304047812 */ /* 0x000fca00078ec0ff */
[----:B------:R-:W-:Y:S01]  /*0270*/  IMAD.MOV R4, RZ, RZ, -R4 ;  /* 0x000000ffff047224 */ /* 0x000fe200078e0a04 */
[C---:B-1----:R-:W-:Y:S01]  /*0280*/  IADD3 R5, P0, PT, R9.reuse, UR6, RZ ;  /* 0x0000000609057c10 */ /* 0x042fe2000ff1e0ff */
[----:B0-----:R-:W-:-:S04]  /*0290*/  IMAD.WIDE.U32 R2, R9, 0x4, R2 ;  /* 0x0000000409027825 */ /* 0x001fc800078e0002 */
[----:B------:R-:W-:-:S08]  /*02a0*/  IMAD.X R10, RZ, RZ, UR7, P0 ;  /* 0x00000007ff0a7e24 */ /* 0x000fd000080e06ff */
.L_x_2741:
[----:B------:R0:W2:Y:S01]  /*02b0*/  LDG.E R15, desc[UR8][R2.64] ;  /* 0x00000008020f7981 */ /* 0x0000a2000c1e1900 */
[----:B------:R-:W-:Y:S01]  /*02c0*/  VIADD R4, R4, 0x1 ;  /* 0x0000000104047836 */ /* 0x000fe20000000000 */
[----:B------:R-:W-:Y:S01]  /*02d0*/  BSSY.RECONVERGENT B3, `(.L_x_2739) ;  /* 0x0000016000037945 */ /* 0x000fe20003800200 */
[----:B------:R-:W-:Y:S02]  /*02e0*/  IMAD.MOV.U32 R14, RZ, RZ, R7 ;  /* 0x000000ffff0e7224 */ /* 0x000fe400078e0007 */
[----:B------:R-:W-:Y:S01]  /*02f0*/  IMAD.MOV.U32 R13, RZ, RZ, R8 ;  /* 0x000000ffff0d7224 */ /* 0x000fe200078e0008 */
[----:B------:R-:W-:Y:S01]  /*0300*/  ISETP.NE.AND P2, PT, R4, RZ, PT ;  /* 0x000000ff0400720c */ /* 0x000fe20003f45270 */
[----:B-----5:R-:W-:Y:S02]  /*0310*/  IMAD.MOV.U32 R12, RZ, RZ, R6 ;  /* 0x000000ffff0c7224 */ /* 0x020fe400078e0006 */
[----:B------:R-:W-:Y:S01]  /*0320*/  IMAD.MOV.U32 R7, RZ, RZ, R5 ;  /* 0x000000ffff077224 */ /* 0x000fe200078e0005 */
[----:B0-----:R-:W-:Y:S01]  /*0330*/  IADD3 R2, P3, PT, R2, 0x400, RZ ;  /* 0x0000040002027810 */ /* 0x001fe20007f7e0ff */
        /* <DEDUP_REMOVED lines=15> */
.L_x_2740:
[----:B------:R-:W-:Y:S05]  /*0430*/  BSYNC.RECONVERGENT B3 ;  /* 0x0000000000037941 */ /* 0x000fea0003800200 */
.L_x_2739:
[----:B------:R-:W-:Y:S01]  /*0440*/  IADD3 R5, P0, PT, R5, 0x100, RZ ;  /* 0x0000010005057810 */ /* 0x000fe20007f1e0ff */
[----:B------:R-:W-:Y:S02]  /*0450*/  VIADD R9, R9, 0x100 ;  /* 0x0000010009097836 */ /* 0x000fe40000000000 */
[----:B------:R-:W-:Y:S02]  /*0460*/  IMAD.X R3, RZ, RZ, R3, P3 ;  /* 0x000000ffff037224 */ /* 0x000fe400018e0603 */
[----:B------:R-:W-:Y:S01]  /*0470*/  IMAD.X R10, RZ, RZ, R10, P0 ;  /* 0x000000ffff0a7224 */ /* 0x000fe200000e060a */
[----:B------:R-:W-:Y:S07]  /*0480*/  @P2 BRA `(.L_x_2741) ;  /* 0xfffffffc00882947 */ /* 0x000fee000383ffff */
.L_x_2738:
[----:B------:R-:W-:Y:S05]  /*0490*/  BSYNC.RECONVERGENT B2 ;  /* 0x0000000000027941 */ /* 0x000fea0003800200 */
.L_x_2737:
[----:B------:R-:W-:-:S13]  /*04a0*/  ISETP.GE.U32.AND P0, PT, R11, 0x300, PT ;  /* 0x000003000b00780c */ /* 0x000fda0003f06070 */
[----:B------:R-:W-:Y:S05]  /*04b0*/  @!P0 BRA `(.L_x_2736) ;  /* 0x00000004007c8947 */ /* 0x000fea0003800000 */
[----:B------:R-:W0:Y:S01]  /*04c0*/  LDC.64 R4, c[0x0][0x380] ;  /* 0x0000e000ff047b82 */ /* 0x000e220000000a00 */
[----:B------:R-:W-:-:S07]  /*04d0*/  VIADD R10, R9, 0x200 ;  /* 0x00000200090a7836 */ /* 0x000fce0000000000 */
[----:B------:R-:W1:Y:S02]  /*04e0*/  LDC.64 R2, c[0x0][0x388] ;  /* 0x0000e200ff027b82 */ /* 0x000e640000000a00 */
.L_x_2750:
[----:B------:R-:W-:-:S04]  /*04f0*/  VIADD R15, R10, 0xfffffe00 ;  /* 0xfffffe000a0f7836 */ /* 0x000fc80000000000 */
[----:B0-----:R-:W-:-:S05]  /*0500*/  IMAD.WIDE R12, R15, 0x4, R4 ;  /* 0x000000040f0c7825 */ /* 0x001fca00078e0204 */
[----:B------:R-:W2:Y:S04]  /*0510*/  LDG.E R21, desc[UR8][R12.64] ;  /* 0x000000080c157981 */ /* 0x000ea8000c1e1900 */
[----:B-----5:R0:W5:Y:S04]  /*0520*/  LDG.E R23, desc[UR8][R12.64+0x400] ;  /* 0x000400080c177981 */ /* 0x020168000c1e1900 */
[----:B------:R0:W5:Y:S04]  /*0530*/  LDG.E R9, desc[UR8][R12.64+0x800] ;  /* 0x000800080c097981 */ /* 0x000168000c1e1900 */
[----:B------:R0:W5:Y:S01]  /*0540*/  LDG.E R11, desc[UR8][R12.64+0xc00] ;  /* 0x000c00080c0b7981 */ /* 0x000162000c1e1900 */
[C---:B-1----:R-:W-:Y:S01]  /*0550*/  IADD3 R18, P1, PT, R15.reuse, R2, RZ ;  /* 0x000000020f127210 */ /* 0x042fe20007f3e0ff */
[----:B------:R-:W-:Y:S03]  /*0560*/  BSSY.RECONVERGENT B2, `(.L_x_2742) ;  /* 0x0000013000027945 */ /* 0x000fe60003800200 */
[----:B------:R-:W-:Y:S01]  /*0570*/  LEA.HI.X.SX32 R19, R15, R3, 0x1, P1 ;  /* 0x000000030f137211 */ /* 0x000fe200008f0eff */
[----:B------:R-:W-:-:S02]  /*0580*/  VIADD R15, R10, 0xffffff00 ;  /* 0xffffff000a0f7836 */ /* 0x000fc40000000000 */
        /* <DEDUP_REMOVED lines=16> */
.L_x_2743:
[----:B------:R-:W-:Y:S05]  /*0690*/  BSYNC.RECONVERGENT B2 ;  /* 0x0000000000027941 */ /* 0x000fea0003800200 */
.L_x_2742:
[----:B-----5:R-:W-:Y:S01]  /*06a0*/  FSETP.GEU.AND P0, PT, R14, R23, PT ;  /* 0x000000170e00720b */ /* 0x020fe20003f0e000 */
[----:B------:R-:W-:Y:S01]  /*06b0*/  BSSY.RECONVERGENT B2, `(.L_x_2744) ;  /* 0x0000013000027945 */ /* 0x000fe20003800200 */
[C---:B------:R-:W-:Y:S01]  /*06c0*/  IADD3 R13, P1, PT, R15.reuse, R2, RZ ;  /* 0x000000020f0d7210 */ /* 0x040fe20007f3e0ff */
[----:B------:R-:W-:Y:S02]  /*06d0*/  VIADD R7, R10, 0x100 ;  /* 0x000001000a077836 */ /* 0x000fe40000000000 */
[----:B------:R-:W-:Y:S01]  /*06e0*/  IMAD.MOV.U32 R6, RZ, RZ, R23 ;  /* 0x000000ffff067224 */ /* 0x000fe200078e0017 */
[----:B------:R-:W-:Y:S01]  /*06f0*/  LEA.HI.X.SX32 R12, R15, R3, 0x1, P1 ;  /* 0x000000030f0c7211 */ /* 0x000fe200008f0eff */
        /* <DEDUP_REMOVED lines=14> */
.L_x_2745:
[----:B------:R-:W-:Y:S05]  /*07e0*/  BSYNC.RECONVERGENT B2 ;  /* 0x0000000000027941 */ /* 0x000fea0003800200 */
.L_x_2744:
[----:B------:R-:W-:Y:S01]  /*07f0*/  FSETP.GEU.AND P0, PT, R6, R9, PT ;  /* 0x000000090600720b */ /* 0x000fe20003f0e000 */
[----:B------:R-:W-:Y:S01]  /*0800*/  BSSY.RECONVERGENT B2, `(.L_x_2746) ;  /* 0x0000013000027945 */ /* 0x000fe20003800200 */
[CC--:B------:R-:W-:Y:S01]  /*0810*/  IADD3 R17, P1, PT, R10.reuse, R2.reuse, RZ ;  /* 0x000000020a117210 */ /* 0x0c0fe20007f3e0ff */
[----:B------:R-:W-:Y:S01]  /*0820*/  IMAD.MOV.U32 R12, RZ, RZ, R9 ;  /* 0x000000ffff0c7224 */ /* 0x000fe200078e0009 */
[----:B------:R-:W-:Y:S02]  /*0830*/  IADD3 R18, P2, PT, R7, R2, RZ ;  /* 0x0000000207127210 */ /* 0x000fe40007f5e0ff */
        /* <DEDUP_REMOVED lines=15> */
.L_x_2747:
[----:B------:R-:W-:Y:S05]  /*0930*/  BSYNC.RECONVERGENT B2 ;  /* 0x0000000000027941 */ /* 0x000fea0003800200 */
.L_x_2746:
[----:B------:R-:W-:Y:S01]  /*0940*/  FSETP.GEU.AND P0, PT, R12, R11, PT ;  /* 0x0000000b0c00720b */ /* 0x000fe20003f0e000 */
[----:B------:R-:W-:Y:S01]  /*0950*/  BSSY.RECONVERGENT B2, `(.L_x_2748) ;  /* 0x0000011000027945 */ /* 0x000fe20003800200 */
[----:B------:R-:W-:Y:S01]  /*0960*/  LEA.HI.X.SX32 R9, R7, R3, 0x1, P2 ;  /* 0x0000000307097211 */ /* 0x000fe200010f0eff */
        /* <DEDUP_REMOVED lines=15> */
.L_x_2749:
[----:B------:R-:W-:Y:S05]  /*0a60*/  BSYNC.RECONVERGENT B2 ;  /* 0x0000000000027941 */ /* 0x000fea0003800200 */
.L_x_2748:
[C---:B------:R-:W-:Y:S02]  /*0a70*/  VIADD R9, R10.reuse, 0x200 ;  /* 0x000002000a097836 */ /* 0x040fe40000000000 */
[----:B------:R-:W-:-:S03]  /*0a80*/  VIADD R10, R10, 0x400 ;  /* 0x000004000a0a7836 */ /* 0x000fc60000000000 */
[----:B------:R-:W-:-:S13]  /*0a90*/  ISETP.GE.AND P0, PT, R9, UR5, PT ;  /* 0x0000000509007c0c */ /* 0x000fda000bf06270 */
[----:B------:R-:W-:Y:S05]  /*0aa0*/  @!P0 BRA `(.L_x_2750) ;  /* 0xfffffff800908947 */ /* 0x000fea000383ffff */
.L_x_2736:
[----:B------:R-:W-:Y:S05]  /*0ab0*/  BSYNC.RECONVERGENT B1 ;  /* 0x0000000000017941 */ /* 0x000fea0003800200 */
.L_x_2735:
[----:B------:R-:W0:Y:S02]  /*0ac0*/  LDCU UR6, c[0x0][0x398] ;  /* 0x00007300ff0677ac */ /* 0x000e240008000800 */
[----:B0-----:R-:W-:-:S09]  /*0ad0*/  UISETP.GE.AND UP0, UPT, UR6, 0x100, UPT ;  /* 0x000001000600788c */ /* 0x001fd2000bf06270 */
[----:B------:R-:W-:Y:S05]  /*0ae0*/  BRA.U !UP0, `(.L_x_2751) ;  /* 0x00000011088c7547 */ /* 0x000fea000b800000 */
[----:B------:R-:W0:Y:S01]  /*0af0*/  S2R R11, SR_LANEID ;  /* 0x00000000000b7919 */ /* 0x000e220000000000 */
[----:B------:R-:W-:Y:S01]  /*0b00*/  BSSY.RECONVERGENT B1, `(.L_x_2752) ;  /* 0x000001b000017945 */ /* 0x000fe20003800200 */
[----:B------:R-:W-:Y:S01]  /*0b10*/  IMAD.MOV.U32 R9, RZ, RZ, R7 ;  /* 0x000000ffff097224 */ /* 0x000fe200078e0007 */
[----:B-1---5:R1:W2:Y:S01]  /*0b20*/  SHFL.DOWN PT, R3, R6, 0x1, 0x1f ;  /* 0x08201f0006037f89 */ /* 0x0222a200000e0000 */
        /* <DEDUP_REMOVED lines=24> */
.L_x_2753:
[----:B------:R-:W-:Y:S05]  /*0cb0*/  BSYNC.RECONVERGENT B1 ;  /* 0x0000000000017941 */ /* 0x000fea0003800200 */
.L_x_2752:
[C---:B------:R-:W-:Y:S01]  /*0cc0*/  ISETP.GT.AND P5, PT, R11.reuse, 0x17, PT ;  /* 0x000000170b00780c */ /* 0x040fe20003fa4270 */
[----:B------:R0:W1:Y:S01]  /*0cd0*/  SHFL.DOWN PT, R7, R2, 0x2, 0x1f ;  /* 0x08401f0002077f89 */ /* 0x00006200000e0000 */
[C---:B------:R-:W-:Y:S01]  /*0ce0*/  ISETP.GT.AND P4, PT, R11.reuse, 0xf, PT ;  /* 0x0000000f0b00780c */ /* 0x040fe20003f84270 */
[----:B------:R-:W-:Y:S01]  /*0cf0*/  BSSY.RECONVERGENT B1, `(.L_x_2754) ;  /* 0x0000018000017945 */ /* 0x000fe20003800200 */
[----:B------:R-:W-:Y:S01]  /*0d00*/  ISETP.NE.AND P2, PT, R11, RZ, PT ;  /* 0x000000ff0b00720c */ /* 0x000fe20003f45270 */
[----:B------:R0:W2:Y:S01]  /*0d10*/  SHFL.DOWN PT, R6, R9, 0x2, 0x1f ;  /* 0x08401f0009067f89 */ /* 0x0000a200000e0000 */
[----:B------:R-:W-:Y:S02]  /*0d20*/  IMAD.MOV.U32 R4, RZ, RZ, R9 ;  /* 0x000000ffff047224 */ /* 0x000fe400078e0009 */
[----:B------:R-:W-:Y:S01]  /*0d30*/  IMAD.MOV.U32 R5, RZ, RZ, R10 ;  /* 0x000000ffff057224 */ /* 0x000fe200078e000a */
[----:B------:R0:W3:Y:S01]  /*0d40*/  SHFL.DOWN PT, R11, R10, 0x2, 0x1f ;  /* 0x08401f000a0b7f89 */ /* 0x0000e200000e0000 */
[----:B------:R-:W-:Y:S01]  /*0d50*/  IMAD.MOV.U32 R3, RZ, RZ, R2 ;  /* 0x000000ffff037224 */ /* 0x000fe200078e0002 */
[----:B------:R-:W-:Y:S06]  /*0d60*/  @P1 BRA `(.L_x_2755) ;  /* 0x0000000000401947 */ /* 0x000fec0003800000 */
        /* <DEDUP_REMOVED lines=16> */
.L_x_2755:
[----:B------:R-:W-:Y:S05]  /*0e70*/  BSYNC.RECONVERGENT B1 ;  /* 0x0000000000017941 */ /* 0x000fea0003800200 */
.L_x_2754:
[----:B------:R4:W3:Y:S01]  /*0e80*/  SHFL.DOWN PT, R8, R3, 0x4, 0x1f ;  /* 0x08801f0003087f89 */ /* 0x0008e200000e0000 */
[----:B------:R-:W-:Y:S01]  /*0e90*/  BSSY.RECONVERGENT B1, `(.L_x_2756) ;  /* 0x0000017000017945 */ /* 0x000fe20003800200 */
[----:B--2---:R-:W-:Y:S02]  /*0ea0*/  IMAD.MOV.U32 R6, RZ, RZ, R4 ;  /* 0x000000ffff067224 */ /* 0x004fe400078e0004 */
[----:B0-----:R4:W0:Y:S01]  /*0eb0*/  SHFL.DOWN PT, R9, R4, 0x4, 0x1f ;  /* 0x08801f0004097f89 */ /* 0x00182200000e0000 */
[----:B-1----:R-:W-:Y:S02]  /*0ec0*/  IMAD.MOV.U32 R7, RZ, RZ, R5 ;  /* 0x000000ffff077224 */ /* 0x002fe400078e0005 */
[----:B------:R-:W-:Y:S01]  /*0ed0*/  IMAD.MOV.U32 R2, RZ, RZ, R3 ;  /* 0x000000ffff027224 */ /* 0x000fe200078e0003 */
[----:B------:R4:W1:Y:S01]  /*0ee0*/  SHFL.DOWN PT, R10, R5, 0x4, 0x1f ;  /* 0x08801f00050a7f89 */ /* 0x00086200000e0000 */
[----:B------:R-:W-:Y:S05]  /*0ef0*/  @P3 BRA `(.L_x_2757) ;  /* 0x0000000000403947 */ /* 0x000fea0003800000 */
[----:B---3--:R-:W-:Y:S01]  /*0f00*/  FSETP.GEU.AND P0, PT, R3, R8, PT ;  /* 0x000000080300720b */ /* 0x008fe20003f0e000 */
        /* <DEDUP_REMOVED lines=15> */
.L_x_2757:
[----:B------:R-:W-:Y:S05]  /*1000*/  BSYNC.RECONVERGENT B1 ;  /* 0x0000000000017941 */ /* 0x000fea0003800200 */
.L_x_2756:
[----:B0-----:R0:W2:Y:S01]  /*1010*/  SHFL.DOWN PT, R9, R2, 0x8, 0x1f ;  /* 0x09001f0002097f89 */ /* 0x0010a200000e0000 */
[----:B------:R-:W-:Y:S01]  /*1020*/  BSSY.RECONVERGENT B1, `(.L_x_2758) ;  /* 0x0000017000017945 */ /* 0x000fe20003800200 */
[----:B----4-:R-:W-:Y:S02]  /*1030*/  IMAD.MOV.U32 R4, RZ, RZ, R6 ;  /* 0x000000ffff047224 */ /* 0x010fe400078e0006 */
[----:B---3--:R0:W3:Y:S01]  /*1040*/  SHFL.DOWN PT, R11, R6, 0x8, 0x1f ;  /* 0x09001f00060b7f89 */ /* 0x0080e200000e0000 */
[----:B------:R-:W-:Y:S02]  /*1050*/  IMAD.MOV.U32 R5, RZ, RZ, R7 ;  /* 0x000000ffff057224 */ /* 0x000fe400078e0007 */
[----:B------:R-:W-:Y:S01]  /*1060*/  IMAD.MOV.U32 R3, RZ, RZ, R2 ;  /* 0x000000ffff037224 */ /* 0x000fe200078e0002 */
[----:B------:R0:W4:Y:S01]  /*1070*/  SHFL.DOWN PT, R8, R7, 0x8, 0x1f ;  /* 0x09001f0007087f89 */ /* 0x00012200000e0000 */
[----:B------:R-:W-:Y:S05]  /*1080*/  @P5 BRA `(.L_x_2759) ;  /* 0x0000000000405947 */ /* 0x000fea0003800000 */
[----:B--2---:R-:W-:Y:S01]  /*1090*/  FSETP.GEU.AND P0, PT, R2, R9, PT ;  /* 0x000000090200720b */ /* 0x004fe20003f0e000 */
        /* <DEDUP_REMOVED lines=15> */
.L_x_2759:
[----:B------:R-:W-:Y:S05]  /*1190*/  BSYNC.RECONVERGENT B1 ;  /* 0x0000000000017941 */ /* 0x000fea0003800200 */
.L_x_2758:
[----:B0-----:R0:W0:Y:S01]  /*11a0*/  SHFL.DOWN PT, R2, R3, 0x10, 0x1f ;  /* 0x0a001f0003027f89 */ /* 0x00102200000e0000 */
[----:B------:R-:W-:Y:S01]  /*11b0*/  BSSY.RECONVERGENT B1, `(.L_x_2760) ;  /* 0x0000017000017945 */ /* 0x000fe20003800200 */
[----:B------:R-:W-:Y:S02]  /*11c0*/  IMAD.MOV.U32 R7, RZ, RZ, R4 ;  /* 0x000000ffff077224 */ /* 0x000fe400078e0004 */
[----:B--2---:R2:W0:Y:S01]  /*11d0*/  SHFL.DOWN PT, R9, R4, 0x10, 0x1f ;  /* 0x0a001f0004097f89 */ /* 0x00442200000e0000 */
[----:B------:R-:W-:Y:S02]  /*11e0*/  IMAD.MOV.U32 R6, RZ, RZ, R5 ;  /* 0x000000ffff067224 */ /* 0x000fe400078e0005 */
[----:B----4-:R-:W-:Y:S01]  /*11f0*/  IMAD.MOV.U32 R8, RZ, RZ, R3 ;  /* 0x000000ffff087224 */ /* 0x010fe200078e0003 */
        /* <DEDUP_REMOVED lines=18> */
.L_x_2761:
[----:B------:R-:W-:Y:S05]  /*1320*/  BSYNC.RECONVERGENT B1 ;  /* 0x0000000000017941 */ /* 0x000fea0003800200 */
.L_x_2760:
        /* <DEDUP_REMOVED lines=12> */
.L_x_2763:
[----:B------:R-:W-:Y:S05]  /*13f0*/  BSYNC.RECONVERGENT B1 ;  /* 0x0000000000017941 */ /* 0x000fea0003800200 */
.L_x_2762:
        /* <DEDUP_REMOVED lines=27> */
.L_x_2766:
[----:B------:R-:W-:Y:S05]  /*15b0*/  BSYNC.RECONVERGENT B1 ;  /* 0x0000000000017941 */ /* 0x000fea0003800200 */
.L_x_2765:
        /* <DEDUP_REMOVED lines=9> */
[----:B---3--:R3:W1:Y:S04]  /*1650*/  LDS.64 R10, [R24+0x50] ;  /* 0x00005000180a7984 */ /* 0x0086680000000a00 */
        /* <DEDUP_REMOVED lines=17> */
.L_x_2768:
[----:B------:R-:W-:Y:S05]  /*1770*/  BSYNC.RECONVERGENT B1 ;  /* 0x0000000000017941 */ /* 0x000fea0003800200 */
.L_x_2767:
        /* <DEDUP_REMOVED lines=17> */
.L_x_2770:
[----:B------:R-:W-:Y:S05]  /*1890*/  BSYNC.RECONVERGENT B1 ;  /* 0x0000000000017941 */ /* 0x000fea0003800200 */
.L_x_2769:
        /* <DEDUP_REMOVED lines=17> */
.L_x_2772:
[----:B------:R-:W-:Y:S05]  /*19b0*/  BSYNC.RECONVERGENT B1 ;  /* 0x0000000000017941 */ /* 0x000fea0003800200 */
.L_x_2771:
        /* <DEDUP_REMOVED lines=17> */
.L_x_2774:
[----:B------:R-:W-:Y:S05]  /*1ad0*/  BSYNC.RECONVERGENT B1 ;  /* 0x0000000000017941 */ /* 0x000fea0003800200 */
.L_x_2773:
        /* <DEDUP_REMOVED lines=17> */
.L_x_2776:
[----:B------:R-:W-:Y:S05]  /*1bf0*/  BSYNC.RECONVERGENT B1 ;  /* 0x0000000000017941 */ /* 0x000fea0003800200 */
.L_x_2775:
        /* <DEDUP_REMOVED lines=18> */
.L_x_2751:
[----:B------:R-:W0:Y:S01]  /*1d20*/  S2R R12, SR_LANEID ;  /* 0x00000000000c7919 */ /* 0x000e220000000000 */
[----:B-1----:R-:W-:Y:S01]  /*1d30*/  LOP3.LUT R2, R0, 0x3e0, RZ, 0xc0, !PT ;  /* 0x000003e000027812 */ /* 0x002fe200078ec0ff */
[----:B------:R-:W-:Y:S01]  /*1d40*/  BSSY.RECONVERGENT B1, `(.L_x_2777) ;  /* 0x0000027000017945 */ /* 0x000fe20003800200 */
[----:B------:R-:W-:Y:S02]  /*1d50*/  IMAD.MOV.U32 R14, RZ, RZ, R7 ;  /* 0x000000ffff0e7224 */ /* 0x000fe400078e0007 */
[----:B------:R-:W-:Y:S02]  /*1d60*/  IMAD.MOV.U32 R16, RZ, RZ, R8 ;  /* 0x000000ffff107224 */ /* 0x000fe400078e0008 */
[----:B------:R-:W-:Y:S01]  /*1d70*/  VIADD R3, R2, 0x20 ;  /* 0x0000002002037836 */ /* 0x000fe20000000000 */
[----:B------:R-:W-:-:S04]  /*1d80*/  LOP3.LUT R2, RZ, R2, RZ, 0x33, !PT ;  /* 0x00000002ff027212 */ /* 0x000fc800078e33ff */
[----:B------:R-:W-:Y:S01]  /*1d90*/  ISETP.GT.AND P0, PT, R3, UR6, PT ;  /* 0x0000000603007c0c */ /* 0x000fe2000bf04270 */
[----:B------:R-:W-:-:S05]  /*1da0*/  VIADD R2, R2, UR6 ;  /* 0x0000000602027c36 */ /* 0x000fca0008000000 */
[----:B------:R-:W-:-:S05]  /*1db0*/  SEL R3, R2, 0x1f, P0 ;  /* 0x0000001f02037807 */ /* 0x000fca0000000000 */
[----:B-----5:R1:W2:Y:S04]  /*1dc0*/  SHFL.DOWN PT, R5, R6, 0x1, R3 ;  /* 0x0820000006057989 */ /* 0x0202a800000e0003 */
[----:B------:R1:W3:Y:S01]  /*1dd0*/  SHFL.DOWN PT, R9, R8, 0x1, R3 ;  /* 0x0820000008097989 */ /* 0x0002e200000e0003 */
[CC--:B0-----:R-:W-:Y:S01]  /*1de0*/  ISETP.GE.AND P0, PT, R12.reuse, R3.reuse, PT ;  /* 0x000000030c00720c */ /* 0x0c1fe20003f06270 */
[C---:B------:R-:W-:Y:S01]  /*1df0*/  VIADD R4, R12.reuse, 0x4 ;  /* 0x000000040c047836 */ /* 0x040fe20000000000 */
[C---:B------:R-:W-:Y:S01]  /*1e00*/  ISETP.NE.AND P2, PT, R12.reuse, RZ, PT ;  /* 0x000000ff0c00720c */ /* 0x040fe20003f45270 */
[C---:B------:R-:W-:Y:S02]  /*1e10*/  VIADD R2, R12.reuse, 0x2 ;  /* 0x000000020c027836 */ /* 0x040fe40000000000 */
[----:B------:R-:W-:Y:S01]  /*1e20*/  VIADD R10, R12, 0x8 ;  /* 0x000000080c0a7836 */ /* 0x000fe20000000000 */
[-C--:B------:R-:W-:Y:S01]  /*1e30*/  ISETP.GT.AND P5, PT, R4, R3.reuse, PT ;  /* 0x000000030400720c */ /* 0x080fe20003fa4270 */
[----:B------:R-:W-:Y:S01]  /*1e40*/  VIADD R12, R12, 0x10 ;  /* 0x000000100c0c7836 */ /* 0x000fe20000000000 */
[----:B------:R1:W0:Y:S01]  /*1e50*/  SHFL.DOWN PT, R4, R7, 0x1, R3 ;  /* 0x0820000007047989 */ /* 0x00022200000e0003 */
[-C--:B------:R-:W-:Y:S01]  /*1e60*/  ISETP.GT.AND P1, PT, R2, R3.reuse, PT ;  /* 0x000000030200720c */ /* 0x080fe20003f24270 */
[----:B------:R-:W-:Y:S01]  /*1e70*/  IMAD.MOV.U32 R2, RZ, RZ, R6 ;  /* 0x000000ffff027224 */ /* 0x000fe200078e0006 */
[----:B------:R-:W-:-:S02]  /*1e80*/  ISETP.GT.AND P4, PT, R10, R3, PT ;  /* 0x000000030a00720c */ /* 0x000fc40003f84270 */
[----:B------:R-:W-:Y:S01]  /*1e90*/  ISETP.GT.AND P3, PT, R12, R3, PT ;  /* 0x000000030c00720c */ /* 0x000fe20003f64270 */
[----:B------:R-:W-:-:S12]  /*1ea0*/  @P0 BRA `(.L_x_2778) ;  /* 0x0000000000400947 */ /* 0x000fd80003800000 */
[----:B--2---:R-:W-:Y:S01]  /*1eb0*/  FSETP.GEU.AND P0, PT, R6, R5, PT ;  /* 0x000000050600720b */ /* 0x004fe20003f0e000 */
[----:B------:R-:W-:Y:S02]  /*1ec0*/  IMAD.MOV.U32 R2, RZ, RZ, R5 ;  /* 0x000000ffff027224 */ /* 0x000fe400078e0005 */
[----:B0-----:R-:W-:Y:S02]  /*1ed0*/  IMAD.MOV.U32 R14, RZ, RZ, R4 ;  /* 0x000000ffff0e7224 */ /* 0x001fe400078e0004 */
        /* <DEDUP_REMOVED lines=13> */
.L_x_2778:
[----:B------:R-:W-:Y:S05]  /*1fb0*/  BSYNC.RECONVERGENT B1 ;  /* 0x0000000000017941 */ /* 0x000fea0003800200 */
.L_x_2777:
[----:B--2---:R2:W4:Y:S01]  /*1fc0*/  SHFL.DOWN PT, R5, R2, 0x2, R3 ;  /* 0x0840000002057989 */ /* 0x00452200000e0003 */
[----:B------:R-:W-:Y:S01]  /*1fd0*/  BSSY.RECONVERGENT B1, `(.L_x_2779) ;  /* 0x0000017000017945 */ /* 0x000fe20003800200 */
[----:B0-----:R-:W-:Y:S02]  /*1fe0*/  IMAD.MOV.U32 R4, RZ, RZ, R2 ;  /* 0x000000ffff047224 */ /* 0x001fe400078e0002 */
[----:B-1----:R2:W0:Y:S01]  /*1ff0*/  SHFL.DOWN PT, R7, R14, 0x2, R3 ;  /* 0x084000000e077989 */ /* 0x00242200000e0003 */
[----:B------:R-:W-:Y:S02]  /*2000*/  IMAD.MOV.U32 R10, RZ, RZ, R14 ;  /* 0x000000ffff0a7224 */ /* 0x000fe400078e000e */
[----:B------:R-:W-:Y:S01]  /*2010*/  IMAD.MOV.U32 R12, RZ, RZ, R16 ;  /* 0x000000ffff0c7224 */ /* 0x000fe200078e0010 */
[----:B---3--:R2:W1:Y:S01]  /*2020*/  SHFL.DOWN PT, R9, R16, 0x2, R3 ;  /* 0x0840000010097989 */ /* 0x00846200000e0003 */
        /* <DEDUP_REMOVED lines=17> */
.L_x_2780:
[----:B------:R-:W-:Y:S05]  /*2140*/  BSYNC.RECONVERGENT B1 ;  /* 0x0000000000017941 */ /* 0x000fea0003800200 */
.L_x_2779:
[----:B----4-:R3:W4:Y:S01]  /*2150*/  SHFL.DOWN PT, R5, R4, 0x4, R3 ;  /* 0x0880000004057989 */ /* 0x01072200000e0003 */
[----:B------:R-:W-:Y:S01]  /*2160*/  BSSY.RECONVERGENT B1, `(.L_x_2781) ;  /* 0x0000017000017945 */ /* 0x000fe20003800200 */
[----:B--2---:R-:W-:Y:S02]  /*2170*/  IMAD.MOV.U32 R2, RZ, RZ, R4 ;  /* 0x000000ffff027224 */ /* 0x004fe400078e0004 */
[----:B0-----:R3:W0:Y:S01]  /*2180*/  SHFL.DOWN PT, R7, R10, 0x4, R3 ;  /* 0x088000000a077989 */ /* 0x00162200000e0003 */
[----:B------:R-:W-:Y:S02]  /*2190*/  IMAD.MOV.U32 R6, RZ, RZ, R10 ;  /* 0x000000ffff067224 */ /* 0x000fe400078e000a */
[----:B------:R-:W-:Y:S01]  /*21a0*/  IMAD.MOV.U32 R8, RZ, RZ, R12 ;  /* 0x000000ffff087224 */ /* 0x000fe200078e000c */
[----:B-1----:R3:W1:Y:S01]  /*21b0*/  SHFL.DOWN PT, R9, R12, 0x4, R3 ;  /* 0x088000000c097989 */ /* 0x00266200000e0003 */
        /* <DEDUP_REMOVED lines=17> */
.L_x_2782:
[----:B------:R-:W-:Y:S05]  /*22d0*/  BSYNC.RECONVERGENT B1 ;  /* 0x0000000000017941 */ /* 0x000fea0003800200 */
.L_x_2781:
[----:B----4-:R2:W4:Y:S01]  /*22e0*/  SHFL.DOWN PT, R5, R2, 0x8, R3 ;  /* 0x0900000002057989 */ /* 0x01052200000e0003 */
[----:B------:R-:W-:Y:S01]  /*22f0*/  BSSY.RECONVERGENT B1, `(.L_x_2783) ;  /* 0x0000017000017945 */ /* 0x000fe20003800200 */
[----:B---3--:R-:W-:Y:S02]  /*2300*/  IMAD.MOV.U32 R4, RZ, RZ, R2 ;  /* 0x000000ffff047224 */ /* 0x008fe400078e0002 */
        /* <DEDUP_REMOVED lines=21> */
.L_x_2784:
[----:B------:R-:W-:Y:S05]  /*2460*/  BSYNC.RECONVERGENT B1 ;  /* 0x0000000000017941 */ /* 0x000fea0003800200 */
.L_x_2783:
[----:B----4-:R3:W4:Y:S01]  /*2470*/  SHFL.DOWN PT, R5, R4, 0x10, R3 ;  /* 0x0a00000004057989 */ /* 0x01072200000e0003 */
[----:B------:R-:W-:Y:S01]  /*2480*/  BSSY.RECONVERGENT B1, `(.L_x_2785) ;  /* 0x0000017000017945 */ /* 0x000fe20003800200 */
[----:B--2---:R-:W-:Y:S02]  /*2490*/  IMAD.MOV.U32 R8, RZ, RZ, R4 ;  /* 0x000000ffff087224 */ /* 0x004fe400078e0004 */
[----:B-1----:R3:W1:Y:S01]  /*24a0*/  SHFL.DOWN PT, R9, R10, 0x10, R3 ;  /* 0x0a0000000a097989 */ /* 0x00266200000e0003 */
        /* <DEDUP_REMOVED lines=20> */
.L_x_2786:
[----:B------:R-:W-:Y:S05]  /*25f0*/  BSYNC.RECONVERGENT B1 ;  /* 0x0000000000017941 */ /* 0x000fea0003800200 */
.L_x_2785:
        /* <DEDUP_REMOVED lines=12> */
.L_x_2788:
[----:B------:R-:W-:Y:S05]  /*26c0*/  BSYNC.RECONVERGENT B1 ;  /* 0x0000000000017941 */ /* 0x000fea0003800200 */
.L_x_2787:
[----:B------:R-:W-:Y:S01]  /*26d0*/  BAR.SYNC.DEFER_BLOCKING 0x0 ;  /* 0x0000000000007b1d */ /* 0x000fe20000010000 */
[----:B------:R-:W-:-:S13]  /*26e0*/  ISETP.NE.AND P1, PT, R0, RZ, PT ;  /* 0x000000ff0000720c */ /* 0x000fda0003f25270 */
[----:B------:R-:W-:Y:S05]  /*26f0*/  @P1 BRA `(.L_x_2764) ;  /* 0x0000002c00b81947 */ /* 0x000fea0003800000 */
[----:B------:R-:W-:Y:S01]  /*2700*/  UISETP.GE.AND UP0, UPT, UR6, 0x21, UPT ;  /* 0x000000210600788c */ /* 0x000fe2000bf06270 */
[----:B------:R-:W-:Y:S02]  /*2710*/  IMAD.MOV.U32 R0, RZ, RZ, R8 ;  /* 0x000000ffff007224 */ /* 0x000fe400078e0008 */
[----:B-1----:R-:W-:Y:S02]  /*2720*/  IMAD.MOV.U32 R9, RZ, RZ, R7 ;  /* 0x000000ffff097224 */ /* 0x002fe400078e0007 */
[----:B---3--:R-:W-:-:S04]  /*2730*/  IMAD.MOV.U32 R10, RZ, RZ, R6 ;  /* 0x000000ffff0a7224 */ /* 0x008fc800078e0006 */
[----:B------:R-:W-:Y:S05]  /*2740*/  BRA.U !UP0, `(.L_x_2789) ;  /* 0x00000001085c7547 */ /* 0x000fea000b800000 */
[----:B------:R-:W1:Y:S01]  /*2750*/  S2UR UR5, SR_CgaCtaId ;  /* 0x00000000000579c3 */ /* 0x000e620000008800 */
[----:B------:R-:W-:Y:S01]  /*2760*/  UMOV UR4, 0x400 ;  /* 0x0000040000047882 */ /* 0x000fe20000000000 */
[----:B------:R-:W-:Y:S01]  /*2770*/  BSSY.RECONVERGENT B1, `(.L_x_2789) ;  /* 0x0000014000017945 */ /* 0x000fe20003800200 */
[----:B-1----:R-:W-:-:S09]  /*2780*/  ULEA UR4, UR5, UR4, 0x18 ;  /* 0x0000000405047291 */ /* 0x002fd2000f8ec0ff */
[----:B--2---:R-:W1:Y:S04]  /*2790*/  LDS R3, [UR4+0x18] ;  /* 0x00001804ff037984 */ /* 0x004e680008000800 */
[----:B----4-:R-:W2:Y:S01]  /*27a0*/  LDS.64 R4, [UR4+0x20] ;  /* 0x00002004ff047984 */ /* 0x010ea20008000a00 */
[----:B-1----:R-:W-:Y:S01]  /*27b0*/  FSETP.GEU.AND P0, PT, R8, R3, PT ;  /* 0x000000030800720b */ /* 0x002fe20003f0e000 */
        /* <DEDUP_REMOVED lines=15> */
.L_x_2790:
[----:B------:R-:W-:Y:S05]  /*28b0*/  BSYNC.RECONVERGENT B1 ;  /* 0x0000000000017941 */ /* 0x000fea0003800200 */
.L_x_2789:
[----:B------:R-:W-:Y:S01]  /*28c0*/  UISETP.GE.AND UP0, UPT, UR6, 0x41, UPT ;  /* 0x000000410600788c */ /* 0x000fe2000bf06270 */
[----:B--2---:R-:W-:Y:S02]  /*28d0*/  IMAD.MOV.U32 R2, RZ, RZ, R0 ;  /* 0x000000ffff027224 */ /* 0x004fe400078e0000 */
[----:B----4-:R-:W-:Y:S02]  /*28e0*/  IMAD.MOV.U32 R5, RZ, RZ, R9 ;  /* 0x000000ffff057224 */ /* 0x010fe400078e0009 */
[----:B------:R-:W-:-:S04]  /*28f0*/  IMAD.MOV.U32 R4, RZ, RZ, R10 ;  /* 0x000000ffff047224 */ /* 0x000fc800078e000a */
[----:B------:R-:W-:Y:S05]  /*2900*/  BRA.U !UP0, `(.L_x_2791) ;  /* 0x00000001085c7547 */ /* 0x000fea000b800000 */
[----:B------:R-:W1:Y:S01]  /*2910*/  S2UR UR5, SR_CgaCtaId ;  /* 0x00000000000579c3 */ /* 0x000e620000008800 */
[----:B------:R-:W-:Y:S01]  /*2920*/  UMOV UR4, 0x400 ;  /* 0x0000040000047882 */ /* 0x000fe20000000000 */
[----:B------:R-:W-:Y:S01]  /*2930*/  BSSY.RECONVERGENT B1, `(.L_x_2791) ;  /* 0x0000014000017945 */ /* 0x000fe20003800200 */
[----:B-1----:R-:W-:-:S09]  /*2940*/  ULEA UR4, UR5, UR4, 0x18 ;  /* 0x0000000405047291 */ /* 0x002fd2000f8ec0ff */
[----:B------:R-:W1:Y:S04]  /*2950*/  LDS R3, [UR4+0x28] ;  /* 0x00002804ff037984 */ /* 0x000e680008000800 */
[----:B------:R-:W2:Y:S01]  /*2960*/  LDS.64 R6, [UR4+0x30] ;  /* 0x00003004ff067984 */ /* 0x000ea20008000a00 */
        /* <DEDUP_REMOVED lines=16> */
.L_x_2792:
[----:B------:R-:W-:Y:S05]  /*2a70*/  BSYNC.RECONVERGENT B1 ;  /* 0x0000000000017941 */ /* 0x000fea0003800200 */
.L_x_2791:
[----:B------:R-:W-:Y:S01]  /*2a80*/  UISETP.GE.AND UP0, UPT, UR6, 0x61, UPT ;  /* 0x000000610600788c */ /* 0x000fe2000bf06270 */
[----:B------:R-:W-:Y:S02]  /*2a90*/  IMAD.MOV.U32 R0, RZ, RZ, R2 ;  /* 0x000000ffff007224 */ /* 0x000fe400078e0002 */
[----:B------:R-:W-:Y:S02]  /*2aa0*/  IMAD.MOV.U32 R7, RZ, RZ, R5 ;  /* 0x000000ffff077224 */ /* 0x000fe400078e0005 */
        /* <DEDUP_REMOVED lines=24> */
.L_x_2794:
[----:B------:R-:W-:Y:S05]  /*2c30*/  BSYNC.RECONVERGENT B1 ;  /* 0x0000000000017941 */ /* 0x000fea0003800200 */
.L_x_2793:
        /* <DEDUP_REMOVED lines=27> */
.L_x_2796:
[----:B------:R-:W-:Y:S05]  /*2df0*/  BSYNC.RECONVERGENT B1 ;  /* 0x0000000000017941 */ /* 0x000fea0003800200 */
.L_x_2795:
        /* <DEDUP_REMOVED lines=27> */
.L_x_2798:
[----:B------:R-:W-:Y:S05]  /*2fb0*/  BSYNC.RECONVERGENT B1 ;  /* 0x0000000000017941 */ /* 0x000fea0003800200 */
.L_x_2797:
        /* <DEDUP_REMOVED lines=27> */
.L_x_2800:
[----:B------:R-:W-:Y:S05]  /*3170*/  BSYNC.RECONVERGENT B1 ;  /* 0x0000000000017941 */ /* 0x000fea0003800200 */
.L_x_2799:
[----:B------:R-:W-:Y:S01]  /*3180*/  UISETP.GE.AND UP0, UPT, UR6, 0xe1, UPT ;  /* 0x000000e10600788c */ /* 0x000fe2000bf06270 */
[----:B------:R-:W-:Y:S02]  /*3190*/  IMAD.MOV.U32 R8, RZ, RZ, R2 ;  /* 0x000000ffff087224 */ /* 0x000fe400078e0002 */
[----:B------:R-:W-:Y:S02]  /*31a0*/  IMAD.MOV.U32 R7, RZ, RZ, R5 ;  /* 0x000000ffff077224 */ /* 0x000fe400078e0005 */
[----:B------:R-:W-:-:S04]  /*31b0*/  IMAD.MOV.U32 R6, RZ, RZ, R4 ;  /* 0x000000ffff067224 */ /* 0x000fc800078e0004 */
[----:B------:R-:W-:Y:S05]  /*31c0*/  BRA.U !UP0, `(.L_x_2764) ;  /* 0x0000002508047547 */ /* 0x000fea000b800000 */
[----:B------:R-:W1:Y:S01]  /*31d0*/  S2UR UR5, SR_CgaCtaId ;  /* 0x00000000000579c3 */ /* 0x000e620000008800 */
[----:B------:R-:W-:Y:S02]  /*31e0*/  UMOV UR4, 0x400 ;  /* 0x0000040000047882 */ /* 0x000fe40000000000 */
[----:B-1----:R-:W-:-:S09]  /*31f0*/  ULEA UR4, UR5, UR4, 0x18 ;  /* 0x0000000405047291 */ /* 0x002fd2000f8ec0ff */
[----:B------:R-:W1:Y:S04]  /*3200*/  LDS R3, [UR4+0x78] ;  /* 0x00007804ff037984 */ /* 0x000e680008000800 */
[----:B0-----:R-:W0:Y:S01]  /*3210*/  LDS.64 R10, [UR4+0x80] ;  /* 0x00008004ff0a7984 */ /* 0x001e220008000a00 */
[----:B-1----:R-:W-:Y:S01]  /*3220*/  FSETP.GEU.AND P0, PT, R2, R3, PT ;  /* 0x000000030200720b */ /* 0x002fe20003f0e000 */
[----:B------:R-:W-:Y:S02]  /*3230*/  IMAD.MOV.U32 R8, RZ, RZ, R3 ;  /* 0x000000ffff087224 */ /* 0x000fe400078e0003 */
[----:B0-----:R-:W-:Y:S02]  /*3240*/  IMAD.MOV.U32 R7, RZ, RZ, R10 ;  /* 0x000000ffff077224 */ /* 0x001fe400078e000a */
        /* <DEDUP_REMOVED lines=15> */
.L_x_2732:
[----:B------:R-:W1:Y:S01]  /*3340*/  S2R R0, SR_TID.X ;  /* 0x0000000000007919 */ /* 0x000e620000002100 */
[----:B------:R-:W1:Y:S01]  /*3350*/  LDC.64 R2, c[0x0][0x380] ;  /* 0x0000e000ff027b82 */ /* 0x000e620000000a00 */
[----:B------:R-:W2:Y:S01]  /*3360*/  LDCU.64 UR6, c[0x0][0x388] ;  /* 0x00007100ff0677ac */ /* 0x000ea20008000a00 */
[----:B-1----:R-:W-:-:S05]  /*3370*/  IMAD.WIDE.U32 R2, R0, 0x4, R2 ;  /* 0x0000000400027825 */ /* 0x002fca00078e0002 */
[----:B0-----:R-:W3:Y:S04]  /*3380*/  LDG.E R5, desc[UR8][R2.64] ;  /* 0x0000000802057981 */ /* 0x001ee8000c1e1900 */
[----:B------:R-:W3:Y:S04]  /*3390*/  LDG.E R6, desc[UR8][R2.64+0x400] ;  /* 0x0004000802067981 */ /* 0x000ee8000c1e1900 */
[----:B------:R-:W4:Y:S04]  /*33a0*/  LDG.E R7, desc[UR8][R2.64+0x800] ;  /* 0x0008000802077981 */ /* 0x000f28000c1e1900 */
[----:B------:R-:W5:Y:S04]  /*33b0*/  LDG.E R8, desc[UR8][R2.64+0xc00] ;  /* 0x000c000802087981 */ /* 0x000f68000c1e1900 */
[----:B------:R-:W2:Y:S01]  /*33c0*/  LDG.E R4, desc[UR8][R2.64+0x1000] ;  /* 0x0010000802047981 */ /* 0x000ea2000c1e1900 */
[----:B------:R-:W-:Y:S01]  /*33d0*/  UISETP.GE.U32.AND UP0, UPT, UR4, 0xa00, UPT ;  /* 0x00000a000400788c */ /* 0x000fe2000bf06070 */
[----:B------:R-:W-:-:S03]  /*33e0*/  IMAD.MOV.U32 R10, RZ, RZ, RZ ;  /* 0x000000ffff0a7224 */ /* 0x000fc600078e00ff */
[----:B------:R-:W-:Y:S01]  /*33f0*/  UISETP.GE.U32.AND.EX UP0, UPT, UR5, URZ, UPT, UP0 ;  /* 0x000000ff0500728c */ /* 0x000fe2000bf06100 */
[----:B---3--:R-:W-:-:S04]  /*3400*/  FSETP.GEU.AND P0, PT, R5, R6, PT ;  /* 0x000000060500720b */ /* 0x008fc80003f0e000 */
[----:B------:R-:W-:Y:S01]  /*3410*/  FSEL R6, R5, R6, P0 ;  /* 0x0000000605067208 */ /* 0x000fe20000000000 */
[----:B------:R-:W-:-:S03]  /*3420*/  VIADD R5, R0, 0x100 ;  /* 0x0000010000057836 */ /* 0x000fc60000000000 */
[----:B----4-:R-:W-:-:S04]  /*3430*/  FSETP.GEU.AND P2, PT, R6, R7, PT ;  /* 0x000000070600720b */ /* 0x010fc80003f4e000 */
[----:B------:R-:W-:-:S04]  /*3440*/  FSEL R7, R6, R7, P2 ;  /* 0x0000000706077208 */ /* 0x000fc80001000000 */
[----:B-----5:R-:W-:-:S04]  /*3450*/  FSETP.GEU.AND P3, PT, R7, R8, PT ;  /* 0x000000080700720b */ /* 0x020fc80003f6e000 */
[----:B------:R-:W-:Y:S01]  /*3460*/  FSEL R7, R7, R8, P3 ;  /* 0x0000000807077208 */ /* 0x000fe20001800000 */
[C---:B------:R-:W-:Y:S01]  /*3470*/  VIADD R8, R0.reuse, 0x200 ;  /* 0x0000020000087836 */ /* 0x040fe20000000000 */
[C---:B------:R-:W-:Y:S02]  /*3480*/  @P2 SEL R8, R0.reuse, R5, P0 ;  /* 0x0000000500082207 */ /* 0x040fe40000000000 */
[----:B--2---:R-:W-:Y:S02]  /*3490*/  FSETP.GEU.AND P1, PT, R7, R4, PT ;  /* 0x000000040700720b */ /* 0x004fe40003f2e000 */
[----:B------:R-:W-:-:S03]  /*34a0*/  LOP3.LUT R5, R0, 0x400, RZ, 0xfc, !PT ;  /* 0x0000040000057812 */ /* 0x000fc600078efcff */
[----:B------:R-:W-:-:S08]  /*34b0*/  @!P3 VIADD R8, R0, 0x300 ;  /* 0x000003000008b836 */ /* 0x000fd00000000000 */
[C---:B------:R-:W-:Y:S02]  /*34c0*/  @P1 ISETP.GE.U32.AND P0, PT, R8.reuse, R5, PT ;  /* 0x000000050800120c */ /* 0x040fe40003f06070 */
[----:B------:R-:W-:Y:S02]  /*34d0*/  IADD3 R5, P2, PT, R5, UR6, RZ ;  /* 0x0000000605057c10 */ /* 0x000fe4000ff5e0ff */
[----:B------:R-:W-:Y:S02]  /*34e0*/  @P1 IADD3 R8, P3, PT, R8, UR6, RZ ;  /* 0x0000000608081c10 */ /* 0x000fe4000ff7e0ff */
[----:B------:R-:W-:Y:S01]  /*34f0*/  @P1 ISETP.GE.U32.AND.EX P0, PT, RZ, RZ, PT, P0 ;  /* 0x000000ffff00120c */ /* 0x000fe20003f06100 */
[----:B------:R-:W-:Y:S02]  /*3500*/  IMAD.X R6, RZ, RZ, UR7, P2 ;  /* 0x00000007ff067e24 */ /* 0x000fe400090e06ff */
[----:B------:R-:W-:Y:S01]  /*3510*/  @P1 IMAD.X R9, RZ, RZ, UR7, P3 ;  /* 0x00000007ff091e24 */ /* 0x000fe200098e06ff */
[----:B------:R-:W-:-:S04]  /*3520*/  @P1 FSETP.LT.OR P0, PT, R4, R7, !P0 ;  /* 0x000000070400120b */ /* 0x000fc80004701400 */
[----:B------:R-:W-:Y:S01]  /*3530*/  @P1 FSEL R4, R7, R4, P0 ;  /* 0x0000000407041208 */ /* 0x000fe20000000000 */
[----:B------:R-:W-:Y:S01]  /*3540*/  IMAD.MOV.U32 R7, RZ, RZ, 0x500 ;  /* 0x00000500ff077424 */ /* 0x000fe200078e00ff */
[----:B------:R-:W-:Y:S02]  /*3550*/  @P1 SEL R5, R8, R5, P0 ;  /* 0x0000000508051207 */ /* 0x000fe40000000000 */
[----:B------:R-:W-:Y:S01]  /*3560*/  @P1 SEL R6, R9, R6, P0 ;  /* 0x0000000609061207 */ /* 0x000fe20000000000 */
[----:B------:R-:W-:Y:S06]  /*3570*/  BRA.U !UP0, `(.L_x_2801) ;  /* 0x00000005081c7547 */ /* 0x000fec000b800000 */
[----:B------:R-:W-:Y:S01]  /*3580*/  IMAD.MOV.U32 R7, RZ, RZ, R4 ;  /* 0x000000ffff077224 */ /* 0x000fe200078e0004 */
[----:B------:R-:W0:Y:S01]  /*3590*/  LDCU.64 UR6, c[0x0][0x388] ;  /* 0x00007100ff0677ac */ /* 0x000e220008000a00 */
[----:B------:R-:W-:Y:S02]  /*35a0*/  IMAD.MOV.U32 R15, RZ, RZ, 0x500 ;  /* 0x00000500ff0f7424 */ /* 0x000fe400078e00ff */
[----:B------:R-:W-:Y:S01]  /*35b0*/  IMAD.MOV.U32 R16, RZ, RZ, RZ ;  /* 0x000000ffff107224 */ /* 0x000fe200078e00ff */
[----:B------:R-:W1:Y:S01]  /*35c0*/  LDCU.64 UR4, c[0x0][0x398] ;  /* 0x00007300ff0477ac */ /* 0x000e620008000a00 */
[----:B------:R-:W-:-:S05]  /*35d0*/  NOP ;  /* 0x0000000000007918 */ /* 0x000fca0000000000 */
.L_x_2802:
[----:B------:R-:W-:-:S04]  /*35e0*/  LEA R8, P0, R15, R2, 0x2 ;  /* 0x000000020f087211 */ /* 0x000fc800078010ff */
[----:B------:R-:W-:-:S05]  /*35f0*/  LEA.HI.X R9, R15, R3, R16, 0x2, P0 ;  /* 0x000000030f097211 */ /* 0x000fca00000f1410 */
[----:B------:R-:W2:Y:S04]  /*3600*/  LDG.E R10, desc[UR8][R8.64] ;  /* 0x00000008080a7981 */ /* 0x000ea8000c1e1900 */
[----:B------:R-:W3:Y:S04]  /*3610*/  LDG.E R11, desc[UR8][R8.64+0x400] ;  /* 0x00040008080b7981 */ /* 0x000ee8000c1e1900 */
[----:B------:R-:W4:Y:S04]  /*3620*/  LDG.E R12, desc[UR8][R8.64+0x800] ;  /* 0x00080008080c7981 */ /* 0x000f28000c1e1900 */
[----:B------:R-:W5:Y:S04]  /*3630*/  LDG.E R13, desc[UR8][R8.64+0xc00] ;  /* 0x000c0008080d7981 */ /* 0x000f68000c1e1900 */
[----:B------:R1:W5:Y:S01]  /*3640*/  LDG.E R4, desc[UR8][R8.64+0x1000] ;  /* 0x0010000808047981 */ /* 0x000362000c1e1900 */
[----:B0-----:R-:W-:-:S04]  /*3650*/  IADD3 R18, P0, P2, R15, UR6, R0 ;  /* 0x000000060f127c10 */ /* 0x001fc8000fa1e000 */
[----:B------:R-:W-:Y:S01]  /*3660*/  IADD3.X R17, PT, PT, R16, UR7, RZ, P0, P2 ;  /* 0x0000000710117c10 */ /* 0x000fe200087e44ff */
[----:B-1----:R-:W-:Y:S01]  /*3670*/  IMAD.MOV.U32 R8, RZ, RZ, R18 ;  /* 0x000000ffff087224 */ /* 0x002fe200078e0012 */
[----:B------:R-:W-:-:S03]  /*3680*/  IADD3 R9, P4, PT, R15, 0xa00, RZ ;  /* 0x00000a000f097810 */ /* 0x000fc60007f9e0ff */
[----:B------:R-:W-:Y:S01]  /*3690*/  IMAD.MOV.U32 R14, RZ, RZ, R17 ;  /* 0x000000ffff0e7224 */ /* 0x000fe200078e0011 */
        /* <DEDUP_REMOVED lines=9> */
[----:B------:R-:W-:Y:S02]  /*3730*/  @P1 SEL R14, R6, R17, P0 ;  /* 0x00000011060e1207 */ /* 0x000fe40000000000 */
[----:B------:R-:W-:-:S07]  /*3740*/  IADD3 R6, P3, PT, R18, 0x200, RZ ;  /* 0x0000020012067810 */ /* 0x000fce0007f7e0ff */
[----:B------:R-:W-:-:S04]  /*3750*/  @P2 ISETP.GE.U32.AND P0, PT, R8, R7, PT ;  /* 0x000000070800220c */ /* 0x000fc80003f06070 */
[----:B------:R-:W-:-:S04]  /*3760*/  @P2 ISETP.GE.AND.EX P0, PT, R14, R5, PT, P0 ;  /* 0x000000050e00220c */ /* 0x000fc80003f06300 */
[----:B------:R-:W-:-:S04]  /*3770*/  @P2 FSETP.LT.OR P0, PT, R11, R10, !P0 ;  /* 0x0000000a0b00220b */ /* 0x000fc80004701400 */
[----:B------:R-:W-:Y:S02]  /*3780*/  @P2 FSEL R11, R10, R11, P0 ;  /* 0x0000000b0a0b2208 */ /* 0x000fe40000000000 */
[----:B------:R-:W-:Y:S01]  /*3790*/  @P2 SEL R7, R8, R7, P0 ;  /* 0x0000000708072207 */ /* 0x000fe20000000000 */
[----:B------:R-:W-:Y:S01]  /*37a0*/  IMAD.X R8, RZ, RZ, R17, P3 ;  /* 0x000000ffff087224 */ /* 0x000fe200018e0611 */
[----:B----4-:R-:W-:Y:S02]  /*37b0*/  FSETP.GEU.AND P1, PT, R11, R12, PT ;  /* 0x0000000c0b00720b */ /* 0x010fe40003f2e000 */
[----:B------:R-:W-:Y:S02]  /*37c0*/  @P2 SEL R5, R14, R5, P0 ;  /* 0x000000050e052207 */ /* 0x000fe40000000000 */
[----:B------:R-:W-:-:S09]  /*37d0*/  IADD3 R14, P2, PT, R18, 0x300, RZ ;  /* 0x00000300120e7810 */ /* 0x000fd20007f5e0ff */
[----:B------:R-:W-:-:S04]  /*37e0*/  @P1 ISETP.GE.U32.AND P0, PT, R7, R6, PT ;  /* 0x000000060700120c */ /* 0x000fc80003f06070 */
[----:B------:R-:W-:-:S04]  /*37f0*/  @P1 ISETP.GE.AND.EX P0, PT, R5, R8, PT, P0 ;  /* 0x000000080500120c */ /* 0x000fc80003f06300 */
[----:B------:R-:W-:-:S04]  /*3800*/  @P1 FSETP.LT.OR P0, PT, R12, R11, !P0 ;  /* 0x0000000b0c00120b */ /* 0x000fc80004701400 */
[----:B------:R-:W-:Y:S02]  /*3810*/  @P1 FSEL R12, R11, R12, P0 ;  /* 0x0000000c0b0c1208 */ /* 0x000fe40000000000 */
[----:B------:R-:W-:Y:S01]  /*3820*/  @P1 SEL R6, R7, R6, P0 ;  /* 0x0000000607061207 */ /* 0x000fe20000000000 */
[----:B------:R-:W-:Y:S01]  /*3830*/  IMAD.X R7, RZ, RZ, R17, P2 ;  /* 0x000000ffff077224 */ /* 0x000fe200010e0611 */
[----:B-----5:R-:W-:Y:S02]  /*3840*/  FSETP.GEU.AND P3, PT, R12, R13, PT ;  /* 0x0000000d0c00720b */ /* 0x020fe40003f6e000 */
        /* <DEDUP_REMOVED lines=8> */
[----:B------:R-:W-:Y:S02]  /*38d0*/  FSETP.GEU.AND P2, PT, R13, R4, PT ;  /* 0x000000040d00720b */ /* 0x000fe40003f4e000 */
[----:B------:R-:W-:Y:S01]  /*38e0*/  ISETP.GT.U32.AND P1, PT, R9, UR4, PT ;  /* 0x0000000409007c0c */ /* 0x000fe2000bf24070 */
[----:B------:R-:W-:Y:S01]  /*38f0*/  IMAD.X R9, RZ, RZ, R16, P4 ;  /* 0x000000ffff097224 */ /* 0x000fe200020e0610 */
[----:B------:R-:W-:Y:S02]  /*3900*/  @P3 SEL R7, R8, R7, P0 ;  /* 0x0000000708073207 */ /* 0x000fe40000000000 */
[----:B------:R-:W-:-:S02]  /*3910*/  IADD3 R8, P3, PT, R15, 0x500, RZ ;  /* 0x000005000f087810 */ /* 0x000fc40007f7e0ff */
[----:B------:R-:W-:-:S03]  /*3920*/  ISETP.GT.AND.EX P1, PT, R9, UR5, PT, P1 ;  /* 0x0000000509007c0c */ /* 0x000fc6000bf24310 */
[----:B------:R-:W-:Y:S02]  /*3930*/  IMAD.X R10, RZ, RZ, R16, P3 ;  /* 0x000000ffff0a7224 */ /* 0x000fe400018e0610 */
[----:B------:R-:W-:Y:S01]  /*3940*/  @P2 ISETP.GE.U32.AND P0, PT, R14, R5, PT ;  /* 0x000000050e00220c */ /* 0x000fe20003f06070 */
[----:B------:R-:W-:Y:S02]  /*3950*/  IMAD.MOV.U32 R15, RZ, RZ, R8 ;  /* 0x000000ffff0f7224 */ /* 0x000fe400078e0008 */
[----:B------:R-:W-:Y:S01]  /*3960*/  IMAD.MOV.U32 R16, RZ, RZ, R10 ;  /* 0x000000ffff107224 */ /* 0x000fe200078e000a */
[----:B------:R-:W-:-:S04]  /*3970*/  @P2 ISETP.GE.AND.EX P0, PT, R7, R6, PT, P0 ;  /* 0x000000060700220c */ /* 0x000fc80003f06300 */
[----:B------:R-:W-:-:S04]  /*3980*/  @P2 FSETP.LT.OR P0, PT, R4, R13, !P0 ;  /* 0x0000000d0400220b */ /* 0x000fc80004701400 */
[----:B------:R-:W-:Y:S02]  /*3990*/  @P2 FSEL R4, R13, R4, P0 ;  /* 0x000000040d042208 */ /* 0x000fe40000000000 */
[----:B------:R-:W-:Y:S02]  /*39a0*/  @P2 SEL R6, R7, R6, P0 ;  /* 0x0000000607062207 */ /* 0x000fe40000000000 */
[----:B------:R-:W-:Y:S01]  /*39b0*/  @P2 SEL R5, R14, R5, P0 ;  /* 0x000000050e052207 */ /* 0x000fe20000000000 */
[----:B------:R-:W-:Y:S01]  /*39c0*/  IMAD.MOV.U32 R7, RZ, RZ, R4 ;  /* 0x000000ffff077224 */ /* 0x000fe200078e0004 */
[----:B------:R-:W-:Y:S06]  /*39d0*/  @!P1 BRA `(.L_x_2802) ;  /* 0xfffffffc00009947 */ /* 0x000fec000383ffff */
[----:B------:R-:W-:-:S07]  /*39e0*/  IMAD.MOV.U32 R7, RZ, RZ, R8 ;  /* 0x000000ffff077224 */ /* 0x000fce00078e0008 */
.L_x_2801:
        /* <DEDUP_REMOVED lines=8> */
[----:B------:R-:W-:Y:S01]  /*3a70*/  BSSY.RECONVERGENT B2, `(.L_x_2805) ;  /* 0x0000030000027945 */ /* 0x000fe20003800200 */
[----:B------:R-:W-:Y:S02]  /*3a80*/  IMAD.MOV.U32 R12, RZ, RZ, R0 ;  /* 0x000000ffff0c7224 */ /* 0x000fe400078e0000 */
[----:B------:R-:W-:-:S04]  /*3a90*/  IADD3 R15, PT, PT, -R7, UR4, R2 ;  /* 0x00000004070f7c10 */ /* 0x000fc8000fffe102 */
[----:B------:R-:W-:-:S04]  /*3aa0*/  LOP3.LUT R2, R15, 0x300, RZ, 0xc0, !PT ;  /* 0x000003000f027812 */ /* 0x000fc800078ec0ff */
[----:B------:R-:W-:-:S13]  /*3ab0*/  ISETP.NE.AND P0, PT, R2, 0x300, PT ;  /* 0x000003000200780c */ /* 0x000fda0003f05270 */
[----:B------:R-:W-:Y:S05]  /*3ac0*/  @!P0 BRA `(.L_x_2806) ;  /* 0x0000000000a88947 */ /* 0x000fea0003800000 */
[----:B------:R-:W0:Y:S01]  /*3ad0*/  LDCU.64 UR10, c[0x0][0x380] ;  /* 0x00007000ff0a77ac */ /* 0x000e220008000a00 */
[----:B------:R-:W-:Y:S01]  /*3ae0*/  IADD3 R3, P0, PT, R0, R7, RZ ;  /* 0x0000000700037210 */ /* 0x000fe20007f1e0ff */
[----:B------:R-:W-:Y:S01]  /*3af0*/  IMAD.MOV.U32 R12, RZ, RZ, R0 ;  /* 0x000000ffff0c7224 */ /* 0x000fe200078e0000 */
[----:B------:R-:W-:-:S03]  /*3b00*/  LEA.HI R2, R15, 0x1, RZ, 0x18 ;  /* 0x000000010f027811 */ /* 0x000fc600078fc0ff */
[----:B------:R-:W-:Y:S01]  /*3b10*/  IMAD.X R14, RZ, RZ, R10, P0 ;  /* 0x000000ffff0e7224 */ /* 0x000fe200000e060a */
[----:B------:R-:W-:Y:S02]  /*3b20*/  LOP3.LUT R2, R2, 0x3, RZ, 0xc0, !PT ;  /* 0x0000000302027812 */ /* 0x000fe400078ec0ff */
[----:B------:R-:W-:-:S03]  /*3b30*/  IADD3 R13, P0, PT, R3, UR6, RZ ;  /* 0x00000006030d7c10 */ /* 0x000fc6000ff1e0ff */
[----:B------:R-:W-:Y:S01]  /*3b40*/  IMAD.MOV R8, RZ, RZ, -R2 ;  /* 0x000000ffff087224 */ /* 0x000fe200078e0a02 */
[----:B0-----:R-:W-:-:S04]  /*3b50*/  LEA R9, P1, R3, UR10, 0x2 ;  /* 0x0000000a03097c11 */ /* 0x001fc8000f8210ff */
[----:B------:R-:W-:Y:S02]  /*3b60*/  LEA.HI.X R3, R3, UR11, R14, 0x2, P1 ;  /* 0x0000000b03037c11 */ /* 0x000fe400088f140e */
[----:B------:R-:W-:-:S07]  /*3b70*/  IADD3.X R14, PT, PT, R14, UR7, RZ, P0, !PT ;  /* 0x000000070e0e7c10 */ /* 0x000fce00087fe4ff */
.L_x_2809:
        /* <DEDUP_REMOVED lines=25> */
.L_x_2808:
[----:B------:R-:W-:Y:S05]  /*3d10*/  BSYNC.RECONVERGENT B3 ;  /* 0x0000000000037941 */ /* 0x000fea0003800200 */
.L_x_2807:
[----:B------:R-:W-:Y:S01]  /*3d20*/  IADD3 R13, P0, PT, R13, 0x100, RZ ;  /* 0x000001000d0d7810 */ /* 0x000fe20007f1e0ff */
[----:B------:R-:W-:Y:S02]  /*3d30*/  VIADD R12, R12, 0x100 ;  /* 0x000001000c0c7836 */ /* 0x000fe40000000000 */
[----:B------:R-:W-:Y:S02]  /*3d40*/  IMAD.X R3, RZ, RZ, R3, P3 ;  /* 0x000000ffff037224 */ /* 0x000fe400018e0603 */
[----:B------:R-:W-:Y:S01]  /*3d50*/  IMAD.X R14, RZ, RZ, R14, P0 ;  /* 0x000000ffff0e7224 */ /* 0x000fe200000e060e */
[----:B------:R-:W-:Y:S07]  /*3d60*/  @P2 BRA `(.L_x_2809) ;  /* 0xfffffffc00842947 */ /* 0x000fee000383ffff */
.L_x_2806:
[----:B------:R-:W-:Y:S05]  /*3d70*/  BSYNC.RECONVERGENT B2 ;  /* 0x0000000000027941 */ /* 0x000fea0003800200 */
.L_x_2805:
[----:B------:R-:W-:-:S13]  /*3d80*/  ISETP.GE.U32.AND P0, PT, R15, 0x300, PT ;  /* 0x000003000f00780c */ /* 0x000fda0003f06070 */
[----:B------:R-:W-:Y:S05]  /*3d90*/  @!P0 BRA `(.L_x_2804) ;  /* 0x0000000400888947 */ /* 0x000fea0003800000 */
[----:B------:R-:W0:Y:S01]  /*3da0*/  LDC.64 R2, c[0x0][0x380] ;  /* 0x0000e000ff027b82 */ /* 0x000e220000000a00 */
[----:B------:R-:W-:-:S07]  /*3db0*/  VIADD R12, R12, 0x200 ;  /* 0x000002000c0c7836 */ /* 0x000fce0000000000 */
[----:B------:R-:W1:Y:S02]  /*3dc0*/  LDC.64 R8, c[0x0][0x388] ;  /* 0x0000e200ff087b82 */ /* 0x000e640000000a00 */
.L_x_2818:
        /* <DEDUP_REMOVED lines=29> */
.L_x_2811:
[----:B------:R-:W-:Y:S05]  /*3fa0*/  BSYNC.RECONVERGENT B2 ;  /* 0x0000000000027941 */ /* 0x000fea0003800200 */
.L_x_2810:
        /* <DEDUP_REMOVED lines=20> */
.L_x_2813:
[----:B------:R-:W-:Y:S05]  /*40f0*/  BSYNC.RECONVERGENT B2 ;  /* 0x0000000000027941 */ /* 0x000fea0003800200 */
.L_x_2812:
        /* <DEDUP_REMOVED lines=20> */
.L_x_2815:
[----:B------:R-:W-:Y:S05]  /*4240*/  BSYNC.RECONVERGENT B2 ;  /* 0x0000000000027941 */ /* 0x000fea0003800200 */
.L_x_2814:
        /* <DEDUP_REMOVED lines=18> */
.L_x_2817:
[----:B------:R-:W-:Y:S05]  /*4370*/  BSYNC.RECONVERGENT B2 ;  /* 0x0000000000027941 */ /* 0x000fea0003800200 */
.L_x_2816:
[C---:B------:R-:W-:Y:S02]  /*4380*/  VIADD R14, R12.reuse, 0x200 ;  /* 0x000002000c0e7836 */ /* 0x040fe40000000000 */
[----:B------:R-:W-:-:S03]  /*4390*/  VIADD R12, R12, 0x400 ;  /* 0x000004000c0c7836 */ /* 0x000fc60000000000 */
[----:B------:R-:W-:-:S13]  /*43a0*/  ISETP.GE.AND P0, PT, R14, R11, PT ;  /* 0x0000000b0e00720c */ /* 0x000fda0003f06270 */
[----:B------:R-:W-:Y:S05]  /*43b0*/  @!P0 BRA `(.L_x_2818) ;  /* 0xfffffff800848947 */ /* 0x000fea000383ffff */
.L_x_2804:
[----:B------:R-:W-:Y:S05]  /*43c0*/  BSYNC.RECONVERGENT B1 ;  /* 0x0000000000017941 */ /* 0x000fea0003800200 */
.L_x_2803:
        /* <DEDUP_REMOVED lines=31> */
.L_x_2820:
[----:B------:R-:W-:Y:S05]  /*45c0*/  BSYNC.RECONVERGENT B1 ;  /* 0x0000000000017941 */ /* 0x000fea0003800200 */
.L_x_2819:
        /* <DEDUP_REMOVED lines=24> */
.L_x_2822:
[----:B------:R-:W-:Y:S05]  /*4750*/  BSYNC.RECONVERGENT B1 ;  /* 0x0000000000017941 */ /* 0x000fea0003800200 */
.L_x_2821:
[----:B0-----:R0:W4:Y:S01]  /*4760*/  SHFL.DOWN PT, R8, R3, 0x4, 0x1f ;  /* 0x08801f0003087f89 */ /* 0x00112200000e0000 */
[----:B------:R-:W-:Y:S01]  /*4770*/  BSSY.RECONVERGENT B1, `(.L_x_2823) ;  /* 0x0000017000017945 */ /* 0x000fe20003800200 */
[----:B------:R-:W-:Y:S02]  /*4780*/  IMAD.MOV.U32 R2, RZ, RZ, R3 ;  /* 0x000000ffff027224 */ /* 0x000fe400078e0003 */
[----:B-1----:R0:W1:Y:S01]  /*4790*/  SHFL.DOWN PT, R9, R4, 0x4, 0x1f ;  /* 0x08801f0004097f89 */ /* 0x00206200000e0000 */
[----:B--2---:R-:W-:Y:S02]  /*47a0*/  IMAD.MOV.U32 R6, RZ, RZ, R4 ;  /* 0x000000ffff067224 */ /* 0x004fe400078e0004 */
[----:B------:R-:W-:Y:S01]  /*47b0*/  IMAD.MOV.U32 R7, RZ, RZ, R5 ;  /* 0x000000ffff077224 */ /* 0x000fe200078e0005 */
[----:B------:R0:W2:Y:S01]  /*47c0*/  SHFL.DOWN PT, R10, R5, 0x4, 0x1f ;  /* 0x08801f00050a7f89 */ /* 0x0000a200000e0000 */
[----:B------:R-:W-:Y:S05]  /*47d0*/  @P5 BRA `(.L_x_2824) ;  /* 0x0000000000405947 */ /* 0x000fea0003800000 */
[----:B----4-:R-:W-:Y:S01]  /*47e0*/  FSETP.GEU.AND P0, PT, R3, R8, PT ;  /* 0x000000080300720b */ /* 0x010fe20003f0e000 */
[----:B------:R-:W-:Y:S02]  /*47f0*/  IMAD.MOV.U32 R2, RZ, RZ, R8 ;  /* 0x000000ffff027224 */ /* 0x000fe400078e0008 */
[----:B-1----:R-:W-:Y:S02]  /*4800*/  IMAD.MOV.U32 R6, RZ, RZ, R9 ;  /* 0x000000ffff067224 */ /* 0x002fe400078e0009 */
[----:B--2---:R-:W-:-:S08]  /*4810*/  IMAD.MOV.U32 R7, RZ, RZ, R10 ;  /* 0x000000ffff077224 */ /* 0x004fd000078e000a */
        /* <DEDUP_REMOVED lines=12> */
.L_x_2824:
[----:B------:R-:W-:Y:S05]  /*48e0*/  BSYNC.RECONVERGENT B1 ;  /* 0x0000000000017941 */ /* 0x000fea0003800200 */
.L_x_2823:
[----:B-1----:R1:W1:Y:S01]  /*48f0*/  SHFL.DOWN PT, R9, R2, 0x8, 0x1f ;  /* 0x09001f0002097f89 */ /* 0x00226200000e0000 */
[----:B------:R-:W-:Y:S01]  /*4900*/  BSSY.RECONVERGENT B1, `(.L_x_2825) ;  /* 0x0000017000017945 */ /* 0x000fe20003800200 */
[----:B0-----:R-:W-:Y:S02]  /*4910*/  IMAD.MOV.U32 R3, RZ, RZ, R2 ;  /* 0x000000ffff037224 */ /* 0x001fe400078e0002 */
[----:B---3--:R0:W3:Y:S01]  /*4920*/  SHFL.DOWN PT, R11, R6, 0x8, 0x1f ;  /* 0x09001f00060b7f89 */ /* 0x0080e200000e0000 */
[----:B------:R-:W-:Y:S02]  /*4930*/  IMAD.MOV.U32 R4, RZ, RZ, R6 ;  /* 0x000000ffff047224 */ /* 0x000fe400078e0006 */
[----:B------:R-:W-:Y:S01]  /*4940*/  IMAD.MOV.U32 R5, RZ, RZ, R7 ;  /* 0x000000ffff057224 */ /* 0x000fe200078e0007 */
[----:B----4-:R0:W4:Y:S01]  /*4950*/  SHFL.DOWN PT, R8, R7, 0x8, 0x1f ;  /* 0x09001f0007087f89 */ /* 0x01012200000e0000 */
[----:B------:R-:W-:Y:S05]  /*4960*/  @P4 BRA `(.L_x_2826) ;  /* 0x0000000000404947 */ /* 0x000fea0003800000 */
[----:B-1----:R-:W-:Y:S01]  /*4970*/  FSETP.GEU.AND P0, PT, R2, R9, PT ;  /* 0x000000090200720b */ /* 0x002fe20003f0e000 */
        /* <DEDUP_REMOVED lines=15> */
.L_x_2826:
[----:B------:R-:W-:Y:S05]  /*4a70*/  BSYNC.RECONVERGENT B1 ;  /* 0x0000000000017941 */ /* 0x000fea0003800200 */
.L_x_2825:
[----:B-1----:R1:W1:Y:S01]  /*4a80*/  SHFL.DOWN PT, R2, R3, 0x10, 0x1f ;  /* 0x0a001f0003027f89 */ /* 0x00226200000e0000 */
[----:B------:R-:W-:Y:S01]  /*4a90*/  BSSY.RECONVERGENT B1, `(.L_x_2827) ;  /* 0x0000017000017945 */ /* 0x000fe20003800200 */
[----:B----4-:R-:W-:Y:S02]  /*4aa0*/  IMAD.MOV.U32 R8, RZ, RZ, R3 ;  /* 0x000000ffff087224 */ /* 0x010fe400078e0003 */
[----:B------:R4:W1:Y:S01]  /*4ab0*/  SHFL.DOWN PT, R9, R4, 0x10, 0x1f ;  /* 0x0a001f0004097f89 */ /* 0x00086200000e0000 */
[----:B0-----:R-:W-:Y:S02]  /*4ac0*/  IMAD.MOV.U32 R7, RZ, RZ, R4 ;  /* 0x000000ffff077224 */ /* 0x001fe400078e0004 */
[----:B------:R-:W-:Y:S01]  /*4ad0*/  IMAD.MOV.U32 R6, RZ, RZ, R5 ;  /* 0x000000ffff067224 */ /* 0x000fe200078e0005 */
[----:B--2---:R4:W0:Y:S01]  /*4ae0*/  SHFL.DOWN PT, R10, R5, 0x10, 0x1f ;  /* 0x0a001f00050a7f89 */ /* 0x00482200000e0000 */
[----:B------:R-:W-:Y:S05]  /*4af0*/  @P3 BRA `(.L_x_2828) ;  /* 0x0000000000403947 */ /* 0x000fea0003800000 */
[----:B-1----:R-:W-:Y:S01]  /*4b00*/  FSETP.GEU.AND P0, PT, R3, R2, PT ;  /* 0x000000020300720b */ /* 0x002fe20003f0e000 */
        /* <DEDUP_REMOVED lines=15> */
.L_x_2828:
[----:B------:R-:W-:Y:S05]  /*4c00*/  BSYNC.RECONVERGENT B1 ;  /* 0x0000000000017941 */ /* 0x000fea0003800200 */
.L_x_2827:
[----:B------:R-:W-:Y:S04]  /*4c10*/  BSSY.RECONVERGENT B1, `(.L_x_2829) ;  /* 0x000000c000017945 */ /* 0x000fe80003800200 */
[----:B------:R-:W-:Y:S05]  /*4c20*/  @P2 BRA `(.L_x_2830) ;  /* 0x0000000000282947 */ /* 0x000fea0003800000 */
[----:B----4-:R-:W2:Y:S01]  /*4c30*/  S2R R4, SR_CgaCtaId ;  /* 0x0000000000047919 */ /* 0x010ea20000008800 */
[----:B-1----:R-:W-:Y:S02]  /*4c40*/  MOV R3, 0x400 ;  /* 0x0000040000037802 */ /* 0x002fe40000000f00 */
        /* <DEDUP_REMOVED lines=8> */
.L_x_2830:
[----:B------:R-:W-:Y:S05]  /*4cd0*/  BSYNC.RECONVERGENT B1 ;  /* 0x0000000000017941 */ /* 0x000fea0003800200 */
.L_x_2829:
[----:B------:R-:W-:Y:S01]  /*4ce0*/  BAR.SYNC.DEFER_BLOCKING 0x0 ;  /* 0x0000000000007b1d */ /* 0x000fe20000010000 */
[----:B------:R-:W-:-:S13]  /*4cf0*/  ISETP.NE.AND P1, PT, R0, RZ, PT ;  /* 0x000000ff0000720c */ /* 0x000fda0003f25270 */
[----:B------:R-:W-:Y:S05]  /*4d00*/  @P1 BRA `(.L_x_2764) ;  /* 0x0000000800341947 */ /* 0x000fea0003800000 */
[----:B-12---:R-:W1:Y:S01]  /*4d10*/  S2R R3, SR_CgaCtaId ;  /* 0x0000000000037919 */ /* 0x006e620000008800 */
[----:B------:R-:W-:Y:S01]  /*4d20*/  MOV R0, 0x400 ;  /* 0x0000040000007802 */ /* 0x000fe20000000f00 */
[----:B------:R-:W-:Y:S03]  /*4d30*/  BSSY.RECONVERGENT B1, `(.L_x_2831) ;  /* 0x0000016000017945 */ /* 0x000fe60003800200 */
[----:B-1----:R-:W-:-:S05]  /*4d40*/  LEA R24, R3, R0, 0x18 ;  /* 0x0000000003187211 */ /* 0x002fca00078ec0ff */
[----:B------:R-:W1:Y:S04]  /*4d50*/  LDS R3, [R24+0x18] ;  /* 0x0000180018037984 */ /* 0x000e680000000800 */
[----:B----4-:R-:W2:Y:S04]  /*4d60*/  LDS.64 R4, [R24+0x20] ;  /* 0x0000200018047984 */ /* 0x010ea80000000a00 */
[----:B------:R4:W0:Y:S04]  /*4d70*/  LDS R18, [R24+0x28] ;  /* 0x0000280018127984 */ /* 0x0008280000000800 */
[----:B------:R4:W0:Y:S01]  /*4d80*/  LDS R16, [R24+0x38] ;  /* 0x0000380018107984 */ /* 0x0008220000000800 */
[----:B-1----:R-:W-:Y:S01]  /*4d90*/  FSETP.GEU.AND P0, PT, R8, R3, PT ;  /* 0x000000030800720b */ /* 0x002fe20003f0e000 */
[----:B------:R-:W-:-:S02]  /*4da0*/  IMAD.MOV.U32 R19, RZ, RZ, R3 ;  /* 0x000000ffff137224 */ /* 0x000fc400078e0003 */
[----:B--2---:R-:W-:Y:S02]  /*4db0*/  IMAD.MOV.U32 R21, RZ, RZ, R4 ;  /* 0x000000ffff157224 */ /* 0x004fe400078e0004 */
[----:B------:R-:W-:-:S08]  /*4dc0*/  IMAD.MOV.U32 R20, RZ, RZ, R5 ;  /* 0x000000ffff147224 */ /* 0x000fd000078e0005 */
[----:B0---4-:R-:W-:Y:S05]  /*4dd0*/  @!P0 BRA `(.L_x_2832) ;  /* 0x00000000002c8947 */ /* 0x011fea0003800000 */
        /* <DEDUP_REMOVED lines=11> */
.L_x_2832:
[----:B------:R-:W-:Y:S05]  /*4e90*/  BSYNC.RECONVERGENT B1 ;  /* 0x0000000000017941 */ /* 0x000fea0003800200 */
.L_x_2831:
        /* <DEDUP_REMOVED lines=27> */
.L_x_2834:
[----:B------:R-:W-:Y:S05]  /*5050*/  BSYNC.RECONVERGENT B1 ;  /* 0x0000000000017941 */ /* 0x000fea0003800200 */
.L_x_2833:
        /* <DEDUP_REMOVED lines=17> */
.L_x_2836:
[----:B------:R-:W-:Y:S05]  /*5170*/  BSYNC.RECONVERGENT B1 ;  /* 0x0000000000017941 */ /* 0x000fea0003800200 */
.L_x_2835:
        /* <DEDUP_REMOVED lines=17> */
.L_x_2838:
[----:B------:R-:W-:Y:S05]  /*5290*/  BSYNC.RECONVERGENT B1 ;  /* 0x0000000000017941 */ /* 0x000fea0003800200 */
.L_x_2837:
        /* <DEDUP_REMOVED lines=17> */
.L_x_2840:
[----:B------:R-:W-:Y:S05]  /*53b0*/  BSYNC.RECONVERGENT B1 ;  /* 0x0000000000017941 */ /* 0x000fea0003800200 */
.L_x_2839:
        /* <DEDUP_REMOVED lines=17> */
.L_x_2842:
[----:B------:R-:W-:Y:S05]  /*54d0*/  BSYNC.RECONVERGENT B1 ;  /* 0x0000000000017941 */ /* 0x000fea0003800200 */
.L_x_2841:
        /* <DEDUP_REMOVED lines=16> */
.L_x_2764:
[----:B------:R-:W-:Y:S05]  /*55e0*/  BSYNC.RECONVERGENT B0 ;  /* 0x0000000000007941 */ /* 0x000fea0003800200 */
.L_x_2731:
[----:B------:R-:W-:Y:S05]  /*55f0*/  @P1 EXIT ;  /* 0x000000000000194d */ /* 0x000fea0003800000 */
[----:B01234-:R-:W0:Y:S01]  /*5600*/  LDC.64 R2, c[0x0][0x390] ;  /* 0x0000e400ff027b82 */ /* 0x01fe220000000a00 */
[----:B------:R-:W-:-:S04]  /*5610*/  LOP3.LUT R7, R7, R6, RZ, 0x3c, !PT ;  /* 0x0000000607077212 */ /* 0x000fc800078e3cff */
[----:B------:R-:W-:-:S04]  /*5620*/  LOP3.LUT R6, R7, R6, RZ, 0x3c, !PT ;  /* 0x0000000607067212 */ /* 0x000fc800078e3cff */
[----:B------:R-:W-:-:S05]  /*5630*/  LOP3.LUT R7, R7, R6, RZ, 0x3c, !PT ;  /* 0x0000000607077212 */ /* 0x000fca00078e3cff */
[----:B0-----:R-:W-:Y:S04]  /*5640*/  STG.E.64 desc[UR8][R2.64+0x8], R6 ;  /* 0x0000080602007986 */ /* 0x001fe8000c101b08 */
[----:B------:R-:W-:Y:S01]  /*5650*/  STG.E desc[UR8][R2.64], R8 ;  /* 0x0000000802007986 */ /* 0x000fe2000c101908 */
[----:B------:R-:W-:Y:S05]  /*5660*/  EXIT ;  /* 0x000000000000794d */ /* 0x000fea0003800000 */
.L_x_2843:
        /* <DEDUP_REMOVED lines=9> */
.L_x_4192:


//--------------------- .text._ZN6thrust24THRUST_300001_SM_1000_NS8cuda_cub4core6detail13_kernel_agentINS1_8__reduce11ReduceAgentIPN4cuda3std3__45tupleIJflEEESC_SB_iNS1_9__extrema9arg_max_fIflNS9_4lessIfEEEEEEJSC_SC_iSH_EEEvDpT0_ --------------------------
	.section	.text._ZN6thrust24THRUST_300001_SM_1000_NS8cuda_cub4core6detail13_kernel_agentINS1_8__reduce11ReduceAgentIPN4cuda3std3__45tupleIJflEEESC_SB_iNS1_9__extrema9arg_max_fIflNS9_4lessIfEEEEEEJSC_SC_iSH_EEEvDpT0_,"ax",@progbits
	.align	128
        .global         _ZN6thrust24THRUST_300001_SM_1000_NS8cuda_cub4core6detail13_kernel_agentINS1_8__reduce11ReduceAgentIPN4cuda3std3__45tupleIJflEEESC_SB_iNS1_9__extrema9arg_max_fIflNS9_4lessIfEEEEEEJSC_SC_iSH_EEEvDpT0_
        .type           _ZN6thrust24THRUST_300001_SM_1000_NS8cuda_cub4core6detail13_kernel_agentINS1_8__reduce11ReduceAgentIPN4cuda3std3__45tupleIJflEEESC_SB_iNS1_9__extrema9arg_max_fIflNS9_4lessIfEEEEEEJSC_SC_iSH_EEEvDpT0_,@function
        .size           _ZN6thrust24THRUST_300001_SM_1000_NS8cuda_cub4core6detail13_kernel_agentINS1_8__reduce11ReduceAgentIPN4cuda3std3__45tupleIJflEEESC_SB_iNS1_9__extrema9arg_max_fIflNS9_4lessIfEEEEEEJSC_SC_iSH_EEEvDpT0_,(.L_x_4193 - _ZN6thrust24THRUST_300001_SM_1000_NS8cuda_cub4core6detail13_kernel_agentINS1_8__reduce11ReduceAgentIPN4cuda3std3__45tupleIJflEEESC_SB_iNS1_9__extrema9arg_max_fIflNS9_4lessIfEEEEEEJSC_SC_iSH_EEEvDpT0_)
        .other          _ZN6thrust24THRUST_300001_SM_1000_NS8cuda_cub4core6detail13_kernel_agentINS1_8__reduce11ReduceAgentIPN4cuda3std3__45tupleIJflEEESC_SB_iNS1_9__extrema9arg_max_fIflNS9_4lessIfEEEEEEJSC_SC_iSH_EEEvDpT0_,@"STO_CUDA_ENTRY STV_DEFAULT"
_ZN6thrust24THRUST_300001_SM_1000_NS8cuda_cub4core6detail13_kernel_agentINS1_8__reduce11ReduceAgentIPN4cuda3std3__45tupleIJflEEESC_SB_iNS1_9__extrema9arg_max_fIflNS9_4lessIfEEEEEEJSC_SC_iSH_EEEvDpT0_:
.text._ZN6thrust24THRUST_300001_SM_1000_NS8cuda_cub4core6detail13_kernel_agentINS1_8__reduce11ReduceAgentIPN4cuda3std3__45tupleIJflEEESC_SB_iNS1_9__extrema9arg_max_fIflNS9_4lessIfEEEEEEJSC_SC_iSH_EEEvDpT0_:
        /* <DEDUP_REMOVED lines=21> */
.L_x_2847:
[----:B0-----:R-:W-:Y:S05]  /*0150*/  BSYNC.RECONVERGENT B1 ;  /* 0x0000000000017941 */ /* 0x001fea0003800200 */
.L_x_2846:
        /* <DEDUP_REMOVED lines=15> */
.L_x_2854:
        /* <DEDUP_REMOVED lines=28> */
.L_x_2853:
[----:B------:R-:W-:Y:S05]  /*0410*/  BSYNC.RECONVERGENT B3 ;  /* 0x0000000000037941 */ /* 0x000fea0003800200 */
.L_x_2852:
[----:B------:R-:W-:Y:S02]  /*0420*/  IMAD.X R7, RZ, RZ, R7, P3 ;  /* 0x000000ffff077224 */ /* 0x000fe400018e0607 */
[----:B------:R-:W-:Y:S01]  /*0430*/  VIADD R5, R5, 0x100 ;  /* 0x0000010005057836 */ /* 0x000fe20000000000 */
[----:B------:R-:W-:Y:S06]  /*0440*/  @P2 BRA `(.L_x_2854) ;  /* 0xfffffffc00802947 */ /* 0x000fec000383ffff */
.L_x_2851:
[----:B------:R-:W-:Y:S05]  /*0450*/  BSYNC.RECONVERGENT B2 ;  /* 0x0000000000027941 */ /* 0x000fea0003800200 */
.L_x_2850:
[----:B------:R-:W0:Y:S01]  /*0460*/  LDC.64 R8, c[0x0][0x380] ;  /* 0x0000e000ff087b82 */ /* 0x000e220000000a00 */
[----:B------:R-:W-:-:S13]  /*0470*/  ISETP.GE.U32.AND P0, PT, R12, 0x300, PT ;  /* 0x000003000c00780c */ /* 0x000fda0003f06070 */
[----:B------:R-:W-:Y:S05]  /*0480*/  @!P0 BRA `(.L_x_2849) ;  /* 0x0000000400588947 */ /* 0x000fea0003800000 */
.L_x_2863:
        /* <DEDUP_REMOVED lines=26> */
.L_x_2856:
[----:B------:R-:W-:Y:S05]  /*0630*/  BSYNC.RECONVERGENT B2 ;  /* 0x0000000000027941 */ /* 0x000fea0003800200 */
.L_x_2855:
        /* <DEDUP_REMOVED lines=17> */
.L_x_2858:
[----:B------:R-:W-:Y:S05]  /*0750*/  BSYNC.RECONVERGENT B2 ;  /* 0x0000000000027941 */ /* 0x000fea0003800200 */
.L_x_2857:
        /* <DEDUP_REMOVED lines=17> */
.L_x_2860:
[----:B------:R-:W-:Y:S05]  /*0870*/  BSYNC.RECONVERGENT B2 ;  /* 0x0000000000027941 */ /* 0x000fea0003800200 */
.L_x_2859:
        /* <DEDUP_REMOVED lines=19> */
.L_x_2862:
[----:B------:R-:W-:Y:S05]  /*09b0*/  BSYNC.RECONVERGENT B2 ;  /* 0x0000000000027941 */ /* 0x000fea0003800200 */
.L_x_2861:
[----:B------:R-:W-:-:S05]  /*09c0*/  VIADD R5, R5, 0x400 ;  /* 0x0000040005057836 */ /* 0x000fca0000000000 */
[----:B------:R-:W-:-:S13]  /*09d0*/  ISETP.GE.AND P0, PT, R5, UR5, PT ;  /* 0x0000000505007c0c */ /* 0x000fda000bf06270 */
[----:B------:R-:W-:Y:S05]  /*09e0*/  @!P0 BRA `(.L_x_2863) ;  /* 0xfffffff800a88947 */ /* 0x000fea000383ffff */
.L_x_2849:
[----:B------:R-:W-:Y:S05]  /*09f0*/  BSYNC.RECONVERGENT B1 ;  /* 0x0000000000017941 */ /* 0x000fea0003800200 */
.L_x_2848:
        /* <DEDUP_REMOVED lines=31> */
.L_x_2866:
[----:B------:R-:W-:Y:S05]  /*0bf0*/  BSYNC.RECONVERGENT B1 ;  /* 0x0000000000017941 */ /* 0x000fea0003800200 */
.L_x_2865:
        /* <DEDUP_REMOVED lines=27> */
.L_x_2868:
[----:B------:R-:W-:Y:S05]  /*0db0*/  BSYNC.RECONVERGENT B1 ;  /* 0x0000000000017941 */ /* 0x000fea0003800200 */
.L_x_2867:
        /* <DEDUP_REMOVED lines=24> */
.L_x_2870:
[----:B------:R-:W-:Y:S05]  /*0f40*/  BSYNC.RECONVERGENT B1 ;  /* 0x0000000000017941 */ /* 0x000fea0003800200 */
.L_x_2869:
        /* <DEDUP_REMOVED lines=24> */
.L_x_2872:
[----:B------:R-:W-:Y:S05]  /*10d0*/  BSYNC.RECONVERGENT B1 ;  /* 0x0000000000017941 */ /* 0x000fea0003800200 */
.L_x_2871:
        /* <DEDUP_REMOVED lines=24> */
.L_x_2874:
[----:B------:R-:W-:Y:S05]  /*1260*/  BSYNC.RECONVERGENT B1 ;  /* 0x0000000000017941 */ /* 0x000fea0003800200 */
.L_x_2873:
        /* <DEDUP_REMOVED lines=12> */
.L_x_2876:
[----:B------:R-:W-:Y:S05]  /*1330*/  BSYNC.RECONVERGENT B1 ;  /* 0x0000000000017941 */ /* 0x000fea0003800200 */
.L_x_2875:
        /* <DEDUP_REMOVED lines=27> */
.L_x_2879:
[----:B------:R-:W-:Y:S05]  /*14f0*/  BSYNC.RECONVERGENT B1 ;  /* 0x0000000000017941 */ /* 0x000fea0003800200 */
.L_x_2878:
        /* <DEDUP_REMOVED lines=27> */
.L_x_2881:
[----:B------:R-:W-:Y:S05]  /*16b0*/  BSYNC.RECONVERGENT B1 ;  /* 0x0000000000017941 */ /* 0x000fea0003800200 */
.L_x_2880:
        /* <DEDUP_REMOVED lines=17> */
.L_x_2883:
[----:B------:R-:W-:Y:S05]  /*17d0*/  BSYNC.RECONVERGENT B1 ;  /* 0x0000000000017941 */ /* 0x000fea0003800200 */
.L_x_2882:
        /* <DEDUP_REMOVED lines=17> */
.L_x_2885:
[----:B------:R-:W-:Y:S05]  /*18f0*/  BSYNC.RECONVERGENT B1 ;  /* 0x0000000000017941 */ /* 0x000fea0003800200 */
.L_x_2884:
        /* <DEDUP_REMOVED lines=17> */
.L_x_2887:
[----:B------:R-:W-:Y:S05]  /*1a10*/  BSYNC.RECONVERGENT B1 ;  /* 0x0000000000017941 */ /* 0x000fea0003800200 */
.L_x_2886:
        /* <DEDUP_REMOVED lines=17> */
.L_x_2889:
[----:B------:R-:W-:Y:S05]  /*1b30*/  BSYNC.RECONVERGENT B1 ;  /* 0x0000000000017941 */ /* 0x000fea0003800200 */
.L_x_2888:
        /* <DEDUP_REMOVED lines=18> */
.L_x_2864:
        /* <DEDUP_REMOVED lines=40> */
.L_x_2891:
[----:B------:R-:W-:Y:S05]  /*1ee0*/  BSYNC.RECONVERGENT B1 ;  /* 0x0000000000017941 */ /* 0x000fea0003800200 */
.L_x_2890:
        /* <DEDUP_REMOVED lines=25> */
.L_x_2893:
[----:B------:R-:W-:Y:S05]  /*2080*/  BSYNC.RECONVERGENT B1 ;  /* 0x0000000000017941 */ /* 0x000fea0003800200 */
.L_x_2892:
        /* <DEDUP_REMOVED lines=24> */
.L_x_2895:
[----:B------:R-:W-:Y:S05]  /*2210*/  BSYNC.RECONVERGENT B1 ;  /* 0x0000000000017941 */ /* 0x000fea0003800200 */
.L_x_2894:
        /* <DEDUP_REMOVED lines=24> */
.L_x_2897:
[----:B------:R-:W-:Y:S05]  /*23a0*/  BSYNC.RECONVERGENT B1 ;  /* 0x0000000000017941 */ /* 0x000fea0003800200 */
.L_x_2896:
        /* <DEDUP_REMOVED lines=24> */
.L_x_2899:
[----:B------:R-:W-:Y:S05]  /*2530*/  BSYNC.RECONVERGENT B1 ;  /* 0x0000000000017941 */ /* 0x000fea0003800200 */
.L_x_2898:
        /* <DEDUP_REMOVED lines=12> */
.L_x_2901:
[----:B------:R-:W-:Y:S05]  /*2600*/  BSYNC.RECONVERGENT B1 ;  /* 0x0000000000017941 */ /* 0x000fea0003800200 */
.L_x_2900:
        /* <DEDUP_REMOVED lines=30> */
.L_x_2903:
[----:B------:R-:W-:Y:S05]  /*27f0*/  BSYNC.RECONVERGENT B1 ;  /* 0x0000000000017941 */ /* 0x000fea0003800200 */
.L_x_2902:
        /* <DEDUP_REMOVED lines=27> */
.L_x_2905:
[----:B------:R-:W-:Y:S05]  /*29b0*/  BSYNC.RECONVERGENT B1 ;  /* 0x0000000000017941 */ /* 0x000fea0003800200 */
.L_x_2904:
        /* <DEDUP_REMOVED lines=27> */
.L_x_2907:
[----:B------:R-:W-:Y:S05]  /*2b70*/  BSYNC.RECONVERGENT B1 ;  /* 0x0000000000017941 */ /* 0x000fea0003800200 */
.L_x_2906:
        /* <DEDUP_REMOVED lines=27> */
.L_x_2909:
[----:B------:R-:W-:Y:S05]  /*2d30*/  BSYNC.RECONVERGENT B1 ;  /* 0x0000000000017941 */ /* 0x000fea0003800200 */
.L_x_2908:
        /* <DEDUP_REMOVED lines=27> */
.L_x_2911:
[----:B------:R-:W-:Y:S05]  /*2ef0*/  BSYNC.RECONVERGENT B1 ;  /* 0x0000000000017941 */ /* 0x000fea0003800200 */
.L_x_2910:
        /* <DEDUP_REMOVED lines=27> */
.L_x_2913:
[----:B------:R-:W-:Y:S05]  /*30b0*/  BSYNC.RECONVERGENT B1 ;  /* 0x0000000000017941 */ /* 0x000fea0003800200 */
.L_x_2912:
        /* <DEDUP_REMOVED lines=28> */
.L_x_2845:
        /* <DEDUP_REMOVED lines=12> */
[----:B------:R-:W5:Y:S01]  /*3340*/  LDG.E.64.CONSTANT R2, desc[UR6][R6.64+0x4008] ;  /* 0x0040080606027981 */ /* 0x000f62000c1e9b00 */
[----:B------:R-:W-:Y:S01]  /*3350*/  UISETP.GE.U32.AND UP0, UPT, UR4, 0xa00, UPT ;  /* 0x00000a000400788c */ /* 0x000fe2000bf06070 */
[----:B------:R-:W-:Y:S01]  /*3360*/  IMAD.MOV.U32 R19, RZ, RZ, 0x500 ;  /* 0x00000500ff137424 */ /* 0x000fe200078e00ff */
        /* <DEDUP_REMOVED lines=29> */
[----:B------:R-:W0:Y:S01]  /*3540*/  LDC.64 R6, c[0x0][0x380] ;  /* 0x0000e000ff067b82 */ /* 0x000e220000000a00 */
[----:B------:R-:W-:Y:S01]  /*3550*/  IMAD.MOV.U32 R23, RZ, RZ, R2 ;  /* 0x000000ffff177224 */ /* 0x000fe200078e0002 */
[----:B------:R-:W1:Y:S01]  /*3560*/  LDCU UR4, c[0x0][0x390] ;  /* 0x00007200ff0477ac */ /* 0x000e620008000800 */
[----:B------:R-:W-:Y:S02]  /*3570*/  IMAD.MOV.U32 R24, RZ, RZ, R3 ;  /* 0x000000ffff187224 */ /* 0x000fe400078e0003 */
[----:B------:R-:W-:Y:S02]  /*3580*/  IMAD.MOV.U32 R18, RZ, RZ, R4 ;  /* 0x000000ffff127224 */ /* 0x000fe400078e0004 */
[----:B------:R-:W-:-:S07]  /*3590*/  IMAD.MOV.U32 R5, RZ, RZ, 0x500 ;  /* 0x00000500ff057424 */ /* 0x000fce00078e00ff */
.L_x_2915:
[----:B------:R-:W-:-:S04]  /*35a0*/  IMAD.IADD R17, R0, 0x1, R5 ;  /* 0x0000000100117824 */ /* 0x000fc800078e0205 */
[----:B0-----:R-:W-:-:S05]  /*35b0*/  IMAD.WIDE.U32 R16, R17, 0x10, R6 ;  /* 0x0000001011107825 */ /* 0x001fca00078e0006 */
        /* <DEDUP_REMOVED lines=36> */
[----:B------:R-:W-:Y:S01]  /*3800*/  @P2 SEL R14, R8, R14, P0 ;  /* 0x0000000e080e2207 */ /* 0x000fe20000000000 */
[C---:B------:R-:W-:Y:S01]  /*3810*/  VIADD R8, R5.reuse, 0xa00 ;  /* 0x00000a0005087836 */ /* 0x040fe20000000000 */
[----:B------:R-:W-:Y:S01]  /*3820*/  FSETP.GEU.AND P1, PT, R22, R4, PT ;  /* 0x000000041600720b */ /* 0x000fe20003f2e000 */
[----:B------:R-:W-:Y:S01]  /*3830*/  VIADD R5, R5, 0x500 ;  /* 0x0000050005057836 */ /* 0x000fe20000000000 */
[----:B------:R-:W-:Y:S02]  /*3840*/  @P2 SEL R15, R9, R15, P0 ;  /* 0x0000000f090f2207 */ /* 0x000fe40000000000 */
[----:B-1----:R-:W-:-:S09]  /*3850*/  ISETP.GT.AND P2, PT, R8, UR4, PT ;  /* 0x0000000408007c0c */ /* 0x002fd2000bf44270 */
[----:B------:R-:W-:-:S04]  /*3860*/  @P1 ISETP.GE.U32.AND P0, PT, R14, R2, PT ;  /* 0x000000020e00120c */ /* 0x000fc80003f06070 */
[----:B------:R-:W-:-:S04]  /*3870*/  @P1 ISETP.GE.AND.EX P0, PT, R15, R3, PT, P0 ;  /* 0x000000030f00120c */ /* 0x000fc80003f06300 */
[----:B------:R-:W-:-:S04]  /*3880*/  @P1 FSETP.LT.OR P0, PT, R4, R22, !P0 ;  /* 0x000000160400120b */ /* 0x000fc80004701400 */
[----:B------:R-:W-:Y:S02]  /*3890*/  @P1 FSEL R4, R22, R4, P0 ;  /* 0x0000000416041208 */ /* 0x000fe40000000000 */
[----:B------:R-:W-:Y:S02]  /*38a0*/  @P1 SEL R2, R14, R2, P0 ;  /* 0x000000020e021207 */ /* 0x000fe40000000000 */
[----:B------:R-:W-:Y:S01]  /*38b0*/  @P1 SEL R3, R15, R3, P0 ;  /* 0x000000030f031207 */ /* 0x000fe20000000000 */
[----:B------:R-:W-:Y:S02]  /*38c0*/  IMAD.MOV.U32 R18, RZ, RZ, R4 ;  /* 0x000000ffff127224 */ /* 0x000fe400078e0004 */
[----:B------:R-:W-:Y:S02]  /*38d0*/  IMAD.MOV.U32 R23, RZ, RZ, R2 ;  /* 0x000000ffff177224 */ /* 0x000fe400078e0002 */
[----:B------:R-:W-:Y:S01]  /*38e0*/  IMAD.MOV.U32 R24, RZ, RZ, R3 ;  /* 0x000000ffff187224 */ /* 0x000fe200078e0003 */
[----:B------:R-:W-:Y:S06]  /*38f0*/  @!P2 BRA `(.L_x_2915) ;  /* 0xfffffffc0028a947 */ /* 0x000fec000383ffff */
[----:B------:R-:W-:-:S07]  /*3900*/  IMAD.MOV.U32 R19, RZ, RZ, R5 ;  /* 0x000000ffff137224 */ /* 0x000fce00078e0005 */
.L_x_2914:
[----:B------:R-:W-:-:S13]  /*3910*/  ISETP.GE.AND P0, PT, R19, UR4, PT ;  /* 0x0000000413007c0c */ /* 0x000fda000bf06270 */
        /* <DEDUP_REMOVED lines=12> */
[----:B------:R-:W0:Y:S01]  /*39e0*/  LDC.64 R6, c[0x0][0x380] ;  /* 0x0000e000ff067b82 */ /* 0x000e220000000a00 */
[----:B------:R-:W-:Y:S01]  /*39f0*/  LEA.HI R8, R14, 0x1, RZ, 0x18 ;  /* 0x000000010e087811 */ /* 0x000fe200078fc0ff */
[----:B------:R-:W-:Y:S02]  /*3a00*/  IMAD.IADD R13, R0, 0x1, R19 ;  /* 0x00000001000d7824 */ /* 0x000fe400078e0213 */
[----:B------:R-:W-:Y:S01]  /*3a10*/  IMAD.MOV.U32 R18, RZ, RZ, R0 ;  /* 0x000000ffff127224 */ /* 0x000fe200078e0000 */
[----:B------:R-:W-:-:S05]  /*3a20*/  LOP3.LUT R8, R8, 0x3, RZ, 0xc0, !PT ;  /* 0x0000000308087812 */ /* 0x000fca00078ec0ff */
[----:B------:R-:W-:-:S07]  /*3a30*/  IMAD.MOV R12, RZ, RZ, -R8 ;  /* 0x000000ffff0c7224 */ /* 0x000fce00078e0a08 */
.L_x_2922:
[----:B0-----:R-:W-:-:S05]  /*3a40*/  IMAD.WIDE.U32 R10, R13, 0x10, R6 ;  /* 0x000000100d0a7825 */ /* 0x001fca00078e0006 */
[----:B------:R-:W2:Y:S04]  /*3a50*/  LDG.E.CONSTANT R16, desc[UR6][R10.64] ;  /* 0x000000060a107981 */ /* 0x000ea8000c1e9900 */
[----:B------:R-:W3:Y:S01]  /*3a60*/  LDG.E.64.CONSTANT R8, desc[UR6][R10.64+0x8] ;  /* 0x000008060a087981 */ /* 0x000ee2000c1e9b00 */
[----:B------:R-:W-:Y:S01]  /*3a70*/  VIADD R12, R12, 0x1 ;  /* 0x000000010c0c7836 */ /* 0x000fe20000000000 */
[----:B------:R-:W-:Y:S01]  /*3a80*/  BSSY.RECONVERGENT B3, `(.L_x_2920) ;  /* 0x0000015000037945 */ /* 0x000fe20003800200 */
[----:B------:R-:W-:Y:S02]  /*3a90*/  IMAD.MOV.U32 R17, RZ, RZ, R2 ;  /* 0x000000ffff117224 */ /* 0x000fe400078e0002 */
        /* <DEDUP_REMOVED lines=19> */
.L_x_2921:
[----:B------:R-:W-:Y:S05]  /*3bd0*/  BSYNC.RECONVERGENT B3 ;  /* 0x0000000000037941 */ /* 0x000fea0003800200 */
.L_x_2920:
[----:B------:R-:W-:Y:S02]  /*3be0*/  VIADD R18, R18, 0x100 ;  /* 0x0000010012127836 */ /* 0x000fe40000000000 */
[----:B------:R-:W-:Y:S01]  /*3bf0*/  VIADD R13, R13, 0x100 ;  /* 0x000001000d0d7836 */ /* 0x000fe20000000000 */
[----:B------:R-:W-:Y:S06]  /*3c00*/  @P3 BRA `(.L_x_2922) ;  /* 0xfffffffc008c3947 */ /* 0x000fec000383ffff */
.L_x_2919:
[----:B------:R-:W-:Y:S05]  /*3c10*/  BSYNC.RECONVERGENT B2 ;  /* 0x0000000000027941 */ /* 0x000fea0003800200 */
.L_x_2918:
[----:B------:R-:W-:-:S13]  /*3c20*/  ISETP.GE.U32.AND P0, PT, R14, 0x300, PT ;  /* 0x000003000e00780c */ /* 0x000fda0003f06070 */
[----:B------:R-:W-:Y:S05]  /*3c30*/  @!P0 BRA `(.L_x_2917) ;  /* 0x0000000400888947 */ /* 0x000fea0003800000 */
[----:B------:R-:W0:Y:S01]  /*3c40*/  LDCU.64 UR8, c[0x0][0x380] ;  /* 0x00007000ff0877ac */ /* 0x000e220008000a00 */
[----:B------:R-:W1:Y:S01]  /*3c50*/  LDC.64 R6, c[0x0][0x380] ;  /* 0x0000e000ff067b82 */ /* 0x000e620000000a00 */
[C---:B------:R-:W-:Y:S01]  /*3c60*/  IADD3 R13, P0, PT, R18.reuse, R19, RZ ;  /* 0x00000013120d7210 */ /* 0x040fe20007f1e0ff */
[----:B------:R-:W-:-:S04]  /*3c70*/  IMAD.IADD R19, R18, 0x1, R19 ;  /* 0x0000000112137824 */ /* 0x000fc800078e0213 */
[----:B------:R-:W-:Y:S01]  /*3c80*/  IMAD.X R8, RZ, RZ, RZ, P0 ;  /* 0x000000ffff087224 */ /* 0x000fe200000e06ff */
[----:B0-----:R-:W-:-:S04]  /*3c90*/  LEA R12, P1, R13, UR8, 0x4 ;  /* 0x000000080d0c7c11 */ /* 0x001fc8000f8220ff */
[----:B------:R-:W-:Y:S02]  /*3ca0*/  IADD3 R12, P0, PT, R12, 0x3008, RZ ;  /* 0x000030080c0c7810 */ /* 0x000fe40007f1e0ff */
[----:B------:R-:W-:-:S05]  /*3cb0*/  LEA.HI.X R13, R13, UR9, R8, 0x4, P1 ;  /* 0x000000090d0d7c11 */ /* 0x000fca00088f2408 */
[----:B------:R-:W-:-:S07]  /*3cc0*/  IMAD.X R13, RZ, RZ, R13, P0 ;  /* 0x000000ffff0d7224 */ /* 0x000fce00000e060d */
.L_x_2931:
[----:B-1----:R-:W-:-:S05]  /*3cd0*/  IMAD.WIDE.U32 R10, R19, 0x10, R6 ;  /* 0x00000010130a7825 */ /* 0x002fca00078e0006 */
[----:B------:R-:W2:Y:S04]  /*3ce0*/  LDG.E.CONSTANT R23, desc[UR6][R10.64] ;  /* 0x000000060a177981 */ /* 0x000ea8000c1e9900 */
[----:B------:R0:W3:Y:S02]  /*3cf0*/  LDG.E.64.CONSTANT R8, desc[UR6][R10.64+0x8] ;  /* 0x000008060a087981 */ /* 0x0000e4000c1e9b00 */
[----:B0-----:R-:W-:Y:S02]  /*3d00*/  IMAD.MOV.U32 R10, RZ, RZ, R12 ;  /* 0x000000ffff0a7224 */ /* 0x001fe400078e000c */
[----:B------:R-:W-:-:S05]  /*3d10*/  IMAD.MOV.U32 R11, RZ, RZ, R13 ;  /* 0x000000ffff0b7224 */ /* 0x000fca00078e000d */
        /* <DEDUP_REMOVED lines=16> */
[CC--:B------:R-:W-:Y:S02]  /*3e20*/  @P2 ISETP.LT.U32.AND P1, PT, R2.reuse, R8.reuse, PT ;  /* 0x000000080200220c */ /* 0x0c0fe40003f21070 */
[CC--:B------:R-:W-:Y:S02]  /*3e30*/  @P2 ISETP.GE.U32.AND P0, PT, R2.reuse, R8.reuse, PT ;  /* 0x000000080200220c */ /* 0x0c0fe40003f06070 */
[CC--:B------:R-:W-:Y:S02]  /*3e40*/  @P2 ISETP.LT.AND.EX P1, PT, R3.reuse, R9.reuse, PT, P1 ;  /* 0x000000090300220c */ /* 0x0c0fe40003f21310 */
[CC--:B------:R-:W-:Y:S02]  /*3e50*/  @P2 ISETP.GE.AND.EX P0, PT, R3.reuse, R9.reuse, PT, P0 ;  /* 0x000000090300220c */ /* 0x0c0fe40003f06300 */
[----:B------:R-:W-:Y:S02]  /*3e60*/  @P2 SEL R27, R2, R8, P1 ;  /* 0x00000008021b2207 */ /* 0x000fe40000800000 */
[----:B------:R-:W-:-:S02]  /*3e70*/  @P2 SEL R29, R3, R9, P1 ;  /* 0x00000009031d2207 */ /* 0x000fc40000800000 */
[----:B------:R-:W-:-:S07]  /*3e80*/  @P2 FSEL R22, R4, R23, !P0 ;  /* 0x0000001704162208 */ /* 0x000fce0004000000 */
.L_x_2924:
[----:B------:R-:W-:Y:S05]  /*3e90*/  BSYNC.RECONVERGENT B2 ;  /* 0x0000000000027941 */ /* 0x000fea0003800200 */
.L_x_2923:
        /* <DEDUP_REMOVED lines=17> */
.L_x_2926:
[----:B------:R-:W-:Y:S05]  /*3fb0*/  BSYNC.RECONVERGENT B2 ;  /* 0x0000000000027941 */ /* 0x000fea0003800200 */
.L_x_2925:
        /* <DEDUP_REMOVED lines=17> */
.L_x_2928:
[----:B------:R-:W-:Y:S05]  /*40d0*/  BSYNC.RECONVERGENT B2 ;  /* 0x0000000000027941 */ /* 0x000fea0003800200 */
.L_x_2927:
        /* <DEDUP_REMOVED lines=17> */
.L_x_2930:
[----:B------:R-:W-:Y:S05]  /*41f0*/  BSYNC.RECONVERGENT B2 ;  /* 0x0000000000027941 */ /* 0x000fea0003800200 */
.L_x_2929:
[----:B------:R-:W-:Y:S01]  /*4200*/  VIADD R18, R18, 0x400 ;  /* 0x0000040012127836 */ /* 0x000fe20000000000 */
[----:B------:R-:W-:Y:S01]  /*4210*/  IADD3 R12, P1, PT, R10, 0x4000, RZ ;  /* 0x000040000a0c7810 */ /* 0x000fe20007f3e0ff */
[----:B------:R-:W-:-:S03]  /*4220*/  VIADD R19, R19, 0x400 ;  /* 0x0000040013137836 */ /* 0x000fc60000000000 */
[----:B------:R-:W-:Y:S01]  /*4230*/  ISETP.GE.AND P0, PT, R18, R5, PT ;  /* 0x000000051200720c */ /* 0x000fe20003f06270 */
[----:B------:R-:W-:-:S12]  /*4240*/  IMAD.X R13, RZ, RZ, R11, P1 ;  /* 0x000000ffff0d7224 */ /* 0x000fd800008e060b */
[----:B------:R-:W-:Y:S05]  /*4250*/  @!P0 BRA `(.L_x_2931) ;  /* 0xfffffff8009c8947 */ /* 0x000fea000383ffff */
.L_x_2917:
[----:B------:R-:W-:Y:S05]  /*4260*/  BSYNC.RECONVERGENT B1 ;  /* 0x0000000000017941 */ /* 0x000fea0003800200 */
.L_x_2916:
        /* <DEDUP_REMOVED lines=31> */
.L_x_2933:
[----:B------:R-:W-:Y:S05]  /*4460*/  BSYNC.RECONVERGENT B1 ;  /* 0x0000000000017941 */ /* 0x000fea0003800200 */
.L_x_2932:
        /* <DEDUP_REMOVED lines=24> */
.L_x_2935:
[----:B------:R-:W-:Y:S05]  /*45f0*/  BSYNC.RECONVERGENT B1 ;  /* 0x0000000000017941 */ /* 0x000fea0003800200 */
.L_x_2934:
[----:B0-----:R0:W4:Y:S01]  /*4600*/  SHFL.DOWN PT, R5, R2, 0x4, 0x1f ;  /* 0x08801f0002057f89 */ /* 0x00112200000e0000 */
[----:B------:R-:W-:Y:S01]  /*4610*/  BSSY.RECONVERGENT B1, `(.L_x_2936) ;  /* 0x0000017000017945 */ /* 0x000fe20003800200 */
[----:B--2---:R-:W-:Y:S02]  /*4620*/  IMAD.MOV.U32 R3, RZ, RZ, R2 ;  /* 0x000000ffff037224 */ /* 0x004fe400078e0002 */
[----:B------:R0:W2:Y:S01]  /*4630*/  SHFL.DOWN PT, R9, R4, 0x4, 0x1f ;  /* 0x08801f0004097f89 */ /* 0x0000a200000e0000 */
[----:B------:R-:W-:Y:S02]  /*4640*/  IMAD.MOV.U32 R6, RZ, RZ, R4 ;  /* 0x000000ffff067224 */ /* 0x000fe400078e0004 */
[----:B------:R-:W-:Y:S01]  /*4650*/  IMAD.MOV.U32 R7, RZ, RZ, R8 ;  /* 0x000000ffff077224 */ /* 0x000fe200078e0008 */
[----:B------:R0:W0:Y:S01]  /*4660*/  SHFL.DOWN PT, R11, R8, 0x4, 0x1f ;  /* 0x08801f00080b7f89 */ /* 0x00002200000e0000 */
[----:B------:R-:W-:Y:S05]  /*4670*/  @P5 BRA `(.L_x_2937) ;  /* 0x0000000000405947 */ /* 0x000fea0003800000 */
[----:B----4-:R-:W-:Y:S01]  /*4680*/  FSETP.GEU.AND P0, PT, R2, R5, PT ;  /* 0x000000050200720b */ /* 0x010fe20003f0e000 */
[----:B------:R-:W-:Y:S02]  /*4690*/  IMAD.MOV.U32 R3, RZ, RZ, R5 ;  /* 0x000000ffff037224 */ /* 0x000fe400078e0005 */
[----:B--2---:R-:W-:Y:S02]  /*46a0*/  IMAD.MOV.U32 R6, RZ, RZ, R9 ;  /* 0x000000ffff067224 */ /* 0x004fe400078e0009 */
        /* <DEDUP_REMOVED lines=13> */
.L_x_2937:
[----:B------:R-:W-:Y:S05]  /*4780*/  BSYNC.RECONVERGENT B1 ;  /* 0x0000000000017941 */ /* 0x000fea0003800200 */
.L_x_2936:
        /* <DEDUP_REMOVED lines=24> */
.L_x_2939:
[----:B------:R-:W-:Y:S05]  /*4910*/  BSYNC.RECONVERGENT B1 ;  /* 0x0000000000017941 */ /* 0x000fea0003800200 */
.L_x_2938:
[----:B0-----:R0:W4:Y:S01]  /*4920*/  SHFL.DOWN PT, R3, R2, 0x10, 0x1f ;  /* 0x0a001f0002037f89 */ /* 0x00112200000e0000 */
[----:B------:R-:W-:Y:S01]  /*4930*/  BSSY.RECONVERGENT B1, `(.L_x_2940) ;  /* 0x0000017000017945 */ /* 0x000fe20003800200 */
[----:B------:R-:W-:Y:S02]  /*4940*/  IMAD.MOV.U32 R8, RZ, RZ, R2 ;  /* 0x000000ffff087224 */ /* 0x000fe400078e0002 */
[----:B------:R0:W0:Y:S01]  /*4950*/  SHFL.DOWN PT, R9, R4, 0x10, 0x1f ;  /* 0x0a001f0004097f89 */ /* 0x00002200000e0000 */
[----:B--2---:R-:W-:Y:S02]  /*4960*/  IMAD.MOV.U32 R7, RZ, RZ, R4 ;  /* 0x000000ffff077224 */ /* 0x004fe400078e0004 */
[----:B------:R-:W-:Y:S01]  /*4970*/  IMAD.MOV.U32 R6, RZ, RZ, R5 ;  /* 0x000000ffff067224 */ /* 0x000fe200078e0005 */
[----:B-1----:R1:W2:Y:S01]  /*4980*/  SHFL.DOWN PT, R10, R5, 0x10, 0x1f ;  /* 0x0a001f00050a7f89 */ /* 0x0022a200000e0000 */
[----:B------:R-:W-:Y:S05]  /*4990*/  @P3 BRA `(.L_x_2941) ;  /* 0x0000000000403947 */ /* 0x000fea0003800000 */
[----:B----4-:R-:W-:Y:S01]  /*49a0*/  FSETP.GEU.AND P0, PT, R2, R3, PT ;  /* 0x000000030200720b */ /* 0x010fe20003f0e000 */
[----:B------:R-:W-:Y:S02]  /*49b0*/  IMAD.MOV.U32 R8, RZ, RZ, R3 ;  /* 0x000000ffff087224 */ /* 0x000fe400078e0003 */
[----:B0-----:R-:W-:Y:S02]  /*49c0*/  IMAD.MOV.U32 R7, RZ, RZ, R9 ;  /* 0x000000ffff077224 */ /* 0x001fe400078e0009 */
[----:B--2---:R-:W-:-:S08]  /*49d0*/  IMAD.MOV.U32 R6, RZ, RZ, R10 ;  /* 0x000000ffff067224 */ /* 0x004fd000078e000a */
        /* <DEDUP_REMOVED lines=12> */
.L_x_2941:
[----:B------:R-:W-:Y:S05]  /*4aa0*/  BSYNC.RECONVERGENT B1 ;  /* 0x0000000000017941 */ /* 0x000fea0003800200 */
.L_x_2940:
[----:B------:R-:W-:Y:S04]  /*4ab0*/  BSSY.RECONVERGENT B1, `(.L_x_2942) ;  /* 0x000000c000017945 */ /* 0x000fe80003800200 */
[----:B------:R-:W-:Y:S05]  /*4ac0*/  @P2 BRA `(.L_x_2943) ;  /* 0x0000000000282947 */ /* 0x000fea0003800000 */
[----:B0-----:R-:W0:Y:S01]  /*4ad0*/  S2R R4, SR_CgaCtaId ;  /* 0x0000000000047919 */ /* 0x001e220000008800 */
[----:B----4-:R-:W-:Y:S02]  /*4ae0*/  MOV R3, 0x400 ;  /* 0x0000040000037802 */ /* 0x010fe40000000f00 */
[----:B------:R-:W-:-:S04]  /*4af0*/  SHF.R.U32.HI R2, RZ, 0x1, R0 ;  /* 0x00000001ff027819 */ /* 0x000fc80000011600 */
[----:B------:R-:W-:Y:S02]  /*4b00*/  LOP3.LUT R2, R2, 0x1f0, RZ, 0xc0, !PT ;  /* 0x000001f002027812 */ /* 0x000fe400078ec0ff */
[----:B0-----:R-:W-:-:S05]  /*4b10*/  LEA R3, R4, R3, 0x18 ;  /* 0x0000000304037211 */ /* 0x001fca00078ec0ff */
[----:B-1----:R-:W-:Y:S02]  /*4b20*/  IMAD.IADD R5, R2, 0x1, R3 ;  /* 0x0000000102057824 */ /* 0x002fe400078e0203 */
[----:B------:R-:W-:Y:S02]  /*4b30*/  IMAD.MOV.U32 R2, RZ, RZ, R7 ;  /* 0x000000ffff027224 */ /* 0x000fe400078e0007 */
[----:B------:R-:W-:Y:S01]  /*4b40*/  IMAD.MOV.U32 R3, RZ, RZ, R6 ;  /* 0x000000ffff037224 */ /* 0x000fe200078e0006 */
[----:B------:R0:W-:Y:S04]  /*4b50*/  STS [R5+0x8], R8 ;  /* 0x0000080805007388 */ /* 0x0001e80000000800 */
[----:B------:R0:W-:Y:S02]  /*4b60*/  STS.64 [R5+0x10], R2 ;  /* 0x0000100205007388 */ /* 0x0001e40000000a00 */
.L_x_2943:
[----:B------:R-:W-:Y:S05]  /*4b70*/  BSYNC.RECONVERGENT B1 ;  /* 0x0000000000017941 */ /* 0x000fea0003800200 */
.L_x_2942:
        /* <DEDUP_REMOVED lines=8> */
[----:B-1----:R-:W1:Y:S04]  /*4c00*/  LDS.64 R4, [R24+0x20] ;  /* 0x0000200018047984 */ /* 0x002e680000000a00 */
[----:B------:R4:W2:Y:S04]  /*4c10*/  LDS R18, [R24+0x28] ;  /* 0x0000280018127984 */ /* 0x0008a80000000800 */
[----:B------:R4:W2:Y:S01]  /*4c20*/  LDS R16, [R24+0x38] ;  /* 0x0000380018107984 */ /* 0x0008a20000000800 */
[----:B0-----:R-:W-:Y:S01]  /*4c30*/  FSETP.GEU.AND P0, PT, R8, R3, PT ;  /* 0x000000030800720b */ /* 0x001fe20003f0e000 */
[----:B------:R-:W-:-:S02]  /*4c40*/  IMAD.MOV.U32 R19, RZ, RZ, R3 ;  /* 0x000000ffff137224 */ /* 0x000fc400078e0003 */
[----:B-1----:R-:W-:Y:S02]  /*4c50*/  IMAD.MOV.U32 R21, RZ, RZ, R4 ;  /* 0x000000ffff157224 */ /* 0x002fe400078e0004 */
[----:B------:R-:W-:-:S08]  /*4c60*/  IMAD.MOV.U32 R20, RZ, RZ, R5 ;  /* 0x000000ffff147224 */ /* 0x000fd000078e0005 */
[----:B--2-4-:R-:W-:Y:S05]  /*4c70*/  @!P0 BRA `(.L_x_2945) ;  /* 0x00000000002c8947 */ /* 0x014fea0003800000 */
        /* <DEDUP_REMOVED lines=11> */
.L_x_2945:
[----:B------:R-:W-:Y:S05]  /*4d30*/  BSYNC.RECONVERGENT B1 ;  /* 0x0000000000017941 */ /* 0x000fea0003800200 */
.L_x_2944:
        /* <DEDUP_REMOVED lines=27> */
.L_x_2947:
[----:B------:R-:W-:Y:S05]  /*4ef0*/  BSYNC.RECONVERGENT B1 ;  /* 0x0000000000017941 */ /* 0x000fea0003800200 */
.L_x_2946:
        /* <DEDUP_REMOVED lines=17> */
.L_x_2949:
[----:B------:R-:W-:Y:S05]  /*5010*/  BSYNC.RECONVERGENT B1 ;  /* 0x0000000000017941 */ /* 0x000fea0003800200 */
.L_x_2948:
        /* <DEDUP_REMOVED lines=17> */
.L_x_2951:
[----:B------:R-:W-:Y:S05]  /*5130*/  BSYNC.RECONVERGENT B1 ;  /* 0x0000000000017941 */ /* 0x000fea0003800200 */
.L_x_2950:
        /* <DEDUP_REMOVED lines=17> */
.L_x_2953:
[----:B------:R-:W-:Y:S05]  /*5250*/  BSYNC.RECONVERGENT B1 ;  /* 0x0000000000017941 */ /* 0x000fea0003800200 */
.L_x_2952:
        /* <DEDUP_REMOVED lines=17> */
.L_x_2955:
[----:B------:R-:W-:Y:S05]  /*5370*/  BSYNC.RECONVERGENT B1 ;  /* 0x0000000000017941 */ /* 0x000fea0003800200 */
.L_x_2954:
        /* <DEDUP_REMOVED lines=16> */
.L_x_2877:
[----:B------:R-:W-:Y:S05]  /*5480*/  BSYNC.RECONVERGENT B0 ;  /* 0x0000000000007941 */ /* 0x000fea0003800200 */
.L_x_2844:
        /* <DEDUP_REMOVED lines=8> */
.L_x_2956:
        /* <DEDUP_REMOVED lines=15> */
.L_x_4193:


//--------------------- .text._ZN6thrust24THRUST_300001_SM_1000_NS8cuda_cub4core6detail13_kernel_agentINS1_8__reduce11ReduceAgentINS0_12zip_iteratorIN4cuda3std3__45tupleIJNS0_6detail15normal_iteratorINS0_10device_ptrIfEEEENS0_17counting_iteratorIlNS0_11use_defaultESI_SI_EEEEEEEPNSB_IJflEEESM_iNS1_9__extrema9arg_max_fIflNSA_4lessIfEEEEEEJSL_SN_iN3cub18CUB_300001_SM_100013GridEvenShareIiEENSV_9GridQueueIjEESS_EEEvDpT0_ --------------------------
	.section	.text._ZN6thrust24THRUST_300001_SM_1000_NS8cuda_cub4core6detail13_kernel_agentINS1_8__reduce11ReduceAgentINS0_12zip_iteratorIN4cuda3std3__45tupleIJNS0_6detail15normal_iteratorINS0_10device_ptrIfEEEENS0_17counting_iteratorIlNS0_11use_defaultESI_SI_EEEEEEEPNSB_IJflEEESM_iNS1_9__extrema9arg_max_fIflNSA_4lessIfEEEEEEJSL_SN_iN3cub18CUB_300001_SM_100013GridEvenShareIiEENSV_9GridQueueIjEESS_EEEvDpT0_,"ax",@progbits
	.align	128
        .global         _ZN6thrust24THRUST_300001_SM_1000_NS8cuda_cub4core6detail13_kernel_agentINS1_8__reduce11ReduceAgentINS0_12zip_iteratorIN4cuda3std3__45tupleIJNS0_6detail15normal_iteratorINS0_10device_ptrIfEEEENS0_17counting_iteratorIlNS0_11use_defaultESI_SI_EEEEEEEPNSB_IJflEEESM_iNS1_9__extrema9arg_max_fIflNSA_4lessIfEEEEEEJSL_SN_iN3cub18CUB_300001_SM_100013GridEvenShareIiEENSV_9GridQueueIjEESS_EEEvDpT0_
        .type           _ZN6thrust24THRUST_300001_SM_1000_NS8cuda_cub4core6detail13_kernel_agentINS1_8__reduce11ReduceAgentINS0_12zip_iteratorIN4cuda3std3__45tupleIJNS0_6detail15normal_iteratorINS0_10device_ptrIfEEEENS0_17counting_iteratorIlNS0_11use_defaultESI_SI_EEEEEEEPNSB_IJflEEESM_iNS1_9__extrema9arg_max_fIflNSA_4lessIfEEEEEEJSL_SN_iN3cub18CUB_300001_SM_100013GridEvenShareIiEENSV_9GridQueueIjEESS_EEEvDpT0_,@function
        .size           _ZN6thrust24THRUST_300001_SM_1000_NS8cuda_cub4core6detail13_kernel_agentINS1_8__reduce11ReduceAgentINS0_12zip_iteratorIN4cuda3std3__45tupleIJNS0_6detail15normal_iteratorINS0_10device_ptrIfEEEENS0_17counting_iteratorIlNS0_11use_defaultESI_SI_EEEEEEEPNSB_IJflEEESM_iNS1_9__extrema9arg_max_fIflNSA_4lessIfEEEEEEJSL_SN_iN3cub18CUB_300001_SM_100013GridEvenShareIiEENSV_9GridQueueIjEESS_EEEvDpT0_,(.L_x_4194 - _ZN6thrust24THRUST_300001_SM_1000_NS8cuda_cub4core6detail13_kernel_agentINS1_8__reduce11ReduceAgentINS0_12zip_iteratorIN4cuda3std3__45tupleIJNS0_6detail15normal_iteratorINS0_10device_ptrIfEEEENS0_17counting_iteratorIlNS0_11use_defaultESI_SI_EEEEEEEPNSB_IJflEEESM_iNS1_9__extrema9arg_max_fIflNSA_4lessIfEEEEEEJSL_SN_iN3cub18CUB_300001_SM_100013GridEvenShareIiEENSV_9GridQueueIjEESS_EEEvDpT0_)
        .other          _ZN6thrust24THRUST_300001_SM_1000_NS8cuda_cub4core6detail13_kernel_agentINS1_8__reduce11ReduceAgentINS0_12zip_iteratorIN4cuda3std3__45tupleIJNS0_6detail15normal_iteratorINS0_10device_ptrIfEEEENS0_17counting_iteratorIlNS0_11use_defaultESI_SI_EEEEEEEPNSB_IJflEEESM_iNS1_9__extrema9arg_max_fIflNSA_4lessIfEEEEEEJSL_SN_iN3cub18CUB_300001_SM_100013GridEvenShareIiEENSV_9GridQueueIjEESS_EEEvDpT0_,@"STO_CUDA_ENTRY STV_DEFAULT"
_ZN6thrust24THRUST_300001_SM_1000_NS8cuda_cub4core6detail13_kernel_agentINS1_8__reduce11ReduceAgentINS0_12zip_iteratorIN4cuda3std3__45tupleIJNS0_6detail15normal_iteratorINS0_10device_ptrIfEEEENS0_17counting_iteratorIlNS0_11use_defaultESI_SI_EEEEEEEPNSB_IJflEEESM_iNS1_9__extrema9arg_max_fIflNSA_4lessIfEEEEEEJSL_SN_iN3cub18CUB_300001_SM_100013GridEvenShareIiEENSV_9GridQueueIjEESS_EEEvDpT0_:
.text._ZN6thrust24THRUST_300001_SM_1000_NS8cuda_cub4core6detail13_kernel_agentINS1_8__reduce11ReduceAgentINS0_12zip_iteratorIN4cuda3std3__45tupleIJNS0_6detail15normal_iteratorINS0_10device_ptrIfEEEENS0_17counting_iteratorIlNS0_11use_defaultESI_SI_EEEEEEEPNSB_IJflEEESM_iNS1_9__extrema9arg_max_fIflNSA_4lessIfEEEEEEJSL_SN_iN3cub18CUB_300001_SM_100013GridEvenShareIiEENSV_9GridQueueIjEESS_EEEvDpT0_:
[----:B------:R-:W-:Y:S01]  /*0000*/  LDC R1, c[0x0][0x37c] ;  /* 0x0000df00ff017b82 */ /* 0x000fe20000000800 */
[----:B------:R-:W0:Y:S01]  /*0010*/  S2R R0, SR_CTAID.X ;  /* 0x0000000000007919 */ /* 0x000e220000002500 */
[----:B------:R-:W1:Y:S01]  /*0020*/  LDCU UR4, c[0x0][0x398] ;  /* 0x00007300ff0477ac */ /* 0x000e620008000800 */
[----:B------:R-:W-:Y:S01]  /*0030*/  BSSY.RECONVERGENT B0, `(.L_x_2957) ;  /* 0x0000586000007945 */ /* 0x000fe20003800200 */
[----:B------:R-:W2:Y:S01]  /*0040*/  LDCU UR6, c[0x0][0x370] ;  /* 0x00006e00ff0677ac */ /* 0x000ea20008000800 */
[----:B------:R-:W3:Y:S01]  /*0050*/  LDCU.64 UR10, c[0x0][0x358] ;  /* 0x00006b00ff0a77ac */ /* 0x000ee20008000a00 */
[----:B-1----:R-:W-:Y:S01]  /*0060*/  IMAD.U32 R4, RZ, RZ, UR4 ;  /* 0x00000004ff047e24 */ /* 0x002fe2000f8e00ff */
[----:B--2---:R-:W-:Y:S01]  /*0070*/  UIMAD UR6, UR6, 0x500, URZ ;  /* 0x00000500060678a4 */ /* 0x004fe2000f8e02ff */
[----:B0-----:R-:W-:-:S04]  /*0080*/  IMAD R5, R0, 0x500, RZ ;  /* 0x0000050000057824 */ /* 0x001fc800078e02ff */
[----:B------:R-:W-:-:S05]  /*0090*/  VIADD R3, R5, 0x500 ;  /* 0x0000050005037836 */ /* 0x000fca0000000000 */
[----:B------:R-:W-:-:S13]  /*00a0*/  ISETP.GT.AND P0, PT, R3, R4, PT ;  /* 0x000000040300720c */ /* 0x000fda0003f04270 */
[----:B---3--:R-:W-:Y:S05]  /*00b0*/  @!P0 BRA `(.L_x_2958) ;  /* 0x0000003000b48947 */ /* 0x008fea0003800000 */
[----:B------:R-:W0:Y:S01]  /*00c0*/  S2R R2, SR_TID.X ;  /* 0x0000000000027919 */ /* 0x000e220000002100 */
[----:B------:R-:W-:Y:S01]  /*00d0*/  IMAD.IADD R3, R4, 0x1, -R5 ;  /* 0x0000000104037824 */ /* 0x000fe200078e0a05 */
[----:B------:R-:W1:Y:S01]  /*00e0*/  LDCU.64 UR6, c[0x0][0x388] ;  /* 0x00007100ff0677ac */ /* 0x000e620008000a00 */
[----:B------:R-:W-:Y:S01]  /*00f0*/  BSSY.RECONVERGENT B1, `(.L_x_2959) ;  /* 0x000000f000017945 */ /* 0x000fe20003800200 */
[----:B------:R-:W-:Y:S01]  /*0100*/  CS2R R6, SRZ ;  /* 0x0000000000067805 */ /* 0x000fe2000001ff00 */
[----:B------:R-:W-:Y:S01]  /*0110*/  IMAD.MOV.U32 R8, RZ, RZ, RZ ;  /* 0x000000ffff087224 */ /* 0x000fe200078e00ff */
[----:B------:R-:W2:Y:S01]  /*0120*/  LDCU.64 UR8, c[0x0][0x388] ;  /* 0x00007100ff0877ac */ /* 0x000ea20008000a00 */
[----:B0-----:R-:W-:Y:S01]  /*0130*/  ISETP.GE.AND P0, PT, R2, R3, PT ;  /* 0x000000030200720c */ /* 0x001fe20003f06270 */
[----:B------:R-:W-:-:S12]  /*0140*/  IMAD.MOV.U32 R10, RZ, RZ, R2 ;  /* 0x000000ffff0a7224 */ /* 0x000fd800078e0002 */
[----:B-12---:R-:W-:Y:S05]  /*0150*/  @P0 BRA `(.L_x_2960) ;  /* 0x0000000000200947 */ /* 0x006fea0003800000 */
[----:B------:R-:W0:Y:S01]  /*0160*/  LDC.64 R12, c[0x0][0x380] ;  /* 0x0000e000ff0c7b82 */ /* 0x000e220000000a00 */
[----:B------:R-:W-:Y:S01]  /*0170*/  IMAD.IADD R9, R5, 0x1, R2 ;  /* 0x0000000105097824 */ /* 0x000fe200078e0202 */
[----:B------:R-:W1:Y:S03]  /*0180*/  LDCU.64 UR4, c[0x0][0x388] ;  /* 0x00007100ff0477ac */ /* 0x000e660008000a00 */
[----:B0-----:R-:W-:-:S05]  /*0190*/  IMAD.WIDE R12, R9, 0x4, R12 ;  /* 0x00000004090c7825 */ /* 0x001fca00078e020c */
[----:B------:R0:W5:Y:S01]  /*01a0*/  LDG.E R7, desc[UR10][R12.64] ;  /* 0x0000000a0c077981 */ /* 0x000162000c1e1900 */
[----:B-1----:R-:W-:Y:S01]  /*01b0*/  IADD3 R6, P0, PT, R9, UR4, RZ ;  /* 0x0000000409067c10 */ /* 0x002fe2000ff1e0ff */
[----:B------:R-:W-:-:S03]  /*01c0*/  VIADD R10, R2, 0x100 ;  /* 0x00000100020a7836 */ /* 0x000fc60000000000 */
[----:B------:R-:W-:-:S09]  /*01d0*/  LEA.HI.X.SX32 R8, R9, UR5, 0x1, P0 ;  /* 0x0000000509087c11 */ /* 0x000fd200080f0eff */
.L_x_2960:
[----:B------:R-:W-:Y:S05]  /*01e0*/  BSYNC.RECONVERGENT B1 ;  /* 0x0000000000017941 */ /* 0x000fea0003800200 */
.L_x_2959:
[----:B------:R-:W-:Y:S01]  /*01f0*/  ISETP.GE.AND P0, PT, R10, R3, PT ;  /* 0x000000030a00720c */ /* 0x000fe20003f06270 */
[----:B------:R-:W-:-:S12]  /*0200*/  BSSY.RECONVERGENT B1, `(.L_x_2961) ;  /* 0x0000091000017945 */ /* 0x000fd80003800200 */
[----:B------:R-:W-:Y:S05]  /*0210*/  @P0 BRA `(.L_x_2962) ;  /* 0x00000008003c0947 */ /* 0x000fea0003800000 */
[----:B------:R-:W-:Y:S01]  /*0220*/  LOP3.LUT R9, RZ, R10, RZ, 0x33, !PT ;  /* 0x0000000aff097212 */ /* 0x000fe200078e33ff */
[----:B------:R-:W-:Y:S03]  /*0230*/  BSSY.RECONVERGENT B2, `(.L_x_2963) ;  /* 0x0000028000027945 */ /* 0x000fe60003800200 */
[----:B------:R-:W-:-:S04]  /*0240*/  IADD3 R11, PT, PT, -R5, R4, R9 ;  /* 0x00000004050b7210 */ /* 0x000fc80007ffe109 */
[----:B------:R-:W-:-:S04]  /*0250*/  LOP3.LUT R4, R11, 0x300, RZ, 0xc0, !PT ;  /* 0x000003000b047812 */ /* 0x000fc800078ec0ff */
[----:B------:R-:W-:-:S13]  /*0260*/  ISETP.NE.AND P0, PT, R4, 0x300, PT ;  /* 0x000003000400780c */ /* 0x000fda0003f05270 */
[----:B------:R-:W-:Y:S05]  /*0270*/  @!P0 BRA `(.L_x_2964) ;  /* 0x00000000008c8947 */ /* 0x000fea0003800000 */
[----:B0-----:R-:W0:Y:S01]  /*0280*/  LDC.64 R12, c[0x0][0x380] ;  /* 0x0000e000ff0c7b82 */ /* 0x001e220000000a00 */
[----:B------:R-:W-:Y:S01]  /*0290*/  LEA.HI R4, R11, 0x1, RZ, 0x18 ;  /* 0x000000010b047811 */ /* 0x000fe200078fc0ff */
[----:B------:R-:W-:-:S03]  /*02a0*/  IMAD.IADD R9, R5, 0x1, R10 ;  /* 0x0000000105097824 */ /* 0x000fc600078e020a */
[----:B------:R-:W-:-:S05]  /*02b0*/  LOP3.LUT R4, R4, 0x3, RZ, 0xc0, !PT ;  /* 0x0000000304047812 */ /* 0x000fca00078ec0ff */
[----:B------:R-:W-:-:S07]  /*02c0*/  IMAD.MOV R4, RZ, RZ, -R4 ;  /* 0x000000ffff047224 */ /* 0x000fce00078e0a04 */
.L_x_2967:
[----:B0-----:R-:W-:-:S06]  /*02d0*/  IMAD.WIDE R14, R9, 0x4, R12 ;  /* 0x00000004090e7825 */ /* 0x001fcc00078e020c */
[----:B------:R-:W2:Y:S01]  /*02e0*/  LDG.E R15, desc[UR10][R14.64] ;  /* 0x0000000a0e0f7981 */ /* 0x000ea2000c1e1900 */
[C---:B------:R-:W-:Y:S01]  /*02f0*/  IADD3 R20, P1, PT, R9.reuse, UR6, RZ ;  /* 0x0000000609147c10 */ /* 0x040fe2000ff3e0ff */
[----:B------:R-:W-:Y:S01]  /*0300*/  VIADD R4, R4, 0x1 ;  /* 0x0000000104047836 */ /* 0x000fe20000000000 */
[----:B------:R-:W-:Y:S01]  /*0310*/  BSSY.RECONVERGENT B3, `(.L_x_2965) ;  /* 0x0000016000037945 */ /* 0x000fe20003800200 */
[----:B------:R-:W-:Y:S01]  /*0320*/  IMAD.MOV.U32 R17, RZ, RZ, R6 ;  /* 0x000000ffff117224 */ /* 0x000fe200078e0006 */
[----:B------:R-:W-:Y:S01]  /*0330*/  LEA.HI.X.SX32 R19, R9, UR7, 0x1, P1 ;  /* 0x0000000709137c11 */ /* 0x000fe200088f0eff */
[----:B------:R-:W-:Y:S01]  /*0340*/  IMAD.MOV.U32 R18, RZ, RZ, R8 ;  /* 0x000000ffff127224 */ /* 0x000fe200078e0008 */
[----:B------:R-:W-:Y:S01]  /*0350*/  ISETP.NE.AND P2, PT, R4, RZ, PT ;  /* 0x000000ff0400720c */ /* 0x000fe20003f45270 */
[----:B-----5:R-:W-:Y:S02]  /*0360*/  IMAD.MOV.U32 R16, RZ, RZ, R7 ;  /* 0x000000ffff107224 */ /* 0x020fe400078e0007 */
[----:B------:R-:W-:-:S02]  /*0370*/  IMAD.MOV.U32 R6, RZ, RZ, R20 ;  /* 0x000000ffff067224 */ /* 0x000fc400078e0014 */
        /* <DEDUP_REMOVED lines=15> */
.L_x_2966:
[----:B------:R-:W-:Y:S05]  /*0470*/  BSYNC.RECONVERGENT B3 ;  /* 0x0000000000037941 */ /* 0x000fea0003800200 */
.L_x_2965:
[----:B------:R-:W-:Y:S02]  /*0480*/  VIADD R10, R10, 0x100 ;  /* 0x000001000a0a7836 */ /* 0x000fe40000000000 */
[----:B------:R-:W-:Y:S01]  /*0490*/  VIADD R9, R9, 0x100 ;  /* 0x0000010009097836 */ /* 0x000fe20000000000 */
[----:B------:R-:W-:Y:S06]  /*04a0*/  @P2 BRA `(.L_x_2967) ;  /* 0xfffffffc00882947 */ /* 0x000fec000383ffff */
.L_x_2964:
[----:B------:R-:W-:Y:S05]  /*04b0*/  BSYNC.RECONVERGENT B2 ;  /* 0x0000000000027941 */ /* 0x000fea0003800200 */
.L_x_2963:
[----:B------:R-:W-:-:S13]  /*04c0*/  ISETP.GE.U32.AND P0, PT, R11, 0x300, PT ;  /* 0x000003000b00780c */ /* 0x000fda0003f06070 */
[----:B------:R-:W-:Y:S05]  /*04d0*/  @!P0 BRA `(.L_x_2962) ;  /* 0x00000004008c8947 */ /* 0x000fea0003800000 */
[----:B0-----:R-:W0:Y:S01]  /*04e0*/  LDC.64 R12, c[0x0][0x380] ;  /* 0x0000e000ff0c7b82 */ /* 0x001e220000000a00 */
[----:B------:R-:W-:-:S04]  /*04f0*/  IMAD.IADD R9, R5, 0x1, R10 ;  /* 0x0000000105097824 */ /* 0x000fc800078e020a */
[C---:B------:R-:W-:Y:S02]  /*0500*/  VIADD R19, R9.reuse, 0x100 ;  /* 0x0000010009137836 */ /* 0x040fe40000000000 */
[C---:B------:R-:W-:Y:S02]  /*0510*/  VIADD R18, R9.reuse, 0x200 ;  /* 0x0000020009127836 */ /* 0x040fe40000000000 */
[----:B------:R-:W-:Y:S01]  /*0520*/  VIADD R20, R9, 0x300 ;  /* 0x0000030009147836 */ /* 0x000fe20000000000 */
[----:B0-----:R-:W-:-:S05]  /*0530*/  IADD3 R4, P0, PT, R12, 0x800, RZ ;  /* 0x000008000c047810 */ /* 0x001fca0007f1e0ff */
[----:B------:R-:W-:-:S08]  /*0540*/  IMAD.X R5, RZ, RZ, R13, P0 ;  /* 0x000000ffff057224 */ /* 0x000fd000000e060d */
.L_x_2976:
[----:B------:R-:W-:-:S05]  /*0550*/  IMAD.WIDE R14, R9, 0x4, R4 ;  /* 0x00000004090e7825 */ /* 0x000fca00078e0204 */
[----:B------:R-:W2:Y:S04]  /*0560*/  LDG.E R22, desc[UR10][R14.64+-0x800] ;  /* 0xfff8000a0e167981 */ /* 0x000ea8000c1e1900 */
[----:B-----5:R0:W5:Y:S04]  /*0570*/  LDG.E R24, desc[UR10][R14.64+-0x400] ;  /* 0xfffc000a0e187981 */ /* 0x020168000c1e1900 */
[----:B------:R0:W5:Y:S04]  /*0580*/  LDG.E R11, desc[UR10][R14.64] ;  /* 0x0000000a0e0b7981 */ /* 0x000168000c1e1900 */
[----:B------:R0:W5:Y:S01]  /*0590*/  LDG.E R12, desc[UR10][R14.64+0x400] ;  /* 0x0004000a0e0c7981 */ /* 0x000162000c1e1900 */
[C---:B------:R-:W-:Y:S01]  /*05a0*/  IADD3 R21, P1, PT, R9.reuse, UR8, RZ ;  /* 0x0000000809157c10 */ /* 0x040fe2000ff3e0ff */
[----:B------:R-:W-:Y:S03]  /*05b0*/  BSSY.RECONVERGENT B2, `(.L_x_2968) ;  /* 0x0000012000027945 */ /* 0x000fe60003800200 */
[----:B------:R-:W-:Y:S01]  /*05c0*/  LEA.HI.X.SX32 R23, R9, UR9, 0x1, P1 ;  /* 0x0000000909177c11 */ /* 0x000fe200088f0eff */
[----:B------:R-:W-:-:S04]  /*05d0*/  IMAD.MOV.U32 R16, RZ, RZ, R21 ;  /* 0x000000ffff107224 */ /* 0x000fc800078e0015 */
        /* <DEDUP_REMOVED lines=15> */
.L_x_2969:
[----:B------:R-:W-:Y:S05]  /*06d0*/  BSYNC.RECONVERGENT B2 ;  /* 0x0000000000027941 */ /* 0x000fea0003800200 */
.L_x_2968:
[----:B-----5:R-:W-:Y:S01]  /*06e0*/  FSETP.GEU.AND P0, PT, R13, R24, PT ;  /* 0x000000180d00720b */ /* 0x020fe20003f0e000 */
[----:B------:R-:W-:Y:S01]  /*06f0*/  BSSY.RECONVERGENT B2, `(.L_x_2970) ;  /* 0x0000012000027945 */ /* 0x000fe20003800200 */
[----:B------:R-:W-:Y:S01]  /*0700*/  IADD3 R15, P1, PT, R19, UR8, RZ ;  /* 0x00000008130f7c10 */ /* 0x000fe2000ff3e0ff */
[----:B------:R-:W-:-:S03]  /*0710*/  IMAD.MOV.U32 R6, RZ, RZ, R24 ;  /* 0x000000ffff067224 */ /* 0x000fc600078e0018 */
[----:B------:R-:W-:Y:S01]  /*0720*/  LEA.HI.X.SX32 R14, R19, UR9, 0x1, P1 ;  /* 0x00000009130e7c11 */ /* 0x000fe200088f0eff */
        /* <DEDUP_REMOVED lines=14> */
.L_x_2971:
[----:B------:R-:W-:Y:S05]  /*0810*/  BSYNC.RECONVERGENT B2 ;  /* 0x0000000000027941 */ /* 0x000fea0003800200 */
.L_x_2970:
[----:B------:R-:W-:Y:S01]  /*0820*/  FSETP.GEU.AND P0, PT, R6, R11, PT ;  /* 0x0000000b0600720b */ /* 0x000fe20003f0e000 */
[----:B------:R-:W-:Y:S01]  /*0830*/  BSSY.RECONVERGENT B2, `(.L_x_2972) ;  /* 0x0000013000027945 */ /* 0x000fe20003800200 */
[----:B------:R-:W-:Y:S01]  /*0840*/  IADD3 R16, P1, PT, R18, UR8, RZ ;  /* 0x0000000812107c10 */ /* 0x000fe2000ff3e0ff */
[----:B------:R-:W-:Y:S01]  /*0850*/  IMAD.MOV.U32 R13, RZ, RZ, R11 ;  /* 0x000000ffff0d7224 */ /* 0x000fe200078e000b */
[----:B------:R-:W-:Y:S02]  /*0860*/  IADD3 R21, P2, PT, R20, UR8, RZ ;  /* 0x0000000814157c10 */ /* 0x000fe4000ff5e0ff */
        /* <DEDUP_REMOVED lines=15> */
.L_x_2973:
[----:B------:R-:W-:Y:S05]  /*0960*/  BSYNC.RECONVERGENT B2 ;  /* 0x0000000000027941 */ /* 0x000fea0003800200 */
.L_x_2972:
[----:B------:R-:W-:Y:S01]  /*0970*/  FSETP.GEU.AND P0, PT, R13, R12, PT ;  /* 0x0000000c0d00720b */ /* 0x000fe20003f0e000 */
[----:B------:R-:W-:Y:S01]  /*0980*/  BSSY.RECONVERGENT B2, `(.L_x_2974) ;  /* 0x0000011000027945 */ /* 0x000fe20003800200 */
[----:B------:R-:W-:Y:S01]  /*0990*/  LEA.HI.X.SX32 R16, R20, UR9, 0x1, P2 ;  /* 0x0000000914107c11 */ /* 0x000fe200090f0eff */
        /* <DEDUP_REMOVED lines=15> */
.L_x_2975:
[----:B------:R-:W-:Y:S05]  /*0a90*/  BSYNC.RECONVERGENT B2 ;  /* 0x0000000000027941 */ /* 0x000fea0003800200 */
.L_x_2974:
[----:B------:R-:W-:Y:S02]  /*0aa0*/  VIADD R10, R10, 0x400 ;  /* 0x000004000a0a7836 */ /* 0x000fe40000000000 */
[----:B------:R-:W-:Y:S02]  /*0ab0*/  VIADD R19, R19, 0x400 ;  /* 0x0000040013137836 */ /* 0x000fe40000000000 */
[----:B------:R-:W-:Y:S01]  /*0ac0*/  VIADD R18, R18, 0x400 ;  /* 0x0000040012127836 */ /* 0x000fe20000000000 */
[----:B------:R-:W-:Y:S01]  /*0ad0*/  ISETP.GE.AND P0, PT, R10, R3, PT ;  /* 0x000000030a00720c */ /* 0x000fe20003f06270 */
[----:B------:R-:W-:Y:S02]  /*0ae0*/  VIADD R20, R20, 0x400 ;  /* 0x0000040014147836 */ /* 0x000fe40000000000 */
[----:B------:R-:W-:-:S10]  /*0af0*/  VIADD R9, R9, 0x400 ;  /* 0x0000040009097836 */ /* 0x000fd40000000000 */
[----:B------:R-:W-:Y:S05]  /*0b00*/  @!P0 BRA `(.L_x_2976) ;  /* 0xfffffff800908947 */ /* 0x000fea000383ffff */
.L_x_2962:
[----:B------:R-:W-:Y:S05]  /*0b10*/  BSYNC.RECONVERGENT B1 ;  /* 0x0000000000017941 */ /* 0x000fea0003800200 */
.L_x_2961:
[----:B------:R-:W-:-:S13]  /*0b20*/  ISETP.GE.AND P0, PT, R3, 0x100, PT ;  /* 0x000001000300780c */ /* 0x000fda0003f06270 */
[----:B------:R-:W-:Y:S05]  /*0b30*/  @!P0 BRA `(.L_x_2977) ;  /* 0x00000010008c8947 */ /* 0x000fea0003800000 */
[----:B0-----:R-:W0:Y:S01]  /*0b40*/  S2R R12, SR_LANEID ;  /* 0x00000000000c7919 */ /* 0x001e220000000000 */
[----:B------:R-:W-:Y:S01]  /*0b50*/  BSSY.RECONVERGENT B1, `(.L_x_2978) ;  /* 0x000001b000017945 */ /* 0x000fe20003800200 */
[----:B------:R-:W-:Y:S01]  /*0b60*/  IMAD.MOV.U32 R9, RZ, RZ, R6 ;  /* 0x000000ffff097224 */ /* 0x000fe200078e0006 */
[----:B-----5:R1:W2:Y:S01]  /*0b70*/  SHFL.DOWN PT, R4, R7, 0x1, 0x1f ;  /* 0x08201f0007047f89 */ /* 0x0202a200000e0000 */
        /* <DEDUP_REMOVED lines=24> */
.L_x_2979:
[----:B------:R-:W-:Y:S05]  /*0d00*/  BSYNC.RECONVERGENT B1 ;  /* 0x0000000000017941 */ /* 0x000fea0003800200 */
.L_x_2978:
        /* <DEDUP_REMOVED lines=12> */
[----:B---3--:R-:W-:Y:S02]  /*0dd0*/  IMAD.MOV.U32 R5, RZ, RZ, R12 ;  /* 0x000000ffff057224 */ /* 0x008fe400078e000c */
[----:B--2---:R-:W-:Y:S02]  /*0de0*/  IMAD.MOV.U32 R8, RZ, RZ, R7 ;  /* 0x000000ffff087224 */ /* 0x004fe400078e0007 */
        /* <DEDUP_REMOVED lines=13> */
.L_x_2981:
[----:B------:R-:W-:Y:S05]  /*0ec0*/  BSYNC.RECONVERGENT B1 ;  /* 0x0000000000017941 */ /* 0x000fea0003800200 */
.L_x_2980:
[----:B0-----:R0:W4:Y:S01]  /*0ed0*/  SHFL.DOWN PT, R9, R4, 0x4, 0x1f ;  /* 0x08801f0004097f89 */ /* 0x00112200000e0000 */
[----:B------:R-:W-:Y:S01]  /*0ee0*/  BSSY.RECONVERGENT B1, `(.L_x_2982) ;  /* 0x0000017000017945 */ /* 0x000fe20003800200 */
[----:B-1----:R-:W-:Y:S02]  /*0ef0*/  IMAD.MOV.U32 R6, RZ, RZ, R5 ;  /* 0x000000ffff067224 */ /* 0x002fe400078e0005 */
[----:B------:R0:W1:Y:S01]  /*0f00*/  SHFL.DOWN PT, R10, R5, 0x4, 0x1f ;  /* 0x08801f00050a7f89 */ /* 0x00006200000e0000 */
[----:B--2---:R-:W-:Y:S02]  /*0f10*/  IMAD.MOV.U32 R7, RZ, RZ, R8 ;  /* 0x000000ffff077224 */ /* 0x004fe400078e0008 */
[----:B------:R-:W-:Y:S01]  /*0f20*/  IMAD.MOV.U32 R3, RZ, RZ, R4 ;  /* 0x000000ffff037224 */ /* 0x000fe200078e0004 */
[----:B------:R0:W2:Y:S01]  /*0f30*/  SHFL.DOWN PT, R11, R8, 0x4, 0x1f ;  /* 0x08801f00080b7f89 */ /* 0x0000a200000e0000 */
[----:B------:R-:W-:Y:S05]  /*0f40*/  @P3 BRA `(.L_x_2983) ;  /* 0x0000000000403947 */ /* 0x000fea0003800000 */
[----:B----4-:R-:W-:Y:S01]  /*0f50*/  FSETP.GEU.AND P0, PT, R4, R9, PT ;  /* 0x000000090400720b */ /* 0x010fe20003f0e000 */
[----:B-1----:R-:W-:Y:S02]  /*0f60*/  IMAD.MOV.U32 R6, RZ, RZ, R10 ;  /* 0x000000ffff067224 */ /* 0x002fe400078e000a */
        /* <DEDUP_REMOVED lines=14> */
.L_x_2983:
[----:B------:R-:W-:Y:S05]  /*1050*/  BSYNC.RECONVERGENT B1 ;  /* 0x0000000000017941 */ /* 0x000fea0003800200 */
.L_x_2982:
[----:B0-----:R0:W0:Y:S01]  /*1060*/  SHFL.DOWN PT, R8, R3, 0x8, 0x1f ;  /* 0x09001f0003087f89 */ /* 0x00102200000e0000 */
[----:B------:R-:W-:Y:S01]  /*1070*/  BSSY.RECONVERGENT B1, `(.L_x_2984) ;  /* 0x0000017000017945 */ /* 0x000fe20003800200 */
[----:B------:R-:W-:Y:S02]  /*1080*/  IMAD.MOV.U32 R5, RZ, RZ, R6 ;  /* 0x000000ffff057224 */ /* 0x000fe400078e0006 */
[----:B--2---:R2:W0:Y:S01]  /*1090*/  SHFL.DOWN PT, R11, R6, 0x8, 0x1f ;  /* 0x09001f00060b7f89 */ /* 0x00442200000e0000 */
        /* <DEDUP_REMOVED lines=20> */
.L_x_2985:
[----:B------:R-:W-:Y:S05]  /*11e0*/  BSYNC.RECONVERGENT B1 ;  /* 0x0000000000017941 */ /* 0x000fea0003800200 */
.L_x_2984:
[----:B0-----:R0:W4:Y:S01]  /*11f0*/  SHFL.DOWN PT, R3, R4, 0x10, 0x1f ;  /* 0x0a001f0004037f89 */ /* 0x00112200000e0000 */
[----:B------:R-:W-:Y:S01]  /*1200*/  BSSY.RECONVERGENT B1, `(.L_x_2986) ;  /* 0x0000017000017945 */ /* 0x000fe20003800200 */
[----:B--2---:R-:W-:Y:S02]  /*1210*/  IMAD.MOV.U32 R7, RZ, RZ, R5 ;  /* 0x000000ffff077224 */ /* 0x004fe400078e0005 */
[----:B-1----:R0:W1:Y:S01]  /*1220*/  SHFL.DOWN PT, R10, R5, 0x10, 0x1f ;  /* 0x0a001f00050a7f89 */ /* 0x00206200000e0000 */
[----:B------:R-:W-:Y:S02]  /*1230*/  IMAD.MOV.U32 R8, RZ, RZ, R9 ;  /* 0x000000ffff087224 */ /* 0x000fe400078e0009 */
[----:B------:R-:W-:Y:S01]  /*1240*/  IMAD.MOV.U32 R6, RZ, RZ, R4 ;  /* 0x000000ffff067224 */ /* 0x000fe200078e0004 */
[----:B---3--:R0:W2:Y:S01]  /*1250*/  SHFL.DOWN PT, R12, R9, 0x10, 0x1f ;  /* 0x0a001f00090c7f89 */ /* 0x0080a200000e0000 */
        /* <DEDUP_REMOVED lines=17> */
.L_x_2987:
[----:B------:R-:W-:Y:S05]  /*1370*/  BSYNC.RECONVERGENT B1 ;  /* 0x0000000000017941 */ /* 0x000fea0003800200 */
.L_x_2986:
[----:B------:R-:W-:Y:S04]  /*1380*/  BSSY.RECONVERGENT B1, `(.L_x_2988) ;  /* 0x000000c000017945 */ /* 0x000fe80003800200 */
[----:B------:R-:W-:Y:S05]  /*1390*/  @P2 BRA `(.L_x_2989) ;  /* 0x0000000000282947 */ /* 0x000fea0003800000 */
[----:B0-----:R-:W0:Y:S01]  /*13a0*/  S2R R5, SR_CgaCtaId ;  /* 0x0000000000057919 */ /* 0x001e220000008800 */
[----:B------:R-:W-:Y:S02]  /*13b0*/  MOV R4, 0x400 ;  /* 0x0000040000047802 */ /* 0x000fe40000000f00 */
[----:B----4-:R-:W-:-:S04]  /*13c0*/  SHF.R.U32.HI R3, RZ, 0x1, R2 ;  /* 0x00000001ff037819 */ /* 0x010fc80000011602 */
[----:B------:R-:W-:Y:S02]  /*13d0*/  LOP3.LUT R3, R3, 0x1f0, RZ, 0xc0, !PT ;  /* 0x000001f003037812 */ /* 0x000fe400078ec0ff */
[----:B0-----:R-:W-:Y:S01]  /*13e0*/  LEA R4, R5, R4, 0x18 ;  /* 0x0000000405047211 */ /* 0x001fe200078ec0ff */
[----:B------:R-:W-:-:S04]  /*13f0*/  IMAD.MOV.U32 R5, RZ, RZ, R8 ;  /* 0x000000ffff057224 */ /* 0x000fc800078e0008 */
[----:B------:R-:W-:Y:S02]  /*1400*/  IMAD.IADD R3, R3, 0x1, R4 ;  /* 0x0000000103037824 */ /* 0x000fe400078e0204 */
[----:B------:R-:W-:-:S03]  /*1410*/  IMAD.MOV.U32 R4, RZ, RZ, R7 ;  /* 0x000000ffff047224 */ /* 0x000fc600078e0007 */
[----:B------:R3:W-:Y:S04]  /*1420*/  STS [R3+0x8], R6 ;  /* 0x0000080603007388 */ /* 0x0007e80000000800 */
[----:B------:R3:W-:Y:S02]  /*1430*/  STS.64 [R3+0x10], R4 ;  /* 0x0000100403007388 */ /* 0x0007e40000000a00 */
.L_x_2989:
[----:B------:R-:W-:Y:S05]  /*1440*/  BSYNC.RECONVERGENT B1 ;  /* 0x0000000000017941 */ /* 0x000fea0003800200 */
.L_x_2988:
[----:B------:R-:W-:Y:S01]  /*1450*/  BAR.SYNC.DEFER_BLOCKING 0x0 ;  /* 0x0000000000007b1d */ /* 0x000fe20000010000 */
[----:B------:R-:W-:-:S13]  /*1460*/  ISETP.NE.AND P2, PT, R2, RZ, PT ;  /* 0x000000ff0200720c */ /* 0x000fda0003f45270 */
[----:B------:R-:W-:Y:S05]  /*1470*/  @P2 BRA `(.L_x_2990) ;  /* 0x0000004400042947 */ /* 0x000fea0003800000 */
[----:B---34-:R-:W3:Y:S01]  /*1480*/  S2R R3, SR_CgaCtaId ;  /* 0x0000000000037919 */ /* 0x018ee20000008800 */
[----:B------:R-:W-:Y:S01]  /*1490*/  MOV R2, 0x400 ;  /* 0x0000040000027802 */ /* 0x000fe20000000f00 */
[----:B------:R-:W-:Y:S03]  /*14a0*/  BSSY.RECONVERGENT B1, `(.L_x_2991) ;  /* 0x0000016000017945 */ /* 0x000fe60003800200 */
[----:B---3--:R-:W-:-:S05]  /*14b0*/  LEA R26, R3, R2, 0x18 ;  /* 0x00000002031a7211 */ /* 0x008fca00078ec0ff */
[----:B0-----:R-:W0:Y:S04]  /*14c0*/  LDS R5, [R26+0x18] ;  /* 0x000018001a057984 */ /* 0x001e280000000800 */
        /* <DEDUP_REMOVED lines=19> */
.L_x_2992:
[----:B------:R-:W-:Y:S05]  /*1600*/  BSYNC.RECONVERGENT B1 ;  /* 0x0000000000017941 */ /* 0x000fea0003800200 */
.L_x_2991:
[----:B------:R-:W0:Y:S01]  /*1610*/  LDS.64 R6, [R26+0x30] ;  /* 0x000030001a067984 */ /* 0x000e220000000a00 */
[----:B------:R-:W-:Y:S01]  /*1620*/  FSETP.GEU.AND P0, PT, R21, R22, PT ;  /* 0x000000161500720b */ /* 0x000fe20003f0e000 */
[----:B------:R-:W-:Y:S01]  /*1630*/  BSSY.RECONVERGENT B1, `(.L_x_2993) ;  /* 0x0000019000017945 */ /* 0x000fe20003800200 */
[----:B------:R-:W-:Y:S01]  /*1640*/  IMAD.MOV.U32 R23, RZ, RZ, R22 ;  /* 0x000000ffff177224 */ /* 0x000fe200078e0016 */
[----:B------:R1:W3:Y:S04]  /*1650*/  LDS R20, [R26+0x48] ;  /* 0x000048001a147984 */ /* 0x0002e80000000800 */
[----:B------:R1:W4:Y:S04]  /*1660*/  LDS R19, [R26+0x58] ;  /* 0x000058001a137984 */ /* 0x0003280000000800 */
[----:B------:R1:W1:Y:S04]  /*1670*/  LDS R18, [R26+0x68] ;  /* 0x000068001a127984 */ /* 0x0002680000000800 */
[----:B------:R0:W1:Y:S04]  /*1680*/  LDS R17, [R26+0x78] ;  /* 0x000078001a117984 */ /* 0x0000680000000800 */
[----:B------:R0:W1:Y:S04]  /*1690*/  LDS.64 R8, [R26+0x40] ;  /* 0x000040001a087984 */ /* 0x0000680000000a00 */
[----:B------:R0:W1:Y:S04]  /*16a0*/  LDS.64 R10, [R26+0x50] ;  /* 0x000050001a0a7984 */ /* 0x0000680000000a00 */
[----:B--2---:R2:W1:Y:S04]  /*16b0*/  LDS.64 R12, [R26+0x60] ;  /* 0x000060001a0c7984 */ /* 0x0044680000000a00 */
        /* <DEDUP_REMOVED lines=16> */
.L_x_2994:
[----:B------:R-:W-:Y:S05]  /*17c0*/  BSYNC.RECONVERGENT B1 ;  /* 0x0000000000017941 */ /* 0x000fea0003800200 */
.L_x_2993:
        /* <DEDUP_REMOVED lines=17> */
.L_x_2996:
[----:B------:R-:W-:Y:S05]  /*18e0*/  BSYNC.RECONVERGENT B1 ;  /* 0x0000000000017941 */ /* 0x000fea0003800200 */
.L_x_2995:
[----:B---3--:R-:W-:Y:S01]  /*18f0*/  FSETP.GEU.AND P0, PT, R3, R20, PT ;  /* 0x000000140300720b */ /* 0x008fe20003f0e000 */
        /* <DEDUP_REMOVED lines=16> */
.L_x_2998:
[----:B------:R-:W-:Y:S05]  /*1a00*/  BSYNC.RECONVERGENT B1 ;  /* 0x0000000000017941 */ /* 0x000fea0003800200 */
.L_x_2997:
        /* <DEDUP_REMOVED lines=17> */
.L_x_3000:
[----:B------:R-:W-:Y:S05]  /*1b20*/  BSYNC.RECONVERGENT B1 ;  /* 0x0000000000017941 */ /* 0x000fea0003800200 */
.L_x_2999:
        /* <DEDUP_REMOVED lines=17> */
.L_x_3002:
[----:B------:R-:W-:Y:S05]  /*1c40*/  BSYNC.RECONVERGENT B1 ;  /* 0x0000000000017941 */ /* 0x000fea0003800200 */
.L_x_3001:
        /* <DEDUP_REMOVED lines=18> */
.L_x_2977:
[----:B------:R-:W1:Y:S01]  /*1d70*/  S2R R14, SR_LANEID ;  /* 0x00000000000e7919 */ /* 0x000e620000000000 */
[----:B------:R-:W-:Y:S01]  /*1d80*/  LOP3.LUT R4, R2, 0x3e0, RZ, 0xc0, !PT ;  /* 0x000003e002047812 */ /* 0x000fe200078ec0ff */
[----:B------:R-:W-:Y:S01]  /*1d90*/  BSSY.RECONVERGENT B1, `(.L_x_3003) ;  /* 0x0000027000017945 */ /* 0x000fe20003800200 */
[----:B------:R-:W-:-:S03]  /*1da0*/  IMAD.MOV.U32 R16, RZ, RZ, R8 ;  /* 0x000000ffff107224 */ /* 0x000fc600078e0008 */
[----:B------:R-:W-:Y:S01]  /*1db0*/  VIADD R10, R4, 0x20 ;  /* 0x00000020040a7836 */ /* 0x000fe20000000000 */
[----:B------:R-:W-:-:S04]  /*1dc0*/  LOP3.LUT R4, RZ, R4, RZ, 0x33, !PT ;  /* 0x00000004ff047212 */ /* 0x000fc800078e33ff */
[----:B------:R-:W-:Y:S01]  /*1dd0*/  ISETP.GT.AND P0, PT, R10, R3, PT ;  /* 0x000000030a00720c */ /* 0x000fe20003f04270 */
[----:B------:R-:W-:-:S05]  /*1de0*/  IMAD.IADD R4, R3, 0x1, R4 ;  /* 0x0000000103047824 */ /* 0x000fca00078e0204 */
[----:B------:R-:W-:-:S05]  /*1df0*/  SEL R5, R4, 0x1f, P0 ;  /* 0x0000001f04057807 */ /* 0x000fca0000000000 */
[----:B------:R2:W3:Y:S04]  /*1e00*/  SHFL.DOWN PT, R9, R6, 0x1, R5 ;  /* 0x0820000006097989 */ /* 0x0004e800000e0005 */
[----:B------:R2:W4:Y:S01]  /*1e10*/  SHFL.DOWN PT, R11, R8, 0x1, R5 ;  /* 0x08200000080b7989 */ /* 0x00052200000e0005 */
[CC--:B-1----:R-:W-:Y:S01]  /*1e20*/  ISETP.GE.AND P0, PT, R14.reuse, R5.reuse, PT ;  /* 0x000000050e00720c */ /* 0x0c2fe20003f06270 */
[C---:B------:R-:W-:Y:S01]  /*1e30*/  VIADD R10, R14.reuse, 0x4 ;  /* 0x000000040e0a7836 */ /* 0x040fe20000000000 */
[C---:B------:R-:W-:Y:S01]  /*1e40*/  ISETP.NE.AND P2, PT, R14.reuse, RZ, PT ;  /* 0x000000ff0e00720c */ /* 0x040fe20003f45270 */
[C---:B------:R-:W-:Y:S02]  /*1e50*/  VIADD R4, R14.reuse, 0x2 ;  /* 0x000000020e047836 */ /* 0x040fe40000000000 */
[----:B0-----:R-:W-:Y:S01]  /*1e60*/  VIADD R12, R14, 0x8 ;  /* 0x000000080e0c7836 */ /* 0x001fe20000000000 */
[-C--:B------:R-:W-:Y:S01]  /*1e70*/  ISETP.GT.AND P5, PT, R10, R5.reuse, PT ;  /* 0x000000050a00720c */ /* 0x080fe20003fa4270 */
[----:B------:R-:W-:Y:S01]  /*1e80*/  VIADD R14, R14, 0x10 ;  /* 0x000000100e0e7836 */ /* 0x000fe20000000000 */
[----:B-----5:R2:W0:Y:S01]  /*1e90*/  SHFL.DOWN PT, R10, R7, 0x1, R5 ;  /* 0x08200000070a7989 */ /* 0x02042200000e0005 */
[-C--:B------:R-:W-:Y:S01]  /*1ea0*/  ISETP.GT.AND P1, PT, R4, R5.reuse, PT ;  /* 0x000000050400720c */ /* 0x080fe20003f24270 */
[----:B------:R-:W-:Y:S01]  /*1eb0*/  IMAD.MOV.U32 R4, RZ, RZ, R7 ;  /* 0x000000ffff047224 */ /* 0x000fe200078e0007 */
[----:B------:R-:W-:-:S02]  /*1ec0*/  ISETP.GT.AND P4, PT, R12, R5, PT ;  /* 0x000000050c00720c */ /* 0x000fc40003f84270 */
[----:B------:R-:W-:Y:S01]  /*1ed0*/  ISETP.GT.AND P3, PT, R14, R5, PT ;  /* 0x000000050e00720c */ /* 0x000fe20003f64270 */
[----:B------:R-:W-:Y:S01]  /*1ee0*/  IMAD.MOV.U32 R14, RZ, RZ, R6 ;  /* 0x000000ffff0e7224 */ /* 0x000fe200078e0006 */
[----:B---3--:R-:W-:Y:S11]  /*1ef0*/  @P0 BRA `(.L_x_3004) ;  /* 0x0000000000400947 */ /* 0x008ff60003800000 */
[----:B0-----:R-:W-:Y:S01]  /*1f00*/  FSETP.GEU.AND P0, PT, R7, R10, PT ;  /* 0x0000000a0700720b */ /* 0x001fe20003f0e000 */
[----:B------:R-:W-:Y:S02]  /*1f10*/  IMAD.MOV.U32 R4, RZ, RZ, R10 ;  /* 0x000000ffff047224 */ /* 0x000fe400078e000a */
[----:B------:R-:W-:Y:S02]  /*1f20*/  IMAD.MOV.U32 R14, RZ, RZ, R9 ;  /* 0x000000ffff0e7224 */ /* 0x000fe400078e0009 */
[----:B----4-:R-:W-:-:S08]  /*1f30*/  IMAD.MOV.U32 R16, RZ, RZ, R11 ;  /* 0x000000ffff107224 */ /* 0x010fd000078e000b */
        /* <DEDUP_REMOVED lines=12> */
.L_x_3004:
[----:B------:R-:W-:Y:S05]  /*2000*/  BSYNC.RECONVERGENT B1 ;  /* 0x0000000000017941 */ /* 0x000fea0003800200 */
.L_x_3003:
[----:B--2---:R1:W2:Y:S01]  /*2010*/  SHFL.DOWN PT, R7, R4, 0x2, R5 ;  /* 0x0840000004077989 */ /* 0x0042a200000e0005 */
[----:B------:R-:W-:Y:S01]  /*2020*/  BSSY.RECONVERGENT B1, `(.L_x_3005) ;  /* 0x0000017000017945 */ /* 0x000fe20003800200 */
[----:B------:R-:W-:Y:S02]  /*2030*/  IMAD.MOV.U32 R6, RZ, RZ, R4 ;  /* 0x000000ffff067224 */ /* 0x000fe400078e0004 */
[----:B------:R1:W3:Y:S01]  /*2040*/  SHFL.DOWN PT, R9, R14, 0x2, R5 ;  /* 0x084000000e097989 */ /* 0x0002e200000e0005 */
[----:B0-----:R-:W-:Y:S02]  /*2050*/  IMAD.MOV.U32 R10, RZ, RZ, R14 ;  /* 0x000000ffff0a7224 */ /* 0x001fe400078e000e */
[----:B------:R-:W-:Y:S01]  /*2060*/  IMAD.MOV.U32 R12, RZ, RZ, R16 ;  /* 0x000000ffff0c7224 */ /* 0x000fe200078e0010 */
[----:B----4-:R1:W0:Y:S01]  /*2070*/  SHFL.DOWN PT, R11, R16, 0x2, R5 ;  /* 0x08400000100b7989 */ /* 0x01022200000e0005 */
[----:B------:R-:W-:Y:S05]  /*2080*/  @P1 BRA `(.L_x_3006) ;  /* 0x0000000000401947 */ /* 0x000fea0003800000 */
[----:B--2---:R-:W-:Y:S01]  /*2090*/  FSETP.GEU.AND P0, PT, R4, R7, PT ;  /* 0x000000070400720b */ /* 0x004fe20003f0e000 */
[----:B------:R-:W-:Y:S02]  /*20a0*/  IMAD.MOV.U32 R6, RZ, RZ, R7 ;  /* 0x000000ffff067224 */ /* 0x000fe400078e0007 */
[----:B---3--:R-:W-:Y:S02]  /*20b0*/  IMAD.MOV.U32 R10, RZ, RZ, R9 ;  /* 0x000000ffff0a7224 */ /* 0x008fe400078e0009 */
        /* <DEDUP_REMOVED lines=13> */
.L_x_3006:
[----:B------:R-:W-:Y:S05]  /*2190*/  BSYNC.RECONVERGENT B1 ;  /* 0x0000000000017941 */ /* 0x000fea0003800200 */
.L_x_3005:
[----:B--2---:R2:W4:Y:S01]  /*21a0*/  SHFL.DOWN PT, R7, R6, 0x4, R5 ;  /* 0x0880000006077989 */ /* 0x00452200000e0005 */
[----:B------:R-:W-:Y:S01]  /*21b0*/  BSSY.RECONVERGENT B1, `(.L_x_3007) ;  /* 0x0000017000017945 */ /* 0x000fe20003800200 */
[----:B-1----:R-:W-:Y:S02]  /*21c0*/  IMAD.MOV.U32 R4, RZ, RZ, R6 ;  /* 0x000000ffff047224 */ /* 0x002fe400078e0006 */
[----:B---3--:R2:W1:Y:S01]  /*21d0*/  SHFL.DOWN PT, R9, R10, 0x4, R5 ;  /* 0x088000000a097989 */ /* 0x00846200000e0005 */
        /* <DEDUP_REMOVED lines=20> */
.L_x_3008:
[----:B------:R-:W-:Y:S05]  /*2320*/  BSYNC.RECONVERGENT B1 ;  /* 0x0000000000017941 */ /* 0x000fea0003800200 */
.L_x_3007:
        /* <DEDUP_REMOVED lines=24> */
.L_x_3010:
[----:B------:R-:W-:Y:S05]  /*24b0*/  BSYNC.RECONVERGENT B1 ;  /* 0x0000000000017941 */ /* 0x000fea0003800200 */
.L_x_3009:
[----:B-1----:R1:W2:Y:S01]  /*24c0*/  SHFL.DOWN PT, R9, R10, 0x10, R5 ;  /* 0x0a0000000a097989 */ /* 0x0022a200000e0005 */
[----:B------:R-:W-:Y:S01]  /*24d0*/  BSSY.RECONVERGENT B1, `(.L_x_3011) ;  /* 0x0000017000017945 */ /* 0x000fe20003800200 */
[----:B------:R-:W-:Y:S02]  /*24e0*/  IMAD.MOV.U32 R6, RZ, RZ, R10 ;  /* 0x000000ffff067224 */ /* 0x000fe400078e000a */
[----:B0-----:R1:W0:Y:S01]  /*24f0*/  SHFL.DOWN PT, R11, R12, 0x10, R5 ;  /* 0x0a0000000c0b7989 */ /* 0x00122200000e0005 */
[----:B----4-:R-:W-:Y:S02]  /*2500*/  IMAD.MOV.U32 R7, RZ, RZ, R12 ;  /* 0x000000ffff077224 */ /* 0x010fe400078e000c */
[----:B---3--:R-:W-:Y:S01]  /*2510*/  IMAD.MOV.U32 R8, RZ, RZ, R14 ;  /* 0x000000ffff087224 */ /* 0x008fe200078e000e */
[----:B------:R1:W3:Y:S01]  /*2520*/  SHFL.DOWN PT, R13, R14, 0x10, R5 ;  /* 0x0a0000000e0d7989 */ /* 0x0002e200000e0005 */
[----:B------:R-:W-:Y:S05]  /*2530*/  @P3 BRA `(.L_x_3012) ;  /* 0x0000000000403947 */ /* 0x000fea0003800000 */
        /* <DEDUP_REMOVED lines=16> */
.L_x_3012:
[----:B------:R-:W-:Y:S05]  /*2640*/  BSYNC.RECONVERGENT B1 ;  /* 0x0000000000017941 */ /* 0x000fea0003800200 */
.L_x_3011:
[----:B------:R-:W-:Y:S04]  /*2650*/  BSSY.RECONVERGENT B1, `(.L_x_3013) ;  /* 0x000000c000017945 */ /* 0x000fe80003800200 */
[----:B------:R-:W-:Y:S05]  /*2660*/  @P2 BRA `(.L_x_3014) ;  /* 0x0000000000282947 */ /* 0x000fea0003800000 */
[----:B-1----:R-:W1:Y:S01]  /*2670*/  S2R R10, SR_CgaCtaId ;  /* 0x00000000000a7919 */ /* 0x002e620000008800 */
[----:B------:R-:W-:Y:S02]  /*2680*/  MOV R5, 0x400 ;  /* 0x0000040000057802 */ /* 0x000fe40000000f00 */
[----:B------:R-:W-:-:S04]  /*2690*/  SHF.R.U32.HI R4, RZ, 0x1, R2 ;  /* 0x00000001ff047819 */ /* 0x000fc80000011602 */
[----:B------:R-:W-:Y:S02]  /*26a0*/  LOP3.LUT R4, R4, 0x1f0, RZ, 0xc0, !PT ;  /* 0x000001f004047812 */ /* 0x000fe400078ec0ff */
[----:B-1----:R-:W-:-:S05]  /*26b0*/  LEA R5, R10, R5, 0x18 ;  /* 0x000000050a057211 */ /* 0x002fca00078ec0ff */
[----:B--2---:R-:W-:Y:S02]  /*26c0*/  IMAD.IADD R9, R4, 0x1, R5 ;  /* 0x0000000104097824 */ /* 0x004fe400078e0205 */
[----:B------:R-:W-:Y:S02]  /*26d0*/  IMAD.MOV.U32 R4, RZ, RZ, R7 ;  /* 0x000000ffff047224 */ /* 0x000fe400078e0007 */
[----:B------:R-:W-:Y:S01]  /*26e0*/  IMAD.MOV.U32 R5, RZ, RZ, R8 ;  /* 0x000000ffff057224 */ /* 0x000fe200078e0008 */
[----:B------:R4:W-:Y:S04]  /*26f0*/  STS [R9+0x8], R6 ;  /* 0x0000080609007388 */ /* 0x0009e80000000800 */
[----:B------:R4:W-:Y:S02]  /*2700*/  STS.64 [R9+0x10], R4 ;  /* 0x0000100409007388 */ /* 0x0009e40000000a00 */
.L_x_3014:
[----:B------:R-:W-:Y:S05]  /*2710*/  BSYNC.RECONVERGENT B1 ;  /* 0x0000000000017941 */ /* 0x000fea0003800200 */
.L_x_3013:
[----:B------:R-:W-:Y:S01]  /*2720*/  BAR.SYNC.DEFER_BLOCKING 0x0 ;  /* 0x0000000000007b1d */ /* 0x000fe20000010000 */
[----:B------:R-:W-:-:S13]  /*2730*/  ISETP.NE.AND P2, PT, R2, RZ, PT ;  /* 0x000000ff0200720c */ /* 0x000fda0003f45270 */
[----:B------:R-:W-:Y:S05]  /*2740*/  @P2 BRA `(.L_x_2990) ;  /* 0x0000003000502947 */ /* 0x000fea0003800000 */
[C---:B------:R-:W-:Y:S01]  /*2750*/  ISETP.GE.AND P0, PT, R3.reuse, 0x21, PT ;  /* 0x000000210300780c */ /* 0x040fe20003f06270 */
[----:B------:R-:W-:Y:S01]  /*2760*/  IMAD.MOV.U32 R2, RZ, RZ, R6 ;  /* 0x000000ffff027224 */ /* 0x000fe200078e0006 */
[C---:B------:R-:W-:Y:S01]  /*2770*/  ISETP.GE.AND P5, PT, R3.reuse, 0x41, PT ;  /* 0x000000410300780c */ /* 0x040fe20003fa6270 */
[----:B0-----:R-:W-:Y:S01]  /*2780*/  IMAD.MOV.U32 R11, RZ, RZ, R7 ;  /* 0x000000ffff0b7224 */ /* 0x001fe200078e0007 */
[C---:B------:R-:W-:Y:S01]  /*2790*/  ISETP.GE.AND P4, PT, R3.reuse, 0x61, PT ;  /* 0x000000610300780c */ /* 0x040fe20003f86270 */
[----:B-1----:R-:W-:Y:S01]  /*27a0*/  IMAD.MOV.U32 R10, RZ, RZ, R8 ;  /* 0x000000ffff0a7224 */ /* 0x002fe200078e0008 */
[----:B------:R-:W-:-:S07]  /*27b0*/  ISETP.GE.AND P3, PT, R3, 0x81, PT ;  /* 0x000000810300780c */ /* 0x000fce0003f66270 */
[----:B------:R-:W-:Y:S06]  /*27c0*/  @!P0 BRA `(.L_x_3015) ;  /* 0x00000000005c8947 */ /* 0x000fec0003800000 */
[----:B------:R-:W0:Y:S01]  /*27d0*/  S2UR UR5, SR_CgaCtaId ;  /* 0x00000000000579c3 */ /* 0x000e220000008800 */
[----:B------:R-:W-:Y:S01]  /*27e0*/  UMOV UR4, 0x400 ;  /* 0x0000040000047882 */ /* 0x000fe20000000000 */
[----:B------:R-:W-:Y:S01]  /*27f0*/  BSSY.RECONVERGENT B1, `(.L_x_3015) ;  /* 0x0000014000017945 */ /* 0x000fe20003800200 */
[----:B0-----:R-:W-:-:S09]  /*2800*/  ULEA UR4, UR5, UR4, 0x18 ;  /* 0x0000000405047291 */ /* 0x001fd2000f8ec0ff */
[----:B----4-:R-:W0:Y:S04]  /*2810*/  LDS R5, [UR4+0x18] ;  /* 0x00001804ff057984 */ /* 0x010e280008000800 */
[----:B---3--:R-:W1:Y:S01]  /*2820*/  LDS.64 R12, [UR4+0x20] ;  /* 0x00002004ff0c7984 */ /* 0x008e620008000a00 */
        /* <DEDUP_REMOVED lines=16> */
.L_x_3016:
[----:B------:R-:W-:Y:S05]  /*2930*/  BSYNC.RECONVERGENT B1 ;  /* 0x0000000000017941 */ /* 0x000fea0003800200 */
.L_x_3015:
[----:B----4-:R-:W-:Y:S02]  /*2940*/  IMAD.MOV.U32 R4, RZ, RZ, R2 ;  /* 0x000000ffff047224 */ /* 0x010fe400078e0002 */
[----:B--2---:R-:W-:Y:S02]  /*2950*/  IMAD.MOV.U32 R9, RZ, RZ, R11 ;  /* 0x000000ffff097224 */ /* 0x004fe400078e000b */
[----:B------:R-:W-:Y:S01]  /*2960*/  IMAD.MOV.U32 R8, RZ, RZ, R10 ;  /* 0x000000ffff087224 */ /* 0x000fe200078e000a */
[----:B------:R-:W-:Y:S06]  /*2970*/  @!P5 BRA `(.L_x_3017) ;  /* 0x00000000005cd947 */ /* 0x000fec0003800000 */
[----:B------:R-:W0:Y:S01]  /*2980*/  S2UR UR5, SR_CgaCtaId ;  /* 0x00000000000579c3 */ /* 0x000e220000008800 */
[----:B------:R-:W-:Y:S01]  /*2990*/  UMOV UR4, 0x400 ;  /* 0x0000040000047882 */ /* 0x000fe20000000000 */
[----:B------:R-:W-:Y:S01]  /*29a0*/  BSSY.RECONVERGENT B1, `(.L_x_3017) ;  /* 0x0000014000017945 */ /* 0x000fe20003800200 */
[----:B0-----:R-:W-:-:S09]  /*29b0*/  ULEA UR4, UR5, UR4, 0x18 ;  /* 0x0000000405047291 */ /* 0x001fd2000f8ec0ff */
[----:B------:R-:W0:Y:S04]  /*29c0*/  LDS R5, [UR4+0x28] ;  /* 0x00002804ff057984 */ /* 0x000e280008000800 */
[----:B------:R-:W1:Y:S01]  /*29d0*/  LDS.64 R6, [UR4+0x30] ;  /* 0x00003004ff067984 */ /* 0x000e620008000a00 */
        /* <DEDUP_REMOVED lines=16> */
.L_x_3018:
[----:B------:R-:W-:Y:S05]  /*2ae0*/  BSYNC.RECONVERGENT B1 ;  /* 0x0000000000017941 */ /* 0x000fea0003800200 */
.L_x_3017:
        /* <DEDUP_REMOVED lines=29> */
.L_x_3020:
[----:B------:R-:W-:Y:S05]  /*2cc0*/  BSYNC.RECONVERGENT B1 ;  /* 0x0000000000017941 */ /* 0x000fea0003800200 */
.L_x_3019:
        /* <DEDUP_REMOVED lines=26> */
.L_x_3022:
[----:B------:R-:W-:Y:S05]  /*2e70*/  BSYNC.RECONVERGENT B1 ;  /* 0x0000000000017941 */ /* 0x000fea0003800200 */
.L_x_3021:
        /* <DEDUP_REMOVED lines=26> */
.L_x_3024:
[----:B------:R-:W-:Y:S05]  /*3020*/  BSYNC.RECONVERGENT B1 ;  /* 0x0000000000017941 */ /* 0x000fea0003800200 */
.L_x_3023:
        /* <DEDUP_REMOVED lines=26> */
.L_x_3026:
[----:B------:R-:W-:Y:S05]  /*31d0*/  BSYNC.RECONVERGENT B1 ;  /* 0x0000000000017941 */ /* 0x000fea0003800200 */
.L_x_3025:
        /* <DEDUP_REMOVED lines=27> */
.L_x_2958:
[----:B------:R-:W0:Y:S01]  /*3390*/  S2R R2, SR_TID.X ;  /* 0x0000000000027919 */ /* 0x000e220000002100 */
[----:B------:R-:W1:Y:S01]  /*33a0*/  LDCU.128 UR12, c[0x0][0x380] ;  /* 0x00007000ff0c77ac */ /* 0x000e620008000c00 */
[----:B------:R-:W-:Y:S02]  /*33b0*/  SHF.R.S32.HI R12, RZ, 0x1f, R5 ;  /* 0x0000001fff0c7819 */ /* 0x000fe40000011405 */
[----:B0-----:R-:W-:-:S04]  /*33c0*/  IADD3 R3, P0, PT, R5, R2, RZ ;  /* 0x0000000205037210 */ /* 0x001fc80007f1e0ff */
[----:B-1----:R-:W-:Y:S01]  /*33d0*/  LEA R6, P1, R3, UR12, 0x2 ;  /* 0x0000000c03067c11 */ /* 0x002fe2000f8210ff */
[----:B------:R-:W-:-:S05]  /*33e0*/  IMAD.X R8, RZ, RZ, R12, P0 ;  /* 0x000000ffff087224 */ /* 0x000fca00000e060c */
[----:B------:R-:W-:-:S05]  /*33f0*/  LEA.HI.X R7, R3, UR13, R8, 0x2, P1 ;  /* 0x0000000d03077c11 */ /* 0x000fca00088f1408 */
[----:B------:R-:W2:Y:S04]  /*3400*/  LDG.E R8, desc[UR10][R6.64] ;  /* 0x0000000a06087981 */ /* 0x000ea8000c1e1900 */
[----:B------:R-:W2:Y:S04]  /*3410*/  LDG.E R9, desc[UR10][R6.64+0x400] ;  /* 0x0004000a06097981 */ /* 0x000ea8000c1e1900 */
[----:B------:R-:W3:Y:S04]  /*3420*/  LDG.E R10, desc[UR10][R6.64+0x800] ;  /* 0x0008000a060a7981 */ /* 0x000ee8000c1e1900 */
[----:B------:R-:W4:Y:S04]  /*3430*/  LDG.E R11, desc[UR10][R6.64+0xc00] ;  /* 0x000c000a060b7981 */ /* 0x000f28000c1e1900 */
[----:B------:R0:W5:Y:S02]  /*3440*/  LDG.E R3, desc[UR10][R6.64+0x1000] ;  /* 0x0010000a06037981 */ /* 0x000164000c1e1900 */
[----:B0-----:R-:W-:-:S02]  /*3450*/  LOP3.LUT R6, R2, 0x400, RZ, 0xfc, !PT ;  /* 0x0000040002067812 */ /* 0x001fc400078efcff */
[----:B--2---:R-:W-:-:S04]  /*3460*/  FSETP.GEU.AND P0, PT, R8, R9, PT ;  /* 0x000000090800720b */ /* 0x004fc80003f0e000 */
[----:B------:R-:W-:-:S04]  /*3470*/  FSEL R9, R8, R9, P0 ;  /* 0x0000000908097208 */ /* 0x000fc80000000000 */
[----:B---3--:R-:W-:-:S04]  /*3480*/  FSETP.GEU.AND P2, PT, R9, R10, PT ;  /* 0x0000000a0900720b */ /* 0x008fc80003f4e000 */
[----:B------:R-:W-:Y:S01]  /*3490*/  FSEL R10, R9, R10, P2 ;  /* 0x0000000a090a7208 */ /* 0x000fe20001000000 */
[----:B------:R-:W-:-:S03]  /*34a0*/  VIADD R9, R2, 0x200 ;  /* 0x0000020002097836 */ /* 0x000fc60000000000 */
[----:B----4-:R-:W-:-:S04]  /*34b0*/  FSETP.GEU.AND P3, PT, R10, R11, PT ;  /* 0x0000000b0a00720b */ /* 0x010fc80003f6e000 */
[----:B------:R-:W-:Y:S01]  /*34c0*/  FSEL R10, R10, R11, P3 ;  /* 0x0000000b0a0a7208 */ /* 0x000fe20001800000 */
[----:B------:R-:W-:-:S03]  /*34d0*/  VIADD R11, R2, 0x100 ;  /* 0x00000100020b7836 */ /* 0x000fc60000000000 */
[----:B-----5:R-:W-:Y:S02]  /*34e0*/  FSETP.GEU.AND P1, PT, R10, R3, PT ;  /* 0x000000030a00720b */ /* 0x020fe40003f2e000 */
[C---:B------:R-:W-:Y:S02]  /*34f0*/  @P2 SEL R9, R2.reuse, R11, P0 ;  /* 0x0000000b02092207 */ /* 0x040fe40000000000 */
[----:B------:R-:W-:Y:S01]  /*3500*/  IADD3 R8, P2, PT, R5, UR14, RZ ;  /* 0x0000000e05087c10 */ /* 0x000fe2000ff5e0ff */
[----:B------:R-:W-:-:S03]  /*3510*/  @!P3 VIADD R9, R2, 0x300 ;  /* 0x000003000209b836 */ /* 0x000fc60000000000 */
[----:B------:R-:W-:Y:S02]  /*3520*/  IADD3.X R7, PT, PT, R12, UR15, RZ, P2, !PT ;  /* 0x0000000f0c077c10 */ /* 0x000fe400097fe4ff */
[----:B------:R-:W-:Y:S02]  /*3530*/  ISETP.LE.AND P2, PT, R4, UR6, PT ;  /* 0x0000000604007c0c */ /* 0x000fe4000bf43270 */
[----:B------:R-:W-:Y:S02]  /*3540*/  IADD3 R5, P3, PT, R6, R8, RZ ;  /* 0x0000000806057210 */ /* 0x000fe40007f7e0ff */
[C---:B------:R-:W-:Y:S02]  /*3550*/  @P1 ISETP.GE.U32.AND P0, PT, R9.reuse, R6, PT ;  /* 0x000000060900120c */ /* 0x040fe40003f06070 */
[----:B------:R-:W-:Y:S01]  /*3560*/  @P1 IADD3 R8, P4, PT, R9, R8, RZ ;  /* 0x0000000809081210 */ /* 0x000fe20007f9e0ff */
[----:B------:R-:W-:Y:S01]  /*3570*/  IMAD.X R6, RZ, RZ, R7, P3 ;  /* 0x000000ffff067224 */ /* 0x000fe200018e0607 */
[----:B------:R-:W-:-:S03]  /*3580*/  @P1 ISETP.GE.U32.AND.EX P0, PT, RZ, RZ, PT, P0 ;  /* 0x000000ffff00120c */ /* 0x000fc60003f06100 */
        /* <DEDUP_REMOVED lines=17> */
[----:B------:R-:W-:-:S05]  /*36a0*/  IMAD.MOV.U32 R11, RZ, RZ, 0x500 ;  /* 0x00000500ff0b7424 */ /* 0x000fca00078e00ff */
[----:B------:R-:W2:Y:S01]  /*36b0*/  ATOMG.E.ADD.STRONG.GPU PT, R7, desc[UR10][R8.64], R11 ;  /* 0x8000000b080779a8 */ /* 0x000ea200081ef10a */
[----:B------:R-:W0:Y:S01]  /*36c0*/  S2UR UR5, SR_CgaCtaId ;  /* 0x00000000000579c3 */ /* 0x000e220000008800 */
[----:B------:R-:W-:Y:S02]  /*36d0*/  UMOV UR4, 0x400 ;  /* 0x0000040000047882 */ /* 0x000fe40000000000 */
[----:B0-----:R-:W-:Y:S01]  /*36e0*/  ULEA UR4, UR5, UR4, 0x18 ;  /* 0x0000000405047291 */ /* 0x001fe2000f8ec0ff */
[----:B--2---:R-:W-:-:S08]  /*36f0*/  VIADD R7, R7, UR6 ;  /* 0x0000000607077c36 */ /* 0x004fd00008000000 */
[----:B------:R0:W-:Y:S03]  /*3700*/  STS [UR4+0x98], R7 ;  /* 0x00009807ff007988 */ /* 0x0001e60008000804 */
.L_x_3029:
[----:B------:R-:W-:Y:S05]  /*3710*/  BSYNC.RECONVERGENT B1 ;  /* 0x0000000000017941 */ /* 0x000fea0003800200 */
.L_x_3028:
[----:B------:R-:W1:Y:S08]  /*3720*/  S2UR UR5, SR_CgaCtaId ;  /* 0x00000000000579c3 */ /* 0x000e700000008800 */
[----:B------:R-:W-:Y:S06]  /*3730*/  BAR.SYNC.DEFER_BLOCKING 0x0 ;  /* 0x0000000000007b1d */ /* 0x000fec0000010000 */
[----:B------:R-:W-:-:S02]  /*3740*/  UMOV UR4, 0x400 ;  /* 0x0000040000047882 */ /* 0x000fc40000000000 */
[----:B-1----:R-:W-:-:S06]  /*3750*/  ULEA UR4, UR5, UR4, 0x18 ;  /* 0x0000000405047291 */ /* 0x002fcc000f8ec0ff */
[----:B0-----:R-:W-:-:S05]  /*3760*/  IMAD.U32 R7, RZ, RZ, UR4 ;  /* 0x00000004ff077e24 */ /* 0x001fca000f8e00ff */
[----:B------:R-:W0:Y:S02]  /*3770*/  LDS R11, [R7+0x98] ;  /* 0x00009800070b7984 */ /* 0x000e240000000800 */
[----:B0-----:R-:W-:-:S05]  /*3780*/  VIADD R13, R11, 0x500 ;  /* 0x000005000b0d7836 */ /* 0x001fca0000000000 */
[----:B------:R-:W-:-:S13]  /*3790*/  ISETP.GT.AND P0, PT, R13, R4, PT ;  /* 0x000000040d00720c */ /* 0x000fda0003f04270 */
[----:B------:R-:W-:Y:S05]  /*37a0*/  @P0 BRA `(.L_x_3030) ;  /* 0x00000004004c0947 */ /* 0x000fea0003800000 */
[----:B------:R-:W-:Y:S01]  /*37b0*/  BSSY.RECONVERGENT B1, `(.L_x_3030) ;  /* 0x0000052000017945 */ /* 0x000fe20003800200 */
[----:B------:R-:W-:Y:S01]  /*37c0*/  IMAD.MOV.U32 R12, RZ, RZ, R3 ;  /* 0x000000ffff0c7224 */ /* 0x000fe200078e0003 */
[----:B------:R-:W0:Y:S01]  /*37d0*/  LDCU UR7, c[0x0][0x398] ;  /* 0x00007300ff0777ac */ /* 0x000e220008000800 */
[----:B------:R-:W-:Y:S02]  /*37e0*/  IMAD.MOV.U32 R16, RZ, RZ, R5 ;  /* 0x000000ffff107224 */ /* 0x000fe400078e0005 */
[----:B------:R-:W-:Y:S01]  /*37f0*/  IMAD.MOV.U32 R23, RZ, RZ, R6 ;  /* 0x000000ffff177224 */ /* 0x000fe200078e0006 */
[----:B------:R-:W1:Y:S06]  /*3800*/  LDCU.128 UR12, c[0x0][0x380] ;  /* 0x00007000ff0c77ac */ /* 0x000e6c0008000c00 */
.L_x_3033:
[----:B------:R-:W-:-:S04]  /*3810*/  IADD3 R21, P0, PT, R2, R11, RZ ;  /* 0x0000000b02157210 */ /* 0x000fc80007f1e0ff */
[----:B------:R-:W-:Y:S02]  /*3820*/  LEA.HI.X.SX32 R20, R11, RZ, 0x1, P0 ;  /* 0x000000ff0b147211 */ /* 0x000fe400000f0eff */
[----:B-1----:R-:W-:-:S04]  /*3830*/  LEA R4, P0, R21, UR12, 0x2 ;  /* 0x0000000c15047c11 */ /* 0x002fc8000f8010ff */
[----:B------:R-:W-:-:S05]  /*3840*/  LEA.HI.X R5, R21, UR13, R20, 0x2, P0 ;  /* 0x0000000d15057c11 */ /* 0x000fca00080f1414 */
[----:B------:R-:W2:Y:S04]  /*3850*/  LDG.E R11, desc[UR10][R4.64] ;  /* 0x0000000a040b7981 */ /* 0x000ea8000c1e1900 */
[----:B------:R-:W3:Y:S04]  /*3860*/  LDG.E R14, desc[UR10][R4.64+0x400] ;  /* 0x0004000a040e7981 */ /* 0x000ee8000c1e1900 */
[----:B------:R-:W4:Y:S04]  /*3870*/  LDG.E R13, desc[UR10][R4.64+0x800] ;  /* 0x0008000a040d7981 */ /* 0x000f28000c1e1900 */
[----:B------:R-:W4:Y:S01]  /*3880*/  LDG.E R10, desc[UR10][R4.64+0xc00] ;  /* 0x000c000a040a7981 */ /* 0x000f22000c1e1900 */
[----:B------:R-:W-:-:S03]  /*3890*/  IADD3 R21, P0, PT, R21, UR14, RZ ;  /* 0x0000000e15157c10 */ /* 0x000fc6000ff1e0ff */
[----:B------:R1:W5:Y:S01]  /*38a0*/  LDG.E R3, desc[UR10][R4.64+0x1000] ;  /* 0x0010000a04037981 */ /* 0x000362000c1e1900 */
[----:B------:R-:W-:Y:S01]  /*38b0*/  IADD3.X R20, PT, PT, R20, UR15, RZ, P0, !PT ;  /* 0x0000000f14147c10 */ /* 0x000fe200087fe4ff */
[----:B------:R-:W-:Y:S01]  /*38c0*/  BSSY.RECONVERGENT B2, `(.L_x_3031) ;  /* 0x000002a000027945 */ /* 0x000fe20003800200 */
[----:B------:R-:W-:Y:S01]  /*38d0*/  BAR.SYNC.DEFER_BLOCKING 0x0 ;  /* 0x0000000000007b1d */ /* 0x000fe20000010000 */
[C---:B------:R-:W-:Y:S02]  /*38e0*/  IADD3 R18, P3, PT, R21.reuse, 0x100, RZ ;  /* 0x0000010015127810 */ /* 0x040fe40007f7e0ff */
[C---:B------:R-:W-:Y:S02]  /*38f0*/  IADD3 R17, P4, PT, R21.reuse, 0x200, RZ ;  /* 0x0000020015117810 */ /* 0x040fe40007f9e0ff */
[----:B-1----:R-:W-:Y:S01]  /*3900*/  IADD3 R5, P6, PT, R21, 0x400, RZ ;  /* 0x0000040015057810 */ /* 0x002fe20007fde0ff */
[----:B------:R-:W-:Y:S01]  /*3910*/  IMAD.X R19, RZ, RZ, R20, P3 ;  /* 0x000000ffff137224 */ /* 0x000fe200018e0614 */
[----:B------:R-:W-:-:S03]  /*3920*/  ISETP.NE.AND P3, PT, R2, RZ, PT ;  /* 0x000000ff0200720c */ /* 0x000fc60003f65270 */
        /* <DEDUP_REMOVED lines=9> */
[--C-:B------:R-:W-:Y:S02]  /*39c0*/  IMAD.X R16, RZ, RZ, R20.reuse, P4 ;  /* 0x000000ffff107224 */ /* 0x100fe400020e0614 */
[----:B------:R-:W-:Y:S01]  /*39d0*/  IMAD.X R15, RZ, RZ, R20, P5 ;  /* 0x000000ffff0f7224 */ /* 0x000fe200028e0614 */
[----:B------:R-:W-:-:S07]  /*39e0*/  @P2 SEL R20, R23, R20, P0 ;  /* 0x0000001417142207 */ /* 0x000fce0000000000 */
        /* <DEDUP_REMOVED lines=10> */
[----:B------:R-:W-:Y:S02]  /*3a90*/  @P2 FSEL R13, R14, R13, P0 ;  /* 0x0000000d0e0d2208 */ /* 0x000fe40000000000 */
[----:B------:R-:W-:Y:S02]  /*3aa0*/  @P2 SEL R17, R18, R17, P0 ;  /* 0x0000001112112207 */ /* 0x000fe40000000000 */
[----:B------:R-:W-:Y:S02]  /*3ab0*/  FSETP.GEU.AND P1, PT, R13, R10, PT ;  /* 0x0000000a0d00720b */ /* 0x000fe40003f2e000 */
[----:B------:R-:W-:Y:S01]  /*3ac0*/  @P2 SEL R16, R19, R16, P0 ;  /* 0x0000001013102207 */ /* 0x000fe20000000000 */
[----:B------:R-:W-:Y:S10]  /*3ad0*/  @P3 BRA `(.L_x_3032) ;  /* 0x0000000000203947 */ /* 0x000ff40003800000 */
[----:B------:R-:W-:-:S05]  /*3ae0*/  IMAD.MOV.U32 R11, RZ, RZ, 0x500 ;  /* 0x00000500ff0b7424 */ /* 0x000fca00078e00ff */
[----:B------:R-:W2:Y:S01]  /*3af0*/  ATOMG.E.ADD.STRONG.GPU PT, R4, desc[UR10][R8.64], R11 ;  /* 0x8000000b080479a8 */ /* 0x000ea200081ef10a */
[----:B------:R-:W1:Y:S01]  /*3b00*/  S2UR UR5, SR_CgaCtaId ;  /* 0x00000000000579c3 */ /* 0x000e620000008800 */
[----:B------:R-:W-:Y:S02]  /*3b10*/  UMOV UR4, 0x400 ;  /* 0x0000040000047882 */ /* 0x000fe40000000000 */
[----:B-1----:R-:W-:-:S06]  /*3b20*/  ULEA UR4, UR5, UR4, 0x18 ;  /* 0x0000000405047291 */ /* 0x002fcc000f8ec0ff */
[----:B------:R-:W-:Y:S02]  /*3b30*/  IMAD.U32 R7, RZ, RZ, UR4 ;  /* 0x00000004ff077e24 */ /* 0x000fe4000f8e00ff */
[----:B--2---:R-:W-:-:S05]  /*3b40*/  VIADD R4, R4, UR6 ;  /* 0x0000000604047c36 */ /* 0x004fca0008000000 */
[----:B------:R1:W-:Y:S02]  /*3b50*/  STS [R7+0x98], R4 ;  /* 0x0000980407007388 */ /* 0x0003e40000000800 */
.L_x_3032:
[----:B0-----:R-:W-:Y:S05]  /*3b60*/  BSYNC.RECONVERGENT B2 ;  /* 0x0000000000027941 */ /* 0x001fea0003800200 */
.L_x_3031:
[----:B------:R-:W-:Y:S01]  /*3b70*/  BAR.SYNC.DEFER_BLOCKING 0x0 ;  /* 0x0000000000007b1d */ /* 0x000fe20000010000 */
[----:B------:R-:W-:Y:S01]  /*3b80*/  @P1 ISETP.GE.U32.AND P0, PT, R17, R12, PT ;  /* 0x0000000c1100120c */ /* 0x000fe20003f06070 */
[----:B-1----:R-:W-:-:S03]  /*3b90*/  IMAD.U32 R4, RZ, RZ, UR7 ;  /* 0x00000007ff047e24 */ /* 0x002fc6000f8e00ff */
[----:B------:R-:W-:-:S04]  /*3ba0*/  @P1 ISETP.GE.AND.EX P0, PT, R16, R15, PT, P0 ;  /* 0x0000000f1000120c */ /* 0x000fc80003f06300 */
[----:B------:R-:W-:-:S04]  /*3bb0*/  @P1 FSETP.LT.OR P0, PT, R10, R13, !P0 ;  /* 0x0000000d0a00120b */ /* 0x000fc80004701400 */
[----:B------:R-:W-:Y:S02]  /*3bc0*/  @P1 FSEL R10, R13, R10, P0 ;  /* 0x0000000a0d0a1208 */ /* 0x000fe40000000000 */
[----:B------:R-:W-:Y:S02]  /*3bd0*/  @P1 SEL R12, R17, R12, P0 ;  /* 0x0000000c110c1207 */ /* 0x000fe40000000000 */
[----:B-----5:R-:W-:Y:S02]  /*3be0*/  FSETP.GEU.AND P2, PT, R10, R3, PT ;  /* 0x000000030a00720b */ /* 0x020fe40003f4e000 */
[----:B------:R-:W-:Y:S01]  /*3bf0*/  @P1 SEL R15, R16, R15, P0 ;  /* 0x0000000f100f1207 */ /* 0x000fe20000000000 */
[----:B------:R-:W0:Y:S10]  /*3c00*/  LDS R11, [R7+0x98] ;  /* 0x00009800070b7984 */ /* 0x000e340000000800 */
        /* <DEDUP_REMOVED lines=8> */
[----:B------:R-:W-:Y:S02]  /*3c90*/  IMAD.MOV.U32 R23, RZ, RZ, R6 ;  /* 0x000000ffff177224 */ /* 0x000fe400078e0006 */
[----:B0-----:R-:W-:-:S05]  /*3ca0*/  VIADD R13, R11, 0x500 ;  /* 0x000005000b0d7836 */ /* 0x001fca0000000000 */
[----:B------:R-:W-:-:S13]  /*3cb0*/  ISETP.GT.AND P0, PT, R13, R4, PT ;  /* 0x000000040d00720c */ /* 0x000fda0003f04270 */
[----:B------:R-:W-:Y:S05]  /*3cc0*/  @!P0 BRA `(.L_x_3033) ;  /* 0xfffffff800d08947 */ /* 0x000fea000383ffff */
[----:B------:R-:W-:Y:S05]  /*3cd0*/  BSYNC.RECONVERGENT B1 ;  /* 0x0000000000017941 */ /* 0x000fea0003800200 */
.L_x_3030:
[----:B------:R-:W-:Y:S01]  /*3ce0*/  ISETP.GE.AND P0, PT, R11, R4, PT ;  /* 0x000000040b00720c */ /* 0x000fe20003f06270 */
[----:B------:R-:W0:Y:S01]  /*3cf0*/  LDCU.64 UR6, c[0x0][0x388] ;  /* 0x00007100ff0677ac */ /* 0x000e220008000a00 */
[----:B------:R-:W-:Y:S01]  /*3d00*/  BSSY.RECONVERGENT B1, `(.L_x_3027) ;  /* 0x0000097000017945 */ /* 0x000fe20003800200 */
[----:B------:R-:W1:Y:S10]  /*3d10*/  LDCU.64 UR4, c[0x0][0x388] ;  /* 0x00007100ff0477ac */ /* 0x000e740008000a00 */
[----:B------:R-:W-:Y:S05]  /*3d20*/  @P0 BRA `(.L_x_3034) ;  /* 0x0000000800500947 */ /* 0x000fea0003800000 */
[----:B------:R-:W-:-:S05]  /*3d30*/  IMAD.IADD R7, R4, 0x1, -R11 ;  /* 0x0000000104077824 */ /* 0x000fca00078e0a0b */
[----:B------:R-:W-:-:S13]  /*3d40*/  ISETP.GE.AND P0, PT, R2, R7, PT ;  /* 0x000000070200720c */ /* 0x000fda0003f06270 */
[----:B------:R-:W-:Y:S05]  /*3d50*/  @P0 BRA `(.L_x_3034) ;  /* 0x0000000800440947 */ /* 0x000fea0003800000 */
[----:B------:R-:W-:Y:S01]  /*3d60*/  LOP3.LUT R8, RZ, R2, RZ, 0x33, !PT ;  /* 0x00000002ff087212 */ /* 0x000fe200078e33ff */
[----:B------:R-:W-:Y:S03]  /*3d70*/  BSSY.RECONVERGENT B2, `(.L_x_3035) ;  /* 0x000002a000027945 */ /* 0x000fe60003800200 */
[----:B------:R-:W-:-:S04]  /*3d80*/  IADD3 R14, PT, PT, -R11, R4, R8 ;  /* 0x000000040b0e7210 */ /* 0x000fc80007ffe108 */
[----:B------:R-:W-:-:S04]  /*3d90*/  LOP3.LUT R4, R14, 0x300, RZ, 0xc0, !PT ;  /* 0x000003000e047812 */ /* 0x000fc800078ec0ff */
[----:B------:R-:W-:Y:S01]  /*3da0*/  ISETP.NE.AND P0, PT, R4, 0x300, PT ;  /* 0x000003000400780c */ /* 0x000fe20003f05270 */
[----:B------:R-:W-:-:S12]  /*3db0*/  IMAD.MOV.U32 R4, RZ, RZ, R2 ;  /* 0x000000ffff047224 */ /* 0x000fd800078e0002 */
[----:B------:R-:W-:Y:S05]  /*3dc0*/  @!P0 BRA `(.L_x_3036) ;  /* 0x0000000000908947 */ /* 0x000fea0003800000 */
[----:B------:R-:W2:Y:S01]  /*3dd0*/  LDC.64 R8, c[0x0][0x380] ;  /* 0x0000e000ff087b82 */ /* 0x000ea20000000a00 */
[----:B------:R-:W-:Y:S01]  /*3de0*/  LEA.HI R4, R14, 0x1, RZ, 0x18 ;  /* 0x000000010e047811 */ /* 0x000fe200078fc0ff */
[----:B------:R-:W-:-:S03]  /*3df0*/  IMAD.IADD R15, R2, 0x1, R11 ;  /* 0x00000001020f7824 */ /* 0x000fc600078e020b */
[----:B------:R-:W-:Y:S01]  /*3e00*/  LOP3.LUT R10, R4, 0x3, RZ, 0xc0, !PT ;  /* 0x00000003040a7812 */ /* 0x000fe200078ec0ff */
[----:B------:R-:W-:-:S04]  /*3e10*/  IMAD.MOV.U32 R4, RZ, RZ, R2 ;  /* 0x000000ffff047224 */ /* 0x000fc800078e0002 */
[----:B------:R-:W-:-:S07]  /*3e20*/  IMAD.MOV R10, RZ, RZ, -R10 ;  /* 0x000000ffff0a7224 */ /* 0x000fce00078e0a0a */
.L_x_3039:
[----:B--2---:R-:W-:-:S06]  /*3e30*/  IMAD.WIDE R12, R15, 0x4, R8 ;  /* 0x000000040f0c7825 */ /* 0x004fcc00078e0208 */
[----:B------:R-:W2:Y:S01]  /*3e40*/  LDG.E R13, desc[UR10][R12.64] ;  /* 0x0000000a0c0d7981 */ /* 0x000ea2000c1e1900 */
[C---:B-1----:R-:W-:Y:S01]  /*3e50*/  IADD3 R19, P1, PT, R15.reuse, UR4, RZ ;  /* 0x000000040f137c10 */ /* 0x042fe2000ff3e0ff */
[----:B------:R-:W-:Y:S01]  /*3e60*/  VIADD R10, R10, 0x1 ;  /* 0x000000010a0a7836 */ /* 0x000fe20000000000 */
[----:B------:R-:W-:Y:S01]  /*3e70*/  BSSY.RECONVERGENT B3, `(.L_x_3037) ;  /* 0x0000016000037945 */ /* 0x000fe20003800200 */
[----:B------:R-:W-:Y:S01]  /*3e80*/  IMAD.MOV.U32 R16, RZ, RZ, R5 ;  /* 0x000000ffff107224 */ /* 0x000fe200078e0005 */
[----:B------:R-:W-:Y:S01]  /*3e90*/  LEA.HI.X.SX32 R20, R15, UR5, 0x1, P1 ;  /* 0x000000050f147c11 */ /* 0x000fe200088f0eff */
[----:B------:R-:W-:Y:S01]  /*3ea0*/  IMAD.MOV.U32 R17, RZ, RZ, R6 ;  /* 0x000000ffff117224 */ /* 0x000fe200078e0006 */
[----:B------:R-:W-:Y:S01]  /*3eb0*/  ISETP.NE.AND P2, PT, R10, RZ, PT ;  /* 0x000000ff0a00720c */ /* 0x000fe20003f45270 */
[----:B------:R-:W-:Y:S02]  /*3ec0*/  IMAD.MOV.U32 R18, RZ, RZ, R3 ;  /* 0x000000ffff127224 */ /* 0x000fe400078e0003 */
        /* <DEDUP_REMOVED lines=16> */
.L_x_3038:
[----:B0-----:R-:W-:Y:S05]  /*3fd0*/  BSYNC.RECONVERGENT B3 ;  /* 0x0000000000037941 */ /* 0x001fea0003800200 */
.L_x_3037:
[----:B------:R-:W-:Y:S02]  /*3fe0*/  VIADD R4, R4, 0x100 ;  /* 0x0000010004047836 */ /* 0x000fe40000000000 */
[----:B------:R-:W-:Y:S01]  /*3ff0*/  VIADD R15, R15, 0x100 ;  /* 0x000001000f0f7836 */ /* 0x000fe20000000000 */
[----:B------:R-:W-:Y:S06]  /*4000*/  @P2 BRA `(.L_x_3039) ;  /* 0xfffffffc00882947 */ /* 0x000fec000383ffff */
.L_x_3036:
[----:B01----:R-:W-:Y:S05]  /*4010*/  BSYNC.RECONVERGENT B2 ;  /* 0x0000000000027941 */ /* 0x003fea0003800200 */
.L_x_3035:
[----:B------:R-:W-:-:S13]  /*4020*/  ISETP.GE.U32.AND P0, PT, R14, 0x300, PT ;  /* 0x000003000e00780c */ /* 0x000fda0003f06070 */
[----:B------:R-:W-:Y:S05]  /*4030*/  @!P0 BRA `(.L_x_3034) ;  /* 0x00000004008c8947 */ /* 0x000fea0003800000 */
[----:B------:R-:W0:Y:S01]  /*4040*/  LDC.64 R8, c[0x0][0x380] ;  /* 0x0000e000ff087b82 */ /* 0x000e220000000a00 */
[----:B------:R-:W-:-:S04]  /*4050*/  IMAD.IADD R11, R4, 0x1, R11 ;  /* 0x00000001040b7824 */ /* 0x000fc800078e020b */
[C---:B------:R-:W-:Y:S02]  /*4060*/  VIADD R20, R11.reuse, 0x100 ;  /* 0x000001000b147836 */ /* 0x040fe40000000000 */
[C---:B------:R-:W-:Y:S02]  /*4070*/  VIADD R19, R11.reuse, 0x200 ;  /* 0x000002000b137836 */ /* 0x040fe40000000000 */
[----:B------:R-:W-:Y:S01]  /*4080*/  VIADD R18, R11, 0x300 ;  /* 0x000003000b127836 */ /* 0x000fe20000000000 */
[----:B0-----:R-:W-:-:S05]  /*4090*/  IADD3 R8, P0, PT, R8, 0x800, RZ ;  /* 0x0000080008087810 */ /* 0x001fca0007f1e0ff */
[----:B------:R-:W-:-:S08]  /*40a0*/  IMAD.X R9, RZ, RZ, R9, P0 ;  /* 0x000000ffff097224 */ /* 0x000fd000000e0609 */
.L_x_3048:
[----:B------:R-:W-:-:S05]  /*40b0*/  IMAD.WIDE R14, R11, 0x4, R8 ;  /* 0x000000040b0e7825 */ /* 0x000fca00078e0208 */
[----:B------:R-:W2:Y:S04]  /*40c0*/  LDG.E R24, desc[UR10][R14.64+-0x800] ;  /* 0xfff8000a0e187981 */ /* 0x000ea8000c1e1900 */
[----:B------:R0:W5:Y:S04]  /*40d0*/  LDG.E R26, desc[UR10][R14.64+-0x400] ;  /* 0xfffc000a0e1a7981 */ /* 0x000168000c1e1900 */
        /* <DEDUP_REMOVED lines=21> */
.L_x_3041:
[----:B------:R-:W-:Y:S05]  /*4230*/  BSYNC.RECONVERGENT B2 ;  /* 0x0000000000027941 */ /* 0x000fea0003800200 */
.L_x_3040:
        /* <DEDUP_REMOVED lines=19> */
.L_x_3043:
[----:B------:R-:W-:Y:S05]  /*4370*/  BSYNC.RECONVERGENT B2 ;  /* 0x0000000000027941 */ /* 0x000fea0003800200 */
.L_x_3042:
[----:B------:R-:W-:Y:S01]  /*4380*/  FSETP.GEU.AND P0, PT, R3, R10, PT ;  /* 0x0000000a0300720b */ /* 0x000fe20003f0e000 */
[----:B------:R-:W-:Y:S01]  /*4390*/  BSSY.RECONVERGENT B2, `(.L_x_3044) ;  /* 0x0000013000027945 */ /* 0x000fe20003800200 */
[C---:B------:R-:W-:Y:S01]  /*43a0*/  IADD3 R16, P1, PT, R19.reuse, UR6, RZ ;  /* 0x0000000613107c10 */ /* 0x040fe2000ff3e0ff */
        /* <DEDUP_REMOVED lines=17> */
.L_x_3045:
[----:B------:R-:W-:Y:S05]  /*44c0*/  BSYNC.RECONVERGENT B2 ;  /* 0x0000000000027941 */ /* 0x000fea0003800200 */
.L_x_3044:
        /* <DEDUP_REMOVED lines=18> */
.L_x_3047:
[----:B------:R-:W-:Y:S05]  /*45f0*/  BSYNC.RECONVERGENT B2 ;  /* 0x0000000000027941 */ /* 0x000fea0003800200 */
.L_x_3046:
[----:B------:R-:W-:Y:S02]  /*4600*/  VIADD R4, R4, 0x400 ;  /* 0x0000040004047836 */ /* 0x000fe40000000000 */
[----:B------:R-:W-:Y:S02]  /*4610*/  VIADD R20, R20, 0x400 ;  /* 0x0000040014147836 */ /* 0x000fe40000000000 */
[----:B------:R-:W-:Y:S01]  /*4620*/  VIADD R19, R19, 0x400 ;  /* 0x0000040013137836 */ /* 0x000fe20000000000 */
[----:B------:R-:W-:Y:S01]  /*4630*/  ISETP.GE.AND P0, PT, R4, R7, PT ;  /* 0x000000070400720c */ /* 0x000fe20003f06270 */
[----:B------:R-:W-:Y:S02]  /*4640*/  VIADD R18, R18, 0x400 ;  /* 0x0000040012127836 */ /* 0x000fe40000000000 */
[----:B------:R-:W-:-:S10]  /*4650*/  VIADD R11, R11, 0x400 ;  /* 0x000004000b0b7836 */ /* 0x000fd40000000000 */
[----:B------:R-:W-:Y:S05]  /*4660*/  @!P0 BRA `(.L_x_3048) ;  /* 0xfffffff800908947 */ /* 0x000fea000383ffff */
.L_x_3034:
[----:B01----:R-:W-:Y:S05]  /*4670*/  BSYNC.RECONVERGENT B1 ;  /* 0x0000000000017941 */ /* 0x003fea0003800200 */
.L_x_3027:
        /* <DEDUP_REMOVED lines=31> */
.L_x_3050:
[----:B------:R-:W-:Y:S05]  /*4870*/  BSYNC.RECONVERGENT B1 ;  /* 0x0000000000017941 */ /* 0x000fea0003800200 */
.L_x_3049:
        /* <DEDUP_REMOVED lines=24> */
.L_x_3052:
[----:B------:R-:W-:Y:S05]  /*4a00*/  BSYNC.RECONVERGENT B1 ;  /* 0x0000000000017941 */ /* 0x000fea0003800200 */
.L_x_3051:
[----:B---3--:R3:W4:Y:S01]  /*4a10*/  SHFL.DOWN PT, R10, R3, 0x4, 0x1f ;  /* 0x08801f00030a7f89 */ /* 0x00872200000e0000 */
[----:B------:R-:W-:Y:S01]  /*4a20*/  BSSY.RECONVERGENT B1, `(.L_x_3053) ;  /* 0x0000017000017945 */ /* 0x000fe20003800200 */
[----:B0-----:R-:W-:Y:S02]  /*4a30*/  IMAD.MOV.U32 R4, RZ, RZ, R3 ;  /* 0x000000ffff047224 */ /* 0x001fe400078e0003 */
[----:B------:R3:W0:Y:S01]  /*4a40*/  SHFL.DOWN PT, R12, R5, 0x4, 0x1f ;  /* 0x08801f00050c7f89 */ /* 0x00062200000e0000 */
[----:B--2---:R-:W-:Y:S02]  /*4a50*/  IMAD.MOV.U32 R6, RZ, RZ, R5 ;  /* 0x000000ffff067224 */ /* 0x004fe400078e0005 */
[----:B------:R-:W-:Y:S01]  /*4a60*/  IMAD.MOV.U32 R7, RZ, RZ, R8 ;  /* 0x000000ffff077224 */ /* 0x000fe200078e0008 */
[----:B------:R3:W2:Y:S01]  /*4a70*/  SHFL.DOWN PT, R9, R8, 0x4, 0x1f ;  /* 0x08801f0008097f89 */ /* 0x0006a200000e0000 */
        /* <DEDUP_REMOVED lines=17> */
.L_x_3054:
[----:B------:R-:W-:Y:S05]  /*4b90*/  BSYNC.RECONVERGENT B1 ;  /* 0x0000000000017941 */ /* 0x000fea0003800200 */
.L_x_3053:
[----:B-1----:R1:W0:Y:S01]  /*4ba0*/  SHFL.DOWN PT, R11, R4, 0x8, 0x1f ;  /* 0x09001f00040b7f89 */ /* 0x00222200000e0000 */
[----:B------:R-:W-:Y:S01]  /*4bb0*/  BSSY.RECONVERGENT B1, `(.L_x_3055) ;  /* 0x0000017000017945 */ /* 0x000fe20003800200 */
[----:B---3--:R-:W-:Y:S02]  /*4bc0*/  IMAD.MOV.U32 R3, RZ, RZ, R4 ;  /* 0x000000ffff037224 */ /* 0x008fe400078e0004 */
[----:B------:R1:W3:Y:S01]  /*4bd0*/  SHFL.DOWN PT, R13, R6, 0x8, 0x1f ;  /* 0x09001f00060d7f89 */ /* 0x0002e200000e0000 */
[----:B------:R-:W-:Y:S02]  /*4be0*/  IMAD.MOV.U32 R5, RZ, RZ, R6 ;  /* 0x000000ffff057224 */ /* 0x000fe400078e0006 */
[----:B--2---:R-:W-:Y:S01]  /*4bf0*/  IMAD.MOV.U32 R9, RZ, RZ, R7 ;  /* 0x000000ffff097224 */ /* 0x004fe200078e0007 */
[----:B------:R1:W2:Y:S01]  /*4c00*/  SHFL.DOWN PT, R8, R7, 0x8, 0x1f ;  /* 0x09001f0007087f89 */ /* 0x0002a200000e0000 */
[----:B------:R-:W-:Y:S05]  /*4c10*/  @P4 BRA `(.L_x_3056) ;  /* 0x0000000000404947 */ /* 0x000fea0003800000 */
[----:B0-----:R-:W-:Y:S01]  /*4c20*/  FSETP.GEU.AND P0, PT, R4, R11, PT ;  /* 0x0000000b0400720b */ /* 0x001fe20003f0e000 */
[----:B------:R-:W-:Y:S02]  /*4c30*/  IMAD.MOV.U32 R3, RZ, RZ, R11 ;  /* 0x000000ffff037224 */ /* 0x000fe400078e000b */
[----:B---3--:R-:W-:Y:S02]  /*4c40*/  IMAD.MOV.U32 R5, RZ, RZ, R13 ;  /* 0x000000ffff057224 */ /* 0x008fe400078e000d */
        /* <DEDUP_REMOVED lines=13> */
.L_x_3056:
[----:B------:R-:W-:Y:S05]  /*4d20*/  BSYNC.RECONVERGENT B1 ;  /* 0x0000000000017941 */ /* 0x000fea0003800200 */
.L_x_3055:
[----:B-1----:R1:W1:Y:S01]  /*4d30*/  SHFL.DOWN PT, R4, R3, 0x10, 0x1f ;  /* 0x0a001f0003047f89 */ /* 0x00226200000e0000 */
[----:B------:R-:W-:Y:S01]  /*4d40*/  BSSY.RECONVERGENT B1, `(.L_x_3057) ;  /* 0x0000017000017945 */ /* 0x000fe20003800200 */
[----:B------:R-:W-:Y:S02]  /*4d50*/  IMAD.MOV.U32 R6, RZ, RZ, R3 ;  /* 0x000000ffff067224 */ /* 0x000fe400078e0003 */
[----:B----4-:R4:W1:Y:S01]  /*4d60*/  SHFL.DOWN PT, R10, R5, 0x10, 0x1f ;  /* 0x0a001f00050a7f89 */ /* 0x01086200000e0000 */
[----:B------:R-:W-:Y:S02]  /*4d70*/  IMAD.MOV.U32 R7, RZ, RZ, R5 ;  /* 0x000000ffff077224 */ /* 0x000fe400078e0005 */
[----:B--2---:R-:W-:Y:S01]  /*4d80*/  IMAD.MOV.U32 R8, RZ, RZ, R9 ;  /* 0x000000ffff087224 */ /* 0x004fe200078e0009 */
[----:B0-----:R4:W0:Y:S01]  /*4d90*/  SHFL.DOWN PT, R12, R9, 0x10, 0x1f ;  /* 0x0a001f00090c7f89 */ /* 0x00182200000e0000 */
        /* <DEDUP_REMOVED lines=17> */
.L_x_3058:
[----:B------:R-:W-:Y:S05]  /*4eb0*/  BSYNC.RECONVERGENT B1 ;  /* 0x0000000000017941 */ /* 0x000fea0003800200 */
.L_x_3057:
[----:B------:R-:W-:Y:S04]  /*4ec0*/  BSSY.RECONVERGENT B1, `(.L_x_3059) ;  /* 0x000000c000017945 */ /* 0x000fe80003800200 */
[----:B------:R-:W-:Y:S05]  /*4ed0*/  @P2 BRA `(.L_x_3060) ;  /* 0x0000000000282947 */ /* 0x000fea0003800000 */
[----:B----4-:R-:W2:Y:S01]  /*4ee0*/  S2R R5, SR_CgaCtaId ;  /* 0x0000000000057919 */ /* 0x010ea20000008800 */
[----:B-1----:R-:W-:Y:S02]  /*4ef0*/  MOV R4, 0x400 ;  /* 0x0000040000047802 */ /* 0x002fe40000000f00 */
[----:B------:R-:W-:-:S04]  /*4f00*/  SHF.R.U32.HI R3, RZ, 0x1, R2 ;  /* 0x00000001ff037819 */ /* 0x000fc80000011602 */
[----:B------:R-:W-:Y:S02]  /*4f10*/  LOP3.LUT R3, R3, 0x1f0, RZ, 0xc0, !PT ;  /* 0x000001f003037812 */ /* 0x000fe400078ec0ff */
[----:B--2---:R-:W-:Y:S01]  /*4f20*/  LEA R4, R5, R4, 0x18 ;  /* 0x0000000405047211 */ /* 0x004fe200078ec0ff */
[----:B------:R-:W-:-:S04]  /*4f30*/  IMAD.MOV.U32 R5, RZ, RZ, R8 ;  /* 0x000000ffff057224 */ /* 0x000fc800078e0008 */
[----:B------:R-:W-:Y:S02]  /*4f40*/  IMAD.IADD R3, R3, 0x1, R4 ;  /* 0x0000000103037824 */ /* 0x000fe400078e0204 */
[----:B------:R-:W-:-:S03]  /*4f50*/  IMAD.MOV.U32 R4, RZ, RZ, R7 ;  /* 0x000000ffff047224 */ /* 0x000fc600078e0007 */
[----:B------:R2:W-:Y:S04]  /*4f60*/  STS [R3+0x8], R6 ;  /* 0x0000080603007388 */ /* 0x0005e80000000800 */
[----:B------:R2:W-:Y:S02]  /*4f70*/  STS.64 [R3+0x10], R4 ;  /* 0x0000100403007388 */ /* 0x0005e40000000a00 */
.L_x_3060:
[----:B------:R-:W-:Y:S05]  /*4f80*/  BSYNC.RECONVERGENT B1 ;  /* 0x0000000000017941 */ /* 0x000fea0003800200 */
.L_x_3059:
        /* <DEDUP_REMOVED lines=27> */
.L_x_3062:
[----:B------:R-:W-:Y:S05]  /*5140*/  BSYNC.RECONVERGENT B1 ;  /* 0x0000000000017941 */ /* 0x000fea0003800200 */
.L_x_3061:
        /* <DEDUP_REMOVED lines=27> */
.L_x_3064:
[----:B------:R-:W-:Y:S05]  /*5300*/  BSYNC.RECONVERGENT B1 ;  /* 0x0000000000017941 */ /* 0x000fea0003800200 */
.L_x_3063:
        /* <DEDUP_REMOVED lines=17> */
.L_x_3066:
[----:B------:R-:W-:Y:S05]  /*5420*/  BSYNC.RECONVERGENT B1 ;  /* 0x0000000000017941 */ /* 0x000fea0003800200 */
.L_x_3065:
        /* <DEDUP_REMOVED lines=17> */
.L_x_3068:
[----:B------:R-:W-:Y:S05]  /*5540*/  BSYNC.RECONVERGENT B1 ;  /* 0x0000000000017941 */ /* 0x000fea0003800200 */
.L_x_3067:
        /* <DEDUP_REMOVED lines=17> */
.L_x_3070:
[----:B------:R-:W-:Y:S05]  /*5660*/  BSYNC.RECONVERGENT B1 ;  /* 0x0000000000017941 */ /* 0x000fea0003800200 */
.L_x_3069:
        /* <DEDUP_REMOVED lines=17> */
.L_x_3072:
[----:B------:R-:W-:Y:S05]  /*5780*/  BSYNC.RECONVERGENT B1 ;  /* 0x0000000000017941 */ /* 0x000fea0003800200 */
.L_x_3071:
        /* <DEDUP_REMOVED lines=16> */
.L_x_2990:
[----:B------:R-:W-:Y:S05]  /*5890*/  BSYNC.RECONVERGENT B0 ;  /* 0x0000000000007941 */ /* 0x000fea0003800200 */
.L_x_2957:
[----:B------:R-:W-:Y:S05]  /*58a0*/  @P2 EXIT ;  /* 0x000000000000294d */ /* 0x000fea0003800000 */
[----:B-1234-:R-:W1:Y:S01]  /*58b0*/  LDC.64 R2, c[0x0][0x390] ;  /* 0x0000e400ff027b82 */ /* 0x01ee620000000a00 */
[----:B0-----:R-:W-:Y:S02]  /*58c0*/  IMAD.MOV.U32 R9, RZ, RZ, R8 ;  /* 0x000000ffff097224 */ /* 0x001fe400078e0008 */
[----:B------:R-:W-:Y:S02]  /*58d0*/  IMAD.MOV.U32 R8, RZ, RZ, R7 ;  /* 0x000000ffff087224 */ /* 0x000fe400078e0007 */
[----:B-1----:R-:W-:-:S05]  /*58e0*/  IMAD.WIDE.U32 R2, R0, 0x10, R2 ;  /* 0x0000001000027825 */ /* 0x002fca00078e0002 */
[----:B------:R-:W-:Y:S04]  /*58f0*/  STG.E.64 desc[UR10][R2.64+0x8], R8 ;  /* 0x0000080802007986 */ /* 0x000fe8000c101b0a */
[----:B------:R-:W-:Y:S01]  /*5900*/  STG.E desc[UR10][R2.64], R6 ;  /* 0x0000000602007986 */ /* 0x000fe2000c10190a */
[----:B------:R-:W-:Y:S05]  /*5910*/  EXIT ;  /* 0x000000000000794d */ /* 0x000fea0003800000 */
.L_x_3073:
        /* <DEDUP_REMOVED lines=14> */
.L_x_4194:


//--------------------- .text._ZN6thrust24THRUST_300001_SM_1000_NS8cuda_cub4core6detail13_kernel_agentINS1_8__reduce11ReduceAgentINS0_12zip_iteratorIN4cuda3std3__45tupleIJNS0_6detail15normal_iteratorINS0_10device_ptrIfEEEENS0_17counting_iteratorIlNS0_11use_defaultESI_SI_EEEEEEEPNSB_IJflEEESM_iNS1_9__extrema9arg_max_fIflNSA_4lessIfEEEEEEJSL_SN_iSS_EEEvDpT0_ --------------------------
	.section	.text._ZN6thrust24THRUST_300001_SM_1000_NS8cuda_cub4core6detail13_kernel_agentINS1_8__reduce11ReduceAgentINS0_12zip_iteratorIN4cuda3std3__45tupleIJNS0_6detail15normal_iteratorINS0_10device_ptrIfEEEENS0_17counting_iteratorIlNS0_11use_defaultESI_SI_EEEEEEEPNSB_IJflEEESM_iNS1_9__extrema9arg_max_fIflNSA_4lessIfEEEEEEJSL_SN_iSS_EEEvDpT0_,"ax",@progbits
	.align	128
        .global         _ZN6thrust24THRUST_300001_SM_1000_NS8cuda_cub4core6detail13_kernel_agentINS1_8__reduce11ReduceAgentINS0_12zip_iteratorIN4cuda3std3__45tupleIJNS0_6detail15normal_iteratorINS0_10device_ptrIfEEEENS0_17counting_iteratorIlNS0_11use_defaultESI_SI_EEEEEEEPNSB_IJflEEESM_iNS1_9__extrema9arg_max_fIflNSA_4lessIfEEEEEEJSL_SN_iSS_EEEvDpT0_
        .type           _ZN6thrust24THRUST_300001_SM_1000_NS8cuda_cub4core6detail13_kernel_agentINS1_8__reduce11ReduceAgentINS0_12zip_iteratorIN4cuda3std3__45tupleIJNS0_6detail15normal_iteratorINS0_10device_ptrIfEEEENS0_17counting_iteratorIlNS0_11use_defaultESI_SI_EEEEEEEPNSB_IJflEEESM_iNS1_9__extrema9arg_max_fIflNSA_4lessIfEEEEEEJSL_SN_iSS_EEEvDpT0_,@function
        .size           _ZN6thrust24THRUST_300001_SM_1000_NS8cuda_cub4core6detail13_kernel_agentINS1_8__reduce11ReduceAgentINS0_12zip_iteratorIN4cuda3std3__45tupleIJNS0_6detail15normal_iteratorINS0_10device_ptrIfEEEENS0_17counting_iteratorIlNS0_11use_defaultESI_SI_EEEEEEEPNSB_IJflEEESM_iNS1_9__extrema9arg_max_fIflNSA_4lessIfEEEEEEJSL_SN_iSS_EEEvDpT0_,(.L_x_4195 - _ZN6thrust24THRUST_300001_SM_1000_NS8cuda_cub4core6detail13_kernel_agentINS1_8__reduce11ReduceAgentINS0_12zip_iteratorIN4cuda3std3__45tupleIJNS0_6detail15normal_iteratorINS0_10device_ptrIfEEEENS0_17counting_iteratorIlNS0_11use_defaultESI_SI_EEEEEEEPNSB_IJflEEESM_iNS1_9__extrema9arg_max_fIflNSA_4lessIfEEEEEEJSL_SN_iSS_EEEvDpT0_)
        .other          _ZN6thrust24THRUST_300001_SM_1000_NS8cuda_cub4core6detail13_kernel_agentINS1_8__reduce11ReduceAgentINS0_12zip_iteratorIN4cuda3std3__45tupleIJNS0_6detail15normal_iteratorINS0_10device_ptrIfEEEENS0_17counting_iteratorIlNS0_11use_defaultESI_SI_EEEEEEEPNSB_IJflEEESM_iNS1_9__extrema9arg_max_fIflNSA_4lessIfEEEEEEJSL_SN_iSS_EEEvDpT0_,@"STO_CUDA_ENTRY STV_DEFAULT"
_ZN6thrust24THRUST_300001_SM_1000_NS8cuda_cub4core6detail13_kernel_agentINS1_8__reduce11ReduceAgentINS0_12zip_iteratorIN4cuda3std3__45tupleIJNS0_6detail15normal_iteratorINS0_10device_ptrIfEEEENS0_17counting_iteratorIlNS0_11use_defaultESI_SI_EEEEEEEPNSB_IJflEEESM_iNS1_9__extrema9arg_max_fIflNSA_4lessIfEEEEEEJSL_SN_iSS_EEEvDpT0_:
.text._ZN6thrust24THRUST_300001_SM_1000_NS8cuda_cub4core6detail13_kernel_agentINS1_8__reduce11ReduceAgentINS0_12zip_iteratorIN4cuda3std3__45tupleIJNS0_6detail15normal_iteratorINS0_10device_ptrIfEEEENS0_17counting_iteratorIlNS0_11use_defaultESI_SI_EEEEEEEPNSB_IJflEEESM_iNS1_9__extrema9arg_max_fIflNSA_4lessIfEEEEEEJSL_SN_iSS_EEEvDpT0_:
        /* <DEDUP_REMOVED lines=23> */
.L_x_3077:
[----:B0-----:R-:W-:Y:S05]  /*0170*/  BSYNC.RECONVERGENT B1 ;  /* 0x0000000000017941 */ /* 0x001fea0003800200 */
.L_x_3076:
        /* <DEDUP_REMOVED lines=17> */
.L_x_3084:
        /* <DEDUP_REMOVED lines=24> */
.L_x_3083:
[----:B------:R-:W-:Y:S05]  /*0410*/  BSYNC.RECONVERGENT B3 ;  /* 0x0000000000037941 */ /* 0x000fea0003800200 */
.L_x_3082:
[----:B------:R-:W-:Y:S01]  /*0420*/  IADD3 R5, P0, PT, R5, 0x100, RZ ;  /* 0x0000010005057810 */ /* 0x000fe20007f1e0ff */
[----:B------:R-:W-:Y:S02]  /*0430*/  VIADD R9, R9, 0x100 ;  /* 0x0000010009097836 */ /* 0x000fe40000000000 */
[----:B------:R-:W-:Y:S02]  /*0440*/  IMAD.X R3, RZ, RZ, R3, P3 ;  /* 0x000000ffff037224 */ /* 0x000fe400018e0603 */
[----:B------:R-:W-:Y:S01]  /*0450*/  IMAD.X R10, RZ, RZ, R10, P0 ;  /* 0x000000ffff0a7224 */ /* 0x000fe200000e060a */
[----:B------:R-:W-:Y:S07]  /*0460*/  @P2 BRA `(.L_x_3084) ;  /* 0xfffffffc00882947 */ /* 0x000fee000383ffff */
.L_x_3081:
[----:B------:R-:W-:Y:S05]  /*0470*/  BSYNC.RECONVERGENT B2 ;  /* 0x0000000000027941 */ /* 0x000fea0003800200 */
.L_x_3080:
[----:B------:R-:W-:-:S13]  /*0480*/  ISETP.GE.U32.AND P0, PT, R11, 0x300, PT ;  /* 0x000003000b00780c */ /* 0x000fda0003f06070 */
[----:B------:R-:W-:Y:S05]  /*0490*/  @!P0 BRA `(.L_x_3079) ;  /* 0x00000004007c8947 */ /* 0x000fea0003800000 */
[----:B------:R-:W0:Y:S01]  /*04a0*/  LDC.64 R4, c[0x0][0x380] ;  /* 0x0000e000ff047b82 */ /* 0x000e220000000a00 */
[----:B------:R-:W-:-:S07]  /*04b0*/  VIADD R10, R9, 0x200 ;  /* 0x00000200090a7836 */ /* 0x000fce0000000000 */
[----:B------:R-:W1:Y:S02]  /*04c0*/  LDC.64 R2, c[0x0][0x388] ;  /* 0x0000e200ff027b82 */ /* 0x000e640000000a00 */
.L_x_3093:
        /* <DEDUP_REMOVED lines=26> */
.L_x_3086:
[----:B------:R-:W-:Y:S05]  /*0670*/  BSYNC.RECONVERGENT B2 ;  /* 0x0000000000027941 */ /* 0x000fea0003800200 */
.L_x_3085:
        /* <DEDUP_REMOVED lines=20> */
.L_x_3088:
[----:B------:R-:W-:Y:S05]  /*07c0*/  BSYNC.RECONVERGENT B2 ;  /* 0x0000000000027941 */ /* 0x000fea0003800200 */
.L_x_3087:
        /* <DEDUP_REMOVED lines=20> */
.L_x_3090:
[----:B------:R-:W-:Y:S05]  /*0910*/  BSYNC.RECONVERGENT B2 ;  /* 0x0000000000027941 */ /* 0x000fea0003800200 */
.L_x_3089:
        /* <DEDUP_REMOVED lines=18> */
.L_x_3092:
[----:B------:R-:W-:Y:S05]  /*0a40*/  BSYNC.RECONVERGENT B2 ;  /* 0x0000000000027941 */ /* 0x000fea0003800200 */
.L_x_3091:
[C---:B------:R-:W-:Y:S02]  /*0a50*/  VIADD R9, R10.reuse, 0x200 ;  /* 0x000002000a097836 */ /* 0x040fe40000000000 */
[----:B------:R-:W-:-:S03]  /*0a60*/  VIADD R10, R10, 0x400 ;  /* 0x000004000a0a7836 */ /* 0x000fc60000000000 */
[----:B------:R-:W-:-:S13]  /*0a70*/  ISETP.GE.AND P0, PT, R9, UR5, PT ;  /* 0x0000000509007c0c */ /* 0x000fda000bf06270 */
[----:B------:R-:W-:Y:S05]  /*0a80*/  @!P0 BRA `(.L_x_3093) ;  /* 0xfffffff800908947 */ /* 0x000fea000383ffff */
.L_x_3079:
[----:B------:R-:W-:Y:S05]  /*0a90*/  BSYNC.RECONVERGENT B1 ;  /* 0x0000000000017941 */ /* 0x000fea0003800200 */
.L_x_3078:
        /* <DEDUP_REMOVED lines=31> */
.L_x_3096:
[----:B------:R-:W-:Y:S05]  /*0c90*/  BSYNC.RECONVERGENT B1 ;  /* 0x0000000000017941 */ /* 0x000fea0003800200 */
.L_x_3095:
        /* <DEDUP_REMOVED lines=27> */
.L_x_3098:
[----:B------:R-:W-:Y:S05]  /*0e50*/  BSYNC.RECONVERGENT B1 ;  /* 0x0000000000017941 */ /* 0x000fea0003800200 */
.L_x_3097:
        /* <DEDUP_REMOVED lines=24> */
.L_x_3100:
[----:B------:R-:W-:Y:S05]  /*0fe0*/  BSYNC.RECONVERGENT B1 ;  /* 0x0000000000017941 */ /* 0x000fea0003800200 */
.L_x_3099:
        /* <DEDUP_REMOVED lines=24> */
.L_x_3102:
[----:B------:R-:W-:Y:S05]  /*1170*/  BSYNC.RECONVERGENT B1 ;  /* 0x0000000000017941 */ /* 0x000fea0003800200 */
.L_x_3101:
        /* <DEDUP_REMOVED lines=24> */
.L_x_3104:
[----:B------:R-:W-:Y:S05]  /*1300*/  BSYNC.RECONVERGENT B1 ;  /* 0x0000000000017941 */ /* 0x000fea0003800200 */
.L_x_3103:
        /* <DEDUP_REMOVED lines=12> */
.L_x_3106:
[----:B------:R-:W-:Y:S05]  /*13d0*/  BSYNC.RECONVERGENT B1 ;  /* 0x0000000000017941 */ /* 0x000fea0003800200 */
.L_x_3105:
        /* <DEDUP_REMOVED lines=27> */
.L_x_3109:
[----:B------:R-:W-:Y:S05]  /*1590*/  BSYNC.RECONVERGENT B1 ;  /* 0x0000000000017941 */ /* 0x000fea0003800200 */
.L_x_3108:
        /* <DEDUP_REMOVED lines=27> */
.L_x_3111:
[----:B------:R-:W-:Y:S05]  /*1750*/  BSYNC.RECONVERGENT B1 ;  /* 0x0000000000017941 */ /* 0x000fea0003800200 */
.L_x_3110:
        /* <DEDUP_REMOVED lines=17> */
.L_x_3113:
[----:B------:R-:W-:Y:S05]  /*1870*/  BSYNC.RECONVERGENT B1 ;  /* 0x0000000000017941 */ /* 0x000fea0003800200 */
.L_x_3112:
        /* <DEDUP_REMOVED lines=17> */
.L_x_3115:
[----:B------:R-:W-:Y:S05]  /*1990*/  BSYNC.RECONVERGENT B1 ;  /* 0x0000000000017941 */ /* 0x000fea0003800200 */
.L_x_3114:
        /* <DEDUP_REMOVED lines=17> */
.L_x_3117:
[----:B------:R-:W-:Y:S05]  /*1ab0*/  BSYNC.RECONVERGENT B1 ;  /* 0x0000000000017941 */ /* 0x000fea0003800200 */
.L_x_3116:
        /* <DEDUP_REMOVED lines=17> */
.L_x_3119:
[----:B------:R-:W-:Y:S05]  /*1bd0*/  BSYNC.RECONVERGENT B1 ;  /* 0x0000000000017941 */ /* 0x000fea0003800200 */
.L_x_3118:
        /* <DEDUP_REMOVED lines=18> */
.L_x_3094:
        /* <DEDUP_REMOVED lines=41> */
.L_x_3121:
[----:B------:R-:W-:Y:S05]  /*1f90*/  BSYNC.RECONVERGENT B1 ;  /* 0x0000000000017941 */ /* 0x000fea0003800200 */
.L_x_3120:
        /* <DEDUP_REMOVED lines=24> */
.L_x_3123:
[----:B------:R-:W-:Y:S05]  /*2120*/  BSYNC.RECONVERGENT B1 ;  /* 0x0000000000017941 */ /* 0x000fea0003800200 */
.L_x_3122:
        /* <DEDUP_REMOVED lines=24> */
.L_x_3125:
[----:B------:R-:W-:Y:S05]  /*22b0*/  BSYNC.RECONVERGENT B1 ;  /* 0x0000000000017941 */ /* 0x000fea0003800200 */
.L_x_3124:
        /* <DEDUP_REMOVED lines=24> */
.L_x_3127:
[----:B------:R-:W-:Y:S05]  /*2440*/  BSYNC.RECONVERGENT B1 ;  /* 0x0000000000017941 */ /* 0x000fea0003800200 */
.L_x_3126:
        /* <DEDUP_REMOVED lines=24> */
.L_x_3129:
[----:B------:R-:W-:Y:S05]  /*25d0*/  BSYNC.RECONVERGENT B1 ;  /* 0x0000000000017941 */ /* 0x000fea0003800200 */
.L_x_3128:
        /* <DEDUP_REMOVED lines=12> */
.L_x_3131:
[----:B------:R-:W-:Y:S05]  /*26a0*/  BSYNC.RECONVERGENT B1 ;  /* 0x0000000000017941 */ /* 0x000fea0003800200 */
.L_x_3130:
        /* <DEDUP_REMOVED lines=30> */
.L_x_3133:
[----:B------:R-:W-:Y:S05]  /*2890*/  BSYNC.RECONVERGENT B1 ;  /* 0x0000000000017941 */ /* 0x000fea0003800200 */
.L_x_3132:
        /* <DEDUP_REMOVED lines=27> */
.L_x_3135:
[----:B------:R-:W-:Y:S05]  /*2a50*/  BSYNC.RECONVERGENT B1 ;  /* 0x0000000000017941 */ /* 0x000fea0003800200 */
.L_x_3134:
        /* <DEDUP_REMOVED lines=27> */
.L_x_3137:
[----:B------:R-:W-:Y:S05]  /*2c10*/  BSYNC.RECONVERGENT B1 ;  /* 0x0000000000017941 */ /* 0x000fea0003800200 */
.L_x_3136:
        /* <DEDUP_REMOVED lines=27> */
.L_x_3139:
[----:B------:R-:W-:Y:S05]  /*2dd0*/  BSYNC.RECONVERGENT B1 ;  /* 0x0000000000017941 */ /* 0x000fea0003800200 */
.L_x_3138:
        /* <DEDUP_REMOVED lines=27> */
.L_x_3141:
[----:B------:R-:W-:Y:S05]  /*2f90*/  BSYNC.RECONVERGENT B1 ;  /* 0x0000000000017941 */ /* 0x000fea0003800200 */
.L_x_3140:
        /* <DEDUP_REMOVED lines=27> */
.L_x_3143:
[----:B------:R-:W-:Y:S05]  /*3150*/  BSYNC.RECONVERGENT B1 ;  /* 0x0000000000017941 */ /* 0x000fea0003800200 */
.L_x_3142:
        /* <DEDUP_REMOVED lines=28> */
.L_x_3075:
        /* <DEDUP_REMOVED lines=9> */
[----:B------:R-:W-:Y:S01]  /*33b0*/  VIADD R9, R0, 0x100 ;  /* 0x0000010000097836 */ /* 0x000fe20000000000 */
[----:B------:R-:W-:Y:S01]  /*33c0*/  UISETP.GE.U32.AND UP0, UPT, UR4, 0xa00, UPT ;  /* 0x00000a000400788c */ /* 0x000fe2000bf06070 */
[----:B---3--:R-:W-:-:S04]  /*33d0*/  FSETP.GEU.AND P0, PT, R4, R5, PT ;  /* 0x000000050400720b */ /* 0x008fc80003f0e000 */
[----:B------:R-:W-:Y:S01]  /*33e0*/  FSEL R4, R4, R5, P0 ;  /* 0x0000000504047208 */ /* 0x000fe20000000000 */
[----:B------:R-:W-:-:S03]  /*33f0*/  VIADD R5, R0, 0x200 ;  /* 0x0000020000057836 */ /* 0x000fc60000000000 */
[----:B----4-:R-:W-:-:S04]  /*3400*/  FSETP.GEU.AND P2, PT, R4, R7, PT ;  /* 0x000000070400720b */ /* 0x010fc80003f4e000 */
[----:B------:R-:W-:-:S04]  /*3410*/  FSEL R7, R4, R7, P2 ;  /* 0x0000000704077208 */ /* 0x000fc80001000000 */
[----:B-----5:R-:W-:-:S04]  /*3420*/  FSETP.GEU.AND P3, PT, R7, R8, PT ;  /* 0x000000080700720b */ /* 0x020fc80003f6e000 */
[----:B------:R-:W-:Y:S02]  /*3430*/  FSEL R7, R7, R8, P3 ;  /* 0x0000000807077208 */ /* 0x000fe40001800000 */
        /* <DEDUP_REMOVED lines=11> */
[----:B------:R-:W-:Y:S01]  /*34f0*/  @P1 SEL R8, R5, R8, P0 ;  /* 0x0000000805081207 */ /* 0x000fe20000000000 */
[----:B------:R-:W-:Y:S01]  /*3500*/  IMAD.MOV.U32 R5, RZ, RZ, 0x500 ;  /* 0x00000500ff057424 */ /* 0x000fe200078e00ff */
[----:B------:R-:W-:Y:S02]  /*3510*/  @P1 FSEL R6, R7, R6, P0 ;  /* 0x0000000607061208 */ /* 0x000fe40000000000 */
[----:B------:R-:W-:Y:S01]  /*3520*/  @P1 SEL R9, R4, R9, P0 ;  /* 0x0000000904091207 */ /* 0x000fe20000000000 */
[----:B------:R-:W-:Y:S06]  /*3530*/  BRA.U !UP0, `(.L_x_3144) ;  /* 0x0000000508047547 */ /* 0x000fec000b800000 */
[----:B------:R-:W-:Y:S01]  /*3540*/  IMAD.MOV.U32 R10, RZ, RZ, R6 ;  /* 0x000000ffff0a7224 */ /* 0x000fe200078e0006 */
[----:B------:R-:W0:Y:S01]  /*3550*/  LDCU UR4, c[0x0][0x398] ;  /* 0x00007300ff0477ac */ /* 0x000e220008000800 */
[----:B------:R-:W-:Y:S02]  /*3560*/  IMAD.MOV.U32 R21, RZ, RZ, R8 ;  /* 0x000000ffff157224 */ /* 0x000fe400078e0008 */
[----:B------:R-:W-:Y:S01]  /*3570*/  IMAD.MOV.U32 R20, RZ, RZ, R9 ;  /* 0x000000ffff147224 */ /* 0x000fe200078e0009 */
[----:B------:R-:W1:Y:S01]  /*3580*/  LDCU.64 UR6, c[0x0][0x388] ;  /* 0x00007100ff0677ac */ /* 0x000e620008000a00 */
[----:B------:R-:W-:-:S07]  /*3590*/  IMAD.MOV.U32 R7, RZ, RZ, 0x500 ;  /* 0x00000500ff077424 */ /* 0x000fce00078e00ff */
.L_x_3145:
[----:B------:R-:W-:-:S05]  /*35a0*/  IMAD.WIDE.U32 R4, R7, 0x4, R2 ;  /* 0x0000000407047825 */ /* 0x000fca00078e0002 */
[----:B------:R-:W2:Y:S04]  /*35b0*/  LDG.E R11, desc[UR8][R4.64] ;  /* 0x00000008040b7981 */ /* 0x000ea8000c1e1900 */
[----:B------:R-:W3:Y:S04]  /*35c0*/  LDG.E R12, desc[UR8][R4.64+0x400] ;  /* 0x00040008040c7981 */ /* 0x000ee8000c1e1900 */
[----:B------:R-:W4:Y:S04]  /*35d0*/  LDG.E R13, desc[UR8][R4.64+0x800] ;  /* 0x00080008040d7981 */ /* 0x000f28000c1e1900 */
[----:B------:R-:W5:Y:S04]  /*35e0*/  LDG.E R14, desc[UR8][R4.64+0xc00] ;  /* 0x000c0008040e7981 */ /* 0x000f68000c1e1900 */
[----:B------:R0:W5:Y:S01]  /*35f0*/  LDG.E R6, desc[UR8][R4.64+0x1000] ;  /* 0x0010000804067981 */ /* 0x000162000c1e1900 */
[----:B-1----:R-:W-:-:S04]  /*3600*/  IADD3 R18, P0, P1, R0, UR6, R7 ;  /* 0x0000000600127c10 */ /* 0x002fc8000f91e007 */
[----:B------:R-:W-:Y:S02]  /*3610*/  IADD3.X R19, PT, PT, RZ, UR7, RZ, P0, P1 ;  /* 0x00000007ff137c10 */ /* 0x000fe400087e24ff */
[C---:B------:R-:W-:Y:S02]  /*3620*/  IADD3 R17, P3, PT, R18.reuse, 0x100, RZ ;  /* 0x0000010012117810 */ /* 0x040fe40007f7e0ff */
[C---:B------:R-:W-:Y:S02]  /*3630*/  IADD3 R15, P5, PT, R18.reuse, 0x300, RZ ;  /* 0x00000300120f7810 */ /* 0x040fe40007fbe0ff */
[----:B------:R-:W-:Y:S01]  /*3640*/  IADD3 R8, P6, PT, R18, 0x400, RZ ;  /* 0x0000040012087810 */ /* 0x000fe20007fde0ff */
[--C-:B------:R-:W-:Y:S02]  /*3650*/  IMAD.X R16, RZ, RZ, R19.reuse, P3 ;  /* 0x000000ffff107224 */ /* 0x100fe400018e0613 */
[--C-:B0-----:R-:W-:Y:S02]  /*3660*/  IMAD.X R4, RZ, RZ, R19.reuse, P5 ;  /* 0x000000ffff047224 */ /* 0x101fe400028e0613 */
        /* <DEDUP_REMOVED lines=23> */
[----:B-----5:R-:W-:Y:S02]  /*37e0*/  FSETP.GEU.AND P1, PT, R13, R14, PT ;  /* 0x0000000e0d00720b */ /* 0x020fe40003f2e000 */
[----:B------:R-:W-:-:S11]  /*37f0*/  @P2 SEL R5, R16, R5, P0 ;  /* 0x0000000510052207 */ /* 0x000fd60000000000 */
[----:B------:R-:W-:-:S04]  /*3800*/  @P1 ISETP.GE.U32.AND P0, PT, R10, R15, PT ;  /* 0x0000000f0a00120c */ /* 0x000fc80003f06070 */
[----:B------:R-:W-:-:S04]  /*3810*/  @P1 ISETP.GE.AND.EX P0, PT, R5, R4, PT, P0 ;  /* 0x000000040500120c */ /* 0x000fc80003f06300 */
[----:B------:R-:W-:-:S04]  /*3820*/  @P1 FSETP.LT.OR P0, PT, R14, R13, !P0 ;  /* 0x0000000d0e00120b */ /* 0x000fc80004701400 */
[----:B------:R-:W-:Y:S02]  /*3830*/  @P1 FSEL R14, R13, R14, P0 ;  /* 0x0000000e0d0e1208 */ /* 0x000fe40000000000 */
[----:B------:R-:W-:Y:S01]  /*3840*/  @P1 SEL R15, R10, R15, P0 ;  /* 0x0000000f0a0f1207 */ /* 0x000fe20000000000 */
[----:B------:R-:W-:Y:S01]  /*3850*/  VIADD R10, R7, 0xa00 ;  /* 0x00000a00070a7836 */ /* 0x000fe20000000000 */
[----:B------:R-:W-:Y:S02]  /*3860*/  FSETP.GEU.AND P2, PT, R14, R6, PT ;  /* 0x000000060e00720b */ /* 0x000fe40003f4e000 */
[----:B------:R-:W-:Y:S01]  /*3870*/  @P1 SEL R4, R5, R4, P0 ;  /* 0x0000000405041207 */ /* 0x000fe20000000000 */
[----:B------:R-:W-:Y:S01]  /*3880*/  VIADD R5, R7, 0x500 ;  /* 0x0000050007057836 */ /* 0x000fe20000000000 */
[----:B------:R-:W-:-:S03]  /*3890*/  ISETP.GT.AND P1, PT, R10, UR4, PT ;  /* 0x000000040a007c0c */ /* 0x000fc6000bf24270 */
[----:B------:R-:W-:-:S06]  /*38a0*/  IMAD.MOV.U32 R7, RZ, RZ, R5 ;  /* 0x000000ffff077224 */ /* 0x000fcc00078e0005 */
        /* <DEDUP_REMOVED lines=10> */
.L_x_3144:
        /* <DEDUP_REMOVED lines=14> */
[----:B------:R-:W-:Y:S01]  /*3a30*/  IMAD.IADD R11, R0, 0x1, R5 ;  /* 0x00000001000b7824 */ /* 0x000fe200078e0205 */
[----:B------:R-:W-:-:S04]  /*3a40*/  LEA.HI R4, R13, 0x1, RZ, 0x18 ;  /* 0x000000010d047811 */ /* 0x000fc800078fc0ff */
[----:B------:R-:W-:Y:S01]  /*3a50*/  LOP3.LUT R10, R4, 0x3, RZ, 0xc0, !PT ;  /* 0x00000003040a7812 */ /* 0x000fe200078ec0ff */
[----:B------:R-:W-:-:S04]  /*3a60*/  IMAD.MOV.U32 R4, RZ, RZ, R0 ;  /* 0x000000ffff047224 */ /* 0x000fc800078e0000 */
[----:B------:R-:W-:Y:S02]  /*3a70*/  IMAD.MOV R10, RZ, RZ, -R10 ;  /* 0x000000ffff0a7224 */ /* 0x000fe400078e0a0a */
[C---:B0-----:R-:W-:Y:S01]  /*3a80*/  IMAD.WIDE.U32 R2, R11.reuse, 0x4, R2 ;  /* 0x000000040b027825 */ /* 0x041fe200078e0002 */
[----:B------:R-:W-:-:S05]  /*3a90*/  IADD3 R11, P0, PT, R11, UR6, RZ ;  /* 0x000000060b0b7c10 */ /* 0x000fca000ff1e0ff */
[----:B------:R-:W-:-:S08]  /*3aa0*/  IMAD.X R12, RZ, RZ, UR7, P0 ;  /* 0x00000007ff0c7e24 */ /* 0x000fd000080e06ff */
.L_x_3152:
[----:B------:R0:W2:Y:S01]  /*3ab0*/  LDG.E R17, desc[UR8][R2.64] ;  /* 0x0000000802117981 */ /* 0x0000a2000c1e1900 */
[----:B------:R-:W-:Y:S01]  /*3ac0*/  VIADD R10, R10, 0x1 ;  /* 0x000000010a0a7836 */ /* 0x000fe20000000000 */
[----:B------:R-:W-:Y:S01]  /*3ad0*/  BSSY.RECONVERGENT B3, `(.L_x_3150) ;  /* 0x0000016000037945 */ /* 0x000fe20003800200 */
[----:B------:R-:W-:Y:S02]  /*3ae0*/  IMAD.MOV.U32 R14, RZ, RZ, R8 ;  /* 0x000000ffff0e7224 */ /* 0x000fe400078e0008 */
[----:B------:R-:W-:Y:S01]  /*3af0*/  IMAD.MOV.U32 R15, RZ, RZ, R9 ;  /* 0x000000ffff0f7224 */ /* 0x000fe200078e0009 */
[----:B------:R-:W-:Y:S01]  /*3b00*/  ISETP.NE.AND P2, PT, R10, RZ, PT ;  /* 0x000000ff0a00720c */ /* 0x000fe20003f45270 */
[----:B------:R-:W-:Y:S02]  /*3b10*/  IMAD.MOV.U32 R16, RZ, RZ, R6 ;  /* 0x000000ffff107224 */ /* 0x000fe400078e0006 */
        /* <DEDUP_REMOVED lines=17> */
.L_x_3151:
[----:B------:R-:W-:Y:S05]  /*3c30*/  BSYNC.RECONVERGENT B3 ;  /* 0x0000000000037941 */ /* 0x000fea0003800200 */
.L_x_3150:
[----:B------:R-:W-:Y:S01]  /*3c40*/  IADD3 R11, P0, PT, R11, 0x100, RZ ;  /* 0x000001000b0b7810 */ /* 0x000fe20007f1e0ff */
[----:B------:R-:W-:Y:S02]  /*3c50*/  VIADD R4, R4, 0x100 ;  /* 0x0000010004047836 */ /* 0x000fe40000000000 */
[----:B------:R-:W-:Y:S02]  /*3c60*/  IMAD.X R3, RZ, RZ, R3, P3 ;  /* 0x000000ffff037224 */ /* 0x000fe400018e0603 */
[----:B------:R-:W-:Y:S01]  /*3c70*/  IMAD.X R12, RZ, RZ, R12, P0 ;  /* 0x000000ffff0c7224 */ /* 0x000fe200000e060c */
[----:B------:R-:W-:Y:S07]  /*3c80*/  @P2 BRA `(.L_x_3152) ;  /* 0xfffffffc00882947 */ /* 0x000fee000383ffff */
.L_x_3149:
[----:B------:R-:W-:Y:S05]  /*3c90*/  BSYNC.RECONVERGENT B2 ;  /* 0x0000000000027941 */ /* 0x000fea0003800200 */
.L_x_3148:
[----:B------:R-:W-:-:S13]  /*3ca0*/  ISETP.GE.U32.AND P0, PT, R13, 0x300, PT ;  /* 0x000003000d00780c */ /* 0x000fda0003f06070 */
[----:B------:R-:W-:Y:S05]  /*3cb0*/  @!P0 BRA `(.L_x_3147) ;  /* 0x0000000400bc8947 */ /* 0x000fea0003800000 */
[----:B------:R-:W0:Y:S01]  /*3cc0*/  LDCU.128 UR12, c[0x0][0x380] ;  /* 0x00007000ff0c77ac */ /* 0x000e220008000c00 */
[----:B------:R-:W1:Y:S01]  /*3cd0*/  LDC.64 R14, c[0x0][0x380] ;  /* 0x0000e000ff0e7b82 */ /* 0x000e620000000a00 */
[C---:B------:R-:W-:Y:S01]  /*3ce0*/  IADD3 R12, P1, PT, R4.reuse, R5, RZ ;  /* 0x00000005040c7210 */ /* 0x040fe20007f3e0ff */
[C---:B------:R-:W-:Y:S02]  /*3cf0*/  IMAD.IADD R10, R4.reuse, 0x1, R5 ;  /* 0x00000001040a7824 */ /* 0x040fe400078e0205 */
[----:B------:R-:W-:Y:S02]  /*3d00*/  VIADD R13, R4, 0x200 ;  /* 0x00000200040d7836 */ /* 0x000fe40000000000 */
[----:B------:R-:W-:Y:S02]  /*3d10*/  IMAD.X R5, RZ, RZ, RZ, P1 ;  /* 0x000000ffff057224 */ /* 0x000fe400008e06ff */
[----:B------:R-:W2:Y:S01]  /*3d20*/  LDC.64 R2, c[0x0][0x388] ;  /* 0x0000e200ff027b82 */ /* 0x000ea20000000a00 */
[----:B0-----:R-:W-:-:S02]  /*3d30*/  LEA R17, P2, R12, UR12, 0x2 ;  /* 0x0000000c0c117c11 */ /* 0x001fc4000f8410ff */
[----:B------:R-:W-:Y:S02]  /*3d40*/  IADD3 R11, P0, PT, R10, UR14, RZ ;  /* 0x0000000e0a0b7c10 */ /* 0x000fe4000ff1e0ff */
[----:B------:R-:W-:Y:S02]  /*3d50*/  IADD3 R17, P1, PT, R17, 0xc00, RZ ;  /* 0x00000c0011117810 */ /* 0x000fe40007f3e0ff */
[----:B------:R-:W-:Y:S01]  /*3d60*/  LEA.HI.X R5, R12, UR13, R5, 0x2, P2 ;  /* 0x0000000d0c057c11 */ /* 0x000fe200090f1405 */
[----:B-1----:R-:W-:-:S04]  /*3d70*/  IMAD.WIDE.U32 R14, R10, 0x4, R14 ;  /* 0x000000040a0e7825 */ /* 0x002fc800078e000e */
[----:B------:R-:W-:Y:S02]  /*3d80*/  IMAD.X R12, RZ, RZ, UR15, P0 ;  /* 0x0000000fff0c7e24 */ /* 0x000fe400080e06ff */
[----:B------:R-:W-:-:S07]  /*3d90*/  IMAD.X R5, RZ, RZ, R5, P1 ;  /* 0x000000ffff057224 */ /* 0x000fce00008e0605 */
.L_x_3161:
[----:B------:R-:W3:Y:S01]  /*3da0*/  LDG.E R23, desc[UR8][R14.64] ;  /* 0x000000080e177981 */ /* 0x000ee2000c1e1900 */
[----:B------:R-:W-:-:S05]  /*3db0*/  IMAD.MOV.U32 R4, RZ, RZ, R17 ;  /* 0x000000ffff047224 */ /* 0x000fca00078e0011 */
[----:B------:R0:W5:Y:S04]  /*3dc0*/  LDG.E R25, desc[UR8][R4.64+-0x800] ;  /* 0xfff8000804197981 */ /* 0x000168000c1e1900 */
[----:B------:R0:W5:Y:S04]  /*3dd0*/  LDG.E R16, desc[UR8][R4.64+-0x400] ;  /* 0xfffc000804107981 */ /* 0x000168000c1e1900 */
[----:B------:R0:W5:Y:S01]  /*3de0*/  LDG.E R17, desc[UR8][R4.64] ;  /* 0x0000000804117981 */ /* 0x000162000c1e1900 */
[----:B------:R-:W-:Y:S01]  /*3df0*/  BSSY.RECONVERGENT B2, `(.L_x_3153) ;  /* 0x0000012000027945 */ /* 0x000fe20003800200 */
[----:B------:R-:W-:-:S02]  /*3e00*/  IMAD.MOV.U32 R20, RZ, RZ, R11 ;  /* 0x000000ffff147224 */ /* 0x000fc400078e000b */
[----:B------:R-:W-:Y:S02]  /*3e10*/  IMAD.MOV.U32 R21, RZ, RZ, R12 ;  /* 0x000000ffff157224 */ /* 0x000fe400078e000c */
[----:B------:R-:W-:Y:S01]  /*3e20*/  VIADD R19, R10, 0x100 ;  /* 0x000001000a137836 */ /* 0x000fe20000000000 */
[----:B---3--:R-:W-:Y:S01]  /*3e30*/  FSETP.GEU.AND P0, PT, R6, R23, PT ;  /* 0x000000170600720b */ /* 0x008fe20003f0e000 */
        /* <DEDUP_REMOVED lines=13> */
.L_x_3154:
[----:B------:R-:W-:Y:S05]  /*3f10*/  BSYNC.RECONVERGENT B2 ;  /* 0x0000000000027941 */ /* 0x000fea0003800200 */
.L_x_3153:
[----:B-----5:R-:W-:Y:S01]  /*3f20*/  FSETP.GEU.AND P0, PT, R18, R25, PT ;  /* 0x000000191200720b */ /* 0x020fe20003f0e000 */
[----:B------:R-:W-:Y:S01]  /*3f30*/  BSSY.RECONVERGENT B2, `(.L_x_3155) ;  /* 0x0000013000027945 */ /* 0x000fe20003800200 */
[----:B--2---:R-:W-:Y:S01]  /*3f40*/  IADD3 R23, P1, PT, R19, R2, RZ ;  /* 0x0000000213177210 */ /* 0x004fe20007f3e0ff */
[----:B------:R-:W-:Y:S02]  /*3f50*/  VIADD R19, R10, 0x200 ;  /* 0x000002000a137836 */ /* 0x000fe40000000000 */
[----:B------:R-:W-:Y:S02]  /*3f60*/  IMAD.MOV.U32 R9, RZ, RZ, R25 ;  /* 0x000000ffff097224 */ /* 0x000fe400078e0019 */
[----:B------:R-:W-:Y:S02]  /*3f70*/  IMAD.X R22, RZ, RZ, R3, P1 ;  /* 0x000000ffff167224 */ /* 0x000fe400008e0603 */
[----:B------:R-:W-:Y:S02]  /*3f80*/  IMAD.MOV.U32 R8, RZ, RZ, R23 ;  /* 0x000000ffff087224 */ /* 0x000fe400078e0017 */
[----:B------:R-:W-:-:S02]  /*3f90*/  IMAD.MOV.U32 R6, RZ, RZ, R22 ;  /* 0x000000ffff067224 */ /* 0x000fc400078e0016 */
        /* <DEDUP_REMOVED lines=12> */
.L_x_3156:
[----:B------:R-:W-:Y:S05]  /*4060*/  BSYNC.RECONVERGENT B2 ;  /* 0x0000000000027941 */ /* 0x000fea0003800200 */
.L_x_3155:
[----:B------:R-:W-:Y:S01]  /*4070*/  FSETP.GEU.AND P0, PT, R9, R16, PT ;  /* 0x000000100900720b */ /* 0x000fe20003f0e000 */
[----:B------:R-:W-:Y:S01]  /*4080*/  VIADD R21, R10, 0x300 ;  /* 0x000003000a157836 */ /* 0x000fe20000000000 */
[-C--:B------:R-:W-:Y:S01]  /*4090*/  IADD3 R23, P1, PT, R19, R2.reuse, RZ ;  /* 0x0000000213177210 */ /* 0x080fe20007f3e0ff */
[----:B------:R-:W-:Y:S01]  /*40a0*/  BSSY.RECONVERGENT B2, `(.L_x_3157) ;  /* 0x0000012000027945 */ /* 0x000fe20003800200 */
[----:B------:R-:W-:Y:S02]  /*40b0*/  IMAD.MOV.U32 R18, RZ, RZ, R16 ;  /* 0x000000ffff127224 */ /* 0x000fe400078e0010 */
[----:B------:R-:W-:Y:S01]  /*40c0*/  IADD3 R22, P2, PT, R21, R2, RZ ;  /* 0x0000000215167210 */ /* 0x000fe20007f5e0ff */
[----:B------:R-:W-:Y:S02]  /*40d0*/  IMAD.X R21, RZ, RZ, R3, P1 ;  /* 0x000000ffff157224 */ /* 0x000fe400008e0603 */
[----:B------:R-:W-:Y:S02]  /*40e0*/  IMAD.MOV.U32 R19, RZ, RZ, R23 ;  /* 0x000000ffff137224 */ /* 0x000fe400078e0017 */
[----:B------:R-:W-:-:S02]  /*40f0*/  IMAD.MOV.U32 R20, RZ, RZ, R21 ;  /* 0x000000ffff147224 */ /* 0x000fc400078e0015 */
        /* <DEDUP_REMOVED lines=12> */
.L_x_3158:
[----:B------:R-:W-:Y:S05]  /*41c0*/  BSYNC.RECONVERGENT B2 ;  /* 0x0000000000027941 */ /* 0x000fea0003800200 */
.L_x_3157:
[----:B------:R-:W-:Y:S01]  /*41d0*/  FSETP.GEU.AND P0, PT, R18, R17, PT ;  /* 0x000000111200720b */ /* 0x000fe20003f0e000 */
[----:B------:R-:W-:Y:S01]  /*41e0*/  IMAD.X R21, RZ, RZ, R3, P2 ;  /* 0x000000ffff157224 */ /* 0x000fe200010e0603 */
[----:B------:R-:W-:Y:S01]  /*41f0*/  BSSY.RECONVERGENT B2, `(.L_x_3159) ;  /* 0x0000010000027945 */ /* 0x000fe20003800200 */
        /* <DEDUP_REMOVED lines=15> */
.L_x_3160:
[----:B------:R-:W-:Y:S05]  /*42f0*/  BSYNC.RECONVERGENT B2 ;  /* 0x0000000000027941 */ /* 0x000fea0003800200 */
.L_x_3159:
[C---:B------:R-:W-:Y:S01]  /*4300*/  VIADD R16, R13.reuse, 0x200 ;  /* 0x000002000d107836 */ /* 0x040fe20000000000 */
[----:B------:R-:W-:Y:S01]  /*4310*/  IADD3 R17, P2, PT, R4, 0x1000, RZ ;  /* 0x0000100004117810 */ /* 0x000fe20007f5e0ff */
[----:B------:R-:W-:Y:S01]  /*4320*/  VIADD R13, R13, 0x400 ;  /* 0x000004000d0d7836 */ /* 0x000fe20000000000 */
[----:B------:R-:W-:Y:S01]  /*4330*/  IADD3 R11, P1, PT, R11, 0x400, RZ ;  /* 0x000004000b0b7810 */ /* 0x000fe20007f3e0ff */
[----:B------:R-:W-:Y:S01]  /*4340*/  VIADD R10, R10, 0x400 ;  /* 0x000004000a0a7836 */ /* 0x000fe20000000000 */
[----:B------:R-:W-:Y:S01]  /*4350*/  ISETP.GE.AND P0, PT, R16, R7, PT ;  /* 0x000000071000720c */ /* 0x000fe20003f06270 */
[----:B------:R-:W-:Y:S01]  /*4360*/  IMAD.X R5, RZ, RZ, R5, P2 ;  /* 0x000000ffff057224 */ /* 0x000fe200010e0605 */
[----:B------:R-:W-:Y:S01]  /*4370*/  IADD3 R14, P2, PT, R14, 0x1000, RZ ;  /* 0x000010000e0e7810 */ /* 0x000fe20007f5e0ff */
[----:B------:R-:W-:-:S04]  /*4380*/  IMAD.X R12, RZ, RZ, R12, P1 ;  /* 0x000000ffff0c7224 */ /* 0x000fc800008e060c */
[----:B------:R-:W-:-:S06]  /*4390*/  IMAD.X R15, RZ, RZ, R15, P2 ;  /* 0x000000ffff0f7224 */ /* 0x000fcc00010e060f */
[----:B------:R-:W-:Y:S05]  /*43a0*/  @!P0 BRA `(.L_x_3161) ;  /* 0xfffffff8007c8947 */ /* 0x000fea000383ffff */
.L_x_3147:
[----:B------:R-:W-:Y:S05]  /*43b0*/  BSYNC.RECONVERGENT B1 ;  /* 0x0000000000017941 */ /* 0x000fea0003800200 */
.L_x_3146:
        /* <DEDUP_REMOVED lines=31> */
.L_x_3163:
[----:B------:R-:W-:Y:S05]  /*45b0*/  BSYNC.RECONVERGENT B1 ;  /* 0x0000000000017941 */ /* 0x000fea0003800200 */
.L_x_3162:
        /* <DEDUP_REMOVED lines=24> */
.L_x_3165:
[----:B------:R-:W-:Y:S05]  /*4740*/  BSYNC.RECONVERGENT B1 ;  /* 0x0000000000017941 */ /* 0x000fea0003800200 */
.L_x_3164:
[----:B------:R4:W3:Y:S01]  /*4750*/  SHFL.DOWN PT, R8, R3, 0x4, 0x1f ;  /* 0x08801f0003087f89 */ /* 0x0008e200000e0000 */
[----:B------:R-:W-:Y:S01]  /*4760*/  BSSY.RECONVERGENT B1, `(.L_x_3166) ;  /* 0x0000017000017945 */ /* 0x000fe20003800200 */
[----:B0-----:R-:W-:Y:S02]  /*4770*/  IMAD.MOV.U32 R2, RZ, RZ, R3 ;  /* 0x000000ffff027224 */ /* 0x001fe400078e0003 */
[----:B-1----:R4:W0:Y:S01]  /*4780*/  SHFL.DOWN PT, R9, R4, 0x4, 0x1f ;  /* 0x08801f0004097f89 */ /* 0x00282200000e0000 */
[----:B--2---:R-:W-:Y:S02]  /*4790*/  IMAD.MOV.U32 R6, RZ, RZ, R4 ;  /* 0x000000ffff067224 */ /* 0x004fe400078e0004 */
[----:B------:R-:W-:Y:S01]  /*47a0*/  IMAD.MOV.U32 R7, RZ, RZ, R5 ;  /* 0x000000ffff077224 */ /* 0x000fe200078e0005 */
[----:B------:R4:W1:Y:S01]  /*47b0*/  SHFL.DOWN PT, R10, R5, 0x4, 0x1f ;  /* 0x08801f00050a7f89 */ /* 0x00086200000e0000 */
[----:B------:R-:W-:Y:S05]  /*47c0*/  @P5 BRA `(.L_x_3167) ;  /* 0x0000000000405947 */ /* 0x000fea0003800000 */
[----:B---3--:R-:W-:Y:S01]  /*47d0*/  FSETP.GEU.AND P0, PT, R3, R8, PT ;  /* 0x000000080300720b */ /* 0x008fe20003f0e000 */
        /* <DEDUP_REMOVED lines=15> */
.L_x_3167:
[----:B------:R-:W-:Y:S05]  /*48d0*/  BSYNC.RECONVERGENT B1 ;  /* 0x0000000000017941 */ /* 0x000fea0003800200 */
.L_x_3166:
        /* <DEDUP_REMOVED lines=24> */
.L_x_3169:
[----:B------:R-:W-:Y:S05]  /*4a60*/  BSYNC.RECONVERGENT B1 ;  /* 0x0000000000017941 */ /* 0x000fea0003800200 */
.L_x_3168:
[----:B0-----:R0:W0:Y:S01]  /*4a70*/  SHFL.DOWN PT, R2, R3, 0x10, 0x1f ;  /* 0x0a001f0003027f89 */ /* 0x00102200000e0000 */
[----:B------:R-:W-:Y:S01]  /*4a80*/  BSSY.RECONVERGENT B1, `(.L_x_3170) ;  /* 0x0000017000017945 */ /* 0x000fe20003800200 */
[----:B----4-:R-:W-:Y:S02]  /*4a90*/  IMAD.MOV.U32 R8, RZ, RZ, R3 ;  /* 0x000000ffff087224 */ /* 0x010fe400078e0003 */
[----:B--2---:R2:W4:Y:S01]  /*4aa0*/  SHFL.DOWN PT, R9, R4, 0x10, 0x1f ;  /* 0x0a001f0004097f89 */ /* 0x00452200000e0000 */
[----:B------:R-:W-:Y:S02]  /*4ab0*/  IMAD.MOV.U32 R7, RZ, RZ, R4 ;  /* 0x000000ffff077224 */ /* 0x000fe400078e0004 */
[----:B------:R-:W-:Y:S01]  /*4ac0*/  IMAD.MOV.U32 R6, RZ, RZ, R5 ;  /* 0x000000ffff067224 */ /* 0x000fe200078e0005 */
[----:B-1----:R2:W1:Y:S01]  /*4ad0*/  SHFL.DOWN PT, R10, R5, 0x10, 0x1f ;  /* 0x0a001f00050a7f89 */ /* 0x00246200000e0000 */
[----:B------:R-:W-:Y:S05]  /*4ae0*/  @P3 BRA `(.L_x_3171) ;  /* 0x0000000000403947 */ /* 0x000fea0003800000 */
[----:B0-----:R-:W-:Y:S01]  /*4af0*/  FSETP.GEU.AND P0, PT, R3, R2, PT ;  /* 0x000000020300720b */ /* 0x001fe20003f0e000 */
[----:B------:R-:W-:Y:S02]  /*4b00*/  IMAD.MOV.U32 R8, RZ, RZ, R2 ;  /* 0x000000ffff087224 */ /* 0x000fe400078e0002 */
[----:B----4-:R-:W-:Y:S02]  /*4b10*/  IMAD.MOV.U32 R7, RZ, RZ, R9 ;  /* 0x000000ffff077224 */ /* 0x010fe400078e0009 */
        /* <DEDUP_REMOVED lines=13> */
.L_x_3171:
[----:B------:R-:W-:Y:S05]  /*4bf0*/  BSYNC.RECONVERGENT B1 ;  /* 0x0000000000017941 */ /* 0x000fea0003800200 */
.L_x_3170:
        /* <DEDUP_REMOVED lines=12> */
.L_x_3173:
[----:B------:R-:W-:Y:S05]  /*4cc0*/  BSYNC.RECONVERGENT B1 ;  /* 0x0000000000017941 */ /* 0x000fea0003800200 */
.L_x_3172:
[----:B------:R-:W-:Y:S01]  /*4cd0*/  BAR.SYNC.DEFER_BLOCKING 0x0 ;  /* 0x0000000000007b1d */ /* 0x000fe20000010000 */
[----:B------:R-:W-:-:S13]  /*4ce0*/  ISETP.NE.AND P1, PT, R0, RZ, PT ;  /* 0x000000ff0000720c */ /* 0x000fda0003f25270 */
[----:B------:R-:W-:Y:S05]  /*4cf0*/  @P1 BRA `(.L_x_3107) ;  /* 0x0000000800341947 */ /* 0x000fea0003800000 */
[----:B0-----:R-:W0:Y:S01]  /*4d00*/  S2R R3, SR_CgaCtaId ;  /* 0x0000000000037919 */ /* 0x001e220000008800 */
[----:B------:R-:W-:Y:S01]  /*4d10*/  MOV R0, 0x400 ;  /* 0x0000040000007802 */ /* 0x000fe20000000f00 */
[----:B------:R-:W-:Y:S03]  /*4d20*/  BSSY.RECONVERGENT B1, `(.L_x_3174) ;  /* 0x0000016000017945 */ /* 0x000fe60003800200 */
[----:B0-----:R-:W-:-:S05]  /*4d30*/  LEA R24, R3, R0, 0x18 ;  /* 0x0000000003187211 */ /* 0x001fca00078ec0ff */
[----:B------:R-:W0:Y:S04]  /*4d40*/  LDS R3, [R24+0x18] ;  /* 0x0000180018037984 */ /* 0x000e280000000800 */
[----:B--2---:R-:W2:Y:S04]  /*4d50*/  LDS.64 R4, [R24+0x20] ;  /* 0x0000200018047984 */ /* 0x004ea80000000a00 */
[----:B------:R0:W1:Y:S04]  /*4d60*/  LDS R18, [R24+0x28] ;  /* 0x0000280018127984 */ /* 0x0000680000000800 */
[----:B------:R0:W1:Y:S02]  /*4d70*/  LDS R16, [R24+0x38] ;  /* 0x0000380018107984 */ /* 0x0000640000000800 */
[----:B0-----:R-:W-:Y:S01]  /*4d80*/  FSETP.GEU.AND P0, PT, R8, R3, PT ;  /* 0x000000030800720b */ /* 0x001fe20003f0e000 */
[----:B------:R-:W-:-:S02]  /*4d90*/  IMAD.MOV.U32 R19, RZ, RZ, R3 ;  /* 0x000000ffff137224 */ /* 0x000fc400078e0003 */
[----:B--2---:R-:W-:Y:S02]  /*4da0*/  IMAD.MOV.U32 R21, RZ, RZ, R4 ;  /* 0x000000ffff157224 */ /* 0x004fe400078e0004 */
[----:B------:R-:W-:-:S08]  /*4db0*/  IMAD.MOV.U32 R20, RZ, RZ, R5 ;  /* 0x000000ffff147224 */ /* 0x000fd000078e0005 */
[----:B-1----:R-:W-:Y:S05]  /*4dc0*/  @!P0 BRA `(.L_x_3175) ;  /* 0x00000000002c8947 */ /* 0x002fea0003800000 */
        /* <DEDUP_REMOVED lines=11> */
.L_x_3175:
[----:B------:R-:W-:Y:S05]  /*4e80*/  BSYNC.RECONVERGENT B1 ;  /* 0x0000000000017941 */ /* 0x000fea0003800200 */
.L_x_3174:
        /* <DEDUP_REMOVED lines=8> */
[----:B------:R0:W1:Y:S04]  /*4f10*/  LDS.64 R6, [R24+0x40] ;  /* 0x0000400018067984 */ /* 0x0000680000000a00 */
[----:B----4-:R4:W1:Y:S04]  /*4f20*/  LDS.64 R8, [R24+0x50] ;  /* 0x0000500018087984 */ /* 0x0108680000000a00 */
[----:B---3--:R4:W3:Y:S04]  /*4f30*/  LDS.64 R10, [R24+0x60] ;  /* 0x00006000180a7984 */ /* 0x0088e80000000a00 */
        /* <DEDUP_REMOVED lines=16> */
.L_x_3177:
[----:B------:R-:W-:Y:S05]  /*5040*/  BSYNC.RECONVERGENT B1 ;  /* 0x0000000000017941 */ /* 0x000fea0003800200 */
.L_x_3176:
        /* <DEDUP_REMOVED lines=17> */
.L_x_3179:
[----:B------:R-:W-:Y:S05]  /*5160*/  BSYNC.RECONVERGENT B1 ;  /* 0x0000000000017941 */ /* 0x000fea0003800200 */
.L_x_3178:
        /* <DEDUP_REMOVED lines=17> */
.L_x_3181:
[----:B------:R-:W-:Y:S05]  /*5280*/  BSYNC.RECONVERGENT B1 ;  /* 0x0000000000017941 */ /* 0x000fea0003800200 */
.L_x_3180:
[----:B------:R-:W-:Y:S01]  /*5290*/  FSETP.GEU.AND P0, PT, R6, R15, PT ;  /* 0x0000000f0600720b */ /* 0x000fe20003f0e000 */
[----:B------:R-:W-:Y:S01]  /*52a0*/  BSSY.RECONVERGENT B1, `(.L_x_3182) ;  /* 0x0000010000017945 */ /* 0x000fe20003800200 */
[----:B------:R-:W-:Y:S02]  /*52b0*/  IMAD.MOV.U32 R5, RZ, RZ, R15 ;  /* 0x000000ffff057224 */ /* 0x000fe400078e000f */
[----:B---3--:R-:W-:Y:S02]  /*52c0*/  IMAD.MOV.U32 R7, RZ, RZ, R10 ;  /* 0x000000ffff077224 */ /* 0x008fe400078e000a */
        /* <DEDUP_REMOVED lines=13> */
.L_x_3183:
[----:B------:R-:W-:Y:S05]  /*53a0*/  BSYNC.RECONVERGENT B1 ;  /* 0x0000000000017941 */ /* 0x000fea0003800200 */
.L_x_3182:
        /* <DEDUP_REMOVED lines=17> */
.L_x_3185:
[----:B------:R-:W-:Y:S05]  /*54c0*/  BSYNC.RECONVERGENT B1 ;  /* 0x0000000000017941 */ /* 0x000fea0003800200 */
.L_x_3184:
        /* <DEDUP_REMOVED lines=16> */
.L_x_3107:
[----:B------:R-:W-:Y:S05]  /*55d0*/  BSYNC.RECONVERGENT B0 ;  /* 0x0000000000007941 */ /* 0x000fea0003800200 */
.L_x_3074:
[----:B------:R-:W-:Y:S05]  /*55e0*/  @P1 EXIT ;  /* 0x000000000000194d */ /* 0x000fea0003800000 */
[----:B0-234-:R-:W0:Y:S01]  /*55f0*/  LDC.64 R2, c[0x0][0x390] ;  /* 0x0000e400ff027b82 */ /* 0x01de220000000a00 */
[----:B------:R-:W-:-:S04]  /*5600*/  LOP3.LUT R7, R7, R6, RZ, 0x3c, !PT ;  /* 0x0000000607077212 */ /* 0x000fc800078e3cff */
[----:B------:R-:W-:-:S04]  /*5610*/  LOP3.LUT R6, R7, R6, RZ, 0x3c, !PT ;  /* 0x0000000607067212 */ /* 0x000fc800078e3cff */
[----:B------:R-:W-:-:S05]  /*5620*/  LOP3.LUT R7, R7, R6, RZ, 0x3c, !PT ;  /* 0x0000000607077212 */ /* 0x000fca00078e3cff */
[----:B0-----:R-:W-:Y:S04]  /*5630*/  STG.E.64 desc[UR8][R2.64+0x8], R6 ;  /* 0x0000080602007986 */ /* 0x001fe8000c101b08 */
[----:B------:R-:W-:Y:S01]  /*5640*/  STG.E desc[UR8][R2.64], R8 ;  /* 0x0000000802007986 */ /* 0x000fe2000c101908 */
[----:B------:R-:W-:Y:S05]  /*5650*/  EXIT ;  /* 0x000000000000794d */ /* 0x000fea0003800000 */
.L_x_3186:
        /* <DEDUP_REMOVED lines=10> */
.L_x_4195:


//--------------------- .text._ZN6thrust24THRUST_300001_SM_1000_NS8cuda_cub4core6detail13_kernel_agentINS1_8__reduce11ReduceAgentIPN4cuda3std3__45tupleIJflEEESC_SB_lNS1_9__extrema9arg_min_fIflNS9_4lessIfEEEEEEJSC_SC_iSH_EEEvDpT0_ --------------------------
	.section	.text._ZN6thrust24THRUST_300001_SM_1000_NS8cuda_cub4core6detail13_kernel_agentINS1_8__reduce11ReduceAgentIPN4cuda3std3__45tupleIJflEEESC_SB_lNS1_9__extrema9arg_min_fIflNS9_4lessIfEEEEEEJSC_SC_iSH_EEEvDpT0_,"ax",@progbits
	.align	128
        .global         _ZN6thrust24THRUST_300001_SM_1000_NS8cuda_cub4core6detail13_kernel_agentINS1_8__reduce11ReduceAgentIPN4cuda3std3__45tupleIJflEEESC_SB_lNS1_9__extrema9arg_min_fIflNS9_4lessIfEEEEEEJSC_SC_iSH_EEEvDpT0_
        .type           _ZN6thrust24THRUST_300001_SM_1000_NS8cuda_cub4core6detail13_kernel_agentINS1_8__reduce11ReduceAgentIPN4cuda3std3__45tupleIJflEEESC_SB_lNS1_9__extrema9arg_min_fIflNS9_4lessIfEEEEEEJSC_SC_iSH_EEEvDpT0_,@function
        .size           _ZN6thrust24THRUST_300001_SM_1000_NS8cuda_cub4core6detail13_kernel_agentINS1_8__reduce11ReduceAgentIPN4cuda3std3__45tupleIJflEEESC_SB_lNS1_9__extrema9arg_min_fIflNS9_4lessIfEEEEEEJSC_SC_iSH_EEEvDpT0_,(.L_x_4196 - _ZN6thrust24THRUST_300001_SM_1000_NS8cuda_cub4core6detail13_kernel_agentINS1_8__reduce11ReduceAgentIPN4cuda3std3__45tupleIJflEEESC_SB_lNS1_9__extrema9arg_min_fIflNS9_4lessIfEEEEEEJSC_SC_iSH_EEEvDpT0_)
        .other          _ZN6thrust24THRUST_300001_SM_1000_NS8cuda_cub4core6detail13_kernel_agentINS1_8__reduce11ReduceAgentIPN4cuda3std3__45tupleIJflEEESC_SB_lNS1_9__extrema9arg_min_fIflNS9_4lessIfEEEEEEJSC_SC_iSH_EEEvDpT0_,@"STO_CUDA_ENTRY STV_DEFAULT"
_ZN6thrust24THRUST_300001_SM_1000_NS8cuda_cub4core6detail13_kernel_agentINS1_8__reduce11ReduceAgentIPN4cuda3std3__45tupleIJflEEESC_SB_lNS1_9__extrema9arg_min_fIflNS9_4lessIfEEEEEEJSC_SC_iSH_EEEvDpT0_:
.text._ZN6thrust24THRUST_300001_SM_1000_NS8cuda_cub4core6detail13_kernel_agentINS1_8__reduce11ReduceAgentIPN4cuda3std3__45tupleIJflEEESC_SB_lNS1_9__extrema9arg_min_fIflNS9_4lessIfEEEEEEJSC_SC_iSH_EEEvDpT0_:
        /* <DEDUP_REMOVED lines=21> */
.L_x_3190:
[----:B0-----:R-:W-:Y:S05]  /*0150*/  BSYNC.RECONVERGENT B1 ;  /* 0x0000000000017941 */ /* 0x001fea0003800200 */
.L_x_3189:
        /* <DEDUP_REMOVED lines=15> */
.L_x_3197:
[----:B------:R-:W-:-:S05]  /*0250*/  IMAD.MOV.U32 R6, RZ, RZ, R13 ;  /* 0x000000ffff067224 */ /* 0x000fca00078e000d */
[----:B------:R-:W2:Y:S01]  /*0260*/  LDG.E.CONSTANT R12, desc[UR10][R6.64] ;  /* 0x0000000a060c7981 */ /* 0x000ea2000c1e9900 */
[----:B------:R-:W-:Y:S01]  /*0270*/  VIADD R10, R10, 0x1 ;  /* 0x000000010a0a7836 */ /* 0x000fe20000000000 */
[----:B------:R-:W-:Y:S01]  /*0280*/  BSSY.RECONVERGENT B3, `(.L_x_3195) ;  /* 0x0000015000037945 */ /* 0x000fe20003800200 */
[----:B------:R-:W-:-:S03]  /*0290*/  IADD3 R13, P3, PT, R6, 0x1000, RZ ;  /* 0x00001000060d7810 */ /* 0x000fc60007f7e0ff */
[----:B------:R-:W-:Y:S02]  /*02a0*/  ISETP.NE.AND P2, PT, R10, RZ, PT ;  /* 0x000000ff0a00720c */ /* 0x000fe40003f45270 */
[----:B--2--5:R-:W-:-:S13]  /*02b0*/  FSETP.GEU.AND P0, PT, R5, R12, PT ;  /* 0x0000000c0500720b */ /* 0x024fda0003f0e000 */
[----:B------:R-:W-:Y:S05]  /*02c0*/  @!P0 BRA `(.L_x_3196) ;  /* 0x0000000000408947 */ /* 0x000fea0003800000 */
[----:B------:R-:W2:Y:S01]  /*02d0*/  LDG.E.64.CONSTANT R8, desc[UR10][R6.64+0x8] ;  /* 0x0000080a06087981 */ /* 0x000ea2000c1e9b00 */
[----:B------:R-:W-:Y:S01]  /*02e0*/  FSETP.GEU.AND P4, PT, R12, R5, PT ;  /* 0x000000050c00720b */ /* 0x000fe20003f8e000 */
[----:B------:R-:W-:Y:S02]  /*02f0*/  IMAD.MOV.U32 R11, RZ, RZ, R2 ;  /* 0x000000ffff0b7224 */ /* 0x000fe400078e0002 */
[----:B------:R-:W-:Y:S02]  /*0300*/  IMAD.MOV.U32 R2, RZ, RZ, R5 ;  /* 0x000000ffff027224 */ /* 0x000fe400078e0005 */
[----:B------:R-:W-:-:S08]  /*0310*/  IMAD.MOV.U32 R5, RZ, RZ, R12 ;  /* 0x000000ffff057224 */ /* 0x000fd000078e000c */
[CC--:B--2---:R-:W-:Y:S02]  /*0320*/  @P4 ISETP.GE.U32.AND P1, PT, R11.reuse, R8.reuse, PT ;  /* 0x000000080b00420c */ /* 0x0c4fe40003f26070 */
[----:B------:R-:W-:Y:S02]  /*0330*/  @P4 ISETP.LT.U32.AND P0, PT, R11, R8, PT ;  /* 0x000000080b00420c */ /* 0x000fe40003f01070 */
[CC--:B------:R-:W-:Y:S02]  /*0340*/  @P4 ISETP.GE.AND.EX P1, PT, R3.reuse, R9.reuse, PT, P1 ;  /* 0x000000090300420c */ /* 0x0c0fe40003f26310 */
[----:B------:R-:W-:Y:S02]  /*0350*/  @P4 ISETP.LT.AND.EX P0, PT, R3, R9, PT, P0 ;  /* 0x000000090300420c */ /* 0x000fe40003f01300 */
[----:B------:R-:W-:Y:S01]  /*0360*/  @P4 FSEL R5, R2, R12, !P1 ;  /* 0x0000000c02054208 */ /* 0x000fe20004800000 */
[----:B------:R-:W-:Y:S01]  /*0370*/  IMAD.MOV.U32 R2, RZ, RZ, R8 ;  /* 0x000000ffff027224 */ /* 0x000fe200078e0008 */
[----:B------:R-:W-:-:S02]  /*0380*/  @P4 SEL R11, R11, R8, P0 ;  /* 0x000000080b0b4207 */ /* 0x000fc40000000000 */
[----:B------:R-:W-:Y:S01]  /*0390*/  @P4 SEL R12, R3, R9, P0 ;  /* 0x00000009030c4207 */ /* 0x000fe20000000000 */
[----:B------:R-:W-:Y:S02]  /*03a0*/  IMAD.MOV.U32 R3, RZ, RZ, R9 ;  /* 0x000000ffff037224 */ /* 0x000fe400078e0009 */
[----:B------:R-:W-:Y:S02]  /*03b0*/  @P4 IMAD.MOV.U32 R2, RZ, RZ, R11 ;  /* 0x000000ffff024224 */ /* 0x000fe400078e000b */
[----:B------:R-:W-:-:S07]  /*03c0*/  @P4 IMAD.MOV.U32 R3, RZ, RZ, R12 ;  /* 0x000000ffff034224 */ /* 0x000fce00078e000c */
.L_x_3196:
[----:B------:R-:W-:Y:S05]  /*03d0*/  BSYNC.RECONVERGENT B3 ;  /* 0x0000000000037941 */ /* 0x000fea0003800200 */
.L_x_3195:
[----:B------:R-:W-:Y:S02]  /*03e0*/  IMAD.X R7, RZ, RZ, R7, P3 ;  /* 0x000000ffff077224 */ /* 0x000fe400018e0607 */
[----:B------:R-:W-:Y:S01]  /*03f0*/  VIADD R4, R4, 0x100 ;  /* 0x0000010004047836 */ /* 0x000fe20000000000 */
[----:B------:R-:W-:Y:S06]  /*0400*/  @P2 BRA `(.L_x_3197) ;  /* 0xfffffffc00902947 */ /* 0x000fec000383ffff */
.L_x_3194:
[----:B------:R-:W-:Y:S05]  /*0410*/  BSYNC.RECONVERGENT B2 ;  /* 0x0000000000027941 */ /* 0x000fea0003800200 */
.L_x_3193:
[----:B------:R-:W0:Y:S01]  /*0420*/  LDC.64 R6, c[0x0][0x380] ;  /* 0x0000e000ff067b82 */ /* 0x000e220000000a00 */
[----:B------:R-:W-:-:S13]  /*0430*/  ISETP.GE.U32.AND P0, PT, R14, 0x300, PT ;  /* 0x000003000e00780c */ /* 0x000fda0003f06070 */
[----:B------:R-:W-:Y:S05]  /*0440*/  @!P0 BRA `(.L_x_3192) ;  /* 0x0000000400508947 */ /* 0x000fea0003800000 */
.L_x_3206:
[----:B0-----:R-:W-:-:S05]  /*0450*/  IMAD.WIDE R8, R4, 0x10, R6 ;  /* 0x0000001004087825 */ /* 0x001fca00078e0206 */
[----:B------:R-:W2:Y:S04]  /*0460*/  LDG.E.CONSTANT R14, desc[UR10][R8.64] ;  /* 0x0000000a080e7981 */ /* 0x000ea8000c1e9900 */
[----:B-----5:R0:W5:Y:S04]  /*0470*/  LDG.E.CONSTANT R16, desc[UR10][R8.64+0x1000] ;  /* 0x0010000a08107981 */ /* 0x020168000c1e9900 */
[----:B------:R0:W5:Y:S04]  /*0480*/  LDG.E.CONSTANT R18, desc[UR10][R8.64+0x2000] ;  /* 0x0020000a08127981 */ /* 0x000168000c1e9900 */
[----:B------:R0:W5:Y:S01]  /*0490*/  LDG.E.CONSTANT R10, desc[UR10][R8.64+0x3000] ;  /* 0x0030000a080a7981 */ /* 0x000162000c1e9900 */
[----:B------:R-:W-:Y:S01]  /*04a0*/  BSSY.RECONVERGENT B2, `(.L_x_3198) ;  /* 0x0000012000027945 */ /* 0x000fe20003800200 */
[----:B------:R-:W-:-:S02]  /*04b0*/  IMAD.MOV.U32 R15, RZ, RZ, R2 ;  /* 0x000000ffff0f7224 */ /* 0x000fc400078e0002 */
[----:B------:R-:W-:Y:S02]  /*04c0*/  IMAD.MOV.U32 R21, RZ, RZ, R3 ;  /* 0x000000ffff157224 */ /* 0x000fe400078e0003 */
[----:B------:R-:W-:Y:S01]  /*04d0*/  IMAD.MOV.U32 R11, RZ, RZ, R5 ;  /* 0x000000ffff0b7224 */ /* 0x000fe200078e0005 */
[----:B--2---:R-:W-:-:S13]  /*04e0*/  FSETP.GEU.AND P0, PT, R5, R14, PT ;  /* 0x0000000e0500720b */ /* 0x004fda0003f0e000 */
[----:B0-----:R-:W-:Y:S05]  /*04f0*/  @!P0 BRA `(.L_x_3199) ;  /* 0x0000000000308947 */ /* 0x001fea0003800000 */
[----:B------:R-:W2:Y:S01]  /*0500*/  LDG.E.64.CONSTANT R12, desc[UR10][R8.64+0x8] ;  /* 0x0000080a080c7981 */ /* 0x000ea2000c1e9b00 */
[----:B------:R-:W-:Y:S01]  /*0510*/  FSETP.GEU.AND P2, PT, R14, R5, PT ;  /* 0x000000050e00720b */ /* 0x000fe20003f4e000 */
[----:B------:R-:W-:-:S12]  /*0520*/  IMAD.MOV.U32 R11, RZ, RZ, R14 ;  /* 0x000000ffff0b7224 */ /* 0x000fd800078e000e */
[CC--:B--2---:R-:W-:Y:S01]  /*0530*/  @P2 ISETP.GE.U32.AND P0, PT, R2.reuse, R12.reuse, PT ;  /* 0x0000000c0200220c */ /* 0x0c4fe20003f06070 */
[----:B------:R-:W-:Y:S01]  /*0540*/  IMAD.MOV.U32 R15, RZ, RZ, R12 ;  /* 0x000000ffff0f7224 */ /* 0x000fe200078e000c */
[C---:B------:R-:W-:Y:S01]  /*0550*/  @P2 ISETP.LT.U32.AND P1, PT, R2.reuse, R12, PT ;  /* 0x0000000c0200220c */ /* 0x040fe20003f21070 */
[----:B------:R-:W-:Y:S01]  /*0560*/  IMAD.MOV.U32 R21, RZ, RZ, R13 ;  /* 0x000000ffff157224 */ /* 0x000fe200078e000d */
[CC--:B------:R-:W-:Y:S02]  /*0570*/  @P2 ISETP.GE.AND.EX P0, PT, R3.reuse, R13.reuse, PT, P0 ;  /* 0x0000000d0300220c */ /* 0x0c0fe40003f06300 */
[----:B------:R-:W-:Y:S02]  /*0580*/  @P2 ISETP.LT.AND.EX P1, PT, R3, R13, PT, P1 ;  /* 0x0000000d0300220c */ /* 0x000fe40003f21310 */
[----:B------:R-:W-:Y:S02]  /*0590*/  @P2 FSEL R11, R5, R14, !P0 ;  /* 0x0000000e050b2208 */ /* 0x000fe40004000000 */
[----:B------:R-:W-:-:S02]  /*05a0*/  @P2 SEL R15, R2, R12, P1 ;  /* 0x0000000c020f2207 */ /* 0x000fc40000800000 */
[----:B------:R-:W-:-:S07]  /*05b0*/  @P2 SEL R21, R3, R13, P1 ;  /* 0x0000000d03152207 */ /* 0x000fce0000800000 */
.L_x_3199:
[----:B------:R-:W-:Y:S05]  /*05c0*/  BSYNC.RECONVERGENT B2 ;  /* 0x0000000000027941 */ /* 0x000fea0003800200 */
.L_x_3198:
[----:B-----5:R-:W-:Y:S01]  /*05d0*/  FSETP.GEU.AND P0, PT, R11, R16, PT ;  /* 0x000000100b00720b */ /* 0x020fe20003f0e000 */
[----:B------:R-:W-:Y:S01]  /*05e0*/  BSSY.RECONVERGENT B2, `(.L_x_3200) ;  /* 0x0000011000027945 */ /* 0x000fe20003800200 */
[----:B------:R-:W-:Y:S02]  /*05f0*/  IMAD.MOV.U32 R17, RZ, RZ, R15 ;  /* 0x000000ffff117224 */ /* 0x000fe400078e000f */
[----:B------:R-:W-:Y:S02]  /*0600*/  IMAD.MOV.U32 R19, RZ, RZ, R21 ;  /* 0x000000ffff137224 */ /* 0x000fe400078e0015 */
[----:B------:R-:W-:-:S07]  /*0610*/  IMAD.MOV.U32 R5, RZ, RZ, R11 ;  /* 0x000000ffff057224 */ /* 0x000fce00078e000b */
[----:B------:R-:W-:Y:S05]  /*0620*/  @!P0 BRA `(.L_x_3201) ;  /* 0x0000000000308947 */ /* 0x000fea0003800000 */
[----:B------:R-:W2:Y:S01]  /*0630*/  LDG.E.64.CONSTANT R2, desc[UR10][R8.64+0x1008] ;  /* 0x0010080a08027981 */ /* 0x000ea2000c1e9b00 */
[----:B------:R-:W-:Y:S01]  /*0640*/  FSETP.GEU.AND P2, PT, R16, R11, PT ;  /* 0x0000000b1000720b */ /* 0x000fe20003f4e000 */
[----:B------:R-:W-:-:S12]  /*0650*/  IMAD.MOV.U32 R5, RZ, RZ, R16 ;  /* 0x000000ffff057224 */ /* 0x000fd800078e0010 */
[CC--:B--2---:R-:W-:Y:S01]  /*0660*/  @P2 ISETP.GE.U32.AND P0, PT, R15.reuse, R2.reuse, PT ;  /* 0x000000020f00220c */ /* 0x0c4fe20003f06070 */
[----:B------:R-:W-:Y:S01]  /*0670*/  IMAD.MOV.U32 R17, RZ, RZ, R2 ;  /* 0x000000ffff117224 */ /* 0x000fe200078e0002 */
[----:B------:R-:W-:Y:S01]  /*0680*/  @P2 ISETP.LT.U32.AND P1, PT, R15, R2, PT ;  /* 0x000000020f00220c */ /* 0x000fe20003f21070 */
[----:B------:R-:W-:Y:S01]  /*0690*/  IMAD.MOV.U32 R19, RZ, RZ, R3 ;  /* 0x000000ffff137224 */ /* 0x000fe200078e0003 */
[CC--:B------:R-:W-:Y:S02]  /*06a0*/  @P2 ISETP.GE.AND.EX P0, PT, R21.reuse, R3.reuse, PT, P0 ;  /* 0x000000031500220c */ /* 0x0c0fe40003f06300 */
[----:B------:R-:W-:Y:S02]  /*06b0*/  @P2 ISETP.LT.AND.EX P1, PT, R21, R3, PT, P1 ;  /* 0x000000031500220c */ /* 0x000fe40003f21310 */
[----:B------:R-:W-:Y:S02]  /*06c0*/  @P2 FSEL R5, R11, R16, !P0 ;  /* 0x000000100b052208 */ /* 0x000fe40004000000 */
[----:B------:R-:W-:-:S02]  /*06d0*/  @P2 SEL R17, R15, R2, P1 ;  /* 0x000000020f112207 */ /* 0x000fc40000800000 */
[----:B------:R-:W-:-:S07]  /*06e0*/  @P2 SEL R19, R21, R3, P1 ;  /* 0x0000000315132207 */ /* 0x000fce0000800000 */
.L_x_3201:
[----:B------:R-:W-:Y:S05]  /*06f0*/  BSYNC.RECONVERGENT B2 ;  /* 0x0000000000027941 */ /* 0x000fea0003800200 */
.L_x_3200:
[----:B------:R-:W-:Y:S01]  /*0700*/  FSETP.GEU.AND P0, PT, R5, R18, PT ;  /* 0x000000120500720b */ /* 0x000fe20003f0e000 */
        /* <DEDUP_REMOVED lines=17> */
.L_x_3203:
[----:B------:R-:W-:Y:S05]  /*0820*/  BSYNC.RECONVERGENT B2 ;  /* 0x0000000000027941 */ /* 0x000fea0003800200 */
.L_x_3202:
        /* <DEDUP_REMOVED lines=9> */
[CC--:B--2---:R-:W-:Y:S02]  /*08c0*/  @P2 ISETP.GE.U32.AND P0, PT, R13.reuse, R2.reuse, PT ;  /* 0x000000020d00220c */ /* 0x0c4fe40003f06070 */
[----:B------:R-:W-:Y:S02]  /*08d0*/  @P2 ISETP.LT.U32.AND P1, PT, R13, R2, PT ;  /* 0x000000020d00220c */ /* 0x000fe40003f21070 */
[CC--:B------:R-:W-:Y:S02]  /*08e0*/  @P2 ISETP.GE.AND.EX P0, PT, R15.reuse, R3.reuse, PT, P0 ;  /* 0x000000030f00220c */ /* 0x0c0fe40003f06300 */
[----:B------:R-:W-:Y:S02]  /*08f0*/  @P2 ISETP.LT.AND.EX P1, PT, R15, R3, PT, P1 ;  /* 0x000000030f00220c */ /* 0x000fe40003f21310 */
[----:B------:R-:W-:Y:S02]  /*0900*/  @P2 FSEL R5, R11, R10, !P0 ;  /* 0x0000000a0b052208 */ /* 0x000fe40004000000 */
[----:B------:R-:W-:-:S02]  /*0910*/  @P2 SEL R10, R13, R2, P1 ;  /* 0x000000020d0a2207 */ /* 0x000fc40000800000 */
[----:B------:R-:W-:-:S03]  /*0920*/  @P2 SEL R11, R15, R3, P1 ;  /* 0x000000030f0b2207 */ /* 0x000fc60000800000 */
[----:B------:R-:W-:Y:S02]  /*0930*/  @P2 IMAD.MOV.U32 R2, RZ, RZ, R10 ;  /* 0x000000ffff022224 */ /* 0x000fe400078e000a */
[----:B------:R-:W-:-:S07]  /*0940*/  @P2 IMAD.MOV.U32 R3, RZ, RZ, R11 ;  /* 0x000000ffff032224 */ /* 0x000fce00078e000b */
.L_x_3205:
[----:B------:R-:W-:Y:S05]  /*0950*/  BSYNC.RECONVERGENT B2 ;  /* 0x0000000000027941 */ /* 0x000fea0003800200 */
.L_x_3204:
[----:B------:R-:W-:-:S05]  /*0960*/  VIADD R4, R4, 0x400 ;  /* 0x0000040004047836 */ /* 0x000fca0000000000 */
[----:B------:R-:W-:-:S13]  /*0970*/  ISETP.GE.AND P0, PT, R4, UR4, PT ;  /* 0x0000000404007c0c */ /* 0x000fda000bf06270 */
[----:B------:R-:W-:Y:S05]  /*0980*/  @!P0 BRA `(.L_x_3206) ;  /* 0xfffffff800b08947 */ /* 0x000fea000383ffff */
.L_x_3192:
[----:B------:R-:W-:Y:S05]  /*0990*/  BSYNC.RECONVERGENT B1 ;  /* 0x0000000000017941 */ /* 0x000fea0003800200 */
.L_x_3191:
[----:B------:R-:W2:Y:S02]  /*09a0*/  LDCU UR4, c[0x0][0x390] ;  /* 0x00007200ff0477ac */ /* 0x000ea40008000800 */
[----:B--2---:R-:W-:-:S09]  /*09b0*/  UISETP.GE.AND UP0, UPT, UR4, 0x100, UPT ;  /* 0x000001000400788c */ /* 0x004fd2000bf06270 */
[----:B------:R-:W-:Y:S05]  /*09c0*/  BRA.U !UP0, `(.L_x_3207) ;  /* 0x00000011083c7547 */ /* 0x000fea000b800000 */
[----:B------:R-:W2:Y:S01]  /*09d0*/  S2R R12, SR_LANEID ;  /* 0x00000000000c7919 */ /* 0x000ea20000000000 */
[----:B------:R-:W-:Y:S01]  /*09e0*/  BSSY.RECONVERGENT B1, `(.L_x_3208) ;  /* 0x0000015000017945 */ /* 0x000fe20003800200 */
[----:B01---5:R-:W-:Y:S01]  /*09f0*/  IMAD.MOV.U32 R7, RZ, RZ, R2 ;  /* 0x000000ffff077224 */ /* 0x023fe200078e0002 */
[----:B------:R-:W0:Y:S01]  /*0a00*/  SHFL.DOWN PT, R6, R5, 0x1, 0x1f ;  /* 0x08201f0005067f89 */ /* 0x000e2200000e0000 */
[----:B------:R-:W-:Y:S02]  /*0a10*/  IMAD.MOV.U32 R8, RZ, RZ, R3 ;  /* 0x000000ffff087224 */ /* 0x000fe400078e0003 */
[----:B------:R-:W-:Y:S01]  /*0a20*/  IMAD.MOV.U32 R4, RZ, RZ, R5 ;  /* 0x000000ffff047224 */ /* 0x000fe200078e0005 */
[----:B------:R1:W3:Y:S04]  /*0a30*/  SHFL.DOWN PT, R9, R2, 0x1, 0x1f ;  /* 0x08201f0002097f89 */ /* 0x0002e800000e0000 */
[----:B------:R1:W4:Y:S01]  /*0a40*/  SHFL.DOWN PT, R11, R3, 0x1, 0x1f ;  /* 0x08201f00030b7f89 */ /* 0x00032200000e0000 */
[----:B0-----:R-:W-:-:S04]  /*0a50*/  FSETP.GEU.AND P0, PT, R5, R6, PT ;  /* 0x000000060500720b */ /* 0x001fc80003f0e000 */
[----:B--2---:R-:W-:-:S13]  /*0a60*/  ISETP.GT.OR P0, PT, R12, 0x1e, !P0 ;  /* 0x0000001e0c00780c */ /* 0x004fda0004704670 */
[----:B-1-34-:R-:W-:Y:S05]  /*0a70*/  @P0 BRA `(.L_x_3209) ;  /* 0x00000000002c0947 */ /* 0x01afea0003800000 */
[----:B------:R-:W-:Y:S01]  /*0a80*/  FSETP.GT.AND P2, PT, R5, R6, PT ;  /* 0x000000060500720b */ /* 0x000fe20003f44000 */
[----:B------:R-:W-:Y:S02]  /*0a90*/  IMAD.MOV.U32 R7, RZ, RZ, R9 ;  /* 0x000000ffff077224 */ /* 0x000fe400078e0009 */
[----:B------:R-:W-:Y:S02]  /*0aa0*/  IMAD.MOV.U32 R8, RZ, RZ, R11 ;  /* 0x000000ffff087224 */ /* 0x000fe400078e000b */
[----:B------:R-:W-:-:S08]  /*0ab0*/  IMAD.MOV.U32 R4, RZ, RZ, R6 ;  /* 0x000000ffff047224 */ /* 0x000fd000078e0006 */
[CC--:B------:R-:W-:Y:S02]  /*0ac0*/  @!P2 ISETP.GE.U32.AND P0, PT, R2.reuse, R9.reuse, PT ;  /* 0x000000090200a20c */ /* 0x0c0fe40003f06070 */
[C---:B------:R-:W-:Y:S02]  /*0ad0*/  @!P2 ISETP.LT.U32.AND P1, PT, R2.reuse, R9, PT ;  /* 0x000000090200a20c */ /* 0x040fe40003f21070 */
[CC--:B------:R-:W-:Y:S02]  /*0ae0*/  @!P2 ISETP.GE.AND.EX P0, PT, R3.reuse, R11.reuse, PT, P0 ;  /* 0x0000000b0300a20c */ /* 0x0c0fe40003f06300 */
[----:B------:R-:W-:Y:S02]  /*0af0*/  @!P2 ISETP.LT.AND.EX P1, PT, R3, R11, PT, P1 ;  /* 0x0000000b0300a20c */ /* 0x000fe40003f21310 */
[----:B------:R-:W-:Y:S02]  /*0b00*/  @!P2 FSEL R4, R5, R6, !P0 ;  /* 0x000000060504a208 */ /* 0x000fe40004000000 */
[----:B------:R-:W-:-:S02]  /*0b10*/  @!P2 SEL R7, R2, R9, P1 ;  /* 0x000000090207a207 */ /* 0x000fc40000800000 */
[----:B------:R-:W-:-:S07]  /*0b20*/  @!P2 SEL R8, R3, R11, P1 ;  /* 0x0000000b0308a207 */ /* 0x000fce0000800000 */
.L_x_3209:
[----:B------:R-:W-:Y:S05]  /*0b30*/  BSYNC.RECONVERGENT B1 ;  /* 0x0000000000017941 */ /* 0x000fea0003800200 */
.L_x_3208:
[----:B------:R-:W0:Y:S01]  /*0b40*/  SHFL.DOWN PT, R3, R4, 0x2, 0x1f ;  /* 0x08401f0004037f89 */ /* 0x000e2200000e0000 */
[----:B------:R-:W-:Y:S01]  /*0b50*/  BSSY.RECONVERGENT B1, `(.L_x_3210) ;  /* 0x0000014000017945 */ /* 0x000fe20003800200 */
[----:B------:R-:W-:Y:S02]  /*0b60*/  IMAD.MOV.U32 R5, RZ, RZ, R7 ;  /* 0x000000ffff057224 */ /* 0x000fe400078e0007 */
[----:B------:R1:W2:Y:S01]  /*0b70*/  SHFL.DOWN PT, R10, R7, 0x2, 0x1f ;  /* 0x08401f00070a7f89 */ /* 0x0002a200000e0000 */
[----:B------:R-:W-:Y:S02]  /*0b80*/  IMAD.MOV.U32 R6, RZ, RZ, R8 ;  /* 0x000000ffff067224 */ /* 0x000fe400078e0008 */
[----:B------:R-:W-:Y:S01]  /*0b90*/  IMAD.MOV.U32 R2, RZ, RZ, R4 ;  /* 0x000000ffff027224 */ /* 0x000fe200078e0004 */
[----:B------:R1:W3:Y:S01]  /*0ba0*/  SHFL.DOWN PT, R9, R8, 0x2, 0x1f ;  /* 0x08401f0008097f89 */ /* 0x0002e200000e0000 */
[----:B0-----:R-:W-:-:S04]  /*0bb0*/  FSETP.GEU.AND P0, PT, R4, R3, PT ;  /* 0x000000030400720b */ /* 0x001fc80003f0e000 */
[----:B------:R-:W-:-:S13]  /*0bc0*/  ISETP.GT.OR P0, PT, R12, 0x1d, !P0 ;  /* 0x0000001d0c00780c */ /* 0x000fda0004704670 */
[----:B-123--:R-:W-:Y:S05]  /*0bd0*/  @P0 BRA `(.L_x_3211) ;  /* 0x00000000002c0947 */ /* 0x00efea0003800000 */
        /* <DEDUP_REMOVED lines=11> */
.L_x_3211:
[----:B------:R-:W-:Y:S05]  /*0c90*/  BSYNC.RECONVERGENT B1 ;  /* 0x0000000000017941 */ /* 0x000fea0003800200 */
.L_x_3210:
        /* <DEDUP_REMOVED lines=21> */
.L_x_3213:
[----:B------:R-:W-:Y:S05]  /*0df0*/  BSYNC.RECONVERGENT B1 ;  /* 0x0000000000017941 */ /* 0x000fea0003800200 */
.L_x_3212:
        /* <DEDUP_REMOVED lines=21> */
.L_x_3215:
[----:B------:R-:W-:Y:S05]  /*0f50*/  BSYNC.RECONVERGENT B1 ;  /* 0x0000000000017941 */ /* 0x000fea0003800200 */
.L_x_3214:
[----:B------:R-:W0:Y:S01]  /*0f60*/  SHFL.DOWN PT, R8, R5, 0x10, 0x1f ;  /* 0x0a001f0005087f89 */ /* 0x000e2200000e0000 */
[----:B------:R-:W-:Y:S01]  /*0f70*/  BSSY.RECONVERGENT B1, `(.L_x_3216) ;  /* 0x0000015000017945 */ /* 0x000fe20003800200 */
[----:B------:R-:W-:Y:S01]  /*0f80*/  ISETP.NE.AND P2, PT, R12, RZ, PT ;  /* 0x000000ff0c00720c */ /* 0x000fe20003f45270 */
[----:B------:R-:W-:Y:S01]  /*0f90*/  IMAD.MOV.U32 R3, RZ, RZ, R6 ;  /* 0x000000ffff037224 */ /* 0x000fe200078e0006 */
        /* <DEDUP_REMOVED lines=18> */
.L_x_3217:
[----:B------:R-:W-:Y:S05]  /*10c0*/  BSYNC.RECONVERGENT B1 ;  /* 0x0000000000017941 */ /* 0x000fea0003800200 */
.L_x_3216:
[----:B------:R-:W-:Y:S04]  /*10d0*/  BSSY.RECONVERGENT B1, `(.L_x_3218) ;  /* 0x000000c000017945 */ /* 0x000fe80003800200 */
[----:B------:R-:W-:Y:S05]  /*10e0*/  @P2 BRA `(.L_x_3219) ;  /* 0x0000000000282947 */ /* 0x000fea0003800000 */
[----:B------:R-:W0:Y:S01]  /*10f0*/  S2R R7, SR_CgaCtaId ;  /* 0x0000000000077919 */ /* 0x000e220000008800 */
[----:B------:R-:W-:Y:S02]  /*1100*/  MOV R6, 0x400 ;  /* 0x0000040000067802 */ /* 0x000fe40000000f00 */
[----:B------:R-:W-:-:S04]  /*1110*/  SHF.R.U32.HI R5, RZ, 0x1, R0 ;  /* 0x00000001ff057819 */ /* 0x000fc80000011600 */
[----:B------:R-:W-:Y:S02]  /*1120*/  LOP3.LUT R5, R5, 0x1f0, RZ, 0xc0, !PT ;  /* 0x000001f005057812 */ /* 0x000fe400078ec0ff */
[----:B0-----:R-:W-:Y:S01]  /*1130*/  LEA R6, R7, R6, 0x18 ;  /* 0x0000000607067211 */ /* 0x001fe200078ec0ff */
[----:B------:R-:W-:-:S04]  /*1140*/  IMAD.MOV.U32 R7, RZ, RZ, R4 ;  /* 0x000000ffff077224 */ /* 0x000fc800078e0004 */
[----:B------:R-:W-:Y:S02]  /*1150*/  IMAD.IADD R5, R5, 0x1, R6 ;  /* 0x0000000105057824 */ /* 0x000fe400078e0206 */
[----:B------:R-:W-:-:S03]  /*1160*/  IMAD.MOV.U32 R6, RZ, RZ, R3 ;  /* 0x000000ffff067224 */ /* 0x000fc600078e0003 */
[----:B------:R0:W-:Y:S04]  /*1170*/  STS [R5+0x8], R2 ;  /* 0x0000080205007388 */ /* 0x0001e80000000800 */
[----:B------:R0:W-:Y:S02]  /*1180*/  STS.64 [R5+0x10], R6 ;  /* 0x0000100605007388 */ /* 0x0001e40000000a00 */
.L_x_3219:
[----:B------:R-:W-:Y:S05]  /*1190*/  BSYNC.RECONVERGENT B1 ;  /* 0x0000000000017941 */ /* 0x000fea0003800200 */
.L_x_3218:
[----:B------:R-:W-:Y:S01]  /*11a0*/  BAR.SYNC.DEFER_BLOCKING 0x0 ;  /* 0x0000000000007b1d */ /* 0x000fe20000010000 */
[----:B------:R-:W-:-:S13]  /*11b0*/  ISETP.NE.AND P1, PT, R0, RZ, PT ;  /* 0x000000ff0000720c */ /* 0x000fda0003f25270 */
[----:B------:R-:W-:Y:S05]  /*11c0*/  @P1 BRA `(.L_x_3220) ;  /* 0x0000005000c01947 */ /* 0x000fea0003800000 */
[----:B0-----:R-:W0:Y:S01]  /*11d0*/  S2R R5, SR_CgaCtaId ;  /* 0x0000000000057919 */ /* 0x001e220000008800 */
[----:B------:R-:W-:Y:S01]  /*11e0*/  MOV R8, 0x400 ;  /* 0x0000040000087802 */ /* 0x000fe20000000f00 */
[----:B------:R-:W-:Y:S01]  /*11f0*/  BSSY.RECONVERGENT B1, `(.L_x_3221) ;  /* 0x000001a000017945 */ /* 0x000fe20003800200 */
[----:B------:R-:W-:Y:S02]  /*1200*/  IMAD.MOV.U32 R12, RZ, RZ, R2 ;  /* 0x000000ffff0c7224 */ /* 0x000fe400078e0002 */
[----:B------:R-:W-:Y:S02]  /*1210*/  IMAD.MOV.U32 R6, RZ, RZ, R3 ;  /* 0x000000ffff067224 */ /* 0x000fe400078e0003 */
[----:B------:R-:W-:Y:S01]  /*1220*/  IMAD.MOV.U32 R7, RZ, RZ, R4 ;  /* 0x000000ffff077224 */ /* 0x000fe200078e0004 */
[----:B0-----:R-:W-:-:S05]  /*1230*/  LEA R8, R5, R8, 0x18 ;  /* 0x0000000805087211 */ /* 0x001fca00078ec0ff */
[----:B------:R-:W0:Y:S04]  /*1240*/  LDS R11, [R8+0x18] ;  /* 0x00001800080b7984 */ /* 0x000e280000000800 */
[----:B------:R1:W2:Y:S04]  /*1250*/  LDS R13, [R8+0x28] ;  /* 0x00002800080d7984 */ /* 0x0002a80000000800 */
[----:B------:R1:W3:Y:S04]  /*1260*/  LDS R15, [R8+0x38] ;  /* 0x00003800080f7984 */ /* 0x0002e80000000800 */
[----:B------:R1:W4:Y:S04]  /*1270*/  LDS R10, [R8+0x48] ;  /* 0x00004800080a7984 */ /* 0x0003280000000800 */
[----:B------:R1:W1:Y:S04]  /*1280*/  LDS R9, [R8+0x58] ;  /* 0x0000580008097984 */ /* 0x0002680000000800 */
[----:B------:R0:W1:Y:S04]  /*1290*/  LDS R5, [R8+0x68] ;  /* 0x0000680008057984 */ /* 0x0000680000000800 */
[----:B------:R0:W1:Y:S02]  /*12a0*/  LDS R0, [R8+0x78] ;  /* 0x0000780008007984 */ /* 0x0000640000000800 */
[----:B0-----:R-:W-:-:S13]  /*12b0*/  FSETP.GEU.AND P0, PT, R2, R11, PT ;  /* 0x0000000b0200720b */ /* 0x001fda0003f0e000 */
[----:B--234-:R-:W-:Y:S05]  /*12c0*/  @!P0 BRA `(.L_x_3222) ;  /* 0x0000000000308947 */ /* 0x01cfea0003800000 */
[----:B------:R-:W0:Y:S01]  /*12d0*/  LDS.64 R6, [R8+0x20] ;  /* 0x0000200008067984 */ /* 0x000e220000000a00 */
[----:B------:R-:W-:Y:S01]  /*12e0*/  FSETP.GEU.AND P3, PT, R11, R2, PT ;  /* 0x000000020b00720b */ /* 0x000fe20003f6e000 */
[----:B------:R-:W-:-:S12]  /*12f0*/  IMAD.MOV.U32 R12, RZ, RZ, R11 ;  /* 0x000000ffff0c7224 */ /* 0x000fd800078e000b */
[CC--:B0-----:R-:W-:Y:S02]  /*1300*/  @P3 ISETP.LT.U32.AND P2, PT, R3.reuse, R6.reuse, PT ;  /* 0x000000060300320c */ /* 0x0c1fe40003f41070 */
[CC--:B------:R-:W-:Y:S02]  /*1310*/  @P3 ISETP.GE.U32.AND P0, PT, R3.reuse, R6.reuse, PT ;  /* 0x000000060300320c */ /* 0x0c0fe40003f06070 */
[CC--:B------:R-:W-:Y:S02]  /*1320*/  @P3 ISETP.LT.AND.EX P2, PT, R4.reuse, R7.reuse, PT, P2 ;  /* 0x000000070400320c */ /* 0x0c0fe40003f41320 */
[CC--:B------:R-:W-:Y:S02]  /*1330*/  @P3 ISETP.GE.AND.EX P0, PT, R4.reuse, R7.reuse, PT, P0 ;  /* 0x000000070400320c */ /* 0x0c0fe40003f06300 */
[----:B------:R-:W-:Y:S02]  /*1340*/  @P3 SEL R3, R3, R6, P2 ;  /* 0x0000000603033207 */ /* 0x000fe40001000000 */
[----:B------:R-:W-:-:S02]  /*1350*/  @P3 SEL R4, R4, R7, P2 ;  /* 0x0000000704043207 */ /* 0x000fc40001000000 */
[----:B------:R-:W-:Y:S01]  /*1360*/  @P3 FSEL R12, R2, R11, !P0 ;  /* 0x0000000b020c3208 */ /* 0x000fe20004000000 */
[----:B------:R-:W-:Y:S02]  /*1370*/  @P3 IMAD.MOV.U32 R6, RZ, RZ, R3 ;  /* 0x000000ffff063224 */ /* 0x000fe400078e0003 */
[----:B------:R-:W-:-:S07]  /*1380*/  @P3 IMAD.MOV.U32 R7, RZ, RZ, R4 ;  /* 0x000000ffff073224 */ /* 0x000fce00078e0004 */
.L_x_3222:
[----:B------:R-:W-:Y:S05]  /*1390*/  BSYNC.RECONVERGENT B1 ;  /* 0x0000000000017941 */ /* 0x000fea0003800200 */
.L_x_3221:
[----:B------:R-:W-:Y:S01]  /*13a0*/  FSETP.GEU.AND P0, PT, R12, R13, PT ;  /* 0x0000000d0c00720b */ /* 0x000fe20003f0e000 */
[----:B------:R-:W-:Y:S01]  /*13b0*/  BSSY.RECONVERGENT B1, `(.L_x_3223) ;  /* 0x0000011000017945 */ /* 0x000fe20003800200 */
[----:B------:R-:W-:Y:S02]  /*13c0*/  IMAD.MOV.U32 R17, RZ, RZ, R6 ;  /* 0x000000ffff117224 */ /* 0x000fe400078e0006 */
[----:B------:R-:W-:Y:S02]  /*13d0*/  IMAD.MOV.U32 R14, RZ, RZ, R7 ;  /* 0x000000ffff0e7224 */ /* 0x000fe400078e0007 */
[----:B------:R-:W-:-:S07]  /*13e0*/  IMAD.MOV.U32 R2, RZ, RZ, R12 ;  /* 0x000000ffff027224 */ /* 0x000fce00078e000c */
[----:B------:R-:W-:Y:S05]  /*13f0*/  @!P0 BRA `(.L_x_3224) ;  /* 0x0000000000308947 */ /* 0x000fea0003800000 */
[----:B------:R-:W0:Y:S01]  /*1400*/  LDS.64 R18, [R8+0x30] ;  /* 0x0000300008127984 */ /* 0x000e220000000a00 */
[----:B------:R-:W-:Y:S01]  /*1410*/  FSETP.GEU.AND P3, PT, R13, R12, PT ;  /* 0x0000000c0d00720b */ /* 0x000fe20003f6e000 */
[----:B------:R-:W-:-:S12]  /*1420*/  IMAD.MOV.U32 R2, RZ, RZ, R13 ;  /* 0x000000ffff027224 */ /* 0x000fd800078e000d */
[CC--:B0-----:R-:W-:Y:S01]  /*1430*/  @P3 ISETP.GE.U32.AND P0, PT, R6.reuse, R18.reuse, PT ;  /* 0x000000120600320c */ /* 0x0c1fe20003f06070 */
[----:B------:R-:W-:Y:S01]  /*1440*/  IMAD.MOV.U32 R17, RZ, RZ, R18 ;  /* 0x000000ffff117224 */ /* 0x000fe200078e0012 */
[-C--:B------:R-:W-:Y:S01]  /*1450*/  @P3 ISETP.LT.U32.AND P2, PT, R6, R18.reuse, PT ;  /* 0x000000120600320c */ /* 0x080fe20003f41070 */
[----:B------:R-:W-:Y:S01]  /*1460*/  IMAD.MOV.U32 R14, RZ, RZ, R19 ;  /* 0x000000ffff0e7224 */ /* 0x000fe200078e0013 */
[CC--:B------:R-:W-:Y:S02]  /*1470*/  @P3 ISETP.GE.AND.EX P0, PT, R7.reuse, R19.reuse, PT, P0 ;  /* 0x000000130700320c */ /* 0x0c0fe40003f06300 */
[----:B------:R-:W-:Y:S02]  /*1480*/  @P3 ISETP.LT.AND.EX P2, PT, R7, R19, PT, P2 ;  /* 0x000000130700320c */ /* 0x000fe40003f41320 */
[----:B------:R-:W-:Y:S02]  /*1490*/  @P3 FSEL R2, R12, R13, !P0 ;  /* 0x0000000d0c023208 */ /* 0x000fe40004000000 */
[----:B------:R-:W-:-:S02]  /*14a0*/  @P3 SEL R17, R6, R18, P2 ;  /* 0x0000001206113207 */ /* 0x000fc40001000000 */
[----:B------:R-:W-:-:S07]  /*14b0*/  @P3 SEL R14, R7, R19, P2 ;  /* 0x00000013070e3207 */ /* 0x000fce0001000000 */
.L_x_3224:
[----:B------:R-:W-:Y:S05]  /*14c0*/  BSYNC.RECONVERGENT B1 ;  /* 0x0000000000017941 */ /* 0x000fea0003800200 */
.L_x_3223:
        /* <DEDUP_REMOVED lines=11> */
[CC--:B------:R-:W-:Y:S01]  /*1580*/  @P3 ISETP.LT.U32.AND P2, PT, R17.reuse, R6.reuse, PT ;  /* 0x000000061100320c */ /* 0x0c0fe20003f41070 */
[----:B------:R-:W-:Y:S01]  /*1590*/  IMAD.MOV.U32 R4, RZ, RZ, R7 ;  /* 0x000000ffff047224 */ /* 0x000fe200078e0007 */
[CC--:B------:R-:W-:Y:S02]  /*15a0*/  @P3 ISETP.GE.AND.EX P0, PT, R14.reuse, R7.reuse, PT, P0 ;  /* 0x000000070e00320c */ /* 0x0c0fe40003f06300 */
[----:B------:R-:W-:Y:S02]  /*15b0*/  @P3 ISETP.LT.AND.EX P2, PT, R14, R7, PT, P2 ;  /* 0x000000070e00320c */ /* 0x000fe40003f41320 */
[----:B------:R-:W-:Y:S02]  /*15c0*/  @P3 FSEL R3, R2, R15, !P0 ;  /* 0x0000000f02033208 */ /* 0x000fe40004000000 */
[----:B------:R-:W-:-:S02]  /*15d0*/  @P3 SEL R11, R17, R6, P2 ;  /* 0x00000006110b3207 */ /* 0x000fc40001000000 */
[----:B------:R-:W-:-:S07]  /*15e0*/  @P3 SEL R4, R14, R7, P2 ;  /* 0x000000070e043207 */ /* 0x000fce0001000000 */
.L_x_3226:
[----:B------:R-:W-:Y:S05]  /*15f0*/  BSYNC.RECONVERGENT B1 ;  /* 0x0000000000017941 */ /* 0x000fea0003800200 */
.L_x_3225:
        /* <DEDUP_REMOVED lines=18> */
.L_x_3228:
[----:B------:R-:W-:Y:S05]  /*1720*/  BSYNC.RECONVERGENT B1 ;  /* 0x0000000000017941 */ /* 0x000fea0003800200 */
.L_x_3227:
[----:B-1----:R-:W-:Y:S01]  /*1730*/  FSETP.GEU.AND P0, PT, R2, R9, PT ;  /* 0x000000090200720b */ /* 0x002fe20003f0e000 */
        /* <DEDUP_REMOVED lines=17> */
.L_x_3230:
[----:B------:R-:W-:Y:S05]  /*1850*/  BSYNC.RECONVERGENT B1 ;  /* 0x0000000000017941 */ /* 0x000fea0003800200 */
.L_x_3229:
        /* <DEDUP_REMOVED lines=18> */
.L_x_3232:
[----:B------:R-:W-:Y:S05]  /*1980*/  BSYNC.RECONVERGENT B1 ;  /* 0x0000000000017941 */ /* 0x000fea0003800200 */
.L_x_3231:
[----:B------:R-:W-:Y:S01]  /*1990*/  FSETP.GEU.AND P0, PT, R7, R0, PT ;  /* 0x000000000700720b */ /* 0x000fe20003f0e000 */
[----:B------:R-:W-:Y:S02]  /*19a0*/  IMAD.MOV.U32 R2, RZ, RZ, R7 ;  /* 0x000000ffff027224 */ /* 0x000fe400078e0007 */
[----:B------:R-:W-:Y:S02]  /*19b0*/  IMAD.MOV.U32 R3, RZ, RZ, R9 ;  /* 0x000000ffff037224 */ /* 0x000fe400078e0009 */
[----:B------:R-:W-:-:S08]  /*19c0*/  IMAD.MOV.U32 R4, RZ, RZ, R6 ;  /* 0x000000ffff047224 */ /* 0x000fd000078e0006 */
[----:B------:R-:W-:Y:S05]  /*19d0*/  @!P0 BRA `(.L_x_3220) ;  /* 0x0000004800bc8947 */ /* 0x000fea0003800000 */
[----:B------:R-:W0:Y:S01]  /*19e0*/  LDS.64 R10, [R8+0x80] ;  /* 0x00008000080a7984 */ /* 0x000e220000000a00 */
[----:B------:R-:W-:Y:S01]  /*19f0*/  FSETP.GEU.AND P0, PT, R0, R7, PT ;  /* 0x000000070000720b */ /* 0x000fe20003f0e000 */
[----:B------:R-:W-:Y:S02]  /*1a00*/  IMAD.MOV.U32 R2, RZ, RZ, R0 ;  /* 0x000000ffff027224 */ /* 0x000fe400078e0000 */
[----:B0-----:R-:W-:Y:S02]  /*1a10*/  IMAD.MOV.U32 R3, RZ, RZ, R10 ;  /* 0x000000ffff037224 */ /* 0x001fe400078e000a */
        /* <DEDUP_REMOVED lines=10> */
.L_x_3207:
[----:B------:R-:W-:Y:S01]  /*1ac0*/  LOP3.LUT R4, R0, 0x3e0, RZ, 0xc0, !PT ;  /* 0x000003e000047812 */ /* 0x000fe200078ec0ff */
[----:B------:R-:W-:Y:S01]  /*1ad0*/  BSSY.RECONVERGENT B1, `(.L_x_3233) ;  /* 0x000001b000017945 */ /* 0x000fe20003800200 */
[----:B-----5:R-:W-:Y:S02]  /*1ae0*/  IMAD.MOV.U32 R12, RZ, RZ, R2 ;  /* 0x000000ffff0c7224 */ /* 0x020fe400078e0002 */
[----:B------:R-:W-:Y:S02]  /*1af0*/  IMAD.MOV.U32 R14, RZ, RZ, R3 ;  /* 0x000000ffff0e7224 */ /* 0x000fe400078e0003 */
[----:B01----:R-:W-:Y:S01]  /*1b00*/  VIADD R6, R4, 0x20 ;  /* 0x0000002004067836 */ /* 0x003fe20000000000 */
[----:B------:R-:W-:-:S04]  /*1b10*/  LOP3.LUT R4, RZ, R4, RZ, 0x33, !PT ;  /* 0x00000004ff047212 */ /* 0x000fc800078e33ff */
[----:B------:R-:W-:Y:S01]  /*1b20*/  ISETP.GT.AND P0, PT, R6, UR4, PT ;  /* 0x0000000406007c0c */ /* 0x000fe2000bf04270 */
[----:B------:R-:W-:Y:S02]  /*1b30*/  VIADD R4, R4, UR4 ;  /* 0x0000000404047c36 */ /* 0x000fe40008000000 */
[----:B------:R-:W-:-:S03]  /*1b40*/  IMAD.MOV.U32 R6, RZ, RZ, R5 ;  /* 0x000000ffff067224 */ /* 0x000fc600078e0005 */
[----:B------:R-:W-:Y:S02]  /*1b50*/  SEL R7, R4, 0x1f, P0 ;  /* 0x0000001f04077807 */ /* 0x000fe40000000000 */
[----:B------:R-:W0:Y:S03]  /*1b60*/  S2R R4, SR_LANEID ;  /* 0x0000000000047919 */ /* 0x000e260000000000 */
[----:B------:R-:W1:Y:S04]  /*1b70*/  SHFL.DOWN PT, R8, R5, 0x1, R7 ;  /* 0x0820000005087989 */ /* 0x000e6800000e0007 */
[----:B------:R2:W3:Y:S04]  /*1b80*/  SHFL.DOWN PT, R9, R2, 0x1, R7 ;  /* 0x0820000002097989 */ /* 0x0004e800000e0007 */
[----:B------:R2:W4:Y:S01]  /*1b90*/  SHFL.DOWN PT, R11, R3, 0x1, R7 ;  /* 0x08200000030b7989 */ /* 0x00052200000e0007 */
[----:B-1----:R-:W-:-:S04]  /*1ba0*/  FSETP.GEU.AND P0, PT, R5, R8, PT ;  /* 0x000000080500720b */ /* 0x002fc80003f0e000 */
[----:B0-----:R-:W-:-:S13]  /*1bb0*/  ISETP.GE.OR P0, PT, R4, R7, !P0 ;  /* 0x000000070400720c */ /* 0x001fda0004706670 */
[----:B--234-:R-:W-:Y:S05]  /*1bc0*/  @P0 BRA `(.L_x_3234) ;  /* 0x00000000002c0947 */ /* 0x01cfea0003800000 */
        /* <DEDUP_REMOVED lines=11> */
.L_x_3234:
[----:B------:R-:W-:Y:S05]  /*1c80*/  BSYNC.RECONVERGENT B1 ;  /* 0x0000000000017941 */ /* 0x000fea0003800200 */
.L_x_3233:
[----:B------:R-:W0:Y:S01]  /*1c90*/  SHFL.DOWN PT, R3, R6, 0x2, R7 ;  /* 0x0840000006037989 */ /* 0x000e2200000e0007 */
[----:B------:R-:W-:Y:S01]  /*1ca0*/  VIADD R2, R4, 0x2 ;  /* 0x0000000204027836 */ /* 0x000fe20000000000 */
[----:B------:R-:W-:Y:S01]  /*1cb0*/  BSSY.RECONVERGENT B1, `(.L_x_3235) ;  /* 0x0000014000017945 */ /* 0x000fe20003800200 */
[----:B------:R-:W-:Y:S01]  /*1cc0*/  IMAD.MOV.U32 R8, RZ, RZ, R12 ;  /* 0x000000ffff087224 */ /* 0x000fe200078e000c */
[----:B------:R1:W2:Y:S01]  /*1cd0*/  SHFL.DOWN PT, R5, R12, 0x2, R7 ;  /* 0x084000000c057989 */ /* 0x0002a200000e0007 */
[----:B------:R-:W-:-:S03]  /*1ce0*/  IMAD.MOV.U32 R10, RZ, RZ, R14 ;  /* 0x000000ffff0a7224 */ /* 0x000fc600078e000e */
[----:B------:R1:W3:Y:S01]  /*1cf0*/  SHFL.DOWN PT, R9, R14, 0x2, R7 ;  /* 0x084000000e097989 */ /* 0x0002e200000e0007 */
[----:B0-----:R-:W-:-:S04]  /*1d00*/  FSETP.GEU.AND P0, PT, R6, R3, PT ;  /* 0x000000030600720b */ /* 0x001fc80003f0e000 */
[----:B------:R-:W-:Y:S01]  /*1d10*/  ISETP.GT.OR P0, PT, R2, R7, !P0 ;  /* 0x000000070200720c */ /* 0x000fe20004704670 */
[----:B------:R-:W-:-:S12]  /*1d20*/  IMAD.MOV.U32 R2, RZ, RZ, R6 ;  /* 0x000000ffff027224 */ /* 0x000fd800078e0006 */
        /* <DEDUP_REMOVED lines=12> */
.L_x_3236:
[----:B------:R-:W-:Y:S05]  /*1df0*/  BSYNC.RECONVERGENT B1 ;  /* 0x0000000000017941 */ /* 0x000fea0003800200 */
.L_x_3235:
        /* <DEDUP_REMOVED lines=22> */
.L_x_3238:
[----:B------:R-:W-:Y:S05]  /*1f60*/  BSYNC.RECONVERGENT B1 ;  /* 0x0000000000017941 */ /* 0x000fea0003800200 */
.L_x_3237:
[----:B------:R-:W0:Y:S01]  /*1f70*/  SHFL.DOWN PT, R3, R6, 0x8, R7 ;  /* 0x0900000006037989 */ /* 0x000e2200000e0007 */
[----:B------:R-:W-:Y:S01]  /*1f80*/  VIADD R2, R4, 0x8 ;  /* 0x0000000804027836 */ /* 0x000fe20000000000 */
[----:B------:R-:W-:Y:S01]  /*1f90*/  BSSY.RECONVERGENT B1, `(.L_x_3239) ;  /* 0x0000014000017945 */ /* 0x000fe20003800200 */
[----:B------:R-:W-:Y:S01]  /*1fa0*/  IMAD.MOV.U32 R8, RZ, RZ, R6 ;  /* 0x000000ffff087224 */ /* 0x000fe200078e0006 */
[----:B------:R1:W2:Y:S01]  /*1fb0*/  SHFL.DOWN PT, R5, R14, 0x8, R7 ;  /* 0x090000000e057989 */ /* 0x0002a200000e0007 */
[----:B------:R-:W-:Y:S02]  /*1fc0*/  IMAD.MOV.U32 R10, RZ, RZ, R14 ;  /* 0x000000ffff0a7224 */ /* 0x000fe400078e000e */
[----:B------:R-:W-:Y:S01]  /*1fd0*/  IMAD.MOV.U32 R12, RZ, RZ, R16 ;  /* 0x000000ffff0c7224 */ /* 0x000fe200078e0010 */
[----:B------:R1:W3:Y:S01]  /*1fe0*/  SHFL.DOWN PT, R9, R16, 0x8, R7 ;  /* 0x0900000010097989 */ /* 0x0002e200000e0007 */
[----:B0-----:R-:W-:-:S04]  /*1ff0*/  FSETP.GEU.AND P0, PT, R6, R3, PT ;  /* 0x000000030600720b */ /* 0x001fc80003f0e000 */
[----:B------:R-:W-:-:S13]  /*2000*/  ISETP.GT.OR P0, PT, R2, R7, !P0 ;  /* 0x000000070200720c */ /* 0x000fda0004704670 */
        /* <DEDUP_REMOVED lines=12> */
.L_x_3240:
[----:B------:R-:W-:Y:S05]  /*20d0*/  BSYNC.RECONVERGENT B1 ;  /* 0x0000000000017941 */ /* 0x000fea0003800200 */
.L_x_3239:
[----:B------:R-:W0:Y:S01]  /*20e0*/  SHFL.DOWN PT, R5, R8, 0x10, R7 ;  /* 0x0a00000008057989 */ /* 0x000e2200000e0007 */
[C---:B------:R-:W-:Y:S01]  /*20f0*/  VIADD R2, R4.reuse, 0x10 ;  /* 0x0000001004027836 */ /* 0x040fe20000000000 */
[----:B------:R-:W-:Y:S01]  /*2100*/  BSSY.RECONVERGENT B1, `(.L_x_3241) ;  /* 0x0000015000017945 */ /* 0x000fe20003800200 */
[----:B------:R-:W-:Y:S01]  /*2110*/  ISETP.NE.AND P2, PT, R4, RZ, PT ;  /* 0x000000ff0400720c */ /* 0x000fe20003f45270 */
[----:B------:R1:W2:Y:S01]  /*2120*/  SHFL.DOWN PT, R9, R10, 0x10, R7 ;  /* 0x0a0000000a097989 */ /* 0x0002a200000e0007 */
[----:B------:R-:W-:Y:S02]  /*2130*/  IMAD.MOV.U32 R3, RZ, RZ, R10 ;  /* 0x000000ffff037224 */ /* 0x000fe400078e000a */
[----:B------:R-:W-:Y:S01]  /*2140*/  IMAD.MOV.U32 R4, RZ, RZ, R12 ;  /* 0x000000ffff047224 */ /* 0x000fe200078e000c */
        /* <DEDUP_REMOVED lines=16> */
.L_x_3242:
[----:B------:R-:W-:Y:S05]  /*2250*/  BSYNC.RECONVERGENT B1 ;  /* 0x0000000000017941 */ /* 0x000fea0003800200 */
.L_x_3241:
        /* <DEDUP_REMOVED lines=12> */
.L_x_3244:
[----:B------:R-:W-:Y:S05]  /*2320*/  BSYNC.RECONVERGENT B1 ;  /* 0x0000000000017941 */ /* 0x000fea0003800200 */
.L_x_3243:
[----:B------:R-:W-:Y:S01]  /*2330*/  BAR.SYNC.DEFER_BLOCKING 0x0 ;  /* 0x0000000000007b1d */ /* 0x000fe20000010000 */
[----:B------:R-:W-:-:S13]  /*2340*/  ISETP.NE.AND P1, PT, R0, RZ, PT ;  /* 0x000000ff0000720c */ /* 0x000fda0003f25270 */
[----:B------:R-:W-:Y:S05]  /*2350*/  @P1 BRA `(.L_x_3220) ;  /* 0x00000040005c1947 */ /* 0x000fea0003800000 */
[----:B------:R-:W-:Y:S01]  /*2360*/  UISETP.GE.AND UP0, UPT, UR4, 0x21, UPT ;  /* 0x000000210400788c */ /* 0x000fe2000bf06270 */
[----:B------:R-:W-:Y:S02]  /*2370*/  IMAD.MOV.U32 R0, RZ, RZ, R2 ;  /* 0x000000ffff007224 */ /* 0x000fe400078e0002 */
[----:B0-----:R-:W-:Y:S02]  /*2380*/  IMAD.MOV.U32 R7, RZ, RZ, R3 ;  /* 0x000000ffff077224 */ /* 0x001fe400078e0003 */
[----:B------:R-:W-:-:S04]  /*2390*/  IMAD.MOV.U32 R8, RZ, RZ, R4 ;  /* 0x000000ffff087224 */ /* 0x000fc800078e0004 */
[----:B------:R-:W-:Y:S05]  /*23a0*/  BRA.U !UP0, `(.L_x_3245) ;  /* 0x00000001085c7547 */ /* 0x000fea000b800000 */
[----:B------:R-:W0:Y:S01]  /*23b0*/  S2R R5, SR_CgaCtaId ;  /* 0x0000000000057919 */ /* 0x000e220000008800 */
[----:B------:R-:W-:Y:S01]  /*23c0*/  MOV R0, 0x400 ;  /* 0x0000040000007802 */ /* 0x000fe20000000f00 */
[----:B------:R-:W-:Y:S01]  /*23d0*/  BSSY.RECONVERGENT B1, `(.L_x_3245) ;  /* 0x0000014000017945 */ /* 0x000fe20003800200 */
[----:B------:R-:W-:Y:S02]  /*23e0*/  IMAD.MOV.U32 R7, RZ, RZ, R3 ;  /* 0x000000ffff077224 */ /* 0x000fe400078e0003 */
[----:B------:R-:W-:Y:S01]  /*23f0*/  IMAD.MOV.U32 R8, RZ, RZ, R4 ;  /* 0x000000ffff087224 */ /* 0x000fe200078e0004 */
[----:B0-----:R-:W-:Y:S01]  /*2400*/  LEA R6, R5, R0, 0x18 ;  /* 0x0000000005067211 */ /* 0x001fe200078ec0ff */
[----:B------:R-:W-:-:S04]  /*2410*/  IMAD.MOV.U32 R0, RZ, RZ, R2 ;  /* 0x000000ffff007224 */ /* 0x000fc800078e0002 */
[----:B------:R-:W0:Y:S02]  /*2420*/  LDS R5, [R6+0x18] ;  /* 0x0000180006057984 */ /* 0x000e240000000800 */
[----:B0-----:R-:W-:-:S13]  /*2430*/  FSETP.GEU.AND P0, PT, R2, R5, PT ;  /* 0x000000050200720b */ /* 0x001fda0003f0e000 */
        /* <DEDUP_REMOVED lines=13> */
.L_x_3246:
[----:B------:R-:W-:Y:S05]  /*2510*/  BSYNC.RECONVERGENT B1 ;  /* 0x0000000000017941 */ /* 0x000fea0003800200 */
.L_x_3245:
[----:B------:R-:W-:Y:S01]  /*2520*/  UISETP.GE.AND UP0, UPT, UR4, 0x41, UPT ;  /* 0x000000410400788c */ /* 0x000fe2000bf06270 */
[----:B------:R-:W-:Y:S02]  /*2530*/  IMAD.MOV.U32 R2, RZ, RZ, R0 ;  /* 0x000000ffff027224 */ /* 0x000fe400078e0000 */
[----:B------:R-:W-:Y:S02]  /*2540*/  IMAD.MOV.U32 R5, RZ, RZ, R7 ;  /* 0x000000ffff057224 */ /* 0x000fe400078e0007 */
        /* <DEDUP_REMOVED lines=24> */
.L_x_3248:
[----:B------:R-:W-:Y:S05]  /*26d0*/  BSYNC.RECONVERGENT B1 ;  /* 0x0000000000017941 */ /* 0x000fea0003800200 */
.L_x_3247:
        /* <DEDUP_REMOVED lines=27> */
.L_x_3250:
[----:B------:R-:W-:Y:S05]  /*2890*/  BSYNC.RECONVERGENT B1 ;  /* 0x0000000000017941 */ /* 0x000fea0003800200 */
.L_x_3249:
        /* <DEDUP_REMOVED lines=27> */
.L_x_3252:
[----:B------:R-:W-:Y:S05]  /*2a50*/  BSYNC.RECONVERGENT B1 ;  /* 0x0000000000017941 */ /* 0x000fea0003800200 */
.L_x_3251:
        /* <DEDUP_REMOVED lines=27> */
.L_x_3254:
[----:B------:R-:W-:Y:S05]  /*2c10*/  BSYNC.RECONVERGENT B1 ;  /* 0x0000000000017941 */ /* 0x000fea0003800200 */
.L_x_3253:
        /* <DEDUP_REMOVED lines=9> */
[----:B------:R-:W-:Y:S02]  /*2cb0*/  IMAD.MOV.U32 R7, RZ, RZ, R9 ;  /* 0x000000ffff077224 */ /* 0x000fe400078e0009 */
[----:B------:R-:W-:Y:S01]  /*2cc0*/  IMAD.MOV.U32 R6, RZ, RZ, R4 ;  /* 0x000000ffff067224 */ /* 0x000fe200078e0004 */
[----:B0-----:R-:W-:-:S05]  /*2cd0*/  LEA R2, R3, R2, 0x18 ;  /* 0x0000000203027211 */ /* 0x001fca00078ec0ff */
        /* <DEDUP_REMOVED lines=15> */
.L_x_3256:
[----:B------:R-:W-:Y:S05]  /*2dd0*/  BSYNC.RECONVERGENT B1 ;  /* 0x0000000000017941 */ /* 0x000fea0003800200 */
.L_x_3255:
[----:B------:R-:W-:Y:S01]  /*2de0*/  UISETP.GE.AND UP0, UPT, UR4, 0xe1, UPT ;  /* 0x000000e10400788c */ /* 0x000fe2000bf06270 */
[----:B------:R-:W-:Y:S02]  /*2df0*/  IMAD.MOV.U32 R2, RZ, RZ, R5 ;  /* 0x000000ffff027224 */ /* 0x000fe400078e0005 */
[----:B------:R-:W-:Y:S02]  /*2e00*/  IMAD.MOV.U32 R3, RZ, RZ, R7 ;  /* 0x000000ffff037224 */ /* 0x000fe400078e0007 */
[----:B------:R-:W-:-:S04]  /*2e10*/  IMAD.MOV.U32 R4, RZ, RZ, R6 ;  /* 0x000000ffff047224 */ /* 0x000fc800078e0006 */
[----:B------:R-:W-:Y:S05]  /*2e20*/  BRA.U !UP0, `(.L_x_3220) ;  /* 0x0000003508a87547 */ /* 0x000fea000b800000 */
[----:B------:R-:W0:Y:S01]  /*2e30*/  S2R R3, SR_CgaCtaId ;  /* 0x0000000000037919 */ /* 0x000e220000008800 */
[----:B------:R-:W-:Y:S01]  /*2e40*/  MOV R0, 0x400 ;  /* 0x0000040000007802 */ /* 0x000fe20000000f00 */
        /* <DEDUP_REMOVED lines=21> */
.L_x_3188:
[----:B------:R-:W1:Y:S01]  /*2fa0*/  S2R R0, SR_TID.X ;  /* 0x0000000000007919 */ /* 0x000e620000002100 */
[----:B------:R-:W1:Y:S02]  /*2fb0*/  LDC.64 R2, c[0x0][0x380] ;  /* 0x0000e000ff027b82 */ /* 0x000e640000000a00 */
[----:B-1----:R-:W-:-:S05]  /*2fc0*/  IMAD.WIDE.U32 R12, R0, 0x10, R2 ;  /* 0x00000010000c7825 */ /* 0x002fca00078e0002 */
[----:B0-----:R-:W2:Y:S04]  /*2fd0*/  LDG.E.CONSTANT R21, desc[UR10][R12.64] ;  /* 0x0000000a0c157981 */ /* 0x001ea8000c1e9900 */
[----:B------:R-:W3:Y:S04]  /*2fe0*/  LDG.E.CONSTANT R10, desc[UR10][R12.64+0x1000] ;  /* 0x0010000a0c0a7981 */ /* 0x000ee8000c1e9900 */
[----:B------:R-:W4:Y:S04]  /*2ff0*/  LDG.E.64.CONSTANT R14, desc[UR10][R12.64+0x8] ;  /* 0x0000080a0c0e7981 */ /* 0x000f28000c1e9b00 */
[----:B------:R0:W5:Y:S04]  /*3000*/  LDG.E.CONSTANT R16, desc[UR10][R12.64+0x2000] ;  /* 0x0020000a0c107981 */ /* 0x000168000c1e9900 */
[----:B------:R0:W5:Y:S04]  /*3010*/  LDG.E.CONSTANT R17, desc[UR10][R12.64+0x3000] ;  /* 0x0030000a0c117981 */ /* 0x000168000c1e9900 */
[----:B------:R0:W5:Y:S04]  /*3020*/  LDG.E.CONSTANT R11, desc[UR10][R12.64+0x4000] ;  /* 0x0040000a0c0b7981 */ /* 0x000168000c1e9900 */
[----:B------:R0:W5:Y:S04]  /*3030*/  LDG.E.64.CONSTANT R6, desc[UR10][R12.64+0x2008] ;  /* 0x0020080a0c067981 */ /* 0x000168000c1e9b00 */
[----:B------:R0:W5:Y:S04]  /*3040*/  LDG.E.64.CONSTANT R4, desc[UR10][R12.64+0x3008] ;  /* 0x0030080a0c047981 */ /* 0x000168000c1e9b00 */
[----:B------:R0:W5:Y:S01]  /*3050*/  LDG.E.64.CONSTANT R2, desc[UR10][R12.64+0x4008] ;  /* 0x0040080a0c027981 */ /* 0x000162000c1e9b00 */
[----:B------:R-:W-:Y:S01]  /*3060*/  BSSY.RECONVERGENT B1, `(.L_x_3257) ;  /* 0x0000012000017945 */ /* 0x000fe20003800200 */
[----:B--2---:R-:W-:Y:S01]  /*3070*/  IMAD.MOV.U32 R19, RZ, RZ, R21 ;  /* 0x000000ffff137224 */ /* 0x004fe200078e0015 */
[----:B---3--:R-:W-:Y:S01]  /*3080*/  FSETP.GEU.AND P0, PT, R21, R10, PT ;  /* 0x0000000a1500720b */ /* 0x008fe20003f0e000 */
[----:B----4-:R-:W-:-:S02]  /*3090*/  IMAD.MOV.U32 R8, RZ, RZ, R14 ;  /* 0x000000ffff087224 */ /* 0x010fc400078e000e */
[----:B------:R-:W-:-:S10]  /*30a0*/  IMAD.MOV.U32 R9, RZ, RZ, R15 ;  /* 0x000000ffff097224 */ /* 0x000fd400078e000f */
[----:B0-----:R-:W-:Y:S05]  /*30b0*/  @!P0 BRA `(.L_x_3258) ;  /* 0x0000000000308947 */ /* 0x001fea0003800000 */
[----:B------:R-:W2:Y:S01]  /*30c0*/  LDG.E.64.CONSTANT R8, desc[UR10][R12.64+0x1008] ;  /* 0x0010080a0c087981 */ /* 0x000ea2000c1e9b00 */
[----:B------:R-:W-:Y:S01]  /*30d0*/  FSETP.GEU.AND P2, PT, R10, R21, PT ;  /* 0x000000150a00720b */ /* 0x000fe20003f4e000 */
[----:B------:R-:W-:-:S12]  /*30e0*/  IMAD.MOV.U32 R19, RZ, RZ, R10 ;  /* 0x000000ffff137224 */ /* 0x000fd800078e000a */
[CC--:B--2---:R-:W-:Y:S02]  /*30f0*/  @P2 ISETP.GE.U32.AND P0, PT, R14.reuse, R8.reuse, PT ;  /* 0x000000080e00220c */ /* 0x0c4fe40003f06070 */
[C---:B------:R-:W-:Y:S02]  /*3100*/  @P2 ISETP.LT.U32.AND P1, PT, R14.reuse, R8, PT ;  /* 0x000000080e00220c */ /* 0x040fe40003f21070 */
[CC--:B------:R-:W-:Y:S02]  /*3110*/  @P2 ISETP.GE.AND.EX P0, PT, R15.reuse, R9.reuse, PT, P0 ;  /* 0x000000090f00220c */ /* 0x0c0fe40003f06300 */
[----:B------:R-:W-:Y:S02]  /*3120*/  @P2 ISETP.LT.AND.EX P1, PT, R15, R9, PT, P1 ;  /* 0x000000090f00220c */ /* 0x000fe40003f21310 */
[----:B------:R-:W-:Y:S02]  /*3130*/  @P2 FSEL R19, R21, R10, !P0 ;  /* 0x0000000a15132208 */ /* 0x000fe40004000000 */
[----:B------:R-:W-:-:S02]  /*3140*/  @P2 SEL R10, R14, R8, P1 ;  /* 0x000000080e0a2207 */ /* 0x000fc40000800000 */
[----:B------:R-:W-:-:S03]  /*3150*/  @P2 SEL R15, R15, R9, P1 ;  /* 0x000000090f0f2207 */ /* 0x000fc60000800000 */
[----:B------:R-:W-:Y:S02]  /*3160*/  @P2 IMAD.MOV.U32 R8, RZ, RZ, R10 ;  /* 0x000000ffff082224 */ /* 0x000fe400078e000a */
[----:B------:R-:W-:-:S07]  /*3170*/  @P2 IMAD.MOV.U32 R9, RZ, RZ, R15 ;  /* 0x000000ffff092224 */ /* 0x000fce00078e000f */
.L_x_3258:
[----:B------:R-:W-:Y:S05]  /*3180*/  BSYNC.RECONVERGENT B1 ;  /* 0x0000000000017941 */ /* 0x000fea0003800200 */
.L_x_3257:
        /* <DEDUP_REMOVED lines=17> */
.L_x_3260:
[----:B------:R-:W-:Y:S05]  /*32a0*/  BSYNC.RECONVERGENT B1 ;  /* 0x0000000000017941 */ /* 0x000fea0003800200 */
.L_x_3259:
        /* <DEDUP_REMOVED lines=17> */
.L_x_3262:
[----:B------:R-:W-:Y:S05]  /*33c0*/  BSYNC.RECONVERGENT B1 ;  /* 0x0000000000017941 */ /* 0x000fea0003800200 */
.L_x_3261:
        /* <DEDUP_REMOVED lines=17> */
.L_x_3264:
[----:B------:R-:W-:Y:S05]  /*34e0*/  BSYNC.RECONVERGENT B1 ;  /* 0x0000000000017941 */ /* 0x000fea0003800200 */
.L_x_3263:
[----:B------:R-:W-:Y:S01]  /*34f0*/  UISETP.GE.U32.AND UP0, UPT, UR8, 0xa00, UPT ;  /* 0x00000a000800788c */ /* 0x000fe2000bf06070 */
[----:B------:R-:W-:Y:S02]  /*3500*/  IMAD.MOV.U32 R5, RZ, RZ, 0x500 ;  /* 0x00000500ff057424 */ /* 0x000fe400078e00ff */
[----:B------:R-:W-:-:S06]  /*3510*/  IMAD.MOV.U32 R4, RZ, RZ, RZ ;  /* 0x000000ffff047224 */ /* 0x000fcc00078e00ff */
[----:B------:R-:W-:Y:S05]  /*3520*/  BRA.U !UP0, `(.L_x_3265) ;  /* 0x0000001508647547 */ /* 0x000fea000b800000 */
[----:B------:R-:W-:Y:S01]  /*3530*/  UIADD3 UR9, UP0, UPT, UR8, -0xa00, URZ ;  /* 0xfffff60008097890 */ /* 0x000fe2000ff1e0ff */
[----:B------:R-:W-:Y:S02]  /*3540*/  IMAD.MOV.U32 R5, RZ, RZ, 0x500 ;  /* 0x00000500ff057424 */ /* 0x000fe400078e00ff */
[----:B------:R-:W-:Y:S01]  /*3550*/  IMAD.MOV.U32 R4, RZ, RZ, RZ ;  /* 0x000000ffff047224 */ /* 0x000fe200078e00ff */
[----:B------:R-:W-:Y:S02]  /*3560*/  ULEA.HI.X.SX32 UR8, UR8, 0xffffffff, 0x1, UP0 ;  /* 0xffffffff08087891 */ /* 0x000fe400080f0eff */
[----:B------:R-:W-:Y:S02]  /*3570*/  UIMAD.WIDE.U32 UR12, UR9, -0x33333333, URZ ;  /* 0xcccccccd090c78a5 */ /* 0x000fe4000f8e00ff */
[----:B------:R-:W-:-:S04]  /*3580*/  UIMAD.WIDE.U32 UR4, UR8, -0x33333333, URZ ;  /* 0xcccccccd080478a5 */ /* 0x000fc8000f8e00ff */
[----:B------:R-:W-:-:S04]  /*3590*/  UIMAD.WIDE.U32 UR4, UP0, UR9, -0x33333334, UR4 ;  /* 0xcccccccc090478a5 */ /* 0x000fc8000f800004 */
[----:B------:R-:W-:Y:S02]  /*35a0*/  UIADD3.X UR7, UPT, UPT, URZ, URZ, URZ, UP0, !UPT ;  /* 0x000000ffff077290 */ /* 0x000fe400087fe4ff */
[----:B------:R-:W-:Y:S01]  /*35b0*/  UIADD3 URZ, UP0, UPT, UR13, UR4, URZ ;  /* 0x000000040dff7290 */ /* 0x000fe2000ff1e0ff */
[----:B------:R-:W-:-:S03]  /*35c0*/  UMOV UR6, UR5 ;  /* 0x0000000500067c82 */ /* 0x000fc60008000000 */
[----:B------:R-:W-:Y:S02]  /*35d0*/  UIMAD.WIDE.U32.X UR4, UR8, -0x33333334, UR6, UP0 ;  /* 0xcccccccc080478a5 */ /* 0x000fe400080e0406 */
[----:B------:R-:W-:Y:S02]  /*35e0*/  UISETP.GE.U32.AND UP0, UPT, UR9, 0x500, UPT ;  /* 0x000005000900788c */ /* 0x000fe4000bf06070 */
[----:B------:R-:W-:Y:S02]  /*35f0*/  USHF.R.U64 UR6, UR4, 0xa, UR5 ;  /* 0x0000000a04067899 */ /* 0x000fe40008001205 */
[----:B------:R-:W-:-:S09]  /*3600*/  UISETP.GE.U32.AND.EX UP0, UPT, UR8, URZ, UPT, UP0 ;  /* 0x000000ff0800728c */ /* 0x000fd2000bf06100 */
[----:B------:R-:W-:Y:S05]  /*3610*/  BRA.U !UP0, `(.L_x_3266) ;  /* 0x0000000d08707547 */ /* 0x000fea000b800000 */
        /* <DEDUP_REMOVED lines=11> */
.L_x_3287:
[----:B------:R-:W2:Y:S04]  /*36d0*/  LDG.E.CONSTANT R15, desc[UR10][R2.64+-0x9008] ;  /* 0xff6ff80a020f7981 */ /* 0x000ea8000c1e9900 */
[----:B------:R0:W5:Y:S04]  /*36e0*/  LDG.E.CONSTANT R23, desc[UR10][R2.64+-0x8008] ;  /* 0xff7ff80a02177981 */ /* 0x000168000c1e9900 */
[----:B------:R0:W5:Y:S04]  /*36f0*/  LDG.E.CONSTANT R11, desc[UR10][R2.64+-0x7008] ;  /* 0xff8ff80a020b7981 */ /* 0x000168000c1e9900 */
[----:B------:R0:W5:Y:S04]  /*3700*/  LDG.E.CONSTANT R7, desc[UR10][R2.64+-0x6008] ;  /* 0xff9ff80a02077981 */ /* 0x000168000c1e9900 */
[----:B------:R0:W5:Y:S04]  /*3710*/  LDG.E.CONSTANT R6, desc[UR10][R2.64+-0x5008] ;  /* 0xffaff80a02067981 */ /* 0x000168000c1e9900 */
[----:B------:R0:W5:Y:S04]  /*3720*/  LDG.E.CONSTANT R16, desc[UR10][R2.64+-0x4008] ;  /* 0xffbff80a02107981 */ /* 0x000168000c1e9900 */
[----:B------:R0:W5:Y:S01]  /*3730*/  LDG.E.CONSTANT R17, desc[UR10][R2.64+-0x3008] ;  /* 0xffcff80a02117981 */ /* 0x000162000c1e9900 */
[----:B------:R-:W-:Y:S01]  /*3740*/  UIADD3 UR4, UP0, UPT, UR4, -0x2, URZ ;  /* 0xfffffffe04047890 */ /* 0x000fe2000ff1e0ff */
[----:B------:R-:W-:Y:S01]  /*3750*/  BSSY.RECONVERGENT B1, `(.L_x_3267) ;  /* 0x0000015000017945 */ /* 0x000fe20003800200 */
[----:B------:R-:W-:-:S02]  /*3760*/  IMAD.MOV.U32 R14, RZ, RZ, R10 ;  /* 0x000000ffff0e7224 */ /* 0x000fc400078e000a */
[----:B------:R-:W-:Y:S01]  /*3770*/  UIADD3.X UR5, UPT, UPT, UR5, -0x1, URZ, UP0, !UPT ;  /* 0xffffffff05057890 */ /* 0x000fe200087fe4ff */
[----:B------:R-:W-:Y:S01]  /*3780*/  IMAD.MOV.U32 R19, RZ, RZ, R8 ;  /* 0x000000ffff137224 */ /* 0x000fe200078e0008 */
[----:B------:R-:W-:Y:S01]  /*3790*/  UISETP.NE.U32.AND UP0, UPT, UR4, URZ, UPT ;  /* 0x000000ff0400728c */ /* 0x000fe2000bf05070 */
[----:B------:R-:W-:-:S03]  /*37a0*/  IMAD.MOV.U32 R21, RZ, RZ, R9 ;  /* 0x000000ffff157224 */ /* 0x000fc600078e0009 */
[----:B------:R-:W-:Y:S01]  /*37b0*/  UISETP.NE.AND.EX UP0, UPT, UR5, URZ, UPT, UP0 ;  /* 0x000000ff0500728c */ /* 0x000fe2000bf05300 */
[----:B--2---:R-:W-:-:S13]  /*37c0*/  FSETP.GEU.AND P0, PT, R10, R15, PT ;  /* 0x0000000f0a00720b */ /* 0x004fda0003f0e000 */
[----:B0-----:R-:W-:Y:S05]  /*37d0*/  @!P0 BRA `(.L_x_3268) ;  /* 0x0000000000308947 */ /* 0x001fea0003800000 */
[----:B------:R-:W2:Y:S01]  /*37e0*/  LDG.E.64.CONSTANT R12, desc[UR10][R2.64+-0x9000] ;  /* 0xff70000a020c7981 */ /* 0x000ea2000c1e9b00 */
[----:B------:R-:W-:Y:S01]  /*37f0*/  FSETP.GEU.AND P2, PT, R15, R10, PT ;  /* 0x0000000a0f00720b */ /* 0x000fe20003f4e000 */
[----:B------:R-:W-:-:S12]  /*3800*/  IMAD.MOV.U32 R14, RZ, RZ, R15 ;  /* 0x000000ffff0e7224 */ /* 0x000fd800078e000f */
[CC--:B--2---:R-:W-:Y:S01]  /*3810*/  @P2 ISETP.GE.U32.AND P0, PT, R8.reuse, R12.reuse, PT ;  /* 0x0000000c0800220c */ /* 0x0c4fe20003f06070 */
        /* <DEDUP_REMOVED lines=8> */
.L_x_3268:
[----:B------:R-:W-:Y:S05]  /*38a0*/  BSYNC.RECONVERGENT B1 ;  /* 0x0000000000017941 */ /* 0x000fea0003800200 */
.L_x_3267:
[----:B------:R0:W5:Y:S02]  /*38b0*/  LDG.E.64.CONSTANT R8, desc[UR10][R2.64+-0x8000] ;  /* 0xff80000a02087981 */ /* 0x000164000c1e9b00 */
[----:B-----5:R-:W-:Y:S01]  /*38c0*/  FSETP.GEU.AND P0, PT, R14, R23, PT ;  /* 0x000000170e00720b */ /* 0x020fe20003f0e000 */
[----:B------:R-:W-:Y:S01]  /*38d0*/  BSSY.RECONVERGENT B1, `(.L_x_3269) ;  /* 0x0000010000017945 */ /* 0x000fe20003800200 */
[----:B------:R-:W-:Y:S02]  /*38e0*/  IMAD.MOV.U32 R10, RZ, RZ, R14 ;  /* 0x000000ffff0a7224 */ /* 0x000fe400078e000e */
[----:B------:R-:W-:Y:S02]  /*38f0*/  IMAD.MOV.U32 R13, RZ, RZ, R19 ;  /* 0x000000ffff0d7224 */ /* 0x000fe400078e0013 */
[----:B------:R-:W-:-:S07]  /*3900*/  IMAD.MOV.U32 R15, RZ, RZ, R21 ;  /* 0x000000ffff0f7224 */ /* 0x000fce00078e0015 */
        /* <DEDUP_REMOVED lines=12> */
.L_x_3270:
[----:B------:R-:W-:Y:S05]  /*39d0*/  BSYNC.RECONVERGENT B1 ;  /* 0x0000000000017941 */ /* 0x000fea0003800200 */
.L_x_3269:
[----:B------:R0:W5:Y:S01]  /*39e0*/  LDG.E.64.CONSTANT R8, desc[UR10][R2.64+-0x7000] ;  /* 0xff90000a02087981 */ /* 0x000162000c1e9b00 */
[----:B------:R-:W-:Y:S01]  /*39f0*/  FSETP.GEU.AND P0, PT, R10, R11, PT ;  /* 0x0000000b0a00720b */ /* 0x000fe20003f0e000 */
[----:B------:R-:W-:Y:S01]  /*3a00*/  BSSY.RECONVERGENT B1, `(.L_x_3271) ;  /* 0x0000010000017945 */ /* 0x000fe20003800200 */
[----:B------:R-:W-:Y:S02]  /*3a10*/  IMAD.MOV.U32 R12, RZ, RZ, R10 ;  /* 0x000000ffff0c7224 */ /* 0x000fe400078e000a */
[----:B------:R-:W-:Y:S02]  /*3a20*/  IMAD.MOV.U32 R19, RZ, RZ, R13 ;  /* 0x000000ffff137224 */ /* 0x000fe400078e000d */
[----:B------:R-:W-:-:S07]  /*3a30*/  IMAD.MOV.U32 R21, RZ, RZ, R15 ;  /* 0x000000ffff157224 */ /* 0x000fce00078e000f */
[----:B0-----:R-:W-:Y:S05]  /*3a40*/  @!P0 BRA `(.L_x_3272) ;  /* 0x00000000002c8947 */ /* 0x001fea0003800000 */
[----:B------:R-:W-:Y:S01]  /*3a50*/  FSETP.GEU.AND P2, PT, R11, R10, PT ;  /* 0x0000000a0b00720b */ /* 0x000fe20003f4e000 */
[----:B-----5:R-:W-:Y:S02]  /*3a60*/  IMAD.MOV.U32 R19, RZ, RZ, R8 ;  /* 0x000000ffff137224 */ /* 0x020fe400078e0008 */
        /* <DEDUP_REMOVED lines=9> */
.L_x_3272:
[----:B------:R-:W-:Y:S05]  /*3b00*/  BSYNC.RECONVERGENT B1 ;  /* 0x0000000000017941 */ /* 0x000fea0003800200 */
.L_x_3271:
[----:B-----5:R0:W5:Y:S01]  /*3b10*/  LDG.E.64.CONSTANT R8, desc[UR10][R2.64+-0x6000] ;  /* 0xffa0000a02087981 */ /* 0x020162000c1e9b00 */
        /* <DEDUP_REMOVED lines=17> */
.L_x_3274:
[----:B------:R-:W-:Y:S05]  /*3c30*/  BSYNC.RECONVERGENT B1 ;  /* 0x0000000000017941 */ /* 0x000fea0003800200 */
.L_x_3273:
        /* <DEDUP_REMOVED lines=18> */
.L_x_3276:
[----:B------:R-:W-:Y:S05]  /*3d60*/  BSYNC.RECONVERGENT B1 ;  /* 0x0000000000017941 */ /* 0x000fea0003800200 */
.L_x_3275:
[----:B------:R0:W5:Y:S04]  /*3d70*/  LDG.E.CONSTANT R20, desc[UR10][R2.64+-0x2008] ;  /* 0xffdff80a02147981 */ /* 0x000168000c1e9900 */
[----:B------:R0:W5:Y:S04]  /*3d80*/  LDG.E.CONSTANT R19, desc[UR10][R2.64+-0x1008] ;  /* 0xffeff80a02137981 */ /* 0x000168000c1e9900 */
[----:B------:R0:W5:Y:S04]  /*3d90*/  LDG.E.CONSTANT R18, desc[UR10][R2.64+-0x8] ;  /* 0xfffff80a02127981 */ /* 0x000168000c1e9900 */
[----:B-----5:R0:W5:Y:S04]  /*3da0*/  LDG.E.64.CONSTANT R8, desc[UR10][R2.64+-0x3000] ;  /* 0xffd0000a02087981 */ /* 0x020168000c1e9b00 */
[----:B------:R0:W5:Y:S04]  /*3db0*/  LDG.E.64.CONSTANT R10, desc[UR10][R2.64+-0x2000] ;  /* 0xffe0000a020a7981 */ /* 0x000168000c1e9b00 */
[----:B------:R0:W5:Y:S04]  /*3dc0*/  LDG.E.64.CONSTANT R12, desc[UR10][R2.64+-0x1000] ;  /* 0xfff0000a020c7981 */ /* 0x000168000c1e9b00 */
[----:B------:R0:W5:Y:S01]  /*3dd0*/  LDG.E.64.CONSTANT R6, desc[UR10][R2.64] ;  /* 0x0000000a02067981 */ /* 0x000162000c1e9b00 */
[----:B------:R-:W-:Y:S01]  /*3de0*/  FSETP.GEU.AND P0, PT, R25, R16, PT ;  /* 0x000000101900720b */ /* 0x000fe20003f0e000 */
[----:B------:R-:W-:Y:S01]  /*3df0*/  BSSY.RECONVERGENT B1, `(.L_x_3277) ;  /* 0x0000011000017945 */ /* 0x000fe20003800200 */
[----:B------:R-:W-:-:S02]  /*3e00*/  IMAD.MOV.U32 R14, RZ, RZ, R25 ;  /* 0x000000ffff0e7224 */ /* 0x000fc400078e0019 */
[----:B------:R-:W-:Y:S02]  /*3e10*/  IMAD.MOV.U32 R27, RZ, RZ, R23 ;  /* 0x000000ffff1b7224 */ /* 0x000fe400078e0017 */
[----:B------:R-:W-:-:S07]  /*3e20*/  IMAD.MOV.U32 R29, RZ, RZ, R21 ;  /* 0x000000ffff1d7224 */ /* 0x000fce00078e0015 */
[----:B0-----:R-:W-:Y:S05]  /*3e30*/  @!P0 BRA `(.L_x_3278) ;  /* 0x0000000000308947 */ /* 0x001fea0003800000 */
[----:B------:R-:W2:Y:S01]  /*3e40*/  LDG.E.64.CONSTANT R14, desc[UR10][R2.64+-0x4000] ;  /* 0xffc0000a020e7981 */ /* 0x000ea2000c1e9b00 */
[----:B------:R-:W-:-:S13]  /*3e50*/  FSETP.GEU.AND P2, PT, R16, R25, PT ;  /* 0x000000191000720b */ /* 0x000fda0003f4e000 */
[CC--:B--2---:R-:W-:Y:S01]  /*3e60*/  @P2 ISETP.LT.U32.AND P1, PT, R23.reuse, R14.reuse, PT ;  /* 0x0000000e1700220c */ /* 0x0c4fe20003f21070 */
[----:B------:R-:W-:Y:S01]  /*3e70*/  IMAD.MOV.U32 R27, RZ, RZ, R14 ;  /* 0x000000ffff1b7224 */ /* 0x000fe200078e000e */
[-C--:B------:R-:W-:Y:S01]  /*3e80*/  @P2 ISETP.GE.U32.AND P0, PT, R23, R14.reuse, PT ;  /* 0x0000000e1700220c */ /* 0x080fe20003f06070 */
[----:B------:R-:W-:Y:S01]  /*3e90*/  IMAD.MOV.U32 R29, RZ, RZ, R15 ;  /* 0x000000ffff1d7224 */ /* 0x000fe200078e000f */
[CC--:B------:R-:W-:Y:S02]  /*3ea0*/  @P2 ISETP.LT.AND.EX P1, PT, R21.reuse, R15.reuse, PT, P1 ;  /* 0x0000000f1500220c */ /* 0x0c0fe40003f21310 */
[-C--:B------:R-:W-:Y:S02]  /*3eb0*/  @P2 ISETP.GE.AND.EX P0, PT, R21, R15.reuse, PT, P0 ;  /* 0x0000000f1500220c */ /* 0x080fe40003f06300 */
[----:B------:R-:W-:Y:S01]  /*3ec0*/  @P2 SEL R27, R23, R14, P1 ;  /* 0x0000000e171b2207 */ /* 0x000fe20000800000 */
[----:B------:R-:W-:Y:S01]  /*3ed0*/  IMAD.MOV.U32 R14, RZ, RZ, R16 ;  /* 0x000000ffff0e7224 */ /* 0x000fe200078e0010 */
[----:B------:R-:W-:-:S02]  /*3ee0*/  @P2 SEL R29, R21, R15, P1 ;  /* 0x0000000f151d2207 */ /* 0x000fc40000800000 */
[----:B------:R-:W-:-:S07]  /*3ef0*/  @P2 FSEL R14, R25, R16, !P0 ;  /* 0x00000010190e2208 */ /* 0x000fce0004000000 */
.L_x_3278:
[----:B------:R-:W-:Y:S05]  /*3f00*/  BSYNC.RECONVERGENT B1 ;  /* 0x0000000000017941 */ /* 0x000fea0003800200 */
.L_x_3277:
[----:B------:R-:W-:Y:S01]  /*3f10*/  FSETP.GEU.AND P0, PT, R14, R17, PT ;  /* 0x000000110e00720b */ /* 0x000fe20003f0e000 */
[----:B------:R-:W-:Y:S01]  /*3f20*/  BSSY.RECONVERGENT B1, `(.L_x_3279) ;  /* 0x0000010000017945 */ /* 0x000fe20003800200 */
[----:B------:R-:W-:Y:S02]  /*3f30*/  IMAD.MOV.U32 R15, RZ, RZ, R14 ;  /* 0x000000ffff0f7224 */ /* 0x000fe400078e000e */
[----:B------:R-:W-:Y:S02]  /*3f40*/  IMAD.MOV.U32 R23, RZ, RZ, R27 ;  /* 0x000000ffff177224 */ /* 0x000fe400078e001b */
[----:B------:R-:W-:-:S07]  /*3f50*/  IMAD.MOV.U32 R25, RZ, RZ, R29 ;  /* 0x000000ffff197224 */ /* 0x000fce00078e001d */
[----:B------:R-:W-:Y:S05]  /*3f60*/  @!P0 BRA `(.L_x_3280) ;  /* 0x00000000002c8947 */ /* 0x000fea0003800000 */
        /* <DEDUP_REMOVED lines=11> */
.L_x_3280:
[----:B------:R-:W-:Y:S05]  /*4020*/  BSYNC.RECONVERGENT B1 ;  /* 0x0000000000017941 */ /* 0x000fea0003800200 */
.L_x_3279:
[----:B------:R-:W-:Y:S01]  /*4030*/  FSETP.GEU.AND P0, PT, R15, R20, PT ;  /* 0x000000140f00720b */ /* 0x000fe20003f0e000 */
[----:B------:R-:W-:Y:S01]  /*4040*/  BSSY.RECONVERGENT B1, `(.L_x_3281) ;  /* 0x0000010000017945 */ /* 0x000fe20003800200 */
[----:B-----5:R-:W-:Y:S02]  /*4050*/  IMAD.MOV.U32 R8, RZ, RZ, R15 ;  /* 0x000000ffff087224 */ /* 0x020fe400078e000f */
        /* <DEDUP_REMOVED lines=14> */
.L_x_3282:
[----:B------:R-:W-:Y:S05]  /*4140*/  BSYNC.RECONVERGENT B1 ;  /* 0x0000000000017941 */ /* 0x000fea0003800200 */
.L_x_3281:
        /* <DEDUP_REMOVED lines=17> */
.L_x_3284:
[----:B------:R-:W-:Y:S05]  /*4260*/  BSYNC.RECONVERGENT B1 ;  /* 0x0000000000017941 */ /* 0x000fea0003800200 */
.L_x_3283:
        /* <DEDUP_REMOVED lines=17> */
.L_x_3286:
[----:B------:R-:W-:Y:S05]  /*4380*/  BSYNC.RECONVERGENT B1 ;  /* 0x0000000000017941 */ /* 0x000fea0003800200 */
.L_x_3285:
[----:B------:R-:W-:Y:S02]  /*4390*/  IADD3 R5, P0, PT, R5, 0xa00, RZ ;  /* 0x00000a0005057810 */ /* 0x000fe40007f1e0ff */
[----:B------:R-:W-:-:S03]  /*43a0*/  IADD3 R2, P1, PT, R2, 0xa000, RZ ;  /* 0x0000a00002027810 */ /* 0x000fc60007f3e0ff */
[----:B------:R-:W-:Y:S02]  /*43b0*/  IMAD.X R4, RZ, RZ, R4, P0 ;  /* 0x000000ffff047224 */ /* 0x000fe400000e0604 */
[----:B------:R-:W-:Y:S01]  /*43c0*/  IMAD.X R3, RZ, RZ, R3, P1 ;  /* 0x000000ffff037224 */ /* 0x000fe200008e0603 */
[----:B------:R-:W-:Y:S07]  /*43d0*/  BRA.U UP0, `(.L_x_3287) ;  /* 0xfffffff100bc7547 */ /* 0x000fee000b83ffff */
.L_x_3266:
[----:B------:R-:W-:-:S04]  /*43e0*/  ULOP3.LUT UR4, UR6, 0x1, URZ, 0xc0, !UPT ;  /* 0x0000000106047892 */ /* 0x000fc8000f8ec0ff */
[----:B------:R-:W-:-:S04]  /*43f0*/  UISETP.NE.U32.AND UP0, UPT, UR4, 0x1, UPT ;  /* 0x000000010400788c */ /* 0x000fc8000bf05070 */
[----:B------:R-:W-:-:S09]  /*4400*/  UISETP.NE.U32.AND.EX UP0, UPT, URZ, URZ, UPT, UP0 ;  /* 0x000000ffff00728c */ /* 0x000fd2000bf05100 */
[----:B------:R-:W-:Y:S05]  /*4410*/  BRA.U !UP0, `(.L_x_3265) ;  /* 0x0000000508a87547 */ /* 0x000fea000b800000 */
[----:B------:R-:W0:Y:S02]  /*4420*/  LDC.64 R2, c[0x0][0x380] ;  /* 0x0000e000ff027b82 */ /* 0x000e240000000a00 */
[----:B0-----:R-:W-:-:S03]  /*4430*/  IMAD.WIDE.U32 R2, R0, 0x10, R2 ;  /* 0x0000001000027825 */ /* 0x001fc600078e0002 */
[----:B------:R-:W-:-:S04]  /*4440*/  LEA R16, P0, R5, R2, 0x4 ;  /* 0x0000000205107211 */ /* 0x000fc800078020ff */
[----:B------:R-:W-:-:S05]  /*4450*/  LEA.HI.X R17, R5, R3, R4, 0x4, P0 ;  /* 0x0000000305117211 */ /* 0x000fca00000f2404 */
[----:B------:R-:W2:Y:S04]  /*4460*/  LDG.E.CONSTANT R23, desc[UR10][R16.64] ;  /* 0x0000000a10177981 */ /* 0x000ea8000c1e9900 */
[----:B------:R0:W5:Y:S04]  /*4470*/  LDG.E.CONSTANT R27, desc[UR10][R16.64+0x1000] ;  /* 0x0010000a101b7981 */ /* 0x000168000c1e9900 */
[----:B------:R0:W5:Y:S04]  /*4480*/  LDG.E.CONSTANT R19, desc[UR10][R16.64+0x2000] ;  /* 0x0020000a10137981 */ /* 0x000168000c1e9900 */
[----:B------:R0:W5:Y:S04]  /*4490*/  LDG.E.CONSTANT R18, desc[UR10][R16.64+0x3000] ;  /* 0x0030000a10127981 */ /* 0x000168000c1e9900 */
[----:B------:R0:W5:Y:S04]  /*44a0*/  LDG.E.CONSTANT R11, desc[UR10][R16.64+0x4000] ;  /* 0x0040000a100b7981 */ /* 0x000168000c1e9900 */
[----:B------:R0:W5:Y:S04]  /*44b0*/  LDG.E.64.CONSTANT R2, desc[UR10][R16.64+0x1008] ;  /* 0x0010080a10027981 */ /* 0x000168000c1e9b00 */
[----:B------:R0:W5:Y:S04]  /*44c0*/  LDG.E.64.CONSTANT R6, desc[UR10][R16.64+0x2008] ;  /* 0x0020080a10067981 */ /* 0x000168000c1e9b00 */
[----:B------:R0:W5:Y:S04]  /*44d0*/  LDG.E.64.CONSTANT R12, desc[UR10][R16.64+0x3008] ;  /* 0x0030080a100c7981 */ /* 0x000168000c1e9b00 */
[----:B------:R0:W5:Y:S01]  /*44e0*/  LDG.E.64.CONSTANT R14, desc[UR10][R16.64+0x4008] ;  /* 0x0040080a100e7981 */ /* 0x000162000c1e9b00 */
        /* <DEDUP_REMOVED lines=18> */
.L_x_3289:
[----:B------:R-:W-:Y:S05]  /*4610*/  BSYNC.RECONVERGENT B1 ;  /* 0x0000000000017941 */ /* 0x000fea0003800200 */
.L_x_3288:
        /* <DEDUP_REMOVED lines=17> */
.L_x_3291:
[----:B------:R-:W-:Y:S05]  /*4730*/  BSYNC.RECONVERGENT B1 ;  /* 0x0000000000017941 */ /* 0x000fea0003800200 */
.L_x_3290:
        /* <DEDUP_REMOVED lines=17> */
.L_x_3293:
[----:B------:R-:W-:Y:S05]  /*4850*/  BSYNC.RECONVERGENT B1 ;  /* 0x0000000000017941 */ /* 0x000fea0003800200 */
.L_x_3292:
        /* <DEDUP_REMOVED lines=17> */
.L_x_3295:
[----:B------:R-:W-:Y:S05]  /*4970*/  BSYNC.RECONVERGENT B1 ;  /* 0x0000000000017941 */ /* 0x000fea0003800200 */
.L_x_3294:
[----:B------:R-:W-:Y:S01]  /*4980*/  FSETP.GEU.AND P0, PT, R2, R11, PT ;  /* 0x0000000b0200720b */ /* 0x000fe20003f0e000 */
[----:B------:R-:W-:Y:S01]  /*4990*/  BSSY.RECONVERGENT B1, `(.L_x_3296) ;  /* 0x0000011000017945 */ /* 0x000fe20003800200 */
[----:B------:R-:W-:Y:S01]  /*49a0*/  IADD3 R5, P2, PT, R5, 0x500, RZ ;  /* 0x0000050005057810 */ /* 0x000fe20007f5e0ff */
        /* <DEDUP_REMOVED lines=15> */
.L_x_3297:
[----:B------:R-:W-:Y:S05]  /*4aa0*/  BSYNC.RECONVERGENT B1 ;  /* 0x0000000000017941 */ /* 0x000fea0003800200 */
.L_x_3296:
[----:B------:R-:W-:-:S07]  /*4ab0*/  IMAD.X R4, RZ, RZ, R4, P2 ;  /* 0x000000ffff047224 */ /* 0x000fce00010e0604 */
.L_x_3265:
        /* <DEDUP_REMOVED lines=25> */
.L_x_3304:
[----:B------:R-:W-:-:S05]  /*4c50*/  IMAD.MOV.U32 R6, RZ, RZ, R16 ;  /* 0x000000ffff067224 */ /* 0x000fca00078e0010 */
[----:B------:R-:W2:Y:S01]  /*4c60*/  LDG.E.CONSTANT R19, desc[UR10][R6.64] ;  /* 0x0000000a06137981 */ /* 0x000ea2000c1e9900 */
[----:B------:R-:W-:Y:S01]  /*4c70*/  VIADD R11, R11, 0x1 ;  /* 0x000000010b0b7836 */ /* 0x000fe20000000000 */
[----:B------:R-:W-:Y:S01]  /*4c80*/  BSSY.RECONVERGENT B3, `(.L_x_3302) ;  /* 0x0000014000037945 */ /* 0x000fe20003800200 */
[----:B------:R-:W-:-:S03]  /*4c90*/  IADD3 R16, P3, PT, R6, 0x1000, RZ ;  /* 0x0000100006107810 */ /* 0x000fc60007f7e0ff */
[----:B------:R-:W-:Y:S02]  /*4ca0*/  ISETP.NE.AND P2, PT, R11, RZ, PT ;  /* 0x000000ff0b00720c */ /* 0x000fe40003f45270 */
[----:B--2---:R-:W-:-:S13]  /*4cb0*/  FSETP.GEU.AND P0, PT, R10, R19, PT ;  /* 0x000000130a00720b */ /* 0x004fda0003f0e000 */
[----:B------:R-:W-:Y:S05]  /*4cc0*/  @!P0 BRA `(.L_x_3303) ;  /* 0x00000000003c8947 */ /* 0x000fea0003800000 */
[----:B------:R-:W2:Y:S01]  /*4cd0*/  LDG.E.64.CONSTANT R12, desc[UR10][R6.64+0x8] ;  /* 0x0000080a060c7981 */ /* 0x000ea2000c1e9b00 */
[----:B------:R-:W-:Y:S01]  /*4ce0*/  FSETP.GEU.AND P4, PT, R19, R10, PT ;  /* 0x0000000a1300720b */ /* 0x000fe20003f8e000 */
[----:B------:R-:W-:Y:S02]  /*4cf0*/  IMAD.MOV.U32 R15, RZ, RZ, R8 ;  /* 0x000000ffff0f7224 */ /* 0x000fe400078e0008 */
[----:B------:R-:W-:Y:S02]  /*4d00*/  IMAD.MOV.U32 R17, RZ, RZ, R9 ;  /* 0x000000ffff117224 */ /* 0x000fe400078e0009 */
[----:B------:R-:W-:Y:S02]  /*4d10*/  IMAD.MOV.U32 R14, RZ, RZ, R10 ;  /* 0x000000ffff0e7224 */ /* 0x000fe400078e000a */
[----:B------:R-:W-:-:S06]  /*4d20*/  IMAD.MOV.U32 R10, RZ, RZ, R19 ;  /* 0x000000ffff0a7224 */ /* 0x000fcc00078e0013 */
        /* <DEDUP_REMOVED lines=9> */
.L_x_3303:
[----:B------:R-:W-:Y:S05]  /*4dc0*/  BSYNC.RECONVERGENT B3 ;  /* 0x0000000000037941 */ /* 0x000fea0003800200 */
.L_x_3302:
[----:B------:R-:W-:Y:S02]  /*4dd0*/  IMAD.X R7, RZ, RZ, R7, P3 ;  /* 0x000000ffff077224 */ /* 0x000fe400018e0607 */
[----:B------:R-:W-:Y:S01]  /*4de0*/  VIADD R2, R2, 0x100 ;  /* 0x0000010002027836 */ /* 0x000fe20000000000 */
[----:B------:R-:W-:Y:S06]  /*4df0*/  @P2 BRA `(.L_x_3304) ;  /* 0xfffffffc00942947 */ /* 0x000fec000383ffff */
.L_x_3301:
[----:B------:R-:W-:Y:S05]  /*4e00*/  BSYNC.RECONVERGENT B2 ;  /* 0x0000000000027941 */ /* 0x000fea0003800200 */
.L_x_3300:
        /* <DEDUP_REMOVED lines=9> */
.L_x_3313:
[----:B------:R-:W2:Y:S04]  /*4ea0*/  LDG.E.CONSTANT R17, desc[UR10][R4.64+-0x3008] ;  /* 0xffcff80a04117981 */ /* 0x000ea8000c1e9900 */
[----:B------:R0:W5:Y:S04]  /*4eb0*/  LDG.E.CONSTANT R12, desc[UR10][R4.64+-0x2008] ;  /* 0xffdff80a040c7981 */ /* 0x000168000c1e9900 */
        /* <DEDUP_REMOVED lines=20> */
.L_x_3306:
[----:B------:R-:W-:Y:S05]  /*5000*/  BSYNC.RECONVERGENT B2 ;  /* 0x0000000000027941 */ /* 0x000fea0003800200 */
.L_x_3305:
        /* <DEDUP_REMOVED lines=18> */
.L_x_3308:
[----:B------:R-:W-:Y:S05]  /*5130*/  BSYNC.RECONVERGENT B2 ;  /* 0x0000000000027941 */ /* 0x000fea0003800200 */
.L_x_3307:
        /* <DEDUP_REMOVED lines=18> */
.L_x_3310:
[----:B------:R-:W-:Y:S05]  /*5260*/  BSYNC.RECONVERGENT B2 ;  /* 0x0000000000027941 */ /* 0x000fea0003800200 */
.L_x_3309:
        /* <DEDUP_REMOVED lines=18> */
.L_x_3312:
[----:B------:R-:W-:Y:S05]  /*5390*/  BSYNC.RECONVERGENT B2 ;  /* 0x0000000000027941 */ /* 0x000fea0003800200 */
.L_x_3311:
[----:B------:R-:W-:Y:S01]  /*53a0*/  VIADD R2, R2, 0x400 ;  /* 0x0000040002027836 */ /* 0x000fe20000000000 */
[----:B------:R-:W-:-:S04]  /*53b0*/  IADD3 R4, P1, PT, R4, 0x4000, RZ ;  /* 0x0000400004047810 */ /* 0x000fc80007f3e0ff */
[----:B------:R-:W-:Y:S01]  /*53c0*/  ISETP.GE.AND P0, PT, R2, R3, PT ;  /* 0x000000030200720c */ /* 0x000fe20003f06270 */
[----:B------:R-:W-:-:S12]  /*53d0*/  IMAD.X R5, RZ, RZ, R5, P1 ;  /* 0x000000ffff057224 */ /* 0x000fd800008e0605 */
[----:B------:R-:W-:Y:S05]  /*53e0*/  @!P0 BRA `(.L_x_3313) ;  /* 0xfffffff800ac8947 */ /* 0x000fea000383ffff */
.L_x_3299:
[----:B------:R-:W-:Y:S05]  /*53f0*/  BSYNC.RECONVERGENT B1 ;  /* 0x0000000000017941 */ /* 0x000fea0003800200 */
.L_x_3298:
[----:B------:R-:W0:Y:S01]  /*5400*/  S2R R13, SR_LANEID ;  /* 0x00000000000d7919 */ /* 0x000e220000000000 */
[----:B------:R-:W-:Y:S01]  /*5410*/  BSSY.RECONVERGENT B1, `(.L_x_3314) ;  /* 0x0000015000017945 */ /* 0x000fe20003800200 */
[----:B------:R-:W-:Y:S01]  /*5420*/  IMAD.MOV.U32 R2, RZ, RZ, R10 ;  /* 0x000000ffff027224 */ /* 0x000fe200078e000a */
[----:B------:R-:W1:Y:S01]  /*5430*/  SHFL.DOWN PT, R3, R10, 0x1, 0x1f ;  /* 0x08201f000a037f89 */ /* 0x000e6200000e0000 */
[----:B------:R-:W-:Y:S02]  /*5440*/  IMAD.MOV.U32 R4, RZ, RZ, R8 ;  /* 0x000000ffff047224 */ /* 0x000fe400078e0008 */
[----:B------:R-:W-:Y:S01]  /*5450*/  IMAD.MOV.U32 R7, RZ, RZ, R9 ;  /* 0x000000ffff077224 */ /* 0x000fe200078e0009 */
[----:B------:R2:W3:Y:S04]  /*5460*/  SHFL.DOWN PT, R5, R8, 0x1, 0x1f ;  /* 0x08201f0008057f89 */ /* 0x0004e800000e0000 */
[----:B------:R2:W4:Y:S01]  /*5470*/  SHFL.DOWN PT, R6, R9, 0x1, 0x1f ;  /* 0x08201f0009067f89 */ /* 0x00052200000e0000 */
[----:B-1----:R-:W-:-:S04]  /*5480*/  FSETP.GEU.AND P0, PT, R10, R3, PT ;  /* 0x000000030a00720b */ /* 0x002fc80003f0e000 */
[----:B0-----:R-:W-:-:S13]  /*5490*/  ISETP.GT.OR P0, PT, R13, 0x1e, !P0 ;  /* 0x0000001e0d00780c */ /* 0x001fda0004704670 */
[----:B--234-:R-:W-:Y:S05]  /*54a0*/  @P0 BRA `(.L_x_3315) ;  /* 0x00000000002c0947 */ /* 0x01cfea0003800000 */
        /* <DEDUP_REMOVED lines=11> */
.L_x_3315:
[----:B------:R-:W-:Y:S05]  /*5560*/  BSYNC.RECONVERGENT B1 ;  /* 0x0000000000017941 */ /* 0x000fea0003800200 */
.L_x_3314:
        /* <DEDUP_REMOVED lines=21> */
.L_x_3317:
[----:B------:R-:W-:Y:S05]  /*56c0*/  BSYNC.RECONVERGENT B1 ;  /* 0x0000000000017941 */ /* 0x000fea0003800200 */
.L_x_3316:
        /* <DEDUP_REMOVED lines=21> */
.L_x_3319:
[----:B------:R-:W-:Y:S05]  /*5820*/  BSYNC.RECONVERGENT B1 ;  /* 0x0000000000017941 */ /* 0x000fea0003800200 */
.L_x_3318:
        /* <DEDUP_REMOVED lines=21> */
.L_x_3321:
[----:B------:R-:W-:Y:S05]  /*5980*/  BSYNC.RECONVERGENT B1 ;  /* 0x0000000000017941 */ /* 0x000fea0003800200 */
.L_x_3320:
        /* <DEDUP_REMOVED lines=22> */
.L_x_3323:
[----:B------:R-:W-:Y:S05]  /*5af0*/  BSYNC.RECONVERGENT B1 ;  /* 0x0000000000017941 */ /* 0x000fea0003800200 */
.L_x_3322:
        /* <DEDUP_REMOVED lines=12> */
.L_x_3325:
[----:B------:R-:W-:Y:S05]  /*5bc0*/  BSYNC.RECONVERGENT B1 ;  /* 0x0000000000017941 */ /* 0x000fea0003800200 */
.L_x_3324:
        /* <DEDUP_REMOVED lines=31> */
.L_x_3327:
[----:B------:R-:W-:Y:S05]  /*5dc0*/  BSYNC.RECONVERGENT B1 ;  /* 0x0000000000017941 */ /* 0x000fea0003800200 */
.L_x_3326:
        /* <DEDUP_REMOVED lines=18> */
.L_x_3329:
[----:B------:R-:W-:Y:S05]  /*5ef0*/  BSYNC.RECONVERGENT B1 ;  /* 0x0000000000017941 */ /* 0x000fea0003800200 */
.L_x_3328:
        /* <DEDUP_REMOVED lines=18> */
.L_x_3331:
[----:B------:R-:W-:Y:S05]  /*6020*/  BSYNC.RECONVERGENT B1 ;  /* 0x0000000000017941 */ /* 0x000fea0003800200 */
.L_x_3330:
        /* <DEDUP_REMOVED lines=18> */
.L_x_3333:
[----:B------:R-:W-:Y:S05]  /*6150*/  BSYNC.RECONVERGENT B1 ;  /* 0x0000000000017941 */ /* 0x000fea0003800200 */
.L_x_3332:
        /* <DEDUP_REMOVED lines=18> */
.L_x_3335:
[----:B------:R-:W-:Y:S05]  /*6280*/  BSYNC.RECONVERGENT B1 ;  /* 0x0000000000017941 */ /* 0x000fea0003800200 */
.L_x_3334:
        /* <DEDUP_REMOVED lines=18> */
.L_x_3337:
[----:B------:R-:W-:Y:S05]  /*63b0*/  BSYNC.RECONVERGENT B1 ;  /* 0x0000000000017941 */ /* 0x000fea0003800200 */
.L_x_3336:
[----:B------:R-:W-:Y:S01]  /*63c0*/  FSETP.GEU.AND P0, PT, R7, R0, PT ;  /* 0x000000000700720b */ /* 0x000fe20003f0e000 */
[----:B------:R-:W-:Y:S02]  /*63d0*/  IMAD.MOV.U32 R2, RZ, RZ, R7 ;  /* 0x000000ffff027224 */ /* 0x000fe400078e0007 */
[----:B------:R-:W-:Y:S02]  /*63e0*/  IMAD.MOV.U32 R3, RZ, RZ, R9 ;  /* 0x000000ffff037224 */ /* 0x000fe400078e0009 */
[----:B------:R-:W-:-:S08]  /*63f0*/  IMAD.MOV.U32 R4, RZ, RZ, R8 ;  /* 0x000000ffff047224 */ /* 0x000fd000078e0008 */
        /* <DEDUP_REMOVED lines=13> */
.L_x_3220:
[----:B------:R-:W-:Y:S05]  /*64d0*/  BSYNC.RECONVERGENT B0 ;  /* 0x0000000000007941 */ /* 0x000fea0003800200 */
.L_x_3187:
[----:B------:R-:W-:Y:S05]  /*64e0*/  @P1 EXIT ;  /* 0x000000000000194d */ /* 0x000fea0003800000 */
[----:B0-----:R-:W0:Y:S01]  /*64f0*/  LDC.64 R6, c[0x0][0x388] ;  /* 0x0000e200ff067b82 */ /* 0x001e220000000a00 */
[----:B------:R-:W-:Y:S02]  /*6500*/  IMAD.MOV.U32 R5, RZ, RZ, R4 ;  /* 0x000000ffff057224 */ /* 0x000fe400078e0004 */
[----:B------:R-:W-:-:S05]  /*6510*/  IMAD.MOV.U32 R4, RZ, RZ, R3 ;  /* 0x000000ffff047224 */ /* 0x000fca00078e0003 */
[----:B0-----:R-:W-:Y:S04]  /*6520*/  STG.E.64 desc[UR10][R6.64+0x8], R4 ;  /* 0x0000080406007986 */ /* 0x001fe8000c101b0a */
[----:B------:R-:W-:Y:S01]  /*6530*/  STG.E desc[UR10][R6.64], R2 ;  /* 0x0000000206007986 */ /* 0x000fe2000c10190a */
[----:B------:R-:W-:Y:S05]  /*6540*/  EXIT ;  /* 0x000000000000794d */ /* 0x000fea0003800000 */
.L_x_3338:
        /* <DEDUP_REMOVED lines=11> */
.L_x_4196:


//--------------------- .text._ZN6thrust24THRUST_300001_SM_1000_NS8cuda_cub4core6detail13_kernel_agentINS1_8__reduce10DrainAgentIlEEJN3cub18CUB_300001_SM_10009GridQueueIyEElEEEvDpT0_ --------------------------
	.section	.text._ZN6thrust24THRUST_300001_SM_1000_NS8cuda_cub4core6detail13_kernel_agentINS1_8__reduce10DrainAgentIlEEJN3cub18CUB_300001_SM_10009GridQueueIyEElEEEvDpT0_,"ax",@progbits
	.align	128
        .global         _ZN6thrust24THRUST_300001_SM_1000_NS8cuda_cub4core6detail13_kernel_agentINS1_8__reduce10DrainAgentIlEEJN3cub18CUB_300001_SM_10009GridQueueIyEElEEEvDpT0_
        .type           _ZN6thrust24THRUST_300001_SM_1000_NS8cuda_cub4core6detail13_kernel_agentINS1_8__reduce10DrainAgentIlEEJN3cub18CUB_300001_SM_10009GridQueueIyEElEEEvDpT0_,@function
        .size           _ZN6thrust24THRUST_300001_SM_1000_NS8cuda_cub4core6detail13_kernel_agentINS1_8__reduce10DrainAgentIlEEJN3cub18CUB_300001_SM_10009GridQueueIyEElEEEvDpT0_,(.L_x_4197 - _ZN6thrust24THRUST_300001_SM_1000_NS8cuda_cub4core6detail13_kernel_agentINS1_8__reduce10DrainAgentIlEEJN3cub18CUB_300001_SM_10009GridQueueIyEElEEEvDpT0_)
        .other          _ZN6thrust24THRUST_300001_SM_1000_NS8cuda_cub4core6detail13_kernel_agentINS1_8__reduce10DrainAgentIlEEJN3cub18CUB_300001_SM_10009GridQueueIyEElEEEvDpT0_,@"STO_CUDA_ENTRY STV_DEFAULT"
_ZN6thrust24THRUST_300001_SM_1000_NS8cuda_cub4core6detail13_kernel_agentINS1_8__reduce10DrainAgentIlEEJN3cub18CUB_300001_SM_10009GridQueueIyEElEEEvDpT0_:
.text._ZN6thrust24THRUST_300001_SM_1000_NS8cuda_cub4core6detail13_kernel_agentINS1_8__reduce10DrainAgentIlEEJN3cub18CUB_300001_SM_10009GridQueueIyEElEEEvDpT0_:
[----:B------:R-:W-:Y:S08]  /*0000*/  LDC R1, c[0x0][0x37c] ;  /* 0x0000df00ff017b82 */ /* 0x000ff00000000800 */
[----:B------:R-:W0:Y:S01]  /*0010*/  LDC.64 R2, c[0x0][0x380] ;  /* 0x0000e000ff027b82 */ /* 0x000e220000000a00 */
[----:B------:R-:W0:Y:S07]  /*0020*/  LDCU.64 UR4, c[0x0][0x358] ;  /* 0x00006b00ff0477ac */ /* 0x000e2e0008000a00 */
[----:B------:R-:W1:Y:S01]  /*0030*/  LDC.64 R4, c[0x0][0x388] ;  /* 0x0000e200ff047b82 */ /* 0x000e620000000a00 */
[----:B0-----:R-:W-:Y:S04]  /*0040*/  STG.E.64 desc[UR4][R2.64+0x8], RZ ;  /* 0x000008ff02007986 */ /* 0x001fe8000c101b04 */
[----:B-1----:R-:W-:Y:S01]  /*0050*/  STG.E.64 desc[UR4][R2.64], R4 ;  /* 0x0000000402007986 */ /* 0x002fe2000c101b04 */
[----:B------:R-:W-:Y:S05]  /*0060*/  EXIT ;  /* 0x000000000000794d */ /* 0x000fea0003800000 */
.L_x_3339:
        /* <DEDUP_REMOVED lines=9> */
.L_x_4197:


//--------------------- .text._ZN6thrust24THRUST_300001_SM_1000_NS8cuda_cub4core6detail13_kernel_agentINS1_8__reduce11ReduceAgentINS0_12zip_iteratorIN4cuda3std3__45tupleIJNS0_6detail15normal_iteratorINS0_10device_ptrIfEEEENS0_17counting_iteratorIlNS0_11use_defaultESI_SI_EEEEEEEPNSB_IJflEEESM_lNS1_9__extrema9arg_min_fIflNSA_4lessIfEEEEEEJSL_SN_lN3cub18CUB_300001_SM_100013GridEvenShareIlEENSV_9GridQueueIyEESS_EEEvDpT0_ --------------------------
	.section	.text._ZN6thrust24THRUST_300001_SM_1000_NS8cuda_cub4core6detail13_kernel_agentINS1_8__reduce11ReduceAgentINS0_12zip_iteratorIN4cuda3std3__45tupleIJNS0_6detail15normal_iteratorINS0_10device_ptrIfEEEENS0_17counting_iteratorIlNS0_11use_defaultESI_SI_EEEEEEEPNSB_IJflEEESM_lNS1_9__extrema9arg_min_fIflNSA_4lessIfEEEEEEJSL_SN_lN3cub18CUB_300001_SM_100013GridEvenShareIlEENSV_9GridQueueIyEESS_EEEvDpT0_,"ax",@progbits
	.align	128
        .global         _ZN6thrust24THRUST_300001_SM_1000_NS8cuda_cub4core6detail13_kernel_agentINS1_8__reduce11ReduceAgentINS0_12zip_iteratorIN4cuda3std3__45tupleIJNS0_6detail15normal_iteratorINS0_10device_ptrIfEEEENS0_17counting_iteratorIlNS0_11use_defaultESI_SI_EEEEEEEPNSB_IJflEEESM_lNS1_9__extrema9arg_min_fIflNSA_4lessIfEEEEEEJSL_SN_lN3cub18CUB_300001_SM_100013GridEvenShareIlEENSV_9GridQueueIyEESS_EEEvDpT0_
        .type           _ZN6thrust24THRUST_300001_SM_1000_NS8cuda_cub4core6detail13_kernel_agentINS1_8__reduce11ReduceAgentINS0_12zip_iteratorIN4cuda3std3__45tupleIJNS0_6detail15normal_iteratorINS0_10device_ptrIfEEEENS0_17counting_iteratorIlNS0_11use_defaultESI_SI_EEEEEEEPNSB_IJflEEESM_lNS1_9__extrema9arg_min_fIflNSA_4lessIfEEEEEEJSL_SN_lN3cub18CUB_300001_SM_100013GridEvenShareIlEENSV_9GridQueueIyEESS_EEEvDpT0_,@function
        .size           _ZN6thrust24THRUST_300001_SM_1000_NS8cuda_cub4core6detail13_kernel_agentINS1_8__reduce11ReduceAgentINS0_12zip_iteratorIN4cuda3std3__45tupleIJNS0_6detail15normal_iteratorINS0_10device_ptrIfEEEENS0_17counting_iteratorIlNS0_11use_defaultESI_SI_EEEEEEEPNSB_IJflEEESM_lNS1_9__extrema9arg_min_fIflNSA_4lessIfEEEEEEJSL_SN_lN3cub18CUB_300001_SM_100013GridEvenShareIlEENSV_9GridQueueIyEESS_EEEvDpT0_,(.L_x_4198 - _ZN6thrust24THRUST_300001_SM_1000_NS8cuda_cub4core6detail13_kernel_agentINS1_8__reduce11ReduceAgentINS0_12zip_iteratorIN4cuda3std3__45tupleIJNS0_6detail15normal_iteratorINS0_10device_ptrIfEEEENS0_17counting_iteratorIlNS0_11use_defaultESI_SI_EEEEEEEPNSB_IJflEEESM_lNS1_9__extrema9arg_min_fIflNSA_4lessIfEEEEEEJSL_SN_lN3cub18CUB_300001_SM_100013GridEvenShareIlEENSV_9GridQueueIyEESS_EEEvDpT0_)
        .other          _ZN6thrust24THRUST_300001_SM_1000_NS8cuda_cub4core6detail13_kernel_agentINS1_8__reduce11ReduceAgentINS0_12zip_iteratorIN4cuda3std3__45tupleIJNS0_6detail15normal_iteratorINS0_10device_ptrIfEEEENS0_17counting_iteratorIlNS0_11use_defaultESI_SI_EEEEEEEPNSB_IJflEEESM_lNS1_9__extrema9arg_min_fIflNSA_4lessIfEEEEEEJSL_SN_lN3cub18CUB_300001_SM_100013GridEvenShareIlEENSV_9GridQueueIyEESS_EEEvDpT0_,@"STO_CUDA_ENTRY STV_DEFAULT"
_ZN6thrust24THRUST_300001_SM_1000_NS8cuda_cub4core6detail13_kernel_agentINS1_8__reduce11ReduceAgentINS0_12zip_iteratorIN4cuda3std3__45tupleIJNS0_6detail15normal_iteratorINS0_10device_ptrIfEEEENS0_17counting_iteratorIlNS0_11use_defaultESI_SI_EEEEEEEPNSB_IJflEEESM_lNS1_9__extrema9arg_min_fIflNSA_4lessIfEEEEEEJSL_SN_lN3cub18CUB_300001_SM_100013GridEvenShareIlEENSV_9GridQueueIyEESS_EEEvDpT0_:
.text._ZN6thrust24THRUST_300001_SM_1000_NS8cuda_cub4core6detail13_kernel_agentINS1_8__reduce11ReduceAgentINS0_12zip_iteratorIN4cuda3std3__45tupleIJNS0_6detail15normal_iteratorINS0_10device_ptrIfEEEENS0_17counting_iteratorIlNS0_11use_defaultESI_SI_EEEEEEEPNSB_IJflEEESM_lNS1_9__extrema9arg_min_fIflNSA_4lessIfEEEEEEJSL_SN_lN3cub18CUB_300001_SM_100013GridEvenShareIlEENSV_9GridQueueIyEESS_EEEvDpT0_:
        /* <DEDUP_REMOVED lines=18> */
[----:B------:R-:W-:Y:S01]  /*0120*/  IMAD.MOV.U32 R8, RZ, RZ, RZ ;  /* 0x000000ffff087224 */ /* 0x000fe200078e00ff */
[----:B------:R-:W-:Y:S02]  /*0130*/  CS2R R10, SRZ ;  /* 0x00000000000a7805 */ /* 0x000fe4000001ff00 */
        /* <DEDUP_REMOVED lines=12> */
.L_x_3343:
[----:B------:R-:W-:Y:S05]  /*0200*/  BSYNC.RECONVERGENT B1 ;  /* 0x0000000000017941 */ /* 0x000fea0003800200 */
.L_x_3342:
        /* <DEDUP_REMOVED lines=15> */
[C---:B0-----:R-:W-:Y:S02]  /*0300*/  IADD3 R16, P1, PT, R14.reuse, UR6, RZ ;  /* 0x000000060e107c10 */ /* 0x041fe4000ff3e0ff */
[C---:B------:R-:W-:Y:S02]  /*0310*/  LEA R13, P2, R14.reuse, UR4, 0x2 ;  /* 0x000000040e0d7c11 */ /* 0x040fe4000f8410ff */
[----:B------:R-:W-:Y:S02]  /*0320*/  IADD3.X R18, PT, PT, R3, UR7, RZ, P1, !PT ;  /* 0x0000000703127c10 */ /* 0x000fe40008ffe4ff */
[----:B------:R-:W-:-:S09]  /*0330*/  LEA.HI.X R14, R14, UR5, R3, 0x2, P2 ;  /* 0x000000050e0e7c11 */ /* 0x000fd200090f1403 */
.L_x_3350:
[----:B------:R-:W-:Y:S02]  /*0340*/  IMAD.MOV.U32 R2, RZ, RZ, R13 ;  /* 0x000000ffff027224 */ /* 0x000fe400078e000d */
[----:B------:R-:W-:-:S05]  /*0350*/  IMAD.MOV.U32 R3, RZ, RZ, R14 ;  /* 0x000000ffff037224 */ /* 0x000fca00078e000e */
[----:B------:R-:W2:Y:S01]  /*0360*/  LDG.E R17, desc[UR10][R2.64] ;  /* 0x0000000a02117981 */ /* 0x000ea2000c1e1900 */
[----:B------:R-:W-:Y:S01]  /*0370*/  VIADD R4, R4, 0x1 ;  /* 0x0000000104047836 */ /* 0x000fe20000000000 */
[----:B------:R-:W-:Y:S01]  /*0380*/  BSSY.RECONVERGENT B3, `(.L_x_3348) ;  /* 0x0000013000037945 */ /* 0x000fe20003800200 */
[----:B------:R-:W-:-:S03]  /*0390*/  IADD3 R13, P3, PT, R13, 0x400, RZ ;  /* 0x000004000d0d7810 */ /* 0x000fc60007f7e0ff */
[----:B------:R-:W-:Y:S02]  /*03a0*/  ISETP.NE.AND P2, PT, R4, RZ, PT ;  /* 0x000000ff0400720c */ /* 0x000fe40003f45270 */
[----:B--2--5:R-:W-:-:S13]  /*03b0*/  FSETP.GEU.AND P0, PT, R8, R17, PT ;  /* 0x000000110800720b */ /* 0x024fda0003f0e000 */
[----:B------:R-:W-:Y:S05]  /*03c0*/  @!P0 BRA `(.L_x_3349) ;  /* 0x0000000000388947 */ /* 0x000fea0003800000 */
[----:B------:R-:W-:Y:S01]  /*03d0*/  FSETP.GEU.AND P4, PT, R17, R8, PT ;  /* 0x000000081100720b */ /* 0x000fe20003f8e000 */
[----:B------:R-:W-:Y:S02]  /*03e0*/  IMAD.MOV.U32 R3, RZ, RZ, R10 ;  /* 0x000000ffff037224 */ /* 0x000fe400078e000a */
[----:B------:R-:W-:Y:S02]  /*03f0*/  IMAD.MOV.U32 R5, RZ, RZ, R11 ;  /* 0x000000ffff057224 */ /* 0x000fe400078e000b */
[----:B------:R-:W-:Y:S02]  /*0400*/  IMAD.MOV.U32 R2, RZ, RZ, R8 ;  /* 0x000000ffff027224 */ /* 0x000fe400078e0008 */
[----:B------:R-:W-:Y:S02]  /*0410*/  IMAD.MOV.U32 R8, RZ, RZ, R17 ;  /* 0x000000ffff087224 */ /* 0x000fe400078e0011 */
[----:B------:R-:W-:Y:S02]  /*0420*/  IMAD.MOV.U32 R10, RZ, RZ, R16 ;  /* 0x000000ffff0a7224 */ /* 0x000fe400078e0010 */
[----:B------:R-:W-:-:S02]  /*0430*/  IMAD.MOV.U32 R11, RZ, RZ, R18 ;  /* 0x000000ffff0b7224 */ /* 0x000fc400078e0012 */
[CC--:B------:R-:W-:Y:S02]  /*0440*/  @P4 ISETP.GE.U32.AND P0, PT, R3.reuse, R16.reuse, PT ;  /* 0x000000100300420c */ /* 0x0c0fe40003f06070 */
[----:B------:R-:W-:Y:S02]  /*0450*/  @P4 ISETP.LT.U32.AND P1, PT, R3, R16, PT ;  /* 0x000000100300420c */ /* 0x000fe40003f21070 */
[CC--:B------:R-:W-:Y:S02]  /*0460*/  @P4 ISETP.GE.AND.EX P0, PT, R5.reuse, R18.reuse, PT, P0 ;  /* 0x000000120500420c */ /* 0x0c0fe40003f06300 */
[----:B------:R-:W-:Y:S02]  /*0470*/  @P4 ISETP.LT.AND.EX P1, PT, R5, R18, PT, P1 ;  /* 0x000000120500420c */ /* 0x000fe40003f21310 */
[----:B------:R-:W-:Y:S02]  /*0480*/  @P4 FSEL R8, R2, R17, !P0 ;  /* 0x0000001102084208 */ /* 0x000fe40004000000 */
[----:B------:R-:W-:-:S02]  /*0490*/  @P4 SEL R10, R3, R16, P1 ;  /* 0x00000010030a4207 */ /* 0x000fc40000800000 */
[----:B------:R-:W-:-:S07]  /*04a0*/  @P4 SEL R11, R5, R18, P1 ;  /* 0x00000012050b4207 */ /* 0x000fce0000800000 */
.L_x_3349:
[----:B------:R-:W-:Y:S05]  /*04b0*/  BSYNC.RECONVERGENT B3 ;  /* 0x0000000000037941 */ /* 0x000fea0003800200 */
.L_x_3348:
[----:B------:R-:W-:Y:S01]  /*04c0*/  IADD3 R16, P0, PT, R16, 0x100, RZ ;  /* 0x0000010010107810 */ /* 0x000fe20007f1e0ff */
[----:B------:R-:W-:Y:S02]  /*04d0*/  VIADD R12, R12, 0x100 ;  /* 0x000001000c0c7836 */ /* 0x000fe40000000000 */
[----:B------:R-:W-:Y:S02]  /*04e0*/  IMAD.X R14, RZ, RZ, R14, P3 ;  /* 0x000000ffff0e7224 */ /* 0x000fe400018e060e */
[----:B------:R-:W-:Y:S01]  /*04f0*/  IMAD.X R18, RZ, RZ, R18, P0 ;  /* 0x000000ffff127224 */ /* 0x000fe200000e0612 */
[----:B------:R-:W-:Y:S07]  /*0500*/  @P2 BRA `(.L_x_3350) ;  /* 0xfffffffc008c2947 */ /* 0x000fee000383ffff */
.L_x_3347:
[----:B------:R-:W-:Y:S05]  /*0510*/  BSYNC.RECONVERGENT B2 ;  /* 0x0000000000027941 */ /* 0x000fea0003800200 */
.L_x_3346:
[----:B------:R-:W-:-:S13]  /*0520*/  ISETP.GE.U32.AND P0, PT, R15, 0x300, PT ;  /* 0x000003000f00780c */ /* 0x000fda0003f06070 */
[----:B------:R-:W-:Y:S05]  /*0530*/  @!P0 BRA `(.L_x_3345) ;  /* 0x0000000400948947 */ /* 0x000fea0003800000 */
[----:B------:R-:W0:Y:S01]  /*0540*/  LDC.64 R4, c[0x0][0x380] ;  /* 0x0000e000ff047b82 */ /* 0x000e220000000a00 */
[----:B------:R-:W-:-:S07]  /*0550*/  VIADD R12, R12, 0x200 ;  /* 0x000002000c0c7836 */ /* 0x000fce0000000000 */
[----:B------:R-:W1:Y:S02]  /*0560*/  LDC.64 R2, c[0x0][0x388] ;  /* 0x0000e200ff027b82 */ /* 0x000e640000000a00 */
.L_x_3359:
        /* <DEDUP_REMOVED lines=11> */
[----:B------:R-:W-:-:S02]  /*0620*/  IMAD.MOV.U32 R18, RZ, RZ, R10 ;  /* 0x000000ffff127224 */ /* 0x000fc400078e000a */
[----:B------:R-:W-:Y:S02]  /*0630*/  IMAD.MOV.U32 R21, RZ, RZ, R11 ;  /* 0x000000ffff157224 */ /* 0x000fe400078e000b */
[----:B------:R-:W-:Y:S02]  /*0640*/  IMAD.MOV.U32 R20, RZ, RZ, R8 ;  /* 0x000000ffff147224 */ /* 0x000fe400078e0008 */
[----:B------:R-:W-:Y:S02]  /*0650*/  VIADD R19, R12, 0xffffff00 ;  /* 0xffffff000c137836 */ /* 0x000fe40000000000 */
[----:B------:R-:W-:Y:S01]  /*0660*/  IMAD.X R22, R22, 0x1, R3, P1 ;  /* 0x0000000116167824 */ /* 0x000fe200008e0603 */
[----:B--2---:R-:W-:-:S13]  /*0670*/  FSETP.GEU.AND P0, PT, R8, R25, PT ;  /* 0x000000190800720b */ /* 0x004fda0003f0e000 */
        /* <DEDUP_REMOVED lines=12> */
.L_x_3352:
[----:B------:R-:W-:Y:S05]  /*0740*/  BSYNC.RECONVERGENT B2 ;  /* 0x0000000000027941 */ /* 0x000fea0003800200 */
.L_x_3351:
[----:B-----5:R-:W-:Y:S01]  /*0750*/  FSETP.GEU.AND P0, PT, R20, R15, PT ;  /* 0x0000000f1400720b */ /* 0x020fe20003f0e000 */
[----:B------:R-:W-:Y:S01]  /*0760*/  BSSY.RECONVERGENT B2, `(.L_x_3353) ;  /* 0x0000013000027945 */ /* 0x000fe20003800200 */
[----:B------:R-:W-:Y:S01]  /*0770*/  SHF.R.S32.HI R8, RZ, 0x1f, R19 ;  /* 0x0000001fff087819 */ /* 0x000fe20000011413 */
[----:B------:R-:W-:Y:S01]  /*0780*/  IMAD.MOV.U32 R11, RZ, RZ, R18 ;  /* 0x000000ffff0b7224 */ /* 0x000fe200078e0012 */
[----:B------:R-:W-:Y:S01]  /*0790*/  IADD3 R17, P1, P2, R19, R2, R7 ;  /* 0x0000000213117210 */ /* 0x000fe20007a3e007 */
[----:B------:R-:W-:-:S03]  /*07a0*/  IMAD.MOV.U32 R19, RZ, RZ, R21 ;  /* 0x000000ffff137224 */ /* 0x000fc600078e0015 */
[----:B------:R-:W-:Y:S01]  /*07b0*/  IADD3.X R10, PT, PT, R8, R3, RZ, P1, P2 ;  /* 0x00000003080a7210 */ /* 0x000fe20000fe44ff */
[----:B------:R-:W-:-:S04]  /*07c0*/  IMAD.MOV.U32 R8, RZ, RZ, R20 ;  /* 0x000000ffff087224 */ /* 0x000fc800078e0014 */
        /* <DEDUP_REMOVED lines=12> */
.L_x_3354:
[----:B------:R-:W-:Y:S05]  /*0890*/  BSYNC.RECONVERGENT B2 ;  /* 0x0000000000027941 */ /* 0x000fea0003800200 */
.L_x_3353:
[----:B------:R-:W-:Y:S01]  /*08a0*/  FSETP.GEU.AND P0, PT, R8, R13, PT ;  /* 0x0000000d0800720b */ /* 0x000fe20003f0e000 */
[C---:B------:R-:W-:Y:S01]  /*08b0*/  VIADD R10, R12.reuse, 0x100 ;  /* 0x000001000c0a7836 */ /* 0x040fe20000000000 */
[----:B------:R-:W-:Y:S01]  /*08c0*/  SHF.R.S32.HI R16, RZ, 0x1f, R12 ;  /* 0x0000001fff107819 */ /* 0x000fe2000001140c */
[----:B------:R-:W-:Y:S01]  /*08d0*/  BSSY.RECONVERGENT B2, `(.L_x_3355) ;  /* 0x0000013000027945 */ /* 0x000fe20003800200 */
[----:B------:R-:W-:Y:S01]  /*08e0*/  IADD3 R20, P1, P2, R12, R2, R7 ;  /* 0x000000020c147210 */ /* 0x000fe20007a3e007 */
[----:B------:R-:W-:Y:S02]  /*08f0*/  IMAD.MOV.U32 R17, RZ, RZ, R11 ;  /* 0x000000ffff117224 */ /* 0x000fe400078e000b */
[----:B------:R-:W-:Y:S01]  /*0900*/  IMAD.MOV.U32 R18, RZ, RZ, R19 ;  /* 0x000000ffff127224 */ /* 0x000fe200078e0013 */
[----:B------:R-:W-:Y:S01]  /*0910*/  IADD3.X R22, PT, PT, R16, R3, RZ, P1, P2 ;  /* 0x0000000310167210 */ /* 0x000fe20000fe44ff */
[----:B------:R-:W-:Y:S01]  /*0920*/  IMAD.MOV.U32 R15, RZ, RZ, R8 ;  /* 0x000000ffff0f7224 */ /* 0x000fe200078e0008 */
[----:B------:R-:W-:-:S03]  /*0930*/  SHF.R.S32.HI R16, RZ, 0x1f, R10 ;  /* 0x0000001fff107819 */ /* 0x000fc6000001140a */
        /* <DEDUP_REMOVED lines=12> */
.L_x_3356:
[----:B------:R-:W-:Y:S05]  /*0a00*/  BSYNC.RECONVERGENT B2 ;  /* 0x0000000000027941 */ /* 0x000fea0003800200 */
.L_x_3355:
[----:B------:R-:W-:Y:S01]  /*0a10*/  FSETP.GEU.AND P0, PT, R15, R14, PT ;  /* 0x0000000e0f00720b */ /* 0x000fe20003f0e000 */
[----:B------:R-:W-:Y:S01]  /*0a20*/  BSSY.RECONVERGENT B2, `(.L_x_3357) ;  /* 0x0000012000027945 */ /* 0x000fe20003800200 */
[----:B------:R-:W-:Y:S01]  /*0a30*/  IADD3 R20, P1, P2, R10, R2, R7 ;  /* 0x000000020a147210 */ /* 0x000fe20007a3e007 */
[----:B------:R-:W-:Y:S02]  /*0a40*/  IMAD.MOV.U32 R10, RZ, RZ, R17 ;  /* 0x000000ffff0a7224 */ /* 0x000fe400078e0011 */
[----:B------:R-:W-:Y:S01]  /*0a50*/  IMAD.MOV.U32 R11, RZ, RZ, R18 ;  /* 0x000000ffff0b7224 */ /* 0x000fe200078e0012 */
[----:B------:R-:W-:Y:S01]  /*0a60*/  IADD3.X R13, PT, PT, R16, R3, RZ, P1, P2 ;  /* 0x00000003100d7210 */ /* 0x000fe20000fe44ff */
[----:B------:R-:W-:-:S06]  /*0a70*/  IMAD.MOV.U32 R8, RZ, RZ, R15 ;  /* 0x000000ffff087224 */ /* 0x000fcc00078e000f */
        /* <DEDUP_REMOVED lines=12> */
.L_x_3358:
[----:B------:R-:W-:Y:S05]  /*0b40*/  BSYNC.RECONVERGENT B2 ;  /* 0x0000000000027941 */ /* 0x000fea0003800200 */
.L_x_3357:
[C---:B------:R-:W-:Y:S02]  /*0b50*/  VIADD R14, R12.reuse, 0x200 ;  /* 0x000002000c0e7836 */ /* 0x040fe40000000000 */
[----:B------:R-:W-:-:S03]  /*0b60*/  VIADD R12, R12, 0x400 ;  /* 0x000004000c0c7836 */ /* 0x000fc60000000000 */
[----:B------:R-:W-:-:S13]  /*0b70*/  ISETP.GE.AND P0, PT, R14, R9, PT ;  /* 0x000000090e00720c */ /* 0x000fda0003f06270 */
[----:B------:R-:W-:Y:S05]  /*0b80*/  @!P0 BRA `(.L_x_3359) ;  /* 0xfffffff800788947 */ /* 0x000fea000383ffff */
.L_x_3345:
[----:B------:R-:W-:Y:S05]  /*0b90*/  BSYNC.RECONVERGENT B1 ;  /* 0x0000000000017941 */ /* 0x000fea0003800200 */
.L_x_3344:
[----:B------:R-:W-:-:S13]  /*0ba0*/  ISETP.GE.AND P0, PT, R9, 0x100, PT ;  /* 0x000001000900780c */ /* 0x000fda0003f06270 */
[----:B------:R-:W-:Y:S05]  /*0bb0*/  @!P0 BRA `(.L_x_3360) ;  /* 0x00000010003c8947 */ /* 0x000fea0003800000 */
[----:B------:R-:W1:Y:S01]  /*0bc0*/  S2R R14, SR_LANEID ;  /* 0x00000000000e7919 */ /* 0x000e620000000000 */
[----:B------:R-:W-:Y:S01]  /*0bd0*/  BSSY.RECONVERGENT B1, `(.L_x_3361) ;  /* 0x0000015000017945 */ /* 0x000fe20003800200 */
[----:B------:R-:W-:Y:S01]  /*0be0*/  IMAD.MOV.U32 R4, RZ, RZ, R10 ;  /* 0x000000ffff047224 */ /* 0x000fe200078e000a */
[----:B0----5:R-:W0:Y:S01]  /*0bf0*/  SHFL.DOWN PT, R3, R8, 0x1, 0x1f ;  /* 0x08201f0008037f89 */ /* 0x021e2200000e0000 */
[----:B------:R-:W-:Y:S02]  /*0c00*/  IMAD.MOV.U32 R9, RZ, RZ, R11 ;  /* 0x000000ffff097224 */ /* 0x000fe400078e000b */
[----:B------:R-:W-:Y:S01]  /*0c10*/  IMAD.MOV.U32 R2, RZ, RZ, R8 ;  /* 0x000000ffff027224 */ /* 0x000fe200078e0008 */
[----:B------:R2:W3:Y:S04]  /*0c20*/  SHFL.DOWN PT, R5, R10, 0x1, 0x1f ;  /* 0x08201f000a057f89 */ /* 0x0004e800000e0000 */
[----:B------:R2:W4:Y:S01]  /*0c30*/  SHFL.DOWN PT, R12, R11, 0x1, 0x1f ;  /* 0x08201f000b0c7f89 */ /* 0x00052200000e0000 */
[----:B0-----:R-:W-:-:S04]  /*0c40*/  FSETP.GEU.AND P0, PT, R8, R3, PT ;  /* 0x000000030800720b */ /* 0x001fc80003f0e000 */
[----:B-1----:R-:W-:-:S13]  /*0c50*/  ISETP.GT.OR P0, PT, R14, 0x1e, !P0 ;  /* 0x0000001e0e00780c */ /* 0x002fda0004704670 */
        /* <DEDUP_REMOVED lines=12> */
.L_x_3362:
[----:B------:R-:W-:Y:S05]  /*0d20*/  BSYNC.RECONVERGENT B1 ;  /* 0x0000000000017941 */ /* 0x000fea0003800200 */
.L_x_3361:
        /* <DEDUP_REMOVED lines=21> */
.L_x_3364:
[----:B------:R-:W-:Y:S05]  /*0e80*/  BSYNC.RECONVERGENT B1 ;  /* 0x0000000000017941 */ /* 0x000fea0003800200 */
.L_x_3363:
        /* <DEDUP_REMOVED lines=21> */
.L_x_3366:
[----:B------:R-:W-:Y:S05]  /*0fe0*/  BSYNC.RECONVERGENT B1 ;  /* 0x0000000000017941 */ /* 0x000fea0003800200 */
.L_x_3365:
        /* <DEDUP_REMOVED lines=21> */
.L_x_3368:
[----:B------:R-:W-:Y:S05]  /*1140*/  BSYNC.RECONVERGENT B1 ;  /* 0x0000000000017941 */ /* 0x000fea0003800200 */
.L_x_3367:
        /* <DEDUP_REMOVED lines=22> */
.L_x_3370:
[----:B------:R-:W-:Y:S05]  /*12b0*/  BSYNC.RECONVERGENT B1 ;  /* 0x0000000000017941 */ /* 0x000fea0003800200 */
.L_x_3369:
[----:B------:R-:W-:Y:S04]  /*12c0*/  BSSY.RECONVERGENT B1, `(.L_x_3371) ;  /* 0x000000c000017945 */ /* 0x000fe80003800200 */
[----:B------:R-:W-:Y:S05]  /*12d0*/  @P3 BRA `(.L_x_3372) ;  /* 0x0000000000283947 */ /* 0x000fea0003800000 */
[----:B------:R-:W0:Y:S01]  /*12e0*/  S2R R8, SR_CgaCtaId ;  /* 0x0000000000087919 */ /* 0x000e220000008800 */
[----:B------:R-:W-:Y:S01]  /*12f0*/  MOV R7, 0x400 ;  /* 0x0000040000077802 */ /* 0x000fe20000000f00 */
[----:B------:R-:W-:Y:S01]  /*1300*/  IMAD.MOV.U32 R9, RZ, RZ, R2 ;  /* 0x000000ffff097224 */ /* 0x000fe200078e0002 */
[----:B------:R-:W-:-:S04]  /*1310*/  SHF.R.U32.HI R5, RZ, 0x1, R6 ;  /* 0x00000001ff057819 */ /* 0x000fc80000011606 */
[----:B------:R-:W-:Y:S02]  /*1320*/  LOP3.LUT R5, R5, 0x1f0, RZ, 0xc0, !PT ;  /* 0x000001f005057812 */ /* 0x000fe400078ec0ff */
[----:B0-----:R-:W-:-:S05]  /*1330*/  LEA R8, R8, R7, 0x18 ;  /* 0x0000000708087211 */ /* 0x001fca00078ec0ff */
[----:B------:R-:W-:Y:S02]  /*1340*/  IMAD.IADD R5, R5, 0x1, R8 ;  /* 0x0000000105057824 */ /* 0x000fe400078e0208 */
[----:B------:R-:W-:-:S03]  /*1350*/  IMAD.MOV.U32 R8, RZ, RZ, R3 ;  /* 0x000000ffff087224 */ /* 0x000fc600078e0003 */
[----:B------:R0:W-:Y:S04]  /*1360*/  STS [R5+0x8], R4 ;  /* 0x0000080405007388 */ /* 0x0001e80000000800 */
[----:B------:R0:W-:Y:S02]  /*1370*/  STS.64 [R5+0x10], R8 ;  /* 0x0000100805007388 */ /* 0x0001e40000000a00 */
.L_x_3372:
[----:B------:R-:W-:Y:S05]  /*1380*/  BSYNC.RECONVERGENT B1 ;  /* 0x0000000000017941 */ /* 0x000fea0003800200 */
.L_x_3371:
[----:B------:R-:W-:Y:S01]  /*1390*/  BAR.SYNC.DEFER_BLOCKING 0x0 ;  /* 0x0000000000007b1d */ /* 0x000fe20000010000 */
[----:B------:R-:W-:-:S13]  /*13a0*/  ISETP.NE.AND P2, PT, R6, RZ, PT ;  /* 0x000000ff0600720c */ /* 0x000fda0003f45270 */
[----:B------:R-:W-:Y:S05]  /*13b0*/  @P2 BRA `(.L_x_3373) ;  /* 0x0000004400b42947 */ /* 0x000fea0003800000 */
[----:B------:R-:W1:Y:S01]  /*13c0*/  S2R R6, SR_CgaCtaId ;  /* 0x0000000000067919 */ /* 0x000e620000008800 */
[----:B0-----:R-:W-:Y:S01]  /*13d0*/  MOV R9, 0x400 ;  /* 0x0000040000097802 */ /* 0x001fe20000000f00 */
[----:B------:R-:W-:Y:S01]  /*13e0*/  BSSY.RECONVERGENT B1, `(.L_x_3374) ;  /* 0x000001a000017945 */ /* 0x000fe20003800200 */
[----:B------:R-:W-:Y:S02]  /*13f0*/  IMAD.MOV.U32 R12, RZ, RZ, R4 ;  /* 0x000000ffff0c7224 */ /* 0x000fe400078e0004 */
[----:B------:R-:W-:Y:S01]  /*1400*/  IMAD.MOV.U32 R7, RZ, RZ, R2 ;  /* 0x000000ffff077224 */ /* 0x000fe200078e0002 */
[----:B-1----:R-:W-:Y:S01]  /*1410*/  LEA R9, R6, R9, 0x18 ;  /* 0x0000000906097211 */ /* 0x002fe200078ec0ff */
[----:B------:R-:W-:-:S04]  /*1420*/  IMAD.MOV.U32 R6, RZ, RZ, R3 ;  /* 0x000000ffff067224 */ /* 0x000fc800078e0003 */
        /* <DEDUP_REMOVED lines=21> */
.L_x_3375:
[----:B------:R-:W-:Y:S05]  /*1580*/  BSYNC.RECONVERGENT B1 ;  /* 0x0000000000017941 */ /* 0x000fea0003800200 */
.L_x_3374:
        /* <DEDUP_REMOVED lines=18> */
.L_x_3377:
[----:B------:R-:W-:Y:S05]  /*16b0*/  BSYNC.RECONVERGENT B1 ;  /* 0x0000000000017941 */ /* 0x000fea0003800200 */
.L_x_3376:
        /* <DEDUP_REMOVED lines=18> */
.L_x_3379:
[----:B------:R-:W-:Y:S05]  /*17e0*/  BSYNC.RECONVERGENT B1 ;  /* 0x0000000000017941 */ /* 0x000fea0003800200 */
.L_x_3378:
        /* <DEDUP_REMOVED lines=18> */
.L_x_3381:
[----:B------:R-:W-:Y:S05]  /*1910*/  BSYNC.RECONVERGENT B1 ;  /* 0x0000000000017941 */ /* 0x000fea0003800200 */
.L_x_3380:
        /* <DEDUP_REMOVED lines=18> */
.L_x_3383:
[----:B------:R-:W-:Y:S05]  /*1a40*/  BSYNC.RECONVERGENT B1 ;  /* 0x0000000000017941 */ /* 0x000fea0003800200 */
.L_x_3382:
        /* <DEDUP_REMOVED lines=18> */
.L_x_3385:
[----:B------:R-:W-:Y:S05]  /*1b70*/  BSYNC.RECONVERGENT B1 ;  /* 0x0000000000017941 */ /* 0x000fea0003800200 */
.L_x_3384:
        /* <DEDUP_REMOVED lines=19> */
.L_x_3360:
[----:B0-----:R-:W-:Y:S01]  /*1cb0*/  LOP3.LUT R2, R6, 0x3e0, RZ, 0xc0, !PT ;  /* 0x000003e006027812 */ /* 0x001fe200078ec0ff */
[----:B------:R-:W-:Y:S01]  /*1cc0*/  BSSY.RECONVERGENT B1, `(.L_x_3386) ;  /* 0x000001b000017945 */ /* 0x000fe20003800200 */
[----:B------:R-:W-:Y:S02]  /*1cd0*/  IMAD.MOV.U32 R14, RZ, RZ, R10 ;  /* 0x000000ffff0e7224 */ /* 0x000fe400078e000a */
[----:B------:R-:W-:Y:S02]  /*1ce0*/  IMAD.MOV.U32 R16, RZ, RZ, R11 ;  /* 0x000000ffff107224 */ /* 0x000fe400078e000b */
[----:B------:R-:W-:Y:S01]  /*1cf0*/  VIADD R4, R2, 0x20 ;  /* 0x0000002002047836 */ /* 0x000fe20000000000 */
[----:B------:R-:W-:-:S04]  /*1d00*/  LOP3.LUT R2, RZ, R2, RZ, 0x33, !PT ;  /* 0x00000002ff027212 */ /* 0x000fc800078e33ff */
[----:B------:R-:W-:Y:S01]  /*1d10*/  ISETP.GT.AND P0, PT, R4, R9, PT ;  /* 0x000000090400720c */ /* 0x000fe20003f04270 */
[----:B------:R-:W-:Y:S02]  /*1d20*/  IMAD.IADD R2, R9, 0x1, R2 ;  /* 0x0000000109027824 */ /* 0x000fe400078e0202 */
[----:B-----5:R-:W-:-:S03]  /*1d30*/  IMAD.MOV.U32 R4, RZ, RZ, R8 ;  /* 0x000000ffff047224 */ /* 0x020fc600078e0008 */
        /* <DEDUP_REMOVED lines=19> */
.L_x_3387:
[----:B------:R-:W-:Y:S05]  /*1e70*/  BSYNC.RECONVERGENT B1 ;  /* 0x0000000000017941 */ /* 0x000fea0003800200 */
.L_x_3386:
        /* <DEDUP_REMOVED lines=22> */
.L_x_3389:
[----:B------:R-:W-:Y:S05]  /*1fe0*/  BSYNC.RECONVERGENT B1 ;  /* 0x0000000000017941 */ /* 0x000fea0003800200 */
.L_x_3388:
        /* <DEDUP_REMOVED lines=22> */
.L_x_3391:
[----:B------:R-:W-:Y:S05]  /*2150*/  BSYNC.RECONVERGENT B1 ;  /* 0x0000000000017941 */ /* 0x000fea0003800200 */
.L_x_3390:
        /* <DEDUP_REMOVED lines=22> */
.L_x_3393:
[----:B------:R-:W-:Y:S05]  /*22c0*/  BSYNC.RECONVERGENT B1 ;  /* 0x0000000000017941 */ /* 0x000fea0003800200 */
.L_x_3392:
        /* <DEDUP_REMOVED lines=23> */
.L_x_3395:
[----:B------:R-:W-:Y:S05]  /*2440*/  BSYNC.RECONVERGENT B1 ;  /* 0x0000000000017941 */ /* 0x000fea0003800200 */
.L_x_3394:
[----:B------:R-:W-:Y:S04]  /*2450*/  BSSY.RECONVERGENT B1, `(.L_x_3396) ;  /* 0x000000c000017945 */ /* 0x000fe80003800200 */
[----:B------:R-:W-:Y:S05]  /*2460*/  @P3 BRA `(.L_x_3397) ;  /* 0x0000000000283947 */ /* 0x000fea0003800000 */
[----:B------:R-:W0:Y:S01]  /*2470*/  S2R R8, SR_CgaCtaId ;  /* 0x0000000000087919 */ /* 0x000e220000008800 */
[----:B------:R-:W-:Y:S01]  /*2480*/  MOV R7, 0x400 ;  /* 0x0000040000077802 */ /* 0x000fe20000000f00 */
[----:B------:R-:W-:Y:S01]  /*2490*/  IMAD.MOV.U32 R10, RZ, RZ, R3 ;  /* 0x000000ffff0a7224 */ /* 0x000fe200078e0003 */
[----:B------:R-:W-:Y:S01]  /*24a0*/  SHF.R.U32.HI R5, RZ, 0x1, R6 ;  /* 0x00000001ff057819 */ /* 0x000fe20000011606 */
[----:B------:R-:W-:-:S03]  /*24b0*/  IMAD.MOV.U32 R11, RZ, RZ, R2 ;  /* 0x000000ffff0b7224 */ /* 0x000fc600078e0002 */
[----:B------:R-:W-:Y:S02]  /*24c0*/  LOP3.LUT R5, R5, 0x1f0, RZ, 0xc0, !PT ;  /* 0x000001f005057812 */ /* 0x000fe400078ec0ff */
[----:B0-----:R-:W-:-:S05]  /*24d0*/  LEA R8, R8, R7, 0x18 ;  /* 0x0000000708087211 */ /* 0x001fca00078ec0ff */
[----:B------:R-:W-:-:S05]  /*24e0*/  IMAD.IADD R5, R5, 0x1, R8 ;  /* 0x0000000105057824 */ /* 0x000fca00078e0208 */
[----:B------:R0:W-:Y:S04]  /*24f0*/  STS.64 [R5+0x10], R10 ;  /* 0x0000100a05007388 */ /* 0x0001e80000000a00 */
[----:B------:R0:W-:Y:S02]  /*2500*/  STS [R5+0x8], R4 ;  /* 0x0000080405007388 */ /* 0x0001e40000000800 */
.L_x_3397:
[----:B------:R-:W-:Y:S05]  /*2510*/  BSYNC.RECONVERGENT B1 ;  /* 0x0000000000017941 */ /* 0x000fea0003800200 */
.L_x_3396:
[----:B------:R-:W-:Y:S01]  /*2520*/  BAR.SYNC.DEFER_BLOCKING 0x0 ;  /* 0x0000000000007b1d */ /* 0x000fe20000010000 */
[----:B------:R-:W-:-:S13]  /*2530*/  ISETP.NE.AND P2, PT, R6, RZ, PT ;  /* 0x000000ff0600720c */ /* 0x000fda0003f45270 */
[----:B------:R-:W-:Y:S05]  /*2540*/  @P2 BRA `(.L_x_3373) ;  /* 0x0000003400502947 */ /* 0x000fea0003800000 */
[C---:B------:R-:W-:Y:S01]  /*2550*/  ISETP.GE.AND P0, PT, R9.reuse, 0x21, PT ;  /* 0x000000210900780c */ /* 0x040fe20003f06270 */
[----:B0-----:R-:W-:Y:S01]  /*2560*/  IMAD.MOV.U32 R5, RZ, RZ, R4 ;  /* 0x000000ffff057224 */ /* 0x001fe200078e0004 */
[C---:B------:R-:W-:Y:S01]  /*2570*/  ISETP.GE.AND P5, PT, R9.reuse, 0x41, PT ;  /* 0x000000410900780c */ /* 0x040fe20003fa6270 */
[----:B------:R-:W-:Y:S01]  /*2580*/  IMAD.MOV.U32 R11, RZ, RZ, R3 ;  /* 0x000000ffff0b7224 */ /* 0x000fe200078e0003 */
[C---:B------:R-:W-:Y:S01]  /*2590*/  ISETP.GE.AND P4, PT, R9.reuse, 0x61, PT ;  /* 0x000000610900780c */ /* 0x040fe20003f86270 */
[----:B------:R-:W-:Y:S01]  /*25a0*/  IMAD.MOV.U32 R8, RZ, RZ, R2 ;  /* 0x000000ffff087224 */ /* 0x000fe200078e0002 */
[----:B------:R-:W-:-:S07]  /*25b0*/  ISETP.GE.AND P3, PT, R9, 0x81, PT ;  /* 0x000000810900780c */ /* 0x000fce0003f66270 */
[----:B------:R-:W-:Y:S06]  /*25c0*/  @!P0 BRA `(.L_x_3398) ;  /* 0x00000000005c8947 */ /* 0x000fec0003800000 */
        /* <DEDUP_REMOVED lines=22> */
.L_x_3399:
[----:B------:R-:W-:Y:S05]  /*2730*/  BSYNC.RECONVERGENT B1 ;  /* 0x0000000000017941 */ /* 0x000fea0003800200 */
.L_x_3398:
[----:B------:R-:W-:Y:S02]  /*2740*/  IMAD.MOV.U32 R2, RZ, RZ, R5 ;  /* 0x000000ffff027224 */ /* 0x000fe400078e0005 */
[----:B------:R-:W-:Y:S02]  /*2750*/  IMAD.MOV.U32 R7, RZ, RZ, R11 ;  /* 0x000000ffff077224 */ /* 0x000fe400078e000b */
[----:B------:R-:W-:Y:S01]  /*2760*/  IMAD.MOV.U32 R6, RZ, RZ, R8 ;  /* 0x000000ffff067224 */ /* 0x000fe200078e0008 */
        /* <DEDUP_REMOVED lines=23> */
.L_x_3401:
[----:B------:R-:W-:Y:S05]  /*28e0*/  BSYNC.RECONVERGENT B1 ;  /* 0x0000000000017941 */ /* 0x000fea0003800200 */
.L_x_3400:
[C---:B------:R-:W-:Y:S01]  /*28f0*/  ISETP.GE.AND P1, PT, R9.reuse, 0xa1, PT ;  /* 0x000000a10900780c */ /* 0x040fe20003f26270 */
[----:B------:R-:W-:Y:S01]  /*2900*/  IMAD.MOV.U32 R3, RZ, RZ, R2 ;  /* 0x000000ffff037224 */ /* 0x000fe200078e0002 */
[C---:B------:R-:W-:Y:S01]  /*2910*/  ISETP.GE.AND P5, PT, R9.reuse, 0xc1, PT ;  /* 0x000000c10900780c */ /* 0x040fe20003fa6270 */
[----:B------:R-:W-:Y:S01]  /*2920*/  IMAD.MOV.U32 R8, RZ, RZ, R6 ;  /* 0x000000ffff087224 */ /* 0x000fe200078e0006 */
[----:B------:R-:W-:Y:S01]  /*2930*/  ISETP.GE.AND P6, PT, R9, 0xe1, PT ;  /* 0x000000e10900780c */ /* 0x000fe20003fc6270 */
[----:B------:R-:W-:Y:S01]  /*2940*/  IMAD.MOV.U32 R9, RZ, RZ, R7 ;  /* 0x000000ffff097224 */ /* 0x000fe200078e0007 */
[----:B------:R-:W-:Y:S11]  /*2950*/  @!P4 BRA `(.L_x_3402) ;  /* 0x00000000005cc947 */ /* 0x000ff60003800000 */
        /* <DEDUP_REMOVED lines=13> */
[----:B0-----:R-:W-:Y:S01]  /*2a30*/  @P4 ISETP.GE.U32.AND P0, PT, R7, R10, PT ;  /* 0x0000000a0700420c */ /* 0x001fe20003f06070 */
[----:B------:R-:W-:Y:S02]  /*2a40*/  IMAD.MOV.U32 R9, RZ, RZ, R10 ;  /* 0x000000ffff097224 */ /* 0x000fe400078e000a */
[----:B------:R-:W-:Y:S01]  /*2a50*/  IMAD.MOV.U32 R8, RZ, RZ, R11 ;  /* 0x000000ffff087224 */ /* 0x000fe200078e000b */
[----:B------:R-:W-:-:S04]  /*2a60*/  @P4 ISETP.GE.AND.EX P0, PT, R6, R11, PT, P0 ;  /* 0x0000000b0600420c */ /* 0x000fc80003f06300 */
[----:B------:R-:W-:Y:S02]  /*2a70*/  @P4 FSEL R3, R2, R5, !P0 ;  /* 0x0000000502034208 */ /* 0x000fe40004000000 */
[----:B------:R-:W-:-:S04]  /*2a80*/  @P4 ISETP.LT.U32.AND P0, PT, R7, R10, PT ;  /* 0x0000000a0700420c */ /* 0x000fc80003f01070 */
[----:B------:R-:W-:-:S04]  /*2a90*/  @P4 ISETP.LT.AND.EX P0, PT, R6, R11, PT, P0 ;  /* 0x0000000b0600420c */ /* 0x000fc80003f01300 */
[----:B------:R-:W-:Y:S02]  /*2aa0*/  @P4 SEL R9, R7, R10, P0 ;  /* 0x0000000a07094207 */ /* 0x000fe40000000000 */
[----:B------:R-:W-:-:S07]  /*2ab0*/  @P4 SEL R8, R6, R11, P0 ;  /* 0x0000000b06084207 */ /* 0x000fce0000000000 */
.L_x_3403:
[----:B------:R-:W-:Y:S05]  /*2ac0*/  BSYNC.RECONVERGENT B1 ;  /* 0x0000000000017941 */ /* 0x000fea0003800200 */
.L_x_3402:
        /* <DEDUP_REMOVED lines=26> */
.L_x_3405:
[----:B------:R-:W-:Y:S05]  /*2c70*/  BSYNC.RECONVERGENT B1 ;  /* 0x0000000000017941 */ /* 0x000fea0003800200 */
.L_x_3404:
        /* <DEDUP_REMOVED lines=8> */
[----:B0-----:R-:W-:Y:S01]  /*2d00*/  LEA R8, R4, R3, 0x18 ;  /* 0x0000000304087211 */ /* 0x001fe200078ec0ff */
[----:B------:R-:W-:Y:S02]  /*2d10*/  IMAD.MOV.U32 R3, RZ, RZ, R2 ;  /* 0x000000ffff037224 */ /* 0x000fe400078e0002 */
[----:B------:R-:W-:Y:S02]  /*2d20*/  IMAD.MOV.U32 R4, RZ, RZ, R6 ;  /* 0x000000ffff047224 */ /* 0x000fe400078e0006 */
        /* <DEDUP_REMOVED lines=15> */
.L_x_3407:
[----:B------:R-:W-:Y:S05]  /*2e20*/  BSYNC.RECONVERGENT B1 ;  /* 0x0000000000017941 */ /* 0x000fea0003800200 */
.L_x_3406:
        /* <DEDUP_REMOVED lines=26> */
.L_x_3409:
[----:B------:R-:W-:Y:S05]  /*2fd0*/  BSYNC.RECONVERGENT B1 ;  /* 0x0000000000017941 */ /* 0x000fea0003800200 */
.L_x_3408:
[----:B------:R-:W-:Y:S02]  /*2fe0*/  IMAD.MOV.U32 R4, RZ, RZ, R5 ;  /* 0x000000ffff047224 */ /* 0x000fe400078e0005 */
[----:B------:R-:W-:Y:S02]  /*2ff0*/  IMAD.MOV.U32 R3, RZ, RZ, R7 ;  /* 0x000000ffff037224 */ /* 0x000fe400078e0007 */
[----:B------:R-:W-:Y:S01]  /*3000*/  IMAD.MOV.U32 R2, RZ, RZ, R8 ;  /* 0x000000ffff027224 */ /* 0x000fe200078e0008 */
[----:B------:R-:W-:Y:S06]  /*3010*/  @!P6 BRA `(.L_x_3373) ;  /* 0x00000028009ce947 */ /* 0x000fec0003800000 */
[----:B------:R-:W0:Y:S01]  /*3020*/  S2R R3, SR_CgaCtaId ;  /* 0x0000000000037919 */ /* 0x000e220000008800 */
[----:B------:R-:W-:Y:S01]  /*3030*/  MOV R2, 0x400 ;  /* 0x0000040000027802 */ /* 0x000fe20000000f00 */
[----:B------:R-:W-:-:S03]  /*3040*/  IMAD.MOV.U32 R4, RZ, RZ, R5 ;  /* 0x000000ffff047224 */ /* 0x000fc600078e0005 */
        /* <DEDUP_REMOVED lines=20> */
.L_x_3341:
        /* <DEDUP_REMOVED lines=13> */
[----:B------:R-:W-:Y:S01]  /*3260*/  IMAD.U32 R13, RZ, RZ, UR14 ;  /* 0x0000000eff0d7e24 */ /* 0x000fe2000f8e00ff */
[----:B------:R-:W-:Y:S01]  /*3270*/  UMOV UR4, URZ ;  /* 0x000000ff00047c82 */ /* 0x000fe20008000000 */
[----:B------:R-:W-:Y:S01]  /*3280*/  IMAD.U32 R14, RZ, RZ, UR15 ;  /* 0x0000000fff0e7e24 */ /* 0x000fe2000f8e00ff */
[----:B------:R-:W-:Y:S01]  /*3290*/  BSSY.RECONVERGENT B1, `(.L_x_3410) ;  /* 0x0000013000017945 */ /* 0x000fe20003800200 */
[----:B------:R-:W-:-:S02]  /*32a0*/  ISETP.LE.U32.AND P0, PT, R15, UR6, PT ;  /* 0x000000060f007c0c */ /* 0x000fc4000bf03070 */
[----:B------:R-:W-:Y:S02]  /*32b0*/  IADD3 R17, P4, PT, R7, R13, RZ ;  /* 0x0000000d07117210 */ /* 0x000fe40007f9e0ff */
[----:B--2---:R-:W-:-:S04]  /*32c0*/  FSETP.GEU.AND P1, PT, R4, R3, PT ;  /* 0x000000030400720b */ /* 0x004fc80003f2e000 */
[----:B------:R-:W-:Y:S01]  /*32d0*/  FSEL R3, R4, R3, !P1 ;  /* 0x0000000304037208 */ /* 0x000fe20004800000 */
[----:B------:R-:W-:-:S03]  /*32e0*/  VIADD R4, R5, 0x200 ;  /* 0x0000020005047836 */ /* 0x000fc60000000000 */
[----:B---3--:R-:W-:-:S04]  /*32f0*/  FSETP.GEU.AND P2, PT, R6, R3, PT ;  /* 0x000000030600720b */ /* 0x008fc80003f4e000 */
[----:B------:R-:W-:Y:S01]  /*3300*/  FSEL R3, R6, R3, !P2 ;  /* 0x0000000306037208 */ /* 0x000fe20005000000 */
[----:B------:R-:W-:-:S03]  /*3310*/  VIADD R6, R5, 0x100 ;  /* 0x0000010005067836 */ /* 0x000fc60000000000 */
[----:B----4-:R-:W-:Y:S01]  /*3320*/  FSETP.GEU.AND P3, PT, R3, R16, PT ;  /* 0x000000100300720b */ /* 0x010fe20003f6e000 */
[----:B------:R-:W-:-:S04]  /*3330*/  IMAD.MOV.U32 R7, RZ, RZ, R3 ;  /* 0x000000ffff077224 */ /* 0x000fc800078e0003 */
[----:B------:R-:W-:-:S05]  /*3340*/  @P2 SEL R4, R6, R5, !P1 ;  /* 0x0000000506042207 */ /* 0x000fca0004800000 */
[----:B------:R-:W-:-:S03]  /*3350*/  IMAD.MOV.U32 R6, RZ, RZ, R4 ;  /* 0x000000ffff067224 */ /* 0x000fc600078e0004 */
[----:B0-----:R-:W-:Y:S05]  /*3360*/  @!P3 BRA `(.L_x_3411) ;  /* 0x000000000014b947 */ /* 0x001fea0003800000 */
[----:B------:R-:W-:Y:S01]  /*3370*/  FSETP.GEU.AND P1, PT, R16, R3, PT ;  /* 0x000000031000720b */ /* 0x000fe20003f2e000 */
[----:B------:R-:W-:Y:S02]  /*3380*/  IMAD.MOV.U32 R7, RZ, RZ, R16 ;  /* 0x000000ffff077224 */ /* 0x000fe400078e0010 */
[----:B------:R-:W-:-:S10]  /*3390*/  VIADD R6, R5, 0x300 ;  /* 0x0000030005067836 */ /* 0x000fd40000000000 */
[----:B------:R-:W-:Y:S02]  /*33a0*/  @P1 IMAD.MOV.U32 R7, RZ, RZ, R3 ;  /* 0x000000ffff071224 */ /* 0x000fe400078e0003 */
[----:B------:R-:W-:-:S07]  /*33b0*/  @P1 IMAD.MOV.U32 R6, RZ, RZ, R4 ;  /* 0x000000ffff061224 */ /* 0x000fce00078e0004 */
.L_x_3411:
[----:B------:R-:W-:Y:S05]  /*33c0*/  BSYNC.RECONVERGENT B1 ;  /* 0x0000000000017941 */ /* 0x000fea0003800200 */
.L_x_3410:
[----:B-----5:R-:W-:Y:S01]  /*33d0*/  FSETP.GEU.AND P1, PT, R7, R2, PT ;  /* 0x000000020700720b */ /* 0x020fe20003f2e000 */
[----:B------:R-:W-:Y:S01]  /*33e0*/  IMAD.X R4, RZ, RZ, R14, P4 ;  /* 0x000000ffff047224 */ /* 0x000fe200020e060e */
[----:B------:R-:W-:Y:S01]  /*33f0*/  LOP3.LUT R3, R5, 0x400, RZ, 0xfc, !PT ;  /* 0x0000040005037812 */ /* 0x000fe200078efcff */
[----:B------:R-:W-:Y:S01]  /*3400*/  BSSY.RECONVERGENT B1, `(.L_x_3412) ;  /* 0x0000014000017945 */ /* 0x000fe20003800200 */
[-C--:B------:R-:W-:Y:S01]  /*3410*/  IADD3 R19, P3, PT, R6, R17.reuse, RZ ;  /* 0x0000001106137210 */ /* 0x080fe20007f7e0ff */
[----:B------:R-:W-:Y:S01]  /*3420*/  IMAD.MOV.U32 R9, RZ, RZ, R7 ;  /* 0x000000ffff097224 */ /* 0x000fe200078e0007 */
[----:B------:R-:W-:Y:S02]  /*3430*/  IADD3 R16, P2, PT, R3, R17, RZ ;  /* 0x0000001103107210 */ /* 0x000fe40007f5e0ff */
[----:B------:R-:W-:Y:S01]  /*3440*/  IADD3.X R18, PT, PT, R4, UR4, RZ, P3, !PT ;  /* 0x0000000404127c10 */ /* 0x000fe20009ffe4ff */
[----:B------:R-:W-:Y:S01]  /*3450*/  IMAD.MOV.U32 R8, RZ, RZ, R19 ;  /* 0x000000ffff087224 */ /* 0x000fe200078e0013 */
[----:B------:R-:W-:Y:S01]  /*3460*/  ISETP.GE.U32.AND.EX P0, PT, RZ, R12, PT, P0 ;  /* 0x0000000cff00720c */ /* 0x000fe20003f06100 */
[----:B------:R-:W-:-:S02]  /*3470*/  IMAD.X R17, RZ, RZ, R4, P2 ;  /* 0x000000ffff117224 */ /* 0x000fc400010e0604 */
[----:B------:R-:W-:Y:S01]  /*3480*/  IMAD.MOV.U32 R4, RZ, RZ, R18 ;  /* 0x000000ffff047224 */ /* 0x000fe200078e0012 */
[----:B------:R-:W-:Y:S09]  /*3490*/  @!P1 BRA `(.L_x_3413) ;  /* 0x0000000000289947 */ /* 0x000ff20003800000 */
[----:B------:R-:W-:Y:S01]  /*34a0*/  FSETP.GEU.AND P2, PT, R2, R7, PT ;  /* 0x000000070200720b */ /* 0x000fe20003f4e000 */
[----:B------:R-:W-:Y:S02]  /*34b0*/  IMAD.U32 R4, RZ, RZ, UR4 ;  /* 0x00000004ff047e24 */ /* 0x000fe4000f8e00ff */
[----:B------:R-:W-:Y:S02]  /*34c0*/  IMAD.MOV.U32 R9, RZ, RZ, R2 ;  /* 0x000000ffff097224 */ /* 0x000fe400078e0002 */
[----:B------:R-:W-:-:S08]  /*34d0*/  IMAD.MOV.U32 R8, RZ, RZ, R16 ;  /* 0x000000ffff087224 */ /* 0x000fd000078e0010 */
[----:B------:R-:W-:-:S04]  /*34e0*/  @P2 ISETP.GE.U32.AND P1, PT, R6, R3, PT ;  /* 0x000000030600220c */ /* 0x000fc80003f26070 */
[----:B------:R-:W-:Y:S01]  /*34f0*/  @P2 ISETP.GE.AND.EX P1, PT, R4, RZ, PT, P1 ;  /* 0x000000ff0400220c */ /* 0x000fe20003f26310 */
[----:B------:R-:W-:-:S03]  /*3500*/  IMAD.MOV.U32 R4, RZ, RZ, R17 ;  /* 0x000000ffff047224 */ /* 0x000fc600078e0011 */
[----:B------:R-:W-:Y:S02]  /*3510*/  @P2 FSEL R9, R7, R2, !P1 ;  /* 0x0000000207092208 */ /* 0x000fe40004800000 */
[----:B------:R-:W-:Y:S02]  /*3520*/  @P2 SEL R8, R19, R16, !P1 ;  /* 0x0000001013082207 */ /* 0x000fe40004800000 */
[----:B------:R-:W-:-:S07]  /*3530*/  @P2 SEL R4, R18, R17, !P1 ;  /* 0x0000001112042207 */ /* 0x000fce0004800000 */
.L_x_3413:
[----:B------:R-:W-:Y:S05]  /*3540*/  BSYNC.RECONVERGENT B1 ;  /* 0x0000000000017941 */ /* 0x000fea0003800200 */
.L_x_3412:
[----:B------:R-:W-:Y:S05]  /*3550*/  @P0 BRA `(.L_x_3414) ;  /* 0x0000001400200947 */ /* 0x000fea0003800000 */
        /* <DEDUP_REMOVED lines=20> */
.L_x_3416:
[----:B------:R-:W-:Y:S05]  /*36a0*/  BSYNC.RECONVERGENT B1 ;  /* 0x0000000000017941 */ /* 0x000fea0003800200 */
.L_x_3415:
        /* <DEDUP_REMOVED lines=12> */
[----:B------:R-:W0:Y:S01]  /*3770*/  LDCU.64 UR8, c[0x0][0x398] ;  /* 0x00007300ff0877ac */ /* 0x000e220008000a00 */
[----:B------:R-:W1:Y:S02]  /*3780*/  LDCU.128 UR12, c[0x0][0x380] ;  /* 0x00007000ff0c77ac */ /* 0x000e640008000c00 */
.L_x_3430:
[----:B------:R-:W-:Y:S01]  /*3790*/  IADD3 R22, P0, PT, R5, R2, RZ ;  /* 0x0000000205167210 */ /* 0x000fe20007f1e0ff */
[----:B-1----:R-:W-:Y:S02]  /*37a0*/  IMAD.U32 R10, RZ, RZ, UR12 ;  /* 0x0000000cff0a7e24 */ /* 0x002fe4000f8e00ff */
[----:B------:R-:W-:Y:S02]  /*37b0*/  IMAD.U32 R11, RZ, RZ, UR13 ;  /* 0x0000000dff0b7e24 */ /* 0x000fe4000f8e00ff */
[----:B------:R-:W-:Y:S01]  /*37c0*/  IMAD.X R15, RZ, RZ, R3, P0 ;  /* 0x000000ffff0f7224 */ /* 0x000fe200000e0603 */
[----:B------:R-:W-:-:S04]  /*37d0*/  LEA R18, P0, R22, R10, 0x2 ;  /* 0x0000000a16127211 */ /* 0x000fc800078010ff */
[----:B------:R-:W-:-:S05]  /*37e0*/  LEA.HI.X R19, R22, R11, R15, 0x2, P0 ;  /* 0x0000000b16137211 */ /* 0x000fca00000f140f */
[----:B------:R-:W2:Y:S04]  /*37f0*/  LDG.E R24, desc[UR10][R18.64] ;  /* 0x0000000a12187981 */ /* 0x000ea8000c1e1900 */
[----:B------:R1:W5:Y:S04]  /*3800*/  LDG.E R20, desc[UR10][R18.64+0x400] ;  /* 0x0004000a12147981 */ /* 0x000368000c1e1900 */
[----:B------:R1:W5:Y:S04]  /*3810*/  LDG.E R17, desc[UR10][R18.64+0x800] ;  /* 0x0008000a12117981 */ /* 0x000368000c1e1900 */
[----:B------:R1:W5:Y:S04]  /*3820*/  LDG.E R2, desc[UR10][R18.64+0xc00] ;  /* 0x000c000a12027981 */ /* 0x000368000c1e1900 */
[----:B------:R1:W5:Y:S01]  /*3830*/  LDG.E R12, desc[UR10][R18.64+0x1000] ;  /* 0x0010000a120c7981 */ /* 0x000362000c1e1900 */
[----:B------:R-:W-:Y:S01]  /*3840*/  IMAD.U32 R13, RZ, RZ, UR14 ;  /* 0x0000000eff0d7e24 */ /* 0x000fe2000f8e00ff */
[----:B------:R-:W-:Y:S01]  /*3850*/  BSSY.RECONVERGENT B2, `(.L_x_3418) ;  /* 0x0000014000027945 */ /* 0x000fe20003800200 */
[----:B------:R-:W-:-:S02]  /*3860*/  IMAD.U32 R14, RZ, RZ, UR15 ;  /* 0x0000000fff0e7e24 */ /* 0x000fc4000f8e00ff */
[----:B------:R-:W-:Y:S01]  /*3870*/  IMAD.MOV.U32 R21, RZ, RZ, R9 ;  /* 0x000000ffff157224 */ /* 0x000fe200078e0009 */
[----:B------:R-:W-:Y:S01]  /*3880*/  IADD3 R3, P1, PT, R22, R13, RZ ;  /* 0x0000000d16037210 */ /* 0x000fe20007f3e0ff */
[----:B------:R-:W-:Y:S02]  /*3890*/  IMAD.MOV.U32 R22, RZ, RZ, R8 ;  /* 0x000000ffff167224 */ /* 0x000fe400078e0008 */
[----:B------:R-:W-:Y:S02]  /*38a0*/  IMAD.MOV.U32 R23, RZ, RZ, R4 ;  /* 0x000000ffff177224 */ /* 0x000fe400078e0004 */
[----:B------:R-:W-:Y:S01]  /*38b0*/  IMAD.X R15, R15, 0x1, R14, P1 ;  /* 0x000000010f0f7824 */ /* 0x000fe200008e060e */
[----:B--2---:R-:W-:-:S13]  /*38c0*/  FSETP.GEU.AND P0, PT, R9, R24, PT ;  /* 0x000000180900720b */ /* 0x004fda0003f0e000 */
[----:B-1----:R-:W-:Y:S05]  /*38d0*/  @!P0 BRA `(.L_x_3419) ;  /* 0x00000000002c8947 */ /* 0x002fea0003800000 */
        /* <DEDUP_REMOVED lines=11> */
.L_x_3419:
[----:B0-----:R-:W-:Y:S05]  /*3990*/  BSYNC.RECONVERGENT B2 ;  /* 0x0000000000027941 */ /* 0x001fea0003800200 */
.L_x_3418:
[----:B-----5:R-:W-:Y:S01]  /*39a0*/  FSETP.GEU.AND P0, PT, R21, R20, PT ;  /* 0x000000141500720b */ /* 0x020fe20003f0e000 */
[----:B------:R-:W-:Y:S01]  /*39b0*/  BSSY.RECONVERGENT B2, `(.L_x_3420) ;  /* 0x0000012000027945 */ /* 0x000fe20003800200 */
[----:B------:R-:W-:Y:S01]  /*39c0*/  IADD3 R9, P1, PT, R3, 0x100, RZ ;  /* 0x0000010003097810 */ /* 0x000fe20007f3e0ff */
[----:B------:R-:W-:Y:S02]  /*39d0*/  IMAD.MOV.U32 R4, RZ, RZ, R21 ;  /* 0x000000ffff047224 */ /* 0x000fe400078e0015 */
[----:B------:R-:W-:Y:S02]  /*39e0*/  IMAD.MOV.U32 R18, RZ, RZ, R22 ;  /* 0x000000ffff127224 */ /* 0x000fe400078e0016 */
[----:B------:R-:W-:Y:S02]  /*39f0*/  IMAD.X R8, RZ, RZ, R15, P1 ;  /* 0x000000ffff087224 */ /* 0x000fe400008e060f */
[----:B------:R-:W-:-:S04]  /*3a00*/  IMAD.MOV.U32 R19, RZ, RZ, R23 ;  /* 0x000000ffff137224 */ /* 0x000fc800078e0017 */
        /* <DEDUP_REMOVED lines=12> */
.L_x_3421:
[----:B------:R-:W-:Y:S05]  /*3ad0*/  BSYNC.RECONVERGENT B2 ;  /* 0x0000000000027941 */ /* 0x000fea0003800200 */
.L_x_3420:
[----:B------:R-:W-:Y:S01]  /*3ae0*/  FSETP.GEU.AND P0, PT, R4, R17, PT ;  /* 0x000000110400720b */ /* 0x000fe20003f0e000 */
        /* <DEDUP_REMOVED lines=18> */
.L_x_3423:
[----:B------:R-:W-:Y:S05]  /*3c10*/  BSYNC.RECONVERGENT B2 ;  /* 0x0000000000027941 */ /* 0x000fea0003800200 */
.L_x_3422:
        /* <DEDUP_REMOVED lines=19> */
.L_x_3425:
[----:B------:R-:W-:Y:S05]  /*3d50*/  BSYNC.RECONVERGENT B2 ;  /* 0x0000000000027941 */ /* 0x000fea0003800200 */
.L_x_3424:
        /* <DEDUP_REMOVED lines=19> */
.L_x_3427:
[----:B------:R-:W-:Y:S05]  /*3e90*/  BSYNC.RECONVERGENT B2 ;  /* 0x0000000000027941 */ /* 0x000fea0003800200 */
.L_x_3426:
[----:B------:R-:W-:Y:S01]  /*3ea0*/  BAR.SYNC.DEFER_BLOCKING 0x0 ;  /* 0x0000000000007b1d */ /* 0x000fe20000010000 */
[----:B------:R-:W-:-:S05]  /*3eb0*/  ISETP.NE.AND P0, PT, R5, RZ, PT ;  /* 0x000000ff0500720c */ /* 0x000fca0003f05270 */
[----:B------:R-:W-:Y:S08]  /*3ec0*/  BSSY.RECONVERGENT B2, `(.L_x_3428) ;  /* 0x000000c000027945 */ /* 0x000ff00003800200 */
[----:B------:R-:W-:Y:S05]  /*3ed0*/  @P0 BRA `(.L_x_3429) ;  /* 0x0000000000280947 */ /* 0x000fea0003800000 */
[----:B------:R-:W-:Y:S02]  /*3ee0*/  IMAD.MOV.U32 R18, RZ, RZ, 0x500 ;  /* 0x00000500ff127424 */ /* 0x000fe400078e00ff */
[----:B------:R-:W-:-:S05]  /*3ef0*/  IMAD.MOV.U32 R19, RZ, RZ, 0x0 ;  /* 0x00000000ff137424 */ /* 0x000fca00078e00ff */
[----:B------:R-:W2:Y:S01]  /*3f00*/  ATOMG.E.ADD.64.STRONG.GPU PT, R2, desc[UR10][R6.64], R18 ;  /* 0x80000012060279a8 */ /* 0x000ea200081ef50a */
[----:B------:R-:W0:Y:S01]  /*3f10*/  S2UR UR5, SR_CgaCtaId ;  /* 0x00000000000579c3 */ /* 0x000e220000008800 */
[----:B------:R-:W-:Y:S02]  /*3f20*/  UMOV UR4, 0x400 ;  /* 0x0000040000047882 */ /* 0x000fe40000000000 */
[----:B0-----:R-:W-:-:S06]  /*3f30*/  ULEA UR4, UR5, UR4, 0x18 ;  /* 0x0000000405047291 */ /* 0x001fcc000f8ec0ff */
[----:B------:R-:W-:Y:S01]  /*3f40*/  IMAD.U32 R16, RZ, RZ, UR4 ;  /* 0x00000004ff107e24 */ /* 0x000fe2000f8e00ff */
[----:B--2---:R-:W-:-:S05]  /*3f50*/  IADD3 R2, P0, PT, R2, UR6, RZ ;  /* 0x0000000602027c10 */ /* 0x004fca000ff1e0ff */
[----:B------:R-:W-:-:S05]  /*3f60*/  IMAD.X R3, RZ, RZ, R3, P0 ;  /* 0x000000ffff037224 */ /* 0x000fca00000e0603 */
[----:B------:R0:W-:Y:S03]  /*3f70*/  STS.64 [R16+0x98], R2 ;  /* 0x0000980210007388 */ /* 0x0001e60000000a00 */
.L_x_3429:
[----:B------:R-:W-:Y:S05]  /*3f80*/  BSYNC.RECONVERGENT B2 ;  /* 0x0000000000027941 */ /* 0x000fea0003800200 */
.L_x_3428:
[----:B------:R-:W-:Y:S01]  /*3f90*/  BAR.SYNC.DEFER_BLOCKING 0x0 ;  /* 0x0000000000007b1d */ /* 0x000fe20000010000 */
[----:B------:R-:W-:Y:S02]  /*3fa0*/  IMAD.U32 R15, RZ, RZ, UR8 ;  /* 0x00000008ff0f7e24 */ /* 0x000fe4000f8e00ff */
[----:B------:R-:W-:-:S03]  /*3fb0*/  IMAD.U32 R12, RZ, RZ, UR9 ;  /* 0x00000009ff0c7e24 */ /* 0x000fc6000f8e00ff */
[----:B0-----:R-:W0:Y:S02]  /*3fc0*/  LDS.64 R2, [R16+0x98] ;  /* 0x0000980010027984 */ /* 0x001e240000000a00 */
[----:B0-----:R-:W-:-:S04]  /*3fd0*/  IADD3 R18, P1, PT, R2, 0x500, RZ ;  /* 0x0000050002127810 */ /* 0x001fc80007f3e0ff */
[----:B------:R-:W-:Y:S01]  /*3fe0*/  ISETP.GT.U32.AND P0, PT, R18, R15, PT ;  /* 0x0000000f1200720c */ /* 0x000fe20003f04070 */
[----:B------:R-:W-:-:S05]  /*3ff0*/  IMAD.X R17, RZ, RZ, R3, P1 ;  /* 0x000000ffff117224 */ /* 0x000fca00008e0603 */
[----:B------:R-:W-:-:S13]  /*4000*/  ISETP.GT.AND.EX P0, PT, R17, R12, PT, P0 ;  /* 0x0000000c1100720c */ /* 0x000fda0003f04300 */
[----:B------:R-:W-:Y:S05]  /*4010*/  @!P0 BRA `(.L_x_3430) ;  /* 0xfffffff400dc8947 */ /* 0x000fea000383ffff */
[----:B------:R-:W-:Y:S05]  /*4020*/  BSYNC.RECONVERGENT B1 ;  /* 0x0000000000017941 */ /* 0x000fea0003800200 */
.L_x_3417:
        /* <DEDUP_REMOVED lines=8> */
[----:B------:R-:W-:Y:S03]  /*40b0*/  BSSY.RECONVERGENT B2, `(.L_x_3432) ;  /* 0x000002d000027945 */ /* 0x000fe60003800200 */
[----:B------:R-:W-:Y:S01]  /*40c0*/  IADD3 R16, PT, PT, -R2, R15, R16 ;  /* 0x0000000f02107210 */ /* 0x000fe20007ffe110 */
[----:B------:R-:W-:-:S03]  /*40d0*/  IMAD.MOV.U32 R15, RZ, RZ, R5 ;  /* 0x000000ffff0f7224 */ /* 0x000fc600078e0005 */
        /* <DEDUP_REMOVED lines=8> */
[----:B------:R-:W-:Y:S02]  /*4160*/  IADD3 R20, P0, PT, R18, R13, RZ ;  /* 0x0000000d12147210 */ /* 0x000fe40007f1e0ff */
[----:B------:R-:W-:Y:S02]  /*4170*/  LOP3.LUT R6, R6, 0x3, RZ, 0xc0, !PT ;  /* 0x0000000306067812 */ /* 0x000fe400078ec0ff */
[----:B------:R-:W-:Y:S01]  /*4180*/  LEA.HI.X R18, R18, R11, R7, 0x2, P1 ;  /* 0x0000000b12127211 */ /* 0x000fe200008f1407 */
[----:B------:R-:W-:-:S02]  /*4190*/  IMAD.X R14, R7, 0x1, R14, P0 ;  /* 0x00000001070e7824 */ /* 0x000fc400000e060e */
[----:B------:R-:W-:-:S07]  /*41a0*/  IMAD.MOV R10, RZ, RZ, -R6 ;  /* 0x000000ffff0a7224 */ /* 0x000fce00078e0a06 */
.L_x_3436:
[----:B------:R-:W-:Y:S02]  /*41b0*/  IMAD.MOV.U32 R6, RZ, RZ, R17 ;  /* 0x000000ffff067224 */ /* 0x000fe400078e0011 */
[----:B------:R-:W-:-:S05]  /*41c0*/  IMAD.MOV.U32 R7, RZ, RZ, R18 ;  /* 0x000000ffff077224 */ /* 0x000fca00078e0012 */
[----:B------:R-:W2:Y:S01]  /*41d0*/  LDG.E R22, desc[UR10][R6.64] ;  /* 0x0000000a06167981 */ /* 0x000ea2000c1e1900 */
[----:B------:R-:W-:Y:S01]  /*41e0*/  VIADD R10, R10, 0x1 ;  /* 0x000000010a0a7836 */ /* 0x000fe20000000000 */
[----:B------:R-:W-:Y:S01]  /*41f0*/  BSSY.RECONVERGENT B3, `(.L_x_3434) ;  /* 0x0000013000037945 */ /* 0x000fe20003800200 */
[----:B------:R-:W-:-:S03]  /*4200*/  IADD3 R17, P3, PT, R17, 0x400, RZ ;  /* 0x0000040011117810 */ /* 0x000fc60007f7e0ff */
[----:B------:R-:W-:Y:S02]  /*4210*/  ISETP.NE.AND P2, PT, R10, RZ, PT ;  /* 0x000000ff0a00720c */ /* 0x000fe40003f45270 */
[----:B--2---:R-:W-:-:S13]  /*4220*/  FSETP.GEU.AND P0, PT, R9, R22, PT ;  /* 0x000000160900720b */ /* 0x004fda0003f0e000 */
        /* <DEDUP_REMOVED lines=15> */
.L_x_3435:
[----:B------:R-:W-:Y:S05]  /*4320*/  BSYNC.RECONVERGENT B3 ;  /* 0x0000000000037941 */ /* 0x000fea0003800200 */
.L_x_3434:
[----:B------:R-:W-:Y:S01]  /*4330*/  IADD3 R20, P0, PT, R20, 0x100, RZ ;  /* 0x0000010014147810 */ /* 0x000fe20007f1e0ff */
[----:B------:R-:W-:Y:S02]  /*4340*/  VIADD R15, R15, 0x100 ;  /* 0x000001000f0f7836 */ /* 0x000fe40000000000 */
[----:B------:R-:W-:Y:S02]  /*4350*/  IMAD.X R18, RZ, RZ, R18, P3 ;  /* 0x000000ffff127224 */ /* 0x000fe400018e0612 */
[----:B------:R-:W-:Y:S01]  /*4360*/  IMAD.X R14, RZ, RZ, R14, P0 ;  /* 0x000000ffff0e7224 */ /* 0x000fe200000e060e */
[----:B------:R-:W-:Y:S07]  /*4370*/  @P2 BRA `(.L_x_3436) ;  /* 0xfffffffc008c2947 */ /* 0x000fee000383ffff */
.L_x_3433:
[----:B------:R-:W-:Y:S05]  /*4380*/  BSYNC.RECONVERGENT B2 ;  /* 0x0000000000027941 */ /* 0x000fea0003800200 */
.L_x_3432:
[----:B------:R-:W-:-:S13]  /*4390*/  ISETP.GE.U32.AND P0, PT, R16, 0x300, PT ;  /* 0x000003001000780c */ /* 0x000fda0003f06070 */
[----:B------:R-:W-:Y:S05]  /*43a0*/  @!P0 BRA `(.L_x_3431) ;  /* 0x0000000400888947 */ /* 0x000fea0003800000 */
[----:B------:R-:W0:Y:S01]  /*43b0*/  LDC.64 R10, c[0x0][0x380] ;  /* 0x0000e000ff0a7b82 */ /* 0x000e220000000a00 */
[----:B------:R-:W-:-:S07]  /*43c0*/  VIADD R13, R15, 0x200 ;  /* 0x000002000f0d7836 */ /* 0x000fce0000000000 */
[----:B------:R-:W1:Y:S02]  /*43d0*/  LDC.64 R6, c[0x0][0x388] ;  /* 0x0000e200ff067b82 */ /* 0x000e640000000a00 */
.L_x_3445:
        /* <DEDUP_REMOVED lines=29> */
.L_x_3438:
[----:B------:R-:W-:Y:S05]  /*45b0*/  BSYNC.RECONVERGENT B2 ;  /* 0x0000000000027941 */ /* 0x000fea0003800200 */
.L_x_3437:
[----:B-----5:R-:W-:Y:S01]  /*45c0*/  FSETP.GEU.AND P0, PT, R19, R18, PT ;  /* 0x000000121300720b */ /* 0x020fe20003f0e000 */
[----:B------:R-:W-:Y:S01]  /*45d0*/  BSSY.RECONVERGENT B2, `(.L_x_3439) ;  /* 0x0000013000027945 */ /* 0x000fe20003800200 */
[----:B------:R-:W-:Y:S01]  /*45e0*/  IADD3 R16, P1, P2, R2, R6, R23 ;  /* 0x0000000602107210 */ /* 0x000fe20007a3e017 */
[----:B------:R-:W-:Y:S02]  /*45f0*/  VIADD R17, R13, 0x100 ;  /* 0x000001000d117836 */ /* 0x000fe40000000000 */
[----:B------:R-:W-:Y:S01]  /*4600*/  IMAD.MOV.U32 R9, RZ, RZ, R19 ;  /* 0x000000ffff097224 */ /* 0x000fe200078e0013 */
[----:B------:R-:W-:Y:S01]  /*4610*/  IADD3.X R23, PT, PT, R3, R7, RZ, P1, P2 ;  /* 0x0000000703177210 */ /* 0x000fe20000fe44ff */
[----:B------:R-:W-:Y:S02]  /*4620*/  IMAD.MOV.U32 R4, RZ, RZ, R21 ;  /* 0x000000ffff047224 */ /* 0x000fe400078e0015 */
        /* <DEDUP_REMOVED lines=13> */
.L_x_3440:
[----:B------:R-:W-:Y:S05]  /*4700*/  BSYNC.RECONVERGENT B2 ;  /* 0x0000000000027941 */ /* 0x000fea0003800200 */
.L_x_3439:
[----:B------:R-:W-:Y:S01]  /*4710*/  FSETP.GEU.AND P0, PT, R9, R14, PT ;  /* 0x0000000e0900720b */ /* 0x000fe20003f0e000 */
[----:B------:R-:W-:Y:S01]  /*4720*/  BSSY.RECONVERGENT B2, `(.L_x_3441) ;  /* 0x0000013000027945 */ /* 0x000fe20003800200 */
[CC--:B------:R-:W-:Y:S01]  /*4730*/  IADD3 R19, P1, P4, R2.reuse, R6.reuse, R13 ;  /* 0x0000000602137210 */ /* 0x0c0fe20007c3e00d */
[----:B------:R-:W-:Y:S01]  /*4740*/  IMAD.MOV.U32 R16, RZ, RZ, R9 ;  /* 0x000000ffff107224 */ /* 0x000fe200078e0009 */
[----:B------:R-:W-:Y:S01]  /*4750*/  IADD3 R20, P2, P3, R2, R6, R17 ;  /* 0x0000000602147210 */ /* 0x000fe20007b5e011 */
        /* <DEDUP_REMOVED lines=15> */
.L_x_3442:
[----:B------:R-:W-:Y:S05]  /*4850*/  BSYNC.RECONVERGENT B2 ;  /* 0x0000000000027941 */ /* 0x000fea0003800200 */
.L_x_3441:
        /* <DEDUP_REMOVED lines=18> */
.L_x_3444:
[----:B------:R-:W-:Y:S05]  /*4980*/  BSYNC.RECONVERGENT B2 ;  /* 0x0000000000027941 */ /* 0x000fea0003800200 */
.L_x_3443:
[C---:B------:R-:W-:Y:S02]  /*4990*/  VIADD R15, R13.reuse, 0x200 ;  /* 0x000002000d0f7836 */ /* 0x040fe40000000000 */
[----:B------:R-:W-:-:S03]  /*49a0*/  VIADD R13, R13, 0x400 ;  /* 0x000004000d0d7836 */ /* 0x000fc60000000000 */
[----:B------:R-:W-:-:S13]  /*49b0*/  ISETP.GE.AND P0, PT, R15, R12, PT ;  /* 0x0000000c0f00720c */ /* 0x000fda0003f06270 */
[----:B------:R-:W-:Y:S05]  /*49c0*/  @!P0 BRA `(.L_x_3445) ;  /* 0xfffffff800848947 */ /* 0x000fea000383ffff */
.L_x_3431:
[----:B------:R-:W-:Y:S05]  /*49d0*/  BSYNC.RECONVERGENT B1 ;  /* 0x0000000000017941 */ /* 0x000fea0003800200 */
.L_x_3414:
        /* <DEDUP_REMOVED lines=22> */
.L_x_3447:
[----:B------:R-:W-:Y:S05]  /*4b40*/  BSYNC.RECONVERGENT B1 ;  /* 0x0000000000017941 */ /* 0x000fea0003800200 */
.L_x_3446:
        /* <DEDUP_REMOVED lines=21> */
.L_x_3449:
[----:B------:R-:W-:Y:S05]  /*4ca0*/  BSYNC.RECONVERGENT B1 ;  /* 0x0000000000017941 */ /* 0x000fea0003800200 */
.L_x_3448:
        /* <DEDUP_REMOVED lines=21> */
.L_x_3451:
[----:B------:R-:W-:Y:S05]  /*4e00*/  BSYNC.RECONVERGENT B1 ;  /* 0x0000000000017941 */ /* 0x000fea0003800200 */
.L_x_3450:
        /* <DEDUP_REMOVED lines=21> */
.L_x_3453:
[----:B------:R-:W-:Y:S05]  /*4f60*/  BSYNC.RECONVERGENT B1 ;  /* 0x0000000000017941 */ /* 0x000fea0003800200 */
.L_x_3452:
        /* <DEDUP_REMOVED lines=22> */
.L_x_3455:
[----:B------:R-:W-:Y:S05]  /*50d0*/  BSYNC.RECONVERGENT B1 ;  /* 0x0000000000017941 */ /* 0x000fea0003800200 */
.L_x_3454:
[----:B------:R-:W-:Y:S04]  /*50e0*/  BSSY.RECONVERGENT B1, `(.L_x_3456) ;  /* 0x000000c000017945 */ /* 0x000fe80003800200 */
[----:B------:R-:W-:Y:S05]  /*50f0*/  @P3 BRA `(.L_x_3457) ;  /* 0x0000000000283947 */ /* 0x000fea0003800000 */
[----:B------:R-:W0:Y:S01]  /*5100*/  S2R R8, SR_CgaCtaId ;  /* 0x0000000000087919 */ /* 0x000e220000008800 */
[----:B------:R-:W-:Y:S02]  /*5110*/  MOV R7, 0x400 ;  /* 0x0000040000077802 */ /* 0x000fe40000000f00 */
        /* <DEDUP_REMOVED lines=8> */
.L_x_3457:
[----:B------:R-:W-:Y:S05]  /*51a0*/  BSYNC.RECONVERGENT B1 ;  /* 0x0000000000017941 */ /* 0x000fea0003800200 */
.L_x_3456:
        /* <DEDUP_REMOVED lines=24> */
[CC--:B------:R-:W-:Y:S02]  /*5330*/  @P3 ISETP.LT.U32.AND P1, PT, R3.reuse, R10.reuse, PT ;  /* 0x0000000a0300320c */ /* 0x0c0fe40003f21070 */
[CC--:B------:R-:W-:Y:S02]  /*5340*/  @P3 ISETP.GE.AND.EX P0, PT, R2.reuse, R11.reuse, PT, P0 ;  /* 0x0000000b0200320c */ /* 0x0c0fe40003f06300 */
[----:B------:R-:W-:Y:S02]  /*5350*/  @P3 ISETP.LT.AND.EX P1, PT, R2, R11, PT, P1 ;  /* 0x0000000b0200320c */ /* 0x000fe40003f21310 */
[----:B------:R-:W-:Y:S02]  /*5360*/  @P3 FSEL R12, R4, R13, !P0 ;  /* 0x0000000d040c3208 */ /* 0x000fe40004000000 */
[----:B------:R-:W-:-:S02]  /*5370*/  @P3 SEL R10, R3, R10, P1 ;  /* 0x0000000a030a3207 */ /* 0x000fc40000800000 */
[----:B------:R-:W-:-:S07]  /*5380*/  @P3 SEL R14, R2, R11, P1 ;  /* 0x0000000b020e3207 */ /* 0x000fce0000800000 */
.L_x_3459:
[----:B------:R-:W-:Y:S05]  /*5390*/  BSYNC.RECONVERGENT B1 ;  /* 0x0000000000017941 */ /* 0x000fea0003800200 */
.L_x_3458:
        /* <DEDUP_REMOVED lines=11> */
[-C--:B------:R-:W-:Y:S02]  /*5450*/  @P3 ISETP.LT.U32.AND P1, PT, R10, R2.reuse, PT ;  /* 0x000000020a00320c */ /* 0x080fe40003f21070 */
[CC--:B------:R-:W-:Y:S02]  /*5460*/  @P3 ISETP.GE.AND.EX P0, PT, R14.reuse, R3.reuse, PT, P0 ;  /* 0x000000030e00320c */ /* 0x0c0fe40003f06300 */
[----:B------:R-:W-:Y:S02]  /*5470*/  @P3 ISETP.LT.AND.EX P1, PT, R14, R3, PT, P1 ;  /* 0x000000030e00320c */ /* 0x000fe40003f21310 */
[----:B------:R-:W-:Y:S02]  /*5480*/  @P3 FSEL R4, R12, R15, !P0 ;  /* 0x0000000f0c043208 */ /* 0x000fe40004000000 */
[----:B------:R-:W-:-:S02]  /*5490*/  @P3 SEL R11, R10, R2, P1 ;  /* 0x000000020a0b3207 */ /* 0x000fc40000800000 */
[----:B------:R-:W-:-:S07]  /*54a0*/  @P3 SEL R3, R14, R3, P1 ;  /* 0x000000030e033207 */ /* 0x000fce0000800000 */
.L_x_3461:
[----:B------:R-:W-:Y:S05]  /*54b0*/  BSYNC.RECONVERGENT B1 ;  /* 0x0000000000017941 */ /* 0x000fea0003800200 */
.L_x_3460:
        /* <DEDUP_REMOVED lines=18> */
.L_x_3463:
[----:B------:R-:W-:Y:S05]  /*55e0*/  BSYNC.RECONVERGENT B1 ;  /* 0x0000000000017941 */ /* 0x000fea0003800200 */
.L_x_3462:
        /* <DEDUP_REMOVED lines=18> */
.L_x_3465:
[----:B------:R-:W-:Y:S05]  /*5710*/  BSYNC.RECONVERGENT B1 ;  /* 0x0000000000017941 */ /* 0x000fea0003800200 */
.L_x_3464:
        /* <DEDUP_REMOVED lines=18> */
.L_x_3467:
[----:B------:R-:W-:Y:S05]  /*5840*/  BSYNC.RECONVERGENT B1 ;  /* 0x0000000000017941 */ /* 0x000fea0003800200 */
.L_x_3466:
        /* <DEDUP_REMOVED lines=18> */
.L_x_3469:
[----:B------:R-:W-:Y:S05]  /*5970*/  BSYNC.RECONVERGENT B1 ;  /* 0x0000000000017941 */ /* 0x000fea0003800200 */
.L_x_3468:
        /* <DEDUP_REMOVED lines=17> */
.L_x_3373:
[----:B------:R-:W-:Y:S05]  /*5a90*/  BSYNC.RECONVERGENT B0 ;  /* 0x0000000000007941 */ /* 0x000fea0003800200 */
.L_x_3340:
[----:B------:R-:W-:Y:S05]  /*5aa0*/  @P2 EXIT ;  /* 0x000000000000294d */ /* 0x000fea0003800000 */
[----:B0-----:R-:W0:Y:S01]  /*5ab0*/  LDC.64 R6, c[0x0][0x390] ;  /* 0x0000e400ff067b82 */ /* 0x001e220000000a00 */
[----:B------:R-:W-:-:S04]  /*5ac0*/  LOP3.LUT R3, R3, R2, RZ, 0x3c, !PT ;  /* 0x0000000203037212 */ /* 0x000fc800078e3cff */
[----:B------:R-:W-:-:S04]  /*5ad0*/  LOP3.LUT R2, R3, R2, RZ, 0x3c, !PT ;  /* 0x0000000203027212 */ /* 0x000fc800078e3cff */
[----:B------:R-:W-:Y:S01]  /*5ae0*/  LOP3.LUT R3, R3, R2, RZ, 0x3c, !PT ;  /* 0x0000000203037212 */ /* 0x000fe200078e3cff */
[----:B0-----:R-:W-:-:S05]  /*5af0*/  IMAD.WIDE.U32 R6, R0, 0x10, R6 ;  /* 0x0000001000067825 */ /* 0x001fca00078e0006 */
[----:B------:R-:W-:Y:S04]  /*5b00*/  STG.E.64 desc[UR10][R6.64+0x8], R2 ;  /* 0x0000080206007986 */ /* 0x000fe8000c101b0a */
[----:B------:R-:W-:Y:S01]  /*5b10*/  STG.E desc[UR10][R6.64], R4 ;  /* 0x0000000406007986 */ /* 0x000fe2000c10190a */
[----:B------:R-:W-:Y:S05]  /*5b20*/  EXIT ;  /* 0x000000000000794d */ /* 0x000fea0003800000 */
.L_x_3470:
        /* <DEDUP_REMOVED lines=13> */
.L_x_4198:


//--------------------- .text._ZN6thrust24THRUST_300001_SM_1000_NS8cuda_cub4core6detail13_kernel_agentINS1_8__reduce11ReduceAgentINS0_12zip_iteratorIN4cuda3std3__45tupleIJNS0_6detail15normal_iteratorINS0_10device_ptrIfEEEENS0_17counting_iteratorIlNS0_11use_defaultESI_SI_EEEEEEEPNSB_IJflEEESM_lNS1_9__extrema9arg_min_fIflNSA_4lessIfEEEEEEJSL_SN_lSS_EEEvDpT0_ --------------------------
	.section	.text._ZN6thrust24THRUST_300001_SM_1000_NS8cuda_cub4core6detail13_kernel_agentINS1_8__reduce11ReduceAgentINS0_12zip_iteratorIN4cuda3std3__45tupleIJNS0_6detail15normal_iteratorINS0_10device_ptrIfEEEENS0_17counting_iteratorIlNS0_11use_defaultESI_SI_EEEEEEEPNSB_IJflEEESM_lNS1_9__extrema9arg_min_fIflNSA_4lessIfEEEEEEJSL_SN_lSS_EEEvDpT0_,"ax",@progbits
	.align	128
        .global         _ZN6thrust24THRUST_300001_SM_1000_NS8cuda_cub4core6detail13_kernel_agentINS1_8__reduce11ReduceAgentINS0_12zip_iteratorIN4cuda3std3__45tupleIJNS0_6detail15normal_iteratorINS0_10device_ptrIfEEEENS0_17counting_iteratorIlNS0_11use_defaultESI_SI_EEEEEEEPNSB_IJflEEESM_lNS1_9__extrema9arg_min_fIflNSA_4lessIfEEEEEEJSL_SN_lSS_EEEvDpT0_
        .type           _ZN6thrust24THRUST_300001_SM_1000_NS8cuda_cub4core6detail13_kernel_agentINS1_8__reduce11ReduceAgentINS0_12zip_iteratorIN4cuda3std3__45tupleIJNS0_6detail15normal_iteratorINS0_10device_ptrIfEEEENS0_17counting_iteratorIlNS0_11use_defaultESI_SI_EEEEEEEPNSB_IJflEEESM_lNS1_9__extrema9arg_min_fIflNSA_4lessIfEEEEEEJSL_SN_lSS_EEEvDpT0_,@function
        .size           _ZN6thrust24THRUST_300001_SM_1000_NS8cuda_cub4core6detail13_kernel_agentINS1_8__reduce11ReduceAgentINS0_12zip_iteratorIN4cuda3std3__45tupleIJNS0_6detail15normal_iteratorINS0_10device_ptrIfEEEENS0_17counting_iteratorIlNS0_11use_defaultESI_SI_EEEEEEEPNSB_IJflEEESM_lNS1_9__extrema9arg_min_fIflNSA_4lessIfEEEEEEJSL_SN_lSS_EEEvDpT0_,(.L_x_4199 - _ZN6thrust24THRUST_300001_SM_1000_NS8cuda_cub4core6detail13_kernel_agentINS1_8__reduce11ReduceAgentINS0_12zip_iteratorIN4cuda3std3__45tupleIJNS0_6detail15normal_iteratorINS0_10device_ptrIfEEEENS0_17counting_iteratorIlNS0_11use_defaultESI_SI_EEEEEEEPNSB_IJflEEESM_lNS1_9__extrema9arg_min_fIflNSA_4lessIfEEEEEEJSL_SN_lSS_EEEvDpT0_)
        .other          _ZN6thrust24THRUST_300001_SM_1000_NS8cuda_cub4core6detail13_kernel_agentINS1_8__reduce11ReduceAgentINS0_12zip_iteratorIN4cuda3std3__45tupleIJNS0_6detail15normal_iteratorINS0_10device_ptrIfEEEENS0_17counting_iteratorIlNS0_11use_defaultESI_SI_EEEEEEEPNSB_IJflEEESM_lNS1_9__extrema9arg_min_fIflNSA_4lessIfEEEEEEJSL_SN_lSS_EEEvDpT0_,@"STO_CUDA_ENTRY STV_DEFAULT"
_ZN6thrust24THRUST_300001_SM_1000_NS8cuda_cub4core6detail13_kernel_agentINS1_8__reduce11ReduceAgentINS0_12zip_iteratorIN4cuda3std3__45tupleIJNS0_6detail15normal_iteratorINS0_10device_ptrIfEEEENS0_17counting_iteratorIlNS0_11use_defaultESI_SI_EEEEEEEPNSB_IJflEEESM_lNS1_9__extrema9arg_min_fIflNSA_4lessIfEEEEEEJSL_SN_lSS_EEEvDpT0_:
.text._ZN6thrust24THRUST_300001_SM_1000_NS8cuda_cub4core6detail13_kernel_agentINS1_8__reduce11ReduceAgentINS0_12zip_iteratorIN4cuda3std3__45tupleIJNS0_6detail15normal_iteratorINS0_10device_ptrIfEEEENS0_17counting_iteratorIlNS0_11use_defaultESI_SI_EEEEEEEPNSB_IJflEEESM_lNS1_9__extrema9arg_min_fIflNSA_4lessIfEEEEEEJSL_SN_lSS_EEEvDpT0_:
        /* <DEDUP_REMOVED lines=18> */
[----:B------:R-:W1:Y:S01]  /*0120*/  LDC.64 R4, c[0x0][0x380] ;  /* 0x0000e000ff047b82 */ /* 0x000e620000000a00 */
[----:B------:R-:W2:Y:S01]  /*0130*/  LDCU.64 UR6, c[0x0][0x388] ;  /* 0x00007100ff0677ac */ /* 0x000ea20008000a00 */
[----:B-1----:R-:W-:-:S06]  /*0140*/  IMAD.WIDE.U32 R4, R0, 0x4, R4 ;  /* 0x0000000400047825 */ /* 0x002fcc00078e0004 */
[----:B0-----:R1:W5:Y:S01]  /*0150*/  LDG.E R4, desc[UR8][R4.64] ;  /* 0x0000000804047981 */ /* 0x001362000c1e1900 */
[C---:B--2---:R-:W-:Y:S01]  /*0160*/  IADD3 R3, P0, PT, R0.reuse, UR6, RZ ;  /* 0x0000000600037c10 */ /* 0x044fe2000ff1e0ff */
[----:B------:R-:W-:-:S04]  /*0170*/  VIADD R11, R0, 0x100 ;  /* 0x00000100000b7836 */ /* 0x000fc80000000000 */
[----:B------:R-:W-:-:S08]  /*0180*/  IMAD.X R2, RZ, RZ, UR7, P0 ;  /* 0x00000007ff027e24 */ /* 0x000fd000080e06ff */
.L_x_3474:
[----:B0-----:R-:W-:Y:S05]  /*0190*/  BSYNC.RECONVERGENT B1 ;  /* 0x0000000000017941 */ /* 0x001fea0003800200 */
.L_x_3473:
        /* <DEDUP_REMOVED lines=16> */
[----:B------:R-:W-:Y:S02]  /*02a0*/  IMAD.MOV.U32 R9, RZ, RZ, R6 ;  /* 0x000000ffff097224 */ /* 0x000fe400078e0006 */
[----:B------:R-:W-:Y:S02]  /*02b0*/  IMAD.MOV.U32 R10, RZ, RZ, R7 ;  /* 0x000000ffff0a7224 */ /* 0x000fe400078e0007 */
[----:B------:R-:W-:-:S07]  /*02c0*/  IMAD.X R13, RZ, RZ, UR7, P0 ;  /* 0x00000007ff0d7e24 */ /* 0x000fce00080e06ff */
.L_x_3481:
        /* <DEDUP_REMOVED lines=17> */
[CC--:B------:R-:W-:Y:S02]  /*03e0*/  @P4 ISETP.LT.U32.AND P0, PT, R7.reuse, R12.reuse, PT ;  /* 0x0000000c0700420c */ /* 0x0c0fe40003f01070 */
[CC--:B------:R-:W-:Y:S02]  /*03f0*/  @P4 ISETP.GE.AND.EX P1, PT, R8.reuse, R13.reuse, PT, P1 ;  /* 0x0000000d0800420c */ /* 0x0c0fe40003f26310 */
[----:B------:R-:W-:Y:S02]  /*0400*/  @P4 ISETP.LT.AND.EX P0, PT, R8, R13, PT, P0 ;  /* 0x0000000d0800420c */ /* 0x000fe40003f01300 */
[----:B------:R-:W-:Y:S02]  /*0410*/  @P4 FSEL R4, R6, R15, !P1 ;  /* 0x0000000f06044208 */ /* 0x000fe40004800000 */
[----:B------:R-:W-:-:S02]  /*0420*/  @P4 SEL R3, R7, R12, P0 ;  /* 0x0000000c07034207 */ /* 0x000fc40000000000 */
[----:B------:R-:W-:-:S07]  /*0430*/  @P4 SEL R2, R8, R13, P0 ;  /* 0x0000000d08024207 */ /* 0x000fce0000000000 */
.L_x_3480:
[----:B------:R-:W-:Y:S05]  /*0440*/  BSYNC.RECONVERGENT B3 ;  /* 0x0000000000037941 */ /* 0x000fea0003800200 */
.L_x_3479:
[----:B------:R-:W-:Y:S01]  /*0450*/  IADD3 R12, P0, PT, R12, 0x100, RZ ;  /* 0x000001000c0c7810 */ /* 0x000fe20007f1e0ff */
[----:B------:R-:W-:Y:S02]  /*0460*/  VIADD R11, R11, 0x100 ;  /* 0x000001000b0b7836 */ /* 0x000fe40000000000 */
[----:B------:R-:W-:Y:S02]  /*0470*/  IMAD.X R10, RZ, RZ, R10, P3 ;  /* 0x000000ffff0a7224 */ /* 0x000fe400018e060a */
[----:B------:R-:W-:Y:S01]  /*0480*/  IMAD.X R13, RZ, RZ, R13, P0 ;  /* 0x000000ffff0d7224 */ /* 0x000fe200000e060d */
[----:B------:R-:W-:Y:S07]  /*0490*/  @P2 BRA `(.L_x_3481) ;  /* 0xfffffffc008c2947 */ /* 0x000fee000383ffff */
.L_x_3478:
[----:B------:R-:W-:Y:S05]  /*04a0*/  BSYNC.RECONVERGENT B2 ;  /* 0x0000000000027941 */ /* 0x000fea0003800200 */
.L_x_3477:
[----:B------:R-:W-:-:S13]  /*04b0*/  ISETP.GE.U32.AND P0, PT, R14, 0x300, PT ;  /* 0x000003000e00780c */ /* 0x000fda0003f06070 */
[----:B------:R-:W-:Y:S05]  /*04c0*/  @!P0 BRA `(.L_x_3476) ;  /* 0x00000004007c8947 */ /* 0x000fea0003800000 */
[----:B------:R-:W0:Y:S01]  /*04d0*/  LDC.64 R8, c[0x0][0x380] ;  /* 0x0000e000ff087b82 */ /* 0x000e220000000a00 */
[----:B------:R-:W-:-:S07]  /*04e0*/  VIADD R10, R11, 0x200 ;  /* 0x000002000b0a7836 */ /* 0x000fce0000000000 */
[----:B------:R-:W1:Y:S02]  /*04f0*/  LDC.64 R6, c[0x0][0x388] ;  /* 0x0000e200ff067b82 */ /* 0x000e640000000a00 */
.L_x_3490:
[----:B------:R-:W-:-:S04]  /*0500*/  VIADD R15, R10, 0xfffffe00 ;  /* 0xfffffe000a0f7836 */ /* 0x000fc80000000000 */
[----:B0-----:R-:W-:-:S05]  /*0510*/  IMAD.WIDE R12, R15, 0x4, R8 ;  /* 0x000000040f0c7825 */ /* 0x001fca00078e0208 */
[----:B------:R-:W2:Y:S04]  /*0520*/  LDG.E R19, desc[UR8][R12.64] ;  /* 0x000000080c137981 */ /* 0x000ea8000c1e1900 */
[----:B-----5:R0:W5:Y:S04]  /*0530*/  LDG.E R21, desc[UR8][R12.64+0x400] ;  /* 0x000400080c157981 */ /* 0x020168000c1e1900 */
[----:B------:R0:W5:Y:S04]  /*0540*/  LDG.E R5, desc[UR8][R12.64+0x800] ;  /* 0x000800080c057981 */ /* 0x000168000c1e1900 */
[----:B------:R0:W5:Y:S01]  /*0550*/  LDG.E R11, desc[UR8][R12.64+0xc00] ;  /* 0x000c00080c0b7981 */ /* 0x000162000c1e1900 */
[----:B-1----:R-:W-:Y:S01]  /*0560*/  IADD3 R20, P1, PT, R15, R6, RZ ;  /* 0x000000060f147210 */ /* 0x002fe20007f3e0ff */
[----:B------:R-:W-:Y:S01]  /*0570*/  BSSY.RECONVERGENT B2, `(.L_x_3482) ;  /* 0x0000013000027945 */ /* 0x000fe20003800200 */
[----:B------:R-:W-:-:S02]  /*0580*/  IMAD.MOV.U32 R17, RZ, RZ, R3 ;  /* 0x000000ffff117224 */ /* 0x000fc400078e0003 */
[----:B------:R-:W-:Y:S01]  /*0590*/  IMAD.MOV.U32 R18, RZ, RZ, R2 ;  /* 0x000000ffff127224 */ /* 0x000fe200078e0002 */
[----:B------:R-:W-:Y:S01]  /*05a0*/  LEA.HI.X.SX32 R15, R15, R7, 0x1, P1 ;  /* 0x000000070f0f7211 */ /* 0x000fe200008f0eff */
[----:B------:R-:W-:Y:S02]  /*05b0*/  IMAD.MOV.U32 R14, RZ, RZ, R4 ;  /* 0x000000ffff0e7224 */ /* 0x000fe400078e0004 */
[----:B------:R-:W-:Y:S01]  /*05c0*/  VIADD R16, R10, 0xffffff00 ;  /* 0xffffff000a107836 */ /* 0x000fe20000000000 */
[----:B--2---:R-:W-:-:S13]  /*05d0*/  FSETP.GEU.AND P0, PT, R4, R19, PT ;  /* 0x000000130400720b */ /* 0x004fda0003f0e000 */
        /* <DEDUP_REMOVED lines=12> */
.L_x_3483:
[----:B------:R-:W-:Y:S05]  /*06a0*/  BSYNC.RECONVERGENT B2 ;  /* 0x0000000000027941 */ /* 0x000fea0003800200 */
.L_x_3482:
[----:B-----5:R-:W-:Y:S01]  /*06b0*/  FSETP.GEU.AND P0, PT, R14, R21, PT ;  /* 0x000000150e00720b */ /* 0x020fe20003f0e000 */
[----:B------:R-:W-:Y:S01]  /*06c0*/  BSSY.RECONVERGENT B2, `(.L_x_3484) ;  /* 0x0000013000027945 */ /* 0x000fe20003800200 */
[----:B------:R-:W-:Y:S01]  /*06d0*/  IADD3 R12, P1, PT, R16, R6, RZ ;  /* 0x00000006100c7210 */ /* 0x000fe20007f3e0ff */
[----:B------:R-:W-:Y:S02]  /*06e0*/  VIADD R3, R10, 0x100 ;  /* 0x000001000a037836 */ /* 0x000fe40000000000 */
[----:B------:R-:W-:Y:S01]  /*06f0*/  IMAD.MOV.U32 R4, RZ, RZ, R17 ;  /* 0x000000ffff047224 */ /* 0x000fe200078e0011 */
[----:B------:R-:W-:Y:S01]  /*0700*/  LEA.HI.X.SX32 R13, R16, R7, 0x1, P1 ;  /* 0x00000007100d7211 */ /* 0x000fe200008f0eff */
        /* <DEDUP_REMOVED lines=14> */
.L_x_3485:
[----:B------:R-:W-:Y:S05]  /*07f0*/  BSYNC.RECONVERGENT B2 ;  /* 0x0000000000027941 */ /* 0x000fea0003800200 */
.L_x_3484:
[----:B------:R-:W-:Y:S01]  /*0800*/  FSETP.GEU.AND P0, PT, R2, R5, PT ;  /* 0x000000050200720b */ /* 0x000fe20003f0e000 */
[----:B------:R-:W-:Y:S01]  /*0810*/  BSSY.RECONVERGENT B2, `(.L_x_3486) ;  /* 0x0000013000027945 */ /* 0x000fe20003800200 */
[CC--:B------:R-:W-:Y:S01]  /*0820*/  IADD3 R17, P1, PT, R10.reuse, R6.reuse, RZ ;  /* 0x000000060a117210 */ /* 0x0c0fe20007f3e0ff */
[----:B------:R-:W-:Y:S01]  /*0830*/  IMAD.MOV.U32 R13, RZ, RZ, R4 ;  /* 0x000000ffff0d7224 */ /* 0x000fe200078e0004 */
[----:B------:R-:W-:Y:S01]  /*0840*/  IADD3 R18, P2, PT, R3, R6, RZ ;  /* 0x0000000603127210 */ /* 0x000fe20007f5e0ff */
[----:B------:R-:W-:Y:S01]  /*0850*/  IMAD.MOV.U32 R14, RZ, RZ, R15 ;  /* 0x000000ffff0e7224 */ /* 0x000fe200078e000f */
[----:B------:R-:W-:Y:S01]  /*0860*/  LEA.HI.X.SX32 R16, R10, R7, 0x1, P1 ;  /* 0x000000070a107211 */ /* 0x000fe200008f0eff */
        /* <DEDUP_REMOVED lines=13> */
.L_x_3487:
[----:B------:R-:W-:Y:S05]  /*0940*/  BSYNC.RECONVERGENT B2 ;  /* 0x0000000000027941 */ /* 0x000fea0003800200 */
.L_x_3486:
        /* <DEDUP_REMOVED lines=18> */
.L_x_3489:
[----:B------:R-:W-:Y:S05]  /*0a70*/  BSYNC.RECONVERGENT B2 ;  /* 0x0000000000027941 */ /* 0x000fea0003800200 */
.L_x_3488:
[C---:B------:R-:W-:Y:S02]  /*0a80*/  VIADD R5, R10.reuse, 0x200 ;  /* 0x000002000a057836 */ /* 0x040fe40000000000 */
[----:B------:R-:W-:-:S03]  /*0a90*/  VIADD R10, R10, 0x400 ;  /* 0x000004000a0a7836 */ /* 0x000fc60000000000 */
[----:B------:R-:W-:-:S13]  /*0aa0*/  ISETP.GE.AND P0, PT, R5, UR5, PT ;  /* 0x0000000505007c0c */ /* 0x000fda000bf06270 */
[----:B------:R-:W-:Y:S05]  /*0ab0*/  @!P0 BRA `(.L_x_3490) ;  /* 0xfffffff800908947 */ /* 0x000fea000383ffff */
.L_x_3476:
[----:B------:R-:W-:Y:S05]  /*0ac0*/  BSYNC.RECONVERGENT B1 ;  /* 0x0000000000017941 */ /* 0x000fea0003800200 */
.L_x_3475:
[----:B------:R-:W0:Y:S02]  /*0ad0*/  LDCU UR4, c[0x0][0x398] ;  /* 0x00007300ff0477ac */ /* 0x000e240008000800 */
[----:B0-----:R-:W-:-:S09]  /*0ae0*/  UISETP.GE.AND UP0, UPT, UR4, 0x100, UPT ;  /* 0x000001000400788c */ /* 0x001fd2000bf06270 */
[----:B------:R-:W-:Y:S05]  /*0af0*/  BRA.U !UP0, `(.L_x_3491) ;  /* 0x00000011083c7547 */ /* 0x000fea000b800000 */
[----:B------:R-:W0:Y:S01]  /*0b00*/  S2R R12, SR_LANEID ;  /* 0x00000000000c7919 */ /* 0x000e220000000000 */
[----:B------:R-:W-:Y:S01]  /*0b10*/  BSSY.RECONVERGENT B1, `(.L_x_3492) ;  /* 0x0000015000017945 */ /* 0x000fe20003800200 */
[----:B------:R-:W-:Y:S01]  /*0b20*/  IMAD.MOV.U32 R8, RZ, RZ, R3 ;  /* 0x000000ffff087224 */ /* 0x000fe200078e0003 */
[----:B-----5:R-:W2:Y:S01]  /*0b30*/  SHFL.DOWN PT, R7, R4, 0x1, 0x1f ;  /* 0x08201f0004077f89 */ /* 0x020ea200000e0000 */
[----:B------:R-:W-:Y:S02]  /*0b40*/  IMAD.MOV.U32 R9, RZ, RZ, R2 ;  /* 0x000000ffff097224 */ /* 0x000fe400078e0002 */
[----:B-1----:R-:W-:Y:S01]  /*0b50*/  IMAD.MOV.U32 R5, RZ, RZ, R4 ;  /* 0x000000ffff057224 */ /* 0x002fe200078e0004 */
[----:B------:R1:W3:Y:S04]  /*0b60*/  SHFL.DOWN PT, R6, R3, 0x1, 0x1f ;  /* 0x08201f0003067f89 */ /* 0x0002e800000e0000 */
[----:B------:R1:W4:Y:S01]  /*0b70*/  SHFL.DOWN PT, R11, R2, 0x1, 0x1f ;  /* 0x08201f00020b7f89 */ /* 0x00032200000e0000 */
[----:B--2---:R-:W-:-:S04]  /*0b80*/  FSETP.GEU.AND P0, PT, R4, R7, PT ;  /* 0x000000070400720b */ /* 0x004fc80003f0e000 */
[----:B0-----:R-:W-:-:S13]  /*0b90*/  ISETP.GT.OR P0, PT, R12, 0x1e, !P0 ;  /* 0x0000001e0c00780c */ /* 0x001fda0004704670 */
[----:B-1-34-:R-:W-:Y:S05]  /*0ba0*/  @P0 BRA `(.L_x_3493) ;  /* 0x00000000002c0947 */ /* 0x01afea0003800000 */
        /* <DEDUP_REMOVED lines=11> */
.L_x_3493:
[----:B------:R-:W-:Y:S05]  /*0c60*/  BSYNC.RECONVERGENT B1 ;  /* 0x0000000000017941 */ /* 0x000fea0003800200 */
.L_x_3492:
        /* <DEDUP_REMOVED lines=21> */
.L_x_3495:
[----:B------:R-:W-:Y:S05]  /*0dc0*/  BSYNC.RECONVERGENT B1 ;  /* 0x0000000000017941 */ /* 0x000fea0003800200 */
.L_x_3494:
        /* <DEDUP_REMOVED lines=21> */
.L_x_3497:
[----:B------:R-:W-:Y:S05]  /*0f20*/  BSYNC.RECONVERGENT B1 ;  /* 0x0000000000017941 */ /* 0x000fea0003800200 */
.L_x_3496:
        /* <DEDUP_REMOVED lines=21> */
.L_x_3499:
[----:B------:R-:W-:Y:S05]  /*1080*/  BSYNC.RECONVERGENT B1 ;  /* 0x0000000000017941 */ /* 0x000fea0003800200 */
.L_x_3498:
        /* <DEDUP_REMOVED lines=22> */
.L_x_3501:
[----:B------:R-:W-:Y:S05]  /*11f0*/  BSYNC.RECONVERGENT B1 ;  /* 0x0000000000017941 */ /* 0x000fea0003800200 */
.L_x_3500:
        /* <DEDUP_REMOVED lines=12> */
.L_x_3503:
[----:B------:R-:W-:Y:S05]  /*12c0*/  BSYNC.RECONVERGENT B1 ;  /* 0x0000000000017941 */ /* 0x000fea0003800200 */
.L_x_3502:
        /* <DEDUP_REMOVED lines=31> */
.L_x_3506:
[----:B------:R-:W-:Y:S05]  /*14c0*/  BSYNC.RECONVERGENT B1 ;  /* 0x0000000000017941 */ /* 0x000fea0003800200 */
.L_x_3505:
        /* <DEDUP_REMOVED lines=18> */
.L_x_3508:
[----:B------:R-:W-:Y:S05]  /*15f0*/  BSYNC.RECONVERGENT B1 ;  /* 0x0000000000017941 */ /* 0x000fea0003800200 */
.L_x_3507:
        /* <DEDUP_REMOVED lines=18> */
.L_x_3510:
[----:B------:R-:W-:Y:S05]  /*1720*/  BSYNC.RECONVERGENT B1 ;  /* 0x0000000000017941 */ /* 0x000fea0003800200 */
.L_x_3509:
        /* <DEDUP_REMOVED lines=18> */
.L_x_3512:
[----:B------:R-:W-:Y:S05]  /*1850*/  BSYNC.RECONVERGENT B1 ;  /* 0x0000000000017941 */ /* 0x000fea0003800200 */
.L_x_3511:
        /* <DEDUP_REMOVED lines=18> */
.L_x_3514:
[----:B------:R-:W-:Y:S05]  /*1980*/  BSYNC.RECONVERGENT B1 ;  /* 0x0000000000017941 */ /* 0x000fea0003800200 */
.L_x_3513:
        /* <DEDUP_REMOVED lines=18> */
.L_x_3516:
[----:B------:R-:W-:Y:S05]  /*1ab0*/  BSYNC.RECONVERGENT B1 ;  /* 0x0000000000017941 */ /* 0x000fea0003800200 */
.L_x_3515:
        /* <DEDUP_REMOVED lines=19> */
.L_x_3491:
[----:B-1----:R-:W-:Y:S01]  /*1bf0*/  LOP3.LUT R5, R0, 0x3e0, RZ, 0xc0, !PT ;  /* 0x000003e000057812 */ /* 0x002fe200078ec0ff */
[----:B------:R-:W-:Y:S01]  /*1c00*/  BSSY.RECONVERGENT B1, `(.L_x_3517) ;  /* 0x000001b000017945 */ /* 0x000fe20003800200 */
[----:B-----5:R-:W-:Y:S02]  /*1c10*/  IMAD.MOV.U32 R7, RZ, RZ, R4 ;  /* 0x000000ffff077224 */ /* 0x020fe400078e0004 */
[----:B------:R-:W-:Y:S02]  /*1c20*/  IMAD.MOV.U32 R13, RZ, RZ, R3 ;  /* 0x000000ffff0d7224 */ /* 0x000fe400078e0003 */
[----:B------:R-:W-:Y:S01]  /*1c30*/  VIADD R6, R5, 0x20 ;  /* 0x0000002005067836 */ /* 0x000fe20000000000 */
[----:B------:R-:W-:Y:S01]  /*1c40*/  LOP3.LUT R5, RZ, R5, RZ, 0x33, !PT ;  /* 0x00000005ff057212 */ /* 0x000fe200078e33ff */
[----:B------:R-:W-:-:S03]  /*1c50*/  IMAD.MOV.U32 R15, RZ, RZ, R2 ;  /* 0x000000ffff0f7224 */ /* 0x000fc600078e0002 */
[----:B------:R-:W-:Y:S01]  /*1c60*/  ISETP.GT.AND P0, PT, R6, UR4, PT ;  /* 0x0000000406007c0c */ /* 0x000fe2000bf04270 */
[----:B------:R-:W-:-:S05]  /*1c70*/  VIADD R5, R5, UR4 ;  /* 0x0000000405057c36 */ /* 0x000fca0008000000 */
        /* <DEDUP_REMOVED lines=19> */
.L_x_3518:
[----:B------:R-:W-:Y:S05]  /*1db0*/  BSYNC.RECONVERGENT B1 ;  /* 0x0000000000017941 */ /* 0x000fea0003800200 */
.L_x_3517:
        /* <DEDUP_REMOVED lines=22> */
.L_x_3520:
[----:B------:R-:W-:Y:S05]  /*1f20*/  BSYNC.RECONVERGENT B1 ;  /* 0x0000000000017941 */ /* 0x000fea0003800200 */
.L_x_3519:
        /* <DEDUP_REMOVED lines=22> */
.L_x_3522:
[----:B------:R-:W-:Y:S05]  /*2090*/  BSYNC.RECONVERGENT B1 ;  /* 0x0000000000017941 */ /* 0x000fea0003800200 */
.L_x_3521:
        /* <DEDUP_REMOVED lines=22> */
.L_x_3524:
[----:B------:R-:W-:Y:S05]  /*2200*/  BSYNC.RECONVERGENT B1 ;  /* 0x0000000000017941 */ /* 0x000fea0003800200 */
.L_x_3523:
        /* <DEDUP_REMOVED lines=23> */
.L_x_3526:
[----:B------:R-:W-:Y:S05]  /*2380*/  BSYNC.RECONVERGENT B1 ;  /* 0x0000000000017941 */ /* 0x000fea0003800200 */
.L_x_3525:
        /* <DEDUP_REMOVED lines=12> */
.L_x_3528:
[----:B------:R-:W-:Y:S05]  /*2450*/  BSYNC.RECONVERGENT B1 ;  /* 0x0000000000017941 */ /* 0x000fea0003800200 */
.L_x_3527:
        /* <DEDUP_REMOVED lines=30> */
.L_x_3530:
[----:B------:R-:W-:Y:S05]  /*2640*/  BSYNC.RECONVERGENT B1 ;  /* 0x0000000000017941 */ /* 0x000fea0003800200 */
.L_x_3529:
        /* <DEDUP_REMOVED lines=27> */
.L_x_3532:
[----:B------:R-:W-:Y:S05]  /*2800*/  BSYNC.RECONVERGENT B1 ;  /* 0x0000000000017941 */ /* 0x000fea0003800200 */
.L_x_3531:
        /* <DEDUP_REMOVED lines=27> */
.L_x_3534:
[----:B------:R-:W-:Y:S05]  /*29c0*/  BSYNC.RECONVERGENT B1 ;  /* 0x0000000000017941 */ /* 0x000fea0003800200 */
.L_x_3533:
        /* <DEDUP_REMOVED lines=27> */
.L_x_3536:
[----:B------:R-:W-:Y:S05]  /*2b80*/  BSYNC.RECONVERGENT B1 ;  /* 0x0000000000017941 */ /* 0x000fea0003800200 */
.L_x_3535:
        /* <DEDUP_REMOVED lines=27> */
.L_x_3538:
[----:B------:R-:W-:Y:S05]  /*2d40*/  BSYNC.RECONVERGENT B1 ;  /* 0x0000000000017941 */ /* 0x000fea0003800200 */
.L_x_3537:
        /* <DEDUP_REMOVED lines=27> */
.L_x_3540:
[----:B------:R-:W-:Y:S05]  /*2f00*/  BSYNC.RECONVERGENT B1 ;  /* 0x0000000000017941 */ /* 0x000fea0003800200 */
.L_x_3539:
        /* <DEDUP_REMOVED lines=28> */
.L_x_3472:
[----:B------:R-:W1:Y:S01]  /*30d0*/  S2R R0, SR_TID.X ;  /* 0x0000000000007919 */ /* 0x000e620000002100 */
[----:B------:R-:W1:Y:S01]  /*30e0*/  LDC.64 R2, c[0x0][0x380] ;  /* 0x0000e000ff027b82 */ /* 0x000e620000000a00 */
[----:B------:R-:W2:Y:S01]  /*30f0*/  LDCU.64 UR6, c[0x0][0x388] ;  /* 0x00007100ff0677ac */ /* 0x000ea20008000a00 */
[----:B-1----:R-:W-:-:S05]  /*3100*/  IMAD.WIDE.U32 R2, R0, 0x4, R2 ;  /* 0x0000000400027825 */ /* 0x002fca00078e0002 */
[----:B0-----:R-:W3:Y:S04]  /*3110*/  LDG.E R4, desc[UR8][R2.64] ;  /* 0x0000000802047981 */ /* 0x001ee8000c1e1900 */
[----:B------:R-:W3:Y:S04]  /*3120*/  LDG.E R5, desc[UR8][R2.64+0x400] ;  /* 0x0004000802057981 */ /* 0x000ee8000c1e1900 */
[----:B------:R-:W4:Y:S04]  /*3130*/  LDG.E R6, desc[UR8][R2.64+0x800] ;  /* 0x0008000802067981 */ /* 0x000f28000c1e1900 */
[----:B------:R-:W2:Y:S04]  /*3140*/  LDG.E R7, desc[UR8][R2.64+0xc00] ;  /* 0x000c000802077981 */ /* 0x000ea8000c1e1900 */
[----:B------:R0:W5:Y:S01]  /*3150*/  LDG.E R9, desc[UR8][R2.64+0x1000] ;  /* 0x0010000802097981 */ /* 0x000162000c1e1900 */
[----:B------:R-:W-:Y:S01]  /*3160*/  BSSY.RECONVERGENT B1, `(.L_x_3541) ;  /* 0x0000011000017945 */ /* 0x000fe20003800200 */
[----:B---3--:R-:W-:-:S04]  /*3170*/  FSETP.GEU.AND P0, PT, R5, R4, PT ;  /* 0x000000040500720b */ /* 0x008fc80003f0e000 */
[----:B------:R-:W-:Y:S01]  /*3180*/  FSEL R5, R5, R4, !P0 ;  /* 0x0000000405057208 */ /* 0x000fe20004000000 */
[----:B------:R-:W-:-:S03]  /*3190*/  VIADD R4, R0, 0x200 ;  /* 0x0000020000047836 */ /* 0x000fc60000000000 */
[----:B----4-:R-:W-:-:S04]  /*31a0*/  FSETP.GEU.AND P1, PT, R6, R5, PT ;  /* 0x000000050600720b */ /* 0x010fc80003f2e000 */
[----:B------:R-:W-:Y:S01]  /*31b0*/  FSEL R6, R6, R5, !P1 ;  /* 0x0000000506067208 */ /* 0x000fe20004800000 */
[----:B------:R-:W-:-:S03]  /*31c0*/  VIADD R5, R0, 0x100 ;  /* 0x0000010000057836 */ /* 0x000fc60000000000 */
[----:B--2---:R-:W-:Y:S01]  /*31d0*/  FSETP.GEU.AND P2, PT, R6, R7, PT ;  /* 0x000000070600720b */ /* 0x004fe20003f4e000 */
        /* <DEDUP_REMOVED lines=9> */
.L_x_3542:
[----:B------:R-:W-:Y:S05]  /*3270*/  BSYNC.RECONVERGENT B1 ;  /* 0x0000000000017941 */ /* 0x000fea0003800200 */
.L_x_3541:
[----:B-----5:R-:W-:Y:S01]  /*3280*/  FSETP.GEU.AND P0, PT, R10, R9, PT ;  /* 0x000000090a00720b */ /* 0x020fe20003f0e000 */
[----:B------:R-:W-:Y:S01]  /*3290*/  IMAD.MOV.U32 R15, RZ, RZ, RZ ;  /* 0x000000ffff0f7224 */ /* 0x000fe200078e00ff */
[----:B------:R-:W-:Y:S01]  /*32a0*/  LOP3.LUT R4, R0, 0x400, RZ, 0xfc, !PT ;  /* 0x0000040000047812 */ /* 0x000fe200078efcff */
[----:B------:R-:W-:Y:S01]  /*32b0*/  BSSY.RECONVERGENT B1, `(.L_x_3543) ;  /* 0x0000012000017945 */ /* 0x000fe20003800200 */
[----:B------:R-:W-:Y:S01]  /*32c0*/  IADD3 R14, P2, PT, R5, UR6, RZ ;  /* 0x00000006050e7c10 */ /* 0x000fe2000ff5e0ff */
[----:B------:R-:W-:Y:S01]  /*32d0*/  IMAD.MOV.U32 R6, RZ, RZ, R10 ;  /* 0x000000ffff067224 */ /* 0x000fe200078e000a */
[----:B------:R-:W-:Y:S02]  /*32e0*/  IADD3 R11, P1, PT, R4, UR6, RZ ;  /* 0x00000006040b7c10 */ /* 0x000fe4000ff3e0ff */
[----:B------:R-:W-:Y:S01]  /*32f0*/  IADD3.X R13, PT, PT, R15, UR7, RZ, P2, !PT ;  /* 0x000000070f0d7c10 */ /* 0x000fe200097fe4ff */
[----:B------:R-:W-:Y:S02]  /*3300*/  IMAD.MOV.U32 R7, RZ, RZ, R14 ;  /* 0x000000ffff077224 */ /* 0x000fe400078e000e */
[----:B------:R-:W-:-:S02]  /*3310*/  IMAD.X R12, RZ, RZ, UR7, P1 ;  /* 0x00000007ff0c7e24 */ /* 0x000fc400088e06ff */
[----:B------:R-:W-:Y:S01]  /*3320*/  IMAD.MOV.U32 R8, RZ, RZ, R13 ;  /* 0x000000ffff087224 */ /* 0x000fe200078e000d */
[----:B------:R-:W-:Y:S06]  /*3330*/  @!P0 BRA `(.L_x_3544) ;  /* 0x0000000000248947 */ /* 0x000fec0003800000 */
[----:B------:R-:W-:Y:S01]  /*3340*/  FSETP.GEU.AND P1, PT, R9, R10, PT ;  /* 0x0000000a0900720b */ /* 0x000fe20003f2e000 */
[----:B------:R-:W-:Y:S02]  /*3350*/  IMAD.MOV.U32 R6, RZ, RZ, R9 ;  /* 0x000000ffff067224 */ /* 0x000fe400078e0009 */
[----:B------:R-:W-:Y:S02]  /*3360*/  IMAD.MOV.U32 R7, RZ, RZ, R11 ;  /* 0x000000ffff077224 */ /* 0x000fe400078e000b */
[----:B------:R-:W-:-:S08]  /*3370*/  IMAD.MOV.U32 R8, RZ, RZ, R12 ;  /* 0x000000ffff087224 */ /* 0x000fd000078e000c */
[----:B------:R-:W-:-:S04]  /*3380*/  @P1 ISETP.GE.U32.AND P0, PT, R5, R4, PT ;  /* 0x000000040500120c */ /* 0x000fc80003f06070 */
[----:B------:R-:W-:-:S04]  /*3390*/  @P1 ISETP.GE.AND.EX P0, PT, R15, RZ, PT, P0 ;  /* 0x000000ff0f00120c */ /* 0x000fc80003f06300 */
[----:B------:R-:W-:Y:S02]  /*33a0*/  @P1 FSEL R6, R10, R9, !P0 ;  /* 0x000000090a061208 */ /* 0x000fe40004000000 */
[----:B------:R-:W-:Y:S02]  /*33b0*/  @P1 SEL R7, R14, R11, !P0 ;  /* 0x0000000b0e071207 */ /* 0x000fe40004000000 */
[----:B------:R-:W-:-:S07]  /*33c0*/  @P1 SEL R8, R13, R12, !P0 ;  /* 0x0000000c0d081207 */ /* 0x000fce0004000000 */
.L_x_3544:
[----:B------:R-:W-:Y:S05]  /*33d0*/  BSYNC.RECONVERGENT B1 ;  /* 0x0000000000017941 */ /* 0x000fea0003800200 */
.L_x_3543:
[----:B------:R-:W-:Y:S01]  /*33e0*/  UISETP.GE.U32.AND UP0, UPT, UR4, 0xa00, UPT ;  /* 0x00000a000400788c */ /* 0x000fe2000bf06070 */
[----:B------:R-:W-:Y:S02]  /*33f0*/  IMAD.MOV.U32 R9, RZ, RZ, 0x500 ;  /* 0x00000500ff097424 */ /* 0x000fe400078e00ff */
[----:B------:R-:W-:Y:S01]  /*3400*/  IMAD.MOV.U32 R10, RZ, RZ, RZ ;  /* 0x000000ffff0a7224 */ /* 0x000fe200078e00ff */
[----:B------:R-:W-:-:S09]  /*3410*/  UISETP.GE.U32.AND.EX UP0, UPT, UR5, URZ, UPT, UP0 ;  /* 0x000000ff0500728c */ /* 0x000fd2000bf06100 */
[----:B------:R-:W-:Y:S05]  /*3420*/  BRA.U !UP0, `(.L_x_3545) ;  /* 0x0000000508c87547 */ /* 0x000fea000b800000 */
[----:B------:R-:W-:Y:S01]  /*3430*/  IMAD.MOV.U32 R9, RZ, RZ, 0x500 ;  /* 0x00000500ff097424 */ /* 0x000fe200078e00ff */
[----:B------:R-:W0:Y:S01]  /*3440*/  LDCU.64 UR6, c[0x0][0x388] ;  /* 0x00007100ff0677ac */ /* 0x000e220008000a00 */
[----:B------:R-:W-:Y:S01]  /*3450*/  IMAD.MOV.U32 R10, RZ, RZ, RZ ;  /* 0x000000ffff0a7224 */ /* 0x000fe200078e00ff */
[----:B------:R-:W1:Y:S06]  /*3460*/  LDCU.64 UR4, c[0x0][0x398] ;  /* 0x00007300ff0477ac */ /* 0x000e6c0008000a00 */
.L_x_3556:
[----:B------:R-:W-:-:S04]  /*3470*/  LEA R14, P0, R9, R2, 0x2 ;  /* 0x00000002090e7211 */ /* 0x000fc800078010ff */
[----:B------:R-:W-:-:S05]  /*3480*/  LEA.HI.X R15, R9, R3, R10, 0x2, P0 ;  /* 0x00000003090f7211 */ /* 0x000fca00000f140a */
[----:B------:R-:W2:Y:S04]  /*3490*/  LDG.E R21, desc[UR8][R14.64] ;  /* 0x000000080e157981 */ /* 0x000ea8000c1e1900 */
[----:B------:R3:W5:Y:S04]  /*34a0*/  LDG.E R18, desc[UR8][R14.64+0x400] ;  /* 0x000400080e127981 */ /* 0x000768000c1e1900 */
[----:B------:R3:W5:Y:S04]  /*34b0*/  LDG.E R23, desc[UR8][R14.64+0x800] ;  /* 0x000800080e177981 */ /* 0x000768000c1e1900 */
[----:B------:R3:W5:Y:S04]  /*34c0*/  LDG.E R4, desc[UR8][R14.64+0xc00] ;  /* 0x000c00080e047981 */ /* 0x000768000c1e1900 */
[----:B------:R3:W5:Y:S01]  /*34d0*/  LDG.E R11, desc[UR8][R14.64+0x1000] ;  /* 0x001000080e0b7981 */ /* 0x000762000c1e1900 */
[----:B0-----:R-:W-:Y:S01]  /*34e0*/  IADD3 R12, P1, P2, R9, UR6, R0 ;  /* 0x00000006090c7c10 */ /* 0x001fe2000fa3e000 */
[----:B------:R-:W-:Y:S01]  /*34f0*/  BSSY.RECONVERGENT B1, `(.L_x_3546) ;  /* 0x0000012000017945 */ /* 0x000fe20003800200 */
[----:B------:R-:W-:-:S02]  /*3500*/  IMAD.MOV.U32 R13, RZ, RZ, R6 ;  /* 0x000000ffff0d7224 */ /* 0x000fc400078e0006 */
[----:B------:R-:W-:Y:S01]  /*3510*/  IMAD.MOV.U32 R17, RZ, RZ, R7 ;  /* 0x000000ffff117224 */ /* 0x000fe200078e0007 */
[----:B------:R-:W-:Y:S01]  /*3520*/  IADD3.X R5, PT, PT, R10, UR7, RZ, P1, P2 ;  /* 0x000000070a057c10 */ /* 0x000fe20008fe44ff */
[----:B------:R-:W-:Y:S01]  /*3530*/  IMAD.MOV.U32 R19, RZ, RZ, R8 ;  /* 0x000000ffff137224 */ /* 0x000fe200078e0008 */
[----:B--2---:R-:W-:-:S13]  /*3540*/  FSETP.GEU.AND P0, PT, R6, R21, PT ;  /* 0x000000150600720b */ /* 0x004fda0003f0e000 */
[----:B---3--:R-:W-:Y:S05]  /*3550*/  @!P0 BRA `(.L_x_3547) ;  /* 0x00000000002c8947 */ /* 0x008fea0003800000 */
        /* <DEDUP_REMOVED lines=11> */
.L_x_3547:
[----:B-1----:R-:W-:Y:S05]  /*3610*/  BSYNC.RECONVERGENT B1 ;  /* 0x0000000000017941 */ /* 0x002fea0003800200 */
.L_x_3546:
[----:B-----5:R-:W-:Y:S01]  /*3620*/  FSETP.GEU.AND P0, PT, R13, R18, PT ;  /* 0x000000120d00720b */ /* 0x020fe20003f0e000 */
[----:B------:R-:W-:Y:S01]  /*3630*/  BSSY.RECONVERGENT B1, `(.L_x_3548) ;  /* 0x0000010000017945 */ /* 0x000fe20003800200 */
[----:B------:R-:W-:Y:S02]  /*3640*/  IMAD.MOV.U32 R6, RZ, RZ, R13 ;  /* 0x000000ffff067224 */ /* 0x000fe400078e000d */
[----:B------:R-:W-:Y:S02]  /*3650*/  IMAD.MOV.U32 R14, RZ, RZ, R17 ;  /* 0x000000ffff0e7224 */ /* 0x000fe400078e0011 */
[----:B------:R-:W-:-:S07]  /*3660*/  IMAD.MOV.U32 R16, RZ, RZ, R19 ;  /* 0x000000ffff107224 */ /* 0x000fce00078e0013 */
[----:B------:R-:W-:Y:S05]  /*3670*/  @!P0 BRA `(.L_x_3549) ;  /* 0x00000000002c8947 */ /* 0x000fea0003800000 */
[----:B------:R-:W-:Y:S01]  /*3680*/  FSETP.GEU.AND P2, PT, R18, R13, PT ;  /* 0x0000000d1200720b */ /* 0x000fe20003f4e000 */
[----:B------:R-:W-:Y:S01]  /*3690*/  IMAD.MOV.U32 R6, RZ, RZ, R18 ;  /* 0x000000ffff067224 */ /* 0x000fe200078e0012 */
[----:B------:R-:W-:-:S05]  /*36a0*/  IADD3 R14, P1, PT, R12, 0x100, RZ ;  /* 0x000001000c0e7810 */ /* 0x000fca0007f3e0ff */
[----:B------:R-:W-:-:S06]  /*36b0*/  IMAD.X R16, RZ, RZ, R5, P1 ;  /* 0x000000ffff107224 */ /* 0x000fcc00008e0605 */
[CC--:B------:R-:W-:Y:S02]  /*36c0*/  @P2 ISETP.GE.U32.AND P0, PT, R17.reuse, R14.reuse, PT ;  /* 0x0000000e1100220c */ /* 0x0c0fe40003f06070 */
[----:B------:R-:W-:Y:S02]  /*36d0*/  @P2 ISETP.LT.U32.AND P1, PT, R17, R14, PT ;  /* 0x0000000e1100220c */ /* 0x000fe40003f21070 */
[CC--:B------:R-:W-:Y:S02]  /*36e0*/  @P2 ISETP.GE.AND.EX P0, PT, R19.reuse, R16.reuse, PT, P0 ;  /* 0x000000101300220c */ /* 0x0c0fe40003f06300 */
[----:B------:R-:W-:Y:S02]  /*36f0*/  @P2 ISETP.LT.AND.EX P1, PT, R19, R16, PT, P1 ;  /* 0x000000101300220c */ /* 0x000fe40003f21310 */
[----:B------:R-:W-:Y:S02]  /*3700*/  @P2 FSEL R6, R13, R18, !P0 ;  /* 0x000000120d062208 */ /* 0x000fe40004000000 */
[----:B------:R-:W-:-:S02]  /*3710*/  @P2 SEL R14, R17, R14, P1 ;  /* 0x0000000e110e2207 */ /* 0x000fc40000800000 */
[----:B------:R-:W-:-:S07]  /*3720*/  @P2 SEL R16, R19, R16, P1 ;  /* 0x0000001013102207 */ /* 0x000fce0000800000 */
.L_x_3549:
[----:B------:R-:W-:Y:S05]  /*3730*/  BSYNC.RECONVERGENT B1 ;  /* 0x0000000000017941 */ /* 0x000fea0003800200 */
.L_x_3548:
        /* <DEDUP_REMOVED lines=19> */
.L_x_3551:
[----:B------:R-:W-:Y:S05]  /*3870*/  BSYNC.RECONVERGENT B1 ;  /* 0x0000000000017941 */ /* 0x000fea0003800200 */
.L_x_3550:
        /* <DEDUP_REMOVED lines=19> */
.L_x_3553:
[----:B------:R-:W-:Y:S05]  /*39b0*/  BSYNC.RECONVERGENT B1 ;  /* 0x0000000000017941 */ /* 0x000fea0003800200 */
.L_x_3552:
[----:B------:R-:W-:Y:S01]  /*39c0*/  FSETP.GEU.AND P0, PT, R14, R11, PT ;  /* 0x0000000b0e00720b */ /* 0x000fe20003f0e000 */
        /* <DEDUP_REMOVED lines=16> */
.L_x_3555:
[----:B------:R-:W-:Y:S05]  /*3ad0*/  BSYNC.RECONVERGENT B1 ;  /* 0x0000000000017941 */ /* 0x000fea0003800200 */
.L_x_3554:
[----:B------:R-:W-:-:S04]  /*3ae0*/  IADD3 R4, P1, PT, R9, 0xa00, RZ ;  /* 0x00000a0009047810 */ /* 0x000fc80007f3e0ff */
[----:B------:R-:W-:Y:S01]  /*3af0*/  ISETP.GT.U32.AND P0, PT, R4, UR4, PT ;  /* 0x0000000404007c0c */ /* 0x000fe2000bf04070 */
[----:B------:R-:W-:Y:S01]  /*3b00*/  IMAD.X R4, RZ, RZ, R10, P1 ;  /* 0x000000ffff047224 */ /* 0x000fe200008e060a */
[----:B------:R-:W-:-:S04]  /*3b10*/  IADD3 R9, P1, PT, R9, 0x500, RZ ;  /* 0x0000050009097810 */ /* 0x000fc80007f3e0ff */
[----:B------:R-:W-:Y:S01]  /*3b20*/  ISETP.GT.AND.EX P0, PT, R4, UR5, PT, P0 ;  /* 0x0000000504007c0c */ /* 0x000fe2000bf04300 */
[----:B------:R-:W-:-:S12]  /*3b30*/  IMAD.X R10, RZ, RZ, R10, P1 ;  /* 0x000000ffff0a7224 */ /* 0x000fd800008e060a */
[----:B------:R-:W-:Y:S05]  /*3b40*/  @!P0 BRA `(.L_x_3556) ;  /* 0xfffffff800488947 */ /* 0x000fea000383ffff */
.L_x_3545:
        /* <DEDUP_REMOVED lines=22> */
[----:B------:R-:W-:Y:S02]  /*3cb0*/  IADD3.X R18, PT, PT, R3, UR7, RZ, P0, !PT ;  /* 0x0000000703127c10 */ /* 0x000fe400087fe4ff */
[----:B0-----:R-:W-:-:S04]  /*3cc0*/  LEA R13, P1, R14, UR10, 0x2 ;  /* 0x0000000a0e0d7c11 */ /* 0x001fc8000f8210ff */
[----:B------:R-:W-:-:S09]  /*3cd0*/  LEA.HI.X R14, R14, UR11, R3, 0x2, P1 ;  /* 0x0000000b0e0e7c11 */ /* 0x000fd200088f1403 */
.L_x_3563:
        /* <DEDUP_REMOVED lines=23> */
.L_x_3562:
[----:B------:R-:W-:Y:S05]  /*3e50*/  BSYNC.RECONVERGENT B3 ;  /* 0x0000000000037941 */ /* 0x000fea0003800200 */
.L_x_3561:
[----:B------:R-:W-:Y:S01]  /*3e60*/  IADD3 R16, P0, PT, R16, 0x100, RZ ;  /* 0x0000010010107810 */ /* 0x000fe20007f1e0ff */
[----:B------:R-:W-:Y:S02]  /*3e70*/  VIADD R12, R12, 0x100 ;  /* 0x000001000c0c7836 */ /* 0x000fe40000000000 */
[----:B------:R-:W-:Y:S02]  /*3e80*/  IMAD.X R14, RZ, RZ, R14, P3 ;  /* 0x000000ffff0e7224 */ /* 0x000fe400018e060e */
[----:B------:R-:W-:Y:S01]  /*3e90*/  IMAD.X R18, RZ, RZ, R18, P0 ;  /* 0x000000ffff127224 */ /* 0x000fe200000e0612 */
[----:B------:R-:W-:Y:S07]  /*3ea0*/  @P2 BRA `(.L_x_3563) ;  /* 0xfffffffc008c2947 */ /* 0x000fee000383ffff */
.L_x_3560:
[----:B------:R-:W-:Y:S05]  /*3eb0*/  BSYNC.RECONVERGENT B2 ;  /* 0x0000000000027941 */ /* 0x000fea0003800200 */
.L_x_3559:
[----:B------:R-:W-:-:S13]  /*3ec0*/  ISETP.GE.U32.AND P0, PT, R15, 0x300, PT ;  /* 0x000003000f00780c */ /* 0x000fda0003f06070 */
[----:B------:R-:W-:Y:S05]  /*3ed0*/  @!P0 BRA `(.L_x_3558) ;  /* 0x0000000400888947 */ /* 0x000fea0003800000 */
[----:B------:R-:W0:Y:S01]  /*3ee0*/  LDC.64 R4, c[0x0][0x380] ;  /* 0x0000e000ff047b82 */ /* 0x000e220000000a00 */
[----:B------:R-:W-:-:S07]  /*3ef0*/  VIADD R12, R12, 0x200 ;  /* 0x000002000c0c7836 */ /* 0x000fce0000000000 */
[----:B------:R-:W1:Y:S02]  /*3f00*/  LDC.64 R2, c[0x0][0x388] ;  /* 0x0000e200ff027b82 */ /* 0x000e640000000a00 */
.L_x_3572:
        /* <DEDUP_REMOVED lines=29> */
.L_x_3565:
[----:B------:R-:W-:Y:S05]  /*40e0*/  BSYNC.RECONVERGENT B2 ;  /* 0x0000000000027941 */ /* 0x000fea0003800200 */
.L_x_3564:
        /* <DEDUP_REMOVED lines=20> */
.L_x_3567:
[----:B------:R-:W-:Y:S05]  /*4230*/  BSYNC.RECONVERGENT B2 ;  /* 0x0000000000027941 */ /* 0x000fea0003800200 */
.L_x_3566:
        /* <DEDUP_REMOVED lines=20> */
.L_x_3569:
[----:B------:R-:W-:Y:S05]  /*4380*/  BSYNC.RECONVERGENT B2 ;  /* 0x0000000000027941 */ /* 0x000fea0003800200 */
.L_x_3568:
        /* <DEDUP_REMOVED lines=18> */
.L_x_3571:
[----:B------:R-:W-:Y:S05]  /*44b0*/  BSYNC.RECONVERGENT B2 ;  /* 0x0000000000027941 */ /* 0x000fea0003800200 */
.L_x_3570:
[C---:B------:R-:W-:Y:S02]  /*44c0*/  VIADD R14, R12.reuse, 0x200 ;  /* 0x000002000c0e7836 */ /* 0x040fe40000000000 */
[----:B------:R-:W-:-:S03]  /*44d0*/  VIADD R12, R12, 0x400 ;  /* 0x000004000c0c7836 */ /* 0x000fc60000000000 */
[----:B------:R-:W-:-:S13]  /*44e0*/  ISETP.GE.AND P0, PT, R14, R11, PT ;  /* 0x0000000b0e00720c */ /* 0x000fda0003f06270 */
[----:B------:R-:W-:Y:S05]  /*44f0*/  @!P0 BRA `(.L_x_3572) ;  /* 0xfffffff800848947 */ /* 0x000fea000383ffff */
.L_x_3558:
[----:B------:R-:W-:Y:S05]  /*4500*/  BSYNC.RECONVERGENT B1 ;  /* 0x0000000000017941 */ /* 0x000fea0003800200 */
.L_x_3557:
        /* <DEDUP_REMOVED lines=22> */
.L_x_3574:
[----:B------:R-:W-:Y:S05]  /*4670*/  BSYNC.RECONVERGENT B1 ;  /* 0x0000000000017941 */ /* 0x000fea0003800200 */
.L_x_3573:
        /* <DEDUP_REMOVED lines=21> */
.L_x_3576:
[----:B------:R-:W-:Y:S05]  /*47d0*/  BSYNC.RECONVERGENT B1 ;  /* 0x0000000000017941 */ /* 0x000fea0003800200 */
.L_x_3575:
        /* <DEDUP_REMOVED lines=21> */
.L_x_3578:
[----:B------:R-:W-:Y:S05]  /*4930*/  BSYNC.RECONVERGENT B1 ;  /* 0x0000000000017941 */ /* 0x000fea0003800200 */
.L_x_3577:
        /* <DEDUP_REMOVED lines=21> */
.L_x_3580:
[----:B------:R-:W-:Y:S05]  /*4a90*/  BSYNC.RECONVERGENT B1 ;  /* 0x0000000000017941 */ /* 0x000fea0003800200 */
.L_x_3579:
        /* <DEDUP_REMOVED lines=22> */
.L_x_3582:
[----:B------:R-:W-:Y:S05]  /*4c00*/  BSYNC.RECONVERGENT B1 ;  /* 0x0000000000017941 */ /* 0x000fea0003800200 */
.L_x_3581:
        /* <DEDUP_REMOVED lines=12> */
.L_x_3584:
[----:B------:R-:W-:Y:S05]  /*4cd0*/  BSYNC.RECONVERGENT B1 ;  /* 0x0000000000017941 */ /* 0x000fea0003800200 */
.L_x_3583:
        /* <DEDUP_REMOVED lines=31> */
.L_x_3586:
[----:B------:R-:W-:Y:S05]  /*4ed0*/  BSYNC.RECONVERGENT B1 ;  /* 0x0000000000017941 */ /* 0x000fea0003800200 */
.L_x_3585:
        /* <DEDUP_REMOVED lines=18> */
.L_x_3588:
[----:B------:R-:W-:Y:S05]  /*5000*/  BSYNC.RECONVERGENT B1 ;  /* 0x0000000000017941 */ /* 0x000fea0003800200 */
.L_x_3587:
        /* <DEDUP_REMOVED lines=18> */
.L_x_3590:
[----:B------:R-:W-:Y:S05]  /*5130*/  BSYNC.RECONVERGENT B1 ;  /* 0x0000000000017941 */ /* 0x000fea0003800200 */
.L_x_3589:
        /* <DEDUP_REMOVED lines=18> */
.L_x_3592:
[----:B------:R-:W-:Y:S05]  /*5260*/  BSYNC.RECONVERGENT B1 ;  /* 0x0000000000017941 */ /* 0x000fea0003800200 */
.L_x_3591:
        /* <DEDUP_REMOVED lines=18> */
.L_x_3594:
[----:B------:R-:W-:Y:S05]  /*5390*/  BSYNC.RECONVERGENT B1 ;  /* 0x0000000000017941 */ /* 0x000fea0003800200 */
.L_x_3593:
        /* <DEDUP_REMOVED lines=18> */
.L_x_3596:
[----:B------:R-:W-:Y:S05]  /*54c0*/  BSYNC.RECONVERGENT B1 ;  /* 0x0000000000017941 */ /* 0x000fea0003800200 */
.L_x_3595:
        /* <DEDUP_REMOVED lines=17> */
.L_x_3504:
[----:B------:R-:W-:Y:S05]  /*55e0*/  BSYNC.RECONVERGENT B0 ;  /* 0x0000000000007941 */ /* 0x000fea0003800200 */
.L_x_3471:
[----:B------:R-:W-:Y:S05]  /*55f0*/  @P1 EXIT ;  /* 0x000000000000194d */ /* 0x000fea0003800000 */
[----:B0-----:R-:W0:Y:S01]  /*5600*/  LDC.64 R6, c[0x0][0x390] ;  /* 0x0000e400ff067b82 */ /* 0x001e220000000a00 */
[----:B------:R-:W-:Y:S02]  /*5610*/  IMAD.MOV.U32 R5, RZ, RZ, R4 ;  /* 0x000000ffff057224 */ /* 0x000fe400078e0004 */
[----:B------:R-:W-:-:S05]  /*5620*/  IMAD.MOV.U32 R4, RZ, RZ, R3 ;  /* 0x000000ffff047224 */ /* 0x000fca00078e0003 */
[----:B0-----:R-:W-:Y:S04]  /*5630*/  STG.E.64 desc[UR8][R6.64+0x8], R4 ;  /* 0x0000080406007986 */ /* 0x001fe8000c101b08 */
[----:B------:R-:W-:Y:S01]  /*5640*/  STG.E desc[UR8][R6.64], R2 ;  /* 0x0000000206007986 */ /* 0x000fe2000c101908 */
[----:B------:R-:W-:Y:S05]  /*5650*/  EXIT ;  /* 0x000000000000794d */ /* 0x000fea0003800000 */
.L_x_3597:
        /* <DEDUP_REMOVED lines=10> */
.L_x_4199:


//--------------------- .text._ZN6thrust24THRUST_300001_SM_1000_NS8cuda_cub4core6detail13_kernel_agentINS1_8__reduce11ReduceAgentIPN4cuda3std3__45tupleIJflEEESC_SB_iNS1_9__extrema9arg_min_fIflNS9_4lessIfEEEEEEJSC_SC_iSH_EEEvDpT0_ --------------------------
	.section	.text._ZN6thrust24THRUST_300001_SM_1000_NS8cuda_cub4core6detail13_kernel_agentINS1_8__reduce11ReduceAgentIPN4cuda3std3__45tupleIJflEEESC_SB_iNS1_9__extrema9arg_min_fIflNS9_4lessIfEEEEEEJSC_SC_iSH_EEEvDpT0_,"ax",@progbits
	.align	128
        .global         _ZN6thrust24THRUST_300001_SM_1000_NS8cuda_cub4core6detail13_kernel_agentINS1_8__reduce11ReduceAgentIPN4cuda3std3__45tupleIJflEEESC_SB_iNS1_9__extrema9arg_min_fIflNS9_4lessIfEEEEEEJSC_SC_iSH_EEEvDpT0_
        .type           _ZN6thrust24THRUST_300001_SM_1000_NS8cuda_cub4core6detail13_kernel_agentINS1_8__reduce11ReduceAgentIPN4cuda3std3__45tupleIJflEEESC_SB_iNS1_9__extrema9arg_min_fIflNS9_4lessIfEEEEEEJSC_SC_iSH_EEEvDpT0_,@function
        .size           _ZN6thrust24THRUST_300001_SM_1000_NS8cuda_cub4core6detail13_kernel_agentINS1_8__reduce11ReduceAgentIPN4cuda3std3__45tupleIJflEEESC_SB_iNS1_9__extrema9arg_min_fIflNS9_4lessIfEEEEEEJSC_SC_iSH_EEEvDpT0_,(.L_x_4200 - _ZN6thrust24THRUST_300001_SM_1000_NS8cuda_cub4core6detail13_kernel_agentINS1_8__reduce11ReduceAgentIPN4cuda3std3__45tupleIJflEEESC_SB_iNS1_9__extrema9arg_min_fIflNS9_4lessIfEEEEEEJSC_SC_iSH_EEEvDpT0_)
        .other          _ZN6thrust24THRUST_300001_SM_1000_NS8cuda_cub4core6detail13_kernel_agentINS1_8__reduce11ReduceAgentIPN4cuda3std3__45tupleIJflEEESC_SB_iNS1_9__extrema9arg_min_fIflNS9_4lessIfEEEEEEJSC_SC_iSH_EEEvDpT0_,@"STO_CUDA_ENTRY STV_DEFAULT"
_ZN6thrust24THRUST_300001_SM_1000_NS8cuda_cub4core6detail13_kernel_agentINS1_8__reduce11ReduceAgentIPN4cuda3std3__45tupleIJflEEESC_SB_iNS1_9__extrema9arg_min_fIflNS9_4lessIfEEEEEEJSC_SC_iSH_EEEvDpT0_:
.text._ZN6thrust24THRUST_300001_SM_1000_NS8cuda_cub4core6detail13_kernel_agentINS1_8__reduce11ReduceAgentIPN4cuda3std3__45tupleIJflEEESC_SB_iNS1_9__extrema9arg_min_fIflNS9_4lessIfEEEEEEJSC_SC_iSH_EEEvDpT0_:
        /* <DEDUP_REMOVED lines=21> */
.L_x_3601:
[----:B0-----:R-:W-:Y:S05]  /*0150*/  BSYNC.RECONVERGENT B1 ;  /* 0x0000000000017941 */ /* 0x001fea0003800200 */
.L_x_3600:
        /* <DEDUP_REMOVED lines=15> */
.L_x_3608:
        /* <DEDUP_REMOVED lines=24> */
.L_x_3607:
[----:B------:R-:W-:Y:S05]  /*03d0*/  BSYNC.RECONVERGENT B3 ;  /* 0x0000000000037941 */ /* 0x000fea0003800200 */
.L_x_3606:
[----:B------:R-:W-:Y:S02]  /*03e0*/  IMAD.X R7, RZ, RZ, R7, P3 ;  /* 0x000000ffff077224 */ /* 0x000fe400018e0607 */
[----:B------:R-:W-:Y:S01]  /*03f0*/  VIADD R4, R4, 0x100 ;  /* 0x0000010004047836 */ /* 0x000fe20000000000 */
[----:B------:R-:W-:Y:S06]  /*0400*/  @P2 BRA `(.L_x_3608) ;  /* 0xfffffffc00902947 */ /* 0x000fec000383ffff */
.L_x_3605:
[----:B------:R-:W-:Y:S05]  /*0410*/  BSYNC.RECONVERGENT B2 ;  /* 0x0000000000027941 */ /* 0x000fea0003800200 */
.L_x_3604:
[----:B------:R-:W0:Y:S01]  /*0420*/  LDC.64 R6, c[0x0][0x380] ;  /* 0x0000e000ff067b82 */ /* 0x000e220000000a00 */
[----:B------:R-:W-:-:S13]  /*0430*/  ISETP.GE.U32.AND P0, PT, R14, 0x300, PT ;  /* 0x000003000e00780c */ /* 0x000fda0003f06070 */
[----:B------:R-:W-:Y:S05]  /*0440*/  @!P0 BRA `(.L_x_3603) ;  /* 0x0000000400508947 */ /* 0x000fea0003800000 */
.L_x_3617:
        /* <DEDUP_REMOVED lines=23> */
.L_x_3610:
[----:B------:R-:W-:Y:S05]  /*05c0*/  BSYNC.RECONVERGENT B2 ;  /* 0x0000000000027941 */ /* 0x000fea0003800200 */
.L_x_3609:
        /* <DEDUP_REMOVED lines=18> */
.L_x_3612:
[----:B------:R-:W-:Y:S05]  /*06f0*/  BSYNC.RECONVERGENT B2 ;  /* 0x0000000000027941 */ /* 0x000fea0003800200 */
.L_x_3611:
        /* <DEDUP_REMOVED lines=18> */
.L_x_3614:
[----:B------:R-:W-:Y:S05]  /*0820*/  BSYNC.RECONVERGENT B2 ;  /* 0x0000000000027941 */ /* 0x000fea0003800200 */
.L_x_3613:
        /* <DEDUP_REMOVED lines=18> */
.L_x_3616:
[----:B------:R-:W-:Y:S05]  /*0950*/  BSYNC.RECONVERGENT B2 ;  /* 0x0000000000027941 */ /* 0x000fea0003800200 */
.L_x_3615:
[----:B------:R-:W-:-:S05]  /*0960*/  VIADD R4, R4, 0x400 ;  /* 0x0000040004047836 */ /* 0x000fca0000000000 */
[----:B------:R-:W-:-:S13]  /*0970*/  ISETP.GE.AND P0, PT, R4, UR5, PT ;  /* 0x0000000504007c0c */ /* 0x000fda000bf06270 */
[----:B------:R-:W-:Y:S05]  /*0980*/  @!P0 BRA `(.L_x_3617) ;  /* 0xfffffff800b08947 */ /* 0x000fea000383ffff */
.L_x_3603:
[----:B------:R-:W-:Y:S05]  /*0990*/  BSYNC.RECONVERGENT B1 ;  /* 0x0000000000017941 */ /* 0x000fea0003800200 */
.L_x_3602:
        /* <DEDUP_REMOVED lines=25> */
.L_x_3620:
[----:B------:R-:W-:Y:S05]  /*0b30*/  BSYNC.RECONVERGENT B1 ;  /* 0x0000000000017941 */ /* 0x000fea0003800200 */
.L_x_3619:
        /* <DEDUP_REMOVED lines=21> */
.L_x_3622:
[----:B------:R-:W-:Y:S05]  /*0c90*/  BSYNC.RECONVERGENT B1 ;  /* 0x0000000000017941 */ /* 0x000fea0003800200 */
.L_x_3621:
        /* <DEDUP_REMOVED lines=21> */
.L_x_3624:
[----:B------:R-:W-:Y:S05]  /*0df0*/  BSYNC.RECONVERGENT B1 ;  /* 0x0000000000017941 */ /* 0x000fea0003800200 */
.L_x_3623:
        /* <DEDUP_REMOVED lines=21> */
.L_x_3626:
[----:B------:R-:W-:Y:S05]  /*0f50*/  BSYNC.RECONVERGENT B1 ;  /* 0x0000000000017941 */ /* 0x000fea0003800200 */
.L_x_3625:
        /* <DEDUP_REMOVED lines=22> */
.L_x_3628:
[----:B------:R-:W-:Y:S05]  /*10c0*/  BSYNC.RECONVERGENT B1 ;  /* 0x0000000000017941 */ /* 0x000fea0003800200 */
.L_x_3627:
        /* <DEDUP_REMOVED lines=12> */
.L_x_3630:
[----:B------:R-:W-:Y:S05]  /*1190*/  BSYNC.RECONVERGENT B1 ;  /* 0x0000000000017941 */ /* 0x000fea0003800200 */
.L_x_3629:
        /* <DEDUP_REMOVED lines=31> */
.L_x_3633:
[----:B------:R-:W-:Y:S05]  /*1390*/  BSYNC.RECONVERGENT B1 ;  /* 0x0000000000017941 */ /* 0x000fea0003800200 */
.L_x_3632:
        /* <DEDUP_REMOVED lines=18> */
.L_x_3635:
[----:B------:R-:W-:Y:S05]  /*14c0*/  BSYNC.RECONVERGENT B1 ;  /* 0x0000000000017941 */ /* 0x000fea0003800200 */
.L_x_3634:
        /* <DEDUP_REMOVED lines=18> */
.L_x_3637:
[----:B------:R-:W-:Y:S05]  /*15f0*/  BSYNC.RECONVERGENT B1 ;  /* 0x0000000000017941 */ /* 0x000fea0003800200 */
.L_x_3636:
        /* <DEDUP_REMOVED lines=18> */
.L_x_3639:
[----:B------:R-:W-:Y:S05]  /*1720*/  BSYNC.RECONVERGENT B1 ;  /* 0x0000000000017941 */ /* 0x000fea0003800200 */
.L_x_3638:
        /* <DEDUP_REMOVED lines=18> */
.L_x_3641:
[----:B------:R-:W-:Y:S05]  /*1850*/  BSYNC.RECONVERGENT B1 ;  /* 0x0000000000017941 */ /* 0x000fea0003800200 */
.L_x_3640:
        /* <DEDUP_REMOVED lines=18> */
.L_x_3643:
[----:B------:R-:W-:Y:S05]  /*1980*/  BSYNC.RECONVERGENT B1 ;  /* 0x0000000000017941 */ /* 0x000fea0003800200 */
.L_x_3642:
        /* <DEDUP_REMOVED lines=19> */
.L_x_3618:
        /* <DEDUP_REMOVED lines=28> */
.L_x_3645:
[----:B------:R-:W-:Y:S05]  /*1c80*/  BSYNC.RECONVERGENT B1 ;  /* 0x0000000000017941 */ /* 0x000fea0003800200 */
.L_x_3644:
        /* <DEDUP_REMOVED lines=22> */
.L_x_3647:
[----:B------:R-:W-:Y:S05]  /*1df0*/  BSYNC.RECONVERGENT B1 ;  /* 0x0000000000017941 */ /* 0x000fea0003800200 */
.L_x_3646:
        /* <DEDUP_REMOVED lines=22> */
.L_x_3649:
[----:B------:R-:W-:Y:S05]  /*1f60*/  BSYNC.RECONVERGENT B1 ;  /* 0x0000000000017941 */ /* 0x000fea0003800200 */
.L_x_3648:
        /* <DEDUP_REMOVED lines=22> */
.L_x_3651:
[----:B------:R-:W-:Y:S05]  /*20d0*/  BSYNC.RECONVERGENT B1 ;  /* 0x0000000000017941 */ /* 0x000fea0003800200 */
.L_x_3650:
        /* <DEDUP_REMOVED lines=23> */
.L_x_3653:
[----:B------:R-:W-:Y:S05]  /*2250*/  BSYNC.RECONVERGENT B1 ;  /* 0x0000000000017941 */ /* 0x000fea0003800200 */
.L_x_3652:
        /* <DEDUP_REMOVED lines=12> */
.L_x_3655:
[----:B------:R-:W-:Y:S05]  /*2320*/  BSYNC.RECONVERGENT B1 ;  /* 0x0000000000017941 */ /* 0x000fea0003800200 */
.L_x_3654:
        /* <DEDUP_REMOVED lines=30> */
.L_x_3657:
[----:B------:R-:W-:Y:S05]  /*2510*/  BSYNC.RECONVERGENT B1 ;  /* 0x0000000000017941 */ /* 0x000fea0003800200 */
.L_x_3656:
        /* <DEDUP_REMOVED lines=27> */
.L_x_3659:
[----:B------:R-:W-:Y:S05]  /*26d0*/  BSYNC.RECONVERGENT B1 ;  /* 0x0000000000017941 */ /* 0x000fea0003800200 */
.L_x_3658:
        /* <DEDUP_REMOVED lines=27> */
.L_x_3661:
[----:B------:R-:W-:Y:S05]  /*2890*/  BSYNC.RECONVERGENT B1 ;  /* 0x0000000000017941 */ /* 0x000fea0003800200 */
.L_x_3660:
        /* <DEDUP_REMOVED lines=27> */
.L_x_3663:
[----:B------:R-:W-:Y:S05]  /*2a50*/  BSYNC.RECONVERGENT B1 ;  /* 0x0000000000017941 */ /* 0x000fea0003800200 */
.L_x_3662:
        /* <DEDUP_REMOVED lines=27> */
.L_x_3665:
[----:B------:R-:W-:Y:S05]  /*2c10*/  BSYNC.RECONVERGENT B1 ;  /* 0x0000000000017941 */ /* 0x000fea0003800200 */
.L_x_3664:
        /* <DEDUP_REMOVED lines=27> */
.L_x_3667:
[----:B------:R-:W-:Y:S05]  /*2dd0*/  BSYNC.RECONVERGENT B1 ;  /* 0x0000000000017941 */ /* 0x000fea0003800200 */
.L_x_3666:
        /* <DEDUP_REMOVED lines=28> */
.L_x_3599:
        /* <DEDUP_REMOVED lines=22> */
[-C--:B------:R-:W-:Y:S02]  /*3100*/  @P2 ISETP.LT.U32.AND P1, PT, R14, R8.reuse, PT ;  /* 0x000000080e00220c */ /* 0x080fe40003f21070 */
[CC--:B------:R-:W-:Y:S02]  /*3110*/  @P2 ISETP.GE.AND.EX P0, PT, R15.reuse, R9.reuse, PT, P0 ;  /* 0x000000090f00220c */ /* 0x0c0fe40003f06300 */
[----:B------:R-:W-:Y:S02]  /*3120*/  @P2 ISETP.LT.AND.EX P1, PT, R15, R9, PT, P1 ;  /* 0x000000090f00220c */ /* 0x000fe40003f21310 */
[----:B------:R-:W-:Y:S02]  /*3130*/  @P2 FSEL R19, R18, R11, !P0 ;  /* 0x0000000b12132208 */ /* 0x000fe40004000000 */
[----:B------:R-:W-:-:S02]  /*3140*/  @P2 SEL R11, R14, R8, P1 ;  /* 0x000000080e0b2207 */ /* 0x000fc40000800000 */
[----:B------:R-:W-:-:S03]  /*3150*/  @P2 SEL R14, R15, R9, P1 ;  /* 0x000000090f0e2207 */ /* 0x000fc60000800000 */
[----:B------:R-:W-:Y:S02]  /*3160*/  @P2 IMAD.MOV.U32 R8, RZ, RZ, R11 ;  /* 0x000000ffff082224 */ /* 0x000fe400078e000b */
[----:B------:R-:W-:-:S07]  /*3170*/  @P2 IMAD.MOV.U32 R9, RZ, RZ, R14 ;  /* 0x000000ffff092224 */ /* 0x000fce00078e000e */
.L_x_3669:
[----:B------:R-:W-:Y:S05]  /*3180*/  BSYNC.RECONVERGENT B1 ;  /* 0x0000000000017941 */ /* 0x000fea0003800200 */
.L_x_3668:
        /* <DEDUP_REMOVED lines=17> */
.L_x_3671:
[----:B------:R-:W-:Y:S05]  /*32a0*/  BSYNC.RECONVERGENT B1 ;  /* 0x0000000000017941 */ /* 0x000fea0003800200 */
.L_x_3670:
        /* <DEDUP_REMOVED lines=17> */
.L_x_3673:
[----:B------:R-:W-:Y:S05]  /*33c0*/  BSYNC.RECONVERGENT B1 ;  /* 0x0000000000017941 */ /* 0x000fea0003800200 */
.L_x_3672:
        /* <DEDUP_REMOVED lines=17> */
.L_x_3675:
[----:B------:R-:W-:Y:S05]  /*34e0*/  BSYNC.RECONVERGENT B1 ;  /* 0x0000000000017941 */ /* 0x000fea0003800200 */
.L_x_3674:
[----:B------:R-:W-:Y:S01]  /*34f0*/  UISETP.GE.U32.AND UP0, UPT, UR4, 0xa00, UPT ;  /* 0x00000a000400788c */ /* 0x000fe2000bf06070 */
[----:B------:R-:W-:-:S08]  /*3500*/  IMAD.MOV.U32 R5, RZ, RZ, 0x500 ;  /* 0x00000500ff057424 */ /* 0x000fd000078e00ff */
[----:B------:R-:W-:Y:S05]  /*3510*/  BRA.U !UP0, `(.L_x_3676) ;  /* 0x0000000508b47547 */ /* 0x000fea000b800000 */
[----:B------:R-:W0:Y:S01]  /*3520*/  LDC.64 R6, c[0x0][0x380] ;  /* 0x0000e000ff067b82 */ /* 0x000e220000000a00 */
[----:B------:R-:W-:Y:S01]  /*3530*/  IMAD.MOV.U32 R5, RZ, RZ, 0x500 ;  /* 0x00000500ff057424 */ /* 0x000fe200078e00ff */
[----:B------:R-:W1:Y:S06]  /*3540*/  LDCU UR4, c[0x0][0x390] ;  /* 0x00007200ff0477ac */ /* 0x000e6c0008000800 */
.L_x_3687:
[----:B------:R-:W-:-:S04]  /*3550*/  IMAD.IADD R17, R0, 0x1, R5 ;  /* 0x0000000100117824 */ /* 0x000fc800078e0205 */
[----:B0-----:R-:W-:-:S05]  /*3560*/  IMAD.WIDE.U32 R16, R17, 0x10, R6 ;  /* 0x0000001011107825 */ /* 0x001fca00078e0006 */
        /* <DEDUP_REMOVED lines=27> */
.L_x_3678:
[----:B-1----:R-:W-:Y:S05]  /*3720*/  BSYNC.RECONVERGENT B1 ;  /* 0x0000000000017941 */ /* 0x002fea0003800200 */
.L_x_3677:
        /* <DEDUP_REMOVED lines=17> */
.L_x_3680:
[----:B------:R-:W-:Y:S05]  /*3840*/  BSYNC.RECONVERGENT B1 ;  /* 0x0000000000017941 */ /* 0x000fea0003800200 */
.L_x_3679:
        /* <DEDUP_REMOVED lines=17> */
.L_x_3682:
[----:B------:R-:W-:Y:S05]  /*3960*/  BSYNC.RECONVERGENT B1 ;  /* 0x0000000000017941 */ /* 0x000fea0003800200 */
.L_x_3681:
        /* <DEDUP_REMOVED lines=17> */
.L_x_3684:
[----:B------:R-:W-:Y:S05]  /*3a80*/  BSYNC.RECONVERGENT B1 ;  /* 0x0000000000017941 */ /* 0x000fea0003800200 */
.L_x_3683:
        /* <DEDUP_REMOVED lines=17> */
.L_x_3686:
[----:B------:R-:W-:Y:S05]  /*3ba0*/  BSYNC.RECONVERGENT B1 ;  /* 0x0000000000017941 */ /* 0x000fea0003800200 */
.L_x_3685:
[C---:B------:R-:W-:Y:S02]  /*3bb0*/  VIADD R8, R5.reuse, 0xa00 ;  /* 0x00000a0005087836 */ /* 0x040fe40000000000 */
[----:B------:R-:W-:-:S03]  /*3bc0*/  VIADD R5, R5, 0x500 ;  /* 0x0000050005057836 */ /* 0x000fc60000000000 */
[----:B------:R-:W-:-:S13]  /*3bd0*/  ISETP.GT.AND P0, PT, R8, UR4, PT ;  /* 0x0000000408007c0c */ /* 0x000fda000bf04270 */
[----:B------:R-:W-:Y:S05]  /*3be0*/  @!P0 BRA `(.L_x_3687) ;  /* 0xfffffff800588947 */ /* 0x000fea000383ffff */
.L_x_3676:
        /* <DEDUP_REMOVED lines=19> */
.L_x_3694:
[----:B0-----:R-:W-:-:S05]  /*3d20*/  IMAD.WIDE.U32 R8, R13, 0x10, R6 ;  /* 0x000000100d087825 */ /* 0x001fca00078e0006 */
[----:B------:R-:W2:Y:S01]  /*3d30*/  LDG.E.CONSTANT R19, desc[UR6][R8.64] ;  /* 0x0000000608137981 */ /* 0x000ea2000c1e9900 */
[----:B------:R-:W-:Y:S01]  /*3d40*/  VIADD R12, R12, 0x1 ;  /* 0x000000010c0c7836 */ /* 0x000fe20000000000 */
[----:B------:R-:W-:Y:S04]  /*3d50*/  BSSY.RECONVERGENT B3, `(.L_x_3692) ;  /* 0x0000013000037945 */ /* 0x000fe80003800200 */
        /* <DEDUP_REMOVED lines=18> */
.L_x_3693:
[----:B------:R-:W-:Y:S05]  /*3e80*/  BSYNC.RECONVERGENT B3 ;  /* 0x0000000000037941 */ /* 0x000fea0003800200 */
.L_x_3692:
[----:B------:R-:W-:Y:S02]  /*3e90*/  VIADD R10, R10, 0x100 ;  /* 0x000001000a0a7836 */ /* 0x000fe40000000000 */
[----:B------:R-:W-:Y:S01]  /*3ea0*/  VIADD R13, R13, 0x100 ;  /* 0x000001000d0d7836 */ /* 0x000fe20000000000 */
[----:B------:R-:W-:Y:S06]  /*3eb0*/  @P2 BRA `(.L_x_3694) ;  /* 0xfffffffc00982947 */ /* 0x000fec000383ffff */
.L_x_3691:
[----:B------:R-:W-:Y:S05]  /*3ec0*/  BSYNC.RECONVERGENT B2 ;  /* 0x0000000000027941 */ /* 0x000fea0003800200 */
.L_x_3690:
        /* <DEDUP_REMOVED lines=11> */
.L_x_3703:
[----:B-1----:R-:W-:Y:S01]  /*3f80*/  IMAD.WIDE.U32 R14, R13, 0x10, R6 ;  /* 0x000000100d0e7825 */ /* 0x002fe200078e0006 */
[----:B------:R0:W5:Y:S04]  /*3f90*/  LDG.E.CONSTANT R25, desc[UR6][R8.64+-0x2008] ;  /* 0xffdff80608197981 */ /* 0x000168000c1e9900 */
[----:B------:R-:W2:Y:S04]  /*3fa0*/  LDG.E.CONSTANT R21, desc[UR6][R14.64] ;  /* 0x000000060e157981 */ /* 0x000ea8000c1e9900 */
        /* <DEDUP_REMOVED lines=20> */
.L_x_3696:
[----:B------:R-:W-:Y:S05]  /*40f0*/  BSYNC.RECONVERGENT B2 ;  /* 0x0000000000027941 */ /* 0x000fea0003800200 */
.L_x_3695:
        /* <DEDUP_REMOVED lines=18> */
.L_x_3698:
[----:B------:R-:W-:Y:S05]  /*4220*/  BSYNC.RECONVERGENT B2 ;  /* 0x0000000000027941 */ /* 0x000fea0003800200 */
.L_x_3697:
        /* <DEDUP_REMOVED lines=18> */
.L_x_3700:
[----:B------:R-:W-:Y:S05]  /*4350*/  BSYNC.RECONVERGENT B2 ;  /* 0x0000000000027941 */ /* 0x000fea0003800200 */
.L_x_3699:
        /* <DEDUP_REMOVED lines=18> */
.L_x_3702:
[----:B------:R-:W-:Y:S05]  /*4480*/  BSYNC.RECONVERGENT B2 ;  /* 0x0000000000027941 */ /* 0x000fea0003800200 */
.L_x_3701:
[----:B------:R-:W-:Y:S01]  /*4490*/  VIADD R10, R10, 0x400 ;  /* 0x000004000a0a7836 */ /* 0x000fe20000000000 */
[----:B------:R-:W-:Y:S01]  /*44a0*/  IADD3 R8, P1, PT, R8, 0x4000, RZ ;  /* 0x0000400008087810 */ /* 0x000fe20007f3e0ff */
[----:B------:R-:W-:-:S03]  /*44b0*/  VIADD R13, R13, 0x400 ;  /* 0x000004000d0d7836 */ /* 0x000fc60000000000 */
[----:B------:R-:W-:Y:S01]  /*44c0*/  ISETP.GE.AND P0, PT, R10, R11, PT ;  /* 0x0000000b0a00720c */ /* 0x000fe20003f06270 */
[----:B------:R-:W-:-:S12]  /*44d0*/  IMAD.X R9, RZ, RZ, R9, P1 ;  /* 0x000000ffff097224 */ /* 0x000fd800008e0609 */
[----:B------:R-:W-:Y:S05]  /*44e0*/  @!P0 BRA `(.L_x_3703) ;  /* 0xfffffff800a48947 */ /* 0x000fea000383ffff */
.L_x_3689:
[----:B------:R-:W-:Y:S05]  /*44f0*/  BSYNC.RECONVERGENT B1 ;  /* 0x0000000000017941 */ /* 0x000fea0003800200 */
.L_x_3688:
        /* <DEDUP_REMOVED lines=22> */
.L_x_3705:
[----:B------:R-:W-:Y:S05]  /*4660*/  BSYNC.RECONVERGENT B1 ;  /* 0x0000000000017941 */ /* 0x000fea0003800200 */
.L_x_3704:
        /* <DEDUP_REMOVED lines=21> */
.L_x_3707:
[----:B------:R-:W-:Y:S05]  /*47c0*/  BSYNC.RECONVERGENT B1 ;  /* 0x0000000000017941 */ /* 0x000fea0003800200 */
.L_x_3706:
        /* <DEDUP_REMOVED lines=21> */
.L_x_3709:
[----:B------:R-:W-:Y:S05]  /*4920*/  BSYNC.RECONVERGENT B1 ;  /* 0x0000000000017941 */ /* 0x000fea0003800200 */
.L_x_3708:
        /* <DEDUP_REMOVED lines=21> */
.L_x_3711:
[----:B------:R-:W-:Y:S05]  /*4a80*/  BSYNC.RECONVERGENT B1 ;  /* 0x0000000000017941 */ /* 0x000fea0003800200 */
.L_x_3710:
        /* <DEDUP_REMOVED lines=22> */
.L_x_3713:
[----:B------:R-:W-:Y:S05]  /*4bf0*/  BSYNC.RECONVERGENT B1 ;  /* 0x0000000000017941 */ /* 0x000fea0003800200 */
.L_x_3712:
        /* <DEDUP_REMOVED lines=12> */
.L_x_3715:
[----:B------:R-:W-:Y:S05]  /*4cc0*/  BSYNC.RECONVERGENT B1 ;  /* 0x0000000000017941 */ /* 0x000fea0003800200 */
.L_x_3714:
        /* <DEDUP_REMOVED lines=31> */
.L_x_3717:
[----:B------:R-:W-:Y:S05]  /*4ec0*/  BSYNC.RECONVERGENT B1 ;  /* 0x0000000000017941 */ /* 0x000fea0003800200 */
.L_x_3716:
        /* <DEDUP_REMOVED lines=18> */
.L_x_3719:
[----:B------:R-:W-:Y:S05]  /*4ff0*/  BSYNC.RECONVERGENT B1 ;  /* 0x0000000000017941 */ /* 0x000fea0003800200 */
.L_x_3718:
        /* <DEDUP_REMOVED lines=18> */
.L_x_3721:
[----:B------:R-:W-:Y:S05]  /*5120*/  BSYNC.RECONVERGENT B1 ;  /* 0x0000000000017941 */ /* 0x000fea0003800200 */
.L_x_3720:
        /* <DEDUP_REMOVED lines=18> */
.L_x_3723:
[----:B------:R-:W-:Y:S05]  /*5250*/  BSYNC.RECONVERGENT B1 ;  /* 0x0000000000017941 */ /* 0x000fea0003800200 */
.L_x_3722:
        /* <DEDUP_REMOVED lines=18> */
.L_x_3725:
[----:B------:R-:W-:Y:S05]  /*5380*/  BSYNC.RECONVERGENT B1 ;  /* 0x0000000000017941 */ /* 0x000fea0003800200 */
.L_x_3724:
        /* <DEDUP_REMOVED lines=18> */
.L_x_3727:
[----:B------:R-:W-:Y:S05]  /*54b0*/  BSYNC.RECONVERGENT B1 ;  /* 0x0000000000017941 */ /* 0x000fea0003800200 */
.L_x_3726:
        /* <DEDUP_REMOVED lines=17> */
.L_x_3631:
[----:B------:R-:W-:Y:S05]  /*55d0*/  BSYNC.RECONVERGENT B0 ;  /* 0x0000000000007941 */ /* 0x000fea0003800200 */
.L_x_3598:
[----:B------:R-:W-:Y:S05]  /*55e0*/  @P1 EXIT ;  /* 0x000000000000194d */ /* 0x000fea0003800000 */
[----:B0-----:R-:W0:Y:S01]  /*55f0*/  LDC.64 R6, c[0x0][0x388] ;  /* 0x0000e200ff067b82 */ /* 0x001e220000000a00 */
[----:B------:R-:W-:Y:S02]  /*5600*/  IMAD.MOV.U32 R5, RZ, RZ, R4 ;  /* 0x000000ffff057224 */ /* 0x000fe400078e0004 */
[----:B------:R-:W-:-:S05]  /*5610*/  IMAD.MOV.U32 R4, RZ, RZ, R3 ;  /* 0x000000ffff047224 */ /* 0x000fca00078e0003 */
[----:B0-----:R-:W-:Y:S04]  /*5620*/  STG.E.64 desc[UR6][R6.64+0x8], R4 ;  /* 0x0000080406007986 */ /* 0x001fe8000c101b06 */
[----:B------:R-:W-:Y:S01]  /*5630*/  STG.E desc[UR6][R6.64], R2 ;  /* 0x0000000206007986 */ /* 0x000fe2000c101906 */
[----:B------:R-:W-:Y:S05]  /*5640*/  EXIT ;  /* 0x000000000000794d */ /* 0x000fea0003800000 */
.L_x_3728:
        /* <DEDUP_REMOVED lines=11> */
.L_x_4200:


//--------------------- .text._ZN6thrust24THRUST_300001_SM_1000_NS8cuda_cub4core6detail13_kernel_agentINS1_8__reduce10DrainAgentIiEEJN3cub18CUB_300001_SM_10009GridQueueIjEEiEEEvDpT0_ --------------------------
	.section	.text._ZN6thrust24THRUST_300001_SM_1000_NS8cuda_cub4core6detail13_kernel_agentINS1_8__reduce10DrainAgentIiEEJN3cub18CUB_300001_SM_10009GridQueueIjEEiEEEvDpT0_,"ax",@progbits
	.align	128
        .global         _ZN6thrust24THRUST_300001_SM_1000_NS8cuda_cub4core6detail13_kernel_agentINS1_8__reduce10DrainAgentIiEEJN3cub18CUB_300001_SM_10009GridQueueIjEEiEEEvDpT0_
        .type           _ZN6thrust24THRUST_300001_SM_1000_NS8cuda_cub4core6detail13_kernel_agentINS1_8__reduce10DrainAgentIiEEJN3cub18CUB_300001_SM_10009GridQueueIjEEiEEEvDpT0_,@function
        .size           _ZN6thrust24THRUST_300001_SM_1000_NS8cuda_cub4core6detail13_kernel_agentINS1_8__reduce10DrainAgentIiEEJN3cub18CUB_300001_SM_10009GridQueueIjEEiEEEvDpT0_,(.L_x_4201 - _ZN6thrust24THRUST_300001_SM_1000_NS8cuda_cub4core6detail13_kernel_agentINS1_8__reduce10DrainAgentIiEEJN3cub18CUB_300001_SM_10009GridQueueIjEEiEEEvDpT0_)
        .other          _ZN6thrust24THRUST_300001_SM_1000_NS8cuda_cub4core6detail13_kernel_agentINS1_8__reduce10DrainAgentIiEEJN3cub18CUB_300001_SM_10009GridQueueIjEEiEEEvDpT0_,@"STO_CUDA_ENTRY STV_DEFAULT"
_ZN6thrust24THRUST_300001_SM_1000_NS8cuda_cub4core6detail13_kernel_agentINS1_8__reduce10DrainAgentIiEEJN3cub18CUB_300001_SM_10009GridQueueIjEEiEEEvDpT0_:
.text._ZN6thrust24THRUST_300001_SM_1000_NS8cuda_cub4core6detail13_kernel_agentINS1_8__reduce10DrainAgentIiEEJN3cub18CUB_300001_SM_10009GridQueueIjEEiEEEvDpT0_:
[----:B------:R-:W-:Y:S08]  /*0000*/  LDC R1, c[0x0][0x37c] ;  /* 0x0000df00ff017b82 */ /* 0x000ff00000000800 */
[----:B------:R-:W0:Y:S01]  /*0010*/  LDC.64 R2, c[0x0][0x380] ;  /* 0x0000e000ff027b82 */ /* 0x000e220000000a00 */
[----:B------:R-:W0:Y:S07]  /*0020*/  LDCU.64 UR4, c[0x0][0x358] ;  /* 0x00006b00ff0477ac */ /* 0x000e2e0008000a00 */
[----:B------:R-:W1:Y:S01]  /*0030*/  LDC R5, c[0x0][0x388] ;  /* 0x0000e200ff057b82 */ /* 0x000e620000000800 */
[----:B0-----:R-:W-:Y:S04]  /*0040*/  STG.E desc[UR4][R2.64+0x4], RZ ;  /* 0x000004ff02007986 */ /* 0x001fe8000c101904 */
[----:B-1----:R-:W-:Y:S01]  /*0050*/  STG.E desc[UR4][R2.64], R5 ;  /* 0x0000000502007986 */ /* 0x002fe2000c101904 */
[----:B------:R-:W-:Y:S05]  /*0060*/  EXIT ;  /* 0x000000000000794d */ /* 0x000fea0003800000 */
.L_x_3729:
        /* <DEDUP_REMOVED lines=9> */
.L_x_4201:


//--------------------- .text._ZN6thrust24THRUST_300001_SM_1000_NS8cuda_cub4core6detail13_kernel_agentINS1_8__reduce11ReduceAgentINS0_12zip_iteratorIN4cuda3std3__45tupleIJNS0_6detail15normal_iteratorINS0_10device_ptrIfEEEENS0_17counting_iteratorIlNS0_11use_defaultESI_SI_EEEEEEEPNSB_IJflEEESM_iNS1_9__extrema9arg_min_fIflNSA_4lessIfEEEEEEJSL_SN_iN3cub18CUB_300001_SM_100013GridEvenShareIiEENSV_9GridQueueIjEESS_EEEvDpT0_ --------------------------
	.section	.text._ZN6thrust24THRUST_300001_SM_1000_NS8cuda_cub4core6detail13_kernel_agentINS1_8__reduce11ReduceAgentINS0_12zip_iteratorIN4cuda3std3__45tupleIJNS0_6detail15normal_iteratorINS0_10device_ptrIfEEEENS0_17counting_iteratorIlNS0_11use_defaultESI_SI_EEEEEEEPNSB_IJflEEESM_iNS1_9__extrema9arg_min_fIflNSA_4lessIfEEEEEEJSL_SN_iN3cub18CUB_300001_SM_100013GridEvenShareIiEENSV_9GridQueueIjEESS_EEEvDpT0_,"ax",@progbits
	.align	128
        .global         _ZN6thrust24THRUST_300001_SM_1000_NS8cuda_cub4core6detail13_kernel_agentINS1_8__reduce11ReduceAgentINS0_12zip_iteratorIN4cuda3std3__45tupleIJNS0_6detail15normal_iteratorINS0_10device_ptrIfEEEENS0_17counting_iteratorIlNS0_11use_defaultESI_SI_EEEEEEEPNSB_IJflEEESM_iNS1_9__extrema9arg_min_fIflNSA_4lessIfEEEEEEJSL_SN_iN3cub18CUB_300001_SM_100013GridEvenShareIiEENSV_9GridQueueIjEESS_EEEvDpT0_
        .type           _ZN6thrust24THRUST_300001_SM_1000_NS8cuda_cub4core6detail13_kernel_agentINS1_8__reduce11ReduceAgentINS0_12zip_iteratorIN4cuda3std3__45tupleIJNS0_6detail15normal_iteratorINS0_10device_ptrIfEEEENS0_17counting_iteratorIlNS0_11use_defaultESI_SI_EEEEEEEPNSB_IJflEEESM_iNS1_9__extrema9arg_min_fIflNSA_4lessIfEEEEEEJSL_SN_iN3cub18CUB_300001_SM_100013GridEvenShareIiEENSV_9GridQueueIjEESS_EEEvDpT0_,@function
        .size           _ZN6thrust24THRUST_300001_SM_1000_NS8cuda_cub4core6detail13_kernel_agentINS1_8__reduce11ReduceAgentINS0_12zip_iteratorIN4cuda3std3__45tupleIJNS0_6detail15normal_iteratorINS0_10device_ptrIfEEEENS0_17counting_iteratorIlNS0_11use_defaultESI_SI_EEEEEEEPNSB_IJflEEESM_iNS1_9__extrema9arg_min_fIflNSA_4lessIfEEEEEEJSL_SN_iN3cub18CUB_300001_SM_100013GridEvenShareIiEENSV_9GridQueueIjEESS_EEEvDpT0_,(.L_x_4202 - _ZN6thrust24THRUST_300001_SM_1000_NS8cuda_cub4core6detail13_kernel_agentINS1_8__reduce11ReduceAgentINS0_12zip_iteratorIN4cuda3std3__45tupleIJNS0_6detail15normal_iteratorINS0_10device_ptrIfEEEENS0_17counting_iteratorIlNS0_11use_defaultESI_SI_EEEEEEEPNSB_IJflEEESM_iNS1_9__extrema9arg_min_fIflNSA_4lessIfEEEEEEJSL_SN_iN3cub18CUB_300001_SM_100013GridEvenShareIiEENSV_9GridQueueIjEESS_EEEvDpT0_)
        .other          _ZN6thrust24THRUST_300001_SM_1000_NS8cuda_cub4core6detail13_kernel_agentINS1_8__reduce11ReduceAgentINS0_12zip_iteratorIN4cuda3std3__45tupleIJNS0_6detail15normal_iteratorINS0_10device_ptrIfEEEENS0_17counting_iteratorIlNS0_11use_defaultESI_SI_EEEEEEEPNSB_IJflEEESM_iNS1_9__extrema9arg_min_fIflNSA_4lessIfEEEEEEJSL_SN_iN3cub18CUB_300001_SM_100013GridEvenShareIiEENSV_9GridQueueIjEESS_EEEvDpT0_,@"STO_CUDA_ENTRY STV_DEFAULT"
_ZN6thrust24THRUST_300001_SM_1000_NS8cuda_cub4core6detail13_kernel_agentINS1_8__reduce11ReduceAgentINS0_12zip_iteratorIN4cuda3std3__45tupleIJNS0_6detail15normal_iteratorINS0_10device_ptrIfEEEENS0_17counting_iteratorIlNS0_11use_defaultESI_SI_EEEEEEEPNSB_IJflEEESM_iNS1_9__extrema9arg_min_fIflNSA_4lessIfEEEEEEJSL_SN_iN3cub18CUB_300001_SM_100013GridEvenShareIiEENSV_9GridQueueIjEESS_EEEvDpT0_:
.text._ZN6thrust24THRUST_300001_SM_1000_NS8cuda_cub4core6detail13_kernel_agentINS1_8__reduce11ReduceAgentINS0_12zip_iteratorIN4cuda3std3__45tupleIJNS0_6detail15normal_iteratorINS0_10device_ptrIfEEEENS0_17counting_iteratorIlNS0_11use_defaultESI_SI_EEEEEEEPNSB_IJflEEESM_iNS1_9__extrema9arg_min_fIflNSA_4lessIfEEEEEEJSL_SN_iN3cub18CUB_300001_SM_100013GridEvenShareIiEENSV_9GridQueueIjEESS_EEEvDpT0_:
        /* <DEDUP_REMOVED lines=30> */
.L_x_3733:
[----:B------:R-:W-:Y:S05]  /*01e0*/  BSYNC.RECONVERGENT B1 ;  /* 0x0000000000017941 */ /* 0x000fea0003800200 */
.L_x_3732:
        /* <DEDUP_REMOVED lines=9> */
[----:B------:R-:W0:Y:S01]  /*0280*/  LDC.64 R4, c[0x0][0x380] ;  /* 0x0000e000ff047b82 */ /* 0x000e220000000a00 */
[----:B------:R-:W-:Y:S01]  /*0290*/  LEA.HI R10, R16, 0x1, RZ, 0x18 ;  /* 0x00000001100a7811 */ /* 0x000fe200078fc0ff */
[----:B------:R-:W-:-:S03]  /*02a0*/  IMAD.IADD R15, R11, 0x1, R8 ;  /* 0x000000010b0f7824 */ /* 0x000fc600078e0208 */
[----:B------:R-:W-:-:S05]  /*02b0*/  LOP3.LUT R10, R10, 0x3, RZ, 0xc0, !PT ;  /* 0x000000030a0a7812 */ /* 0x000fca00078ec0ff */
[----:B------:R-:W-:-:S07]  /*02c0*/  IMAD.MOV R10, RZ, RZ, -R10 ;  /* 0x000000ffff0a7224 */ /* 0x000fce00078e0a0a */
.L_x_3740:
[----:B0-----:R-:W-:-:S05]  /*02d0*/  IMAD.WIDE R12, R15, 0x4, R4 ;  /* 0x000000040f0c7825 */ /* 0x001fca00078e0204 */
[----:B------:R-:W2:Y:S01]  /*02e0*/  LDG.E R20, desc[UR10][R12.64] ;  /* 0x0000000a0c147981 */ /* 0x000ea2000c1e1900 */
[----:B------:R-:W-:Y:S01]  /*02f0*/  VIADD R10, R10, 0x1 ;  /* 0x000000010a0a7836 */ /* 0x000fe20000000000 */
[C---:B------:R-:W-:Y:S01]  /*0300*/  IADD3 R18, P1, PT, R15.reuse, UR6, RZ ;  /* 0x000000060f127c10 */ /* 0x040fe2000ff3e0ff */
[----:B------:R-:W-:Y:S03]  /*0310*/  BSSY.RECONVERGENT B3, `(.L_x_3738) ;  /* 0x0000013000037945 */ /* 0x000fe60003800200 */
[----:B------:R-:W-:Y:S02]  /*0320*/  ISETP.NE.AND P2, PT, R10, RZ, PT ;  /* 0x000000ff0a00720c */ /* 0x000fe40003f45270 */
[----:B------:R-:W-:Y:S02]  /*0330*/  LEA.HI.X.SX32 R17, R15, UR7, 0x1, P1 ;  /* 0x000000070f117c11 */ /* 0x000fe400088f0eff */
        /* <DEDUP_REMOVED lines=10> */
[C---:B------:R-:W-:Y:S02]  /*03e0*/  @P3 ISETP.LT.U32.AND P1, PT, R13.reuse, R18, PT ;  /* 0x000000120d00320c */ /* 0x040fe40003f21070 */
[CC--:B------:R-:W-:Y:S02]  /*03f0*/  @P3 ISETP.GE.AND.EX P0, PT, R14.reuse, R17.reuse, PT, P0 ;  /* 0x000000110e00320c */ /* 0x0c0fe40003f06300 */
[----:B------:R-:W-:Y:S02]  /*0400*/  @P3 ISETP.LT.AND.EX P1, PT, R14, R17, PT, P1 ;  /* 0x000000110e00320c */ /* 0x000fe40003f21310 */
[----:B------:R-:W-:Y:S02]  /*0410*/  @P3 FSEL R7, R12, R20, !P0 ;  /* 0x000000140c073208 */ /* 0x000fe40004000000 */
[----:B------:R-:W-:-:S02]  /*0420*/  @P3 SEL R6, R13, R18, P1 ;  /* 0x000000120d063207 */ /* 0x000fc40000800000 */
[----:B------:R-:W-:-:S07]  /*0430*/  @P3 SEL R9, R14, R17, P1 ;  /* 0x000000110e093207 */ /* 0x000fce0000800000 */
.L_x_3739:
[----:B------:R-:W-:Y:S05]  /*0440*/  BSYNC.RECONVERGENT B3 ;  /* 0x0000000000037941 */ /* 0x000fea0003800200 */
.L_x_3738:
[----:B------:R-:W-:Y:S02]  /*0450*/  VIADD R8, R8, 0x100 ;  /* 0x0000010008087836 */ /* 0x000fe40000000000 */
[----:B------:R-:W-:Y:S01]  /*0460*/  VIADD R15, R15, 0x100 ;  /* 0x000001000f0f7836 */ /* 0x000fe20000000000 */
[----:B------:R-:W-:Y:S06]  /*0470*/  @P2 BRA `(.L_x_3740) ;  /* 0xfffffffc00942947 */ /* 0x000fec000383ffff */
.L_x_3737:
[----:B------:R-:W-:Y:S05]  /*0480*/  BSYNC.RECONVERGENT B2 ;  /* 0x0000000000027941 */ /* 0x000fea0003800200 */
.L_x_3736:
        /* <DEDUP_REMOVED lines=9> */
.L_x_3749:
[----:B------:R-:W-:-:S05]  /*0520*/  IMAD.WIDE R14, R11, 0x4, R4 ;  /* 0x000000040b0e7825 */ /* 0x000fca00078e0204 */
[----:B------:R-:W2:Y:S04]  /*0530*/  LDG.E R24, desc[UR10][R14.64+-0x800] ;  /* 0xfff8000a0e187981 */ /* 0x000ea8000c1e1900 */
[----:B-----5:R0:W5:Y:S04]  /*0540*/  LDG.E R26, desc[UR10][R14.64+-0x400] ;  /* 0xfffc000a0e1a7981 */ /* 0x020168000c1e1900 */
[----:B------:R0:W5:Y:S04]  /*0550*/  LDG.E R10, desc[UR10][R14.64] ;  /* 0x0000000a0e0a7981 */ /* 0x000168000c1e1900 */
[----:B------:R0:W5:Y:S01]  /*0560*/  LDG.E R12, desc[UR10][R14.64+0x400] ;  /* 0x0004000a0e0c7981 */ /* 0x000162000c1e1900 */
[----:B------:R-:W-:Y:S01]  /*0570*/  IADD3 R21, P1, PT, R11, UR8, RZ ;  /* 0x000000080b157c10 */ /* 0x000fe2000ff3e0ff */
[----:B------:R-:W-:Y:S01]  /*0580*/  BSSY.RECONVERGENT B2, `(.L_x_3741) ;  /* 0x0000012000027945 */ /* 0x000fe20003800200 */
[----:B------:R-:W-:-:S02]  /*0590*/  IMAD.MOV.U32 R16, RZ, RZ, R6 ;  /* 0x000000ffff107224 */ /* 0x000fc400078e0006 */
[----:B------:R-:W-:Y:S01]  /*05a0*/  IMAD.MOV.U32 R17, RZ, RZ, R9 ;  /* 0x000000ffff117224 */ /* 0x000fe200078e0009 */
[----:B------:R-:W-:Y:S01]  /*05b0*/  LEA.HI.X.SX32 R22, R11, UR9, 0x1, P1 ;  /* 0x000000090b167c11 */ /* 0x000fe200088f0eff */
[----:B------:R-:W-:Y:S01]  /*05c0*/  IMAD.MOV.U32 R13, RZ, RZ, R7 ;  /* 0x000000ffff0d7224 */ /* 0x000fe200078e0007 */
        /* <DEDUP_REMOVED lines=13> */
.L_x_3742:
[----:B------:R-:W-:Y:S05]  /*06a0*/  BSYNC.RECONVERGENT B2 ;  /* 0x0000000000027941 */ /* 0x000fea0003800200 */
.L_x_3741:
[----:B-----5:R-:W-:Y:S01]  /*06b0*/  FSETP.GEU.AND P0, PT, R13, R26, PT ;  /* 0x0000001a0d00720b */ /* 0x020fe20003f0e000 */
[----:B------:R-:W-:Y:S01]  /*06c0*/  BSSY.RECONVERGENT B2, `(.L_x_3743) ;  /* 0x0000012000027945 */ /* 0x000fe20003800200 */
[C---:B------:R-:W-:Y:S01]  /*06d0*/  IADD3 R15, P1, PT, R19.reuse, UR8, RZ ;  /* 0x00000008130f7c10 */ /* 0x040fe2000ff3e0ff */
[----:B------:R-:W-:Y:S02]  /*06e0*/  IMAD.MOV.U32 R6, RZ, RZ, R16 ;  /* 0x000000ffff067224 */ /* 0x000fe400078e0010 */
[----:B------:R-:W-:Y:S01]  /*06f0*/  IMAD.MOV.U32 R9, RZ, RZ, R17 ;  /* 0x000000ffff097224 */ /* 0x000fe200078e0011 */
[----:B------:R-:W-:Y:S01]  /*0700*/  LEA.HI.X.SX32 R14, R19, UR9, 0x1, P1 ;  /* 0x00000009130e7c11 */ /* 0x000fe200088f0eff */
        /* <DEDUP_REMOVED lines=13> */
.L_x_3744:
[----:B------:R-:W-:Y:S05]  /*07e0*/  BSYNC.RECONVERGENT B2 ;  /* 0x0000000000027941 */ /* 0x000fea0003800200 */
.L_x_3743:
[----:B------:R-:W-:Y:S01]  /*07f0*/  FSETP.GEU.AND P0, PT, R7, R10, PT ;  /* 0x0000000a0700720b */ /* 0x000fe20003f0e000 */
[----:B------:R-:W-:Y:S01]  /*0800*/  BSSY.RECONVERGENT B2, `(.L_x_3745) ;  /* 0x0000013000027945 */ /* 0x000fe20003800200 */
[----:B------:R-:W-:Y:S01]  /*0810*/  IADD3 R17, P1, PT, R18, UR8, RZ ;  /* 0x0000000812117c10 */ /* 0x000fe2000ff3e0ff */
[----:B------:R-:W-:Y:S01]  /*0820*/  IMAD.MOV.U32 R14, RZ, RZ, R6 ;  /* 0x000000ffff0e7224 */ /* 0x000fe200078e0006 */
[----:B------:R-:W-:Y:S01]  /*0830*/  IADD3 R21, P2, PT, R20, UR8, RZ ;  /* 0x0000000814157c10 */ /* 0x000fe2000ff5e0ff */
        /* <DEDUP_REMOVED lines=15> */
.L_x_3746:
[----:B------:R-:W-:Y:S05]  /*0930*/  BSYNC.RECONVERGENT B2 ;  /* 0x0000000000027941 */ /* 0x000fea0003800200 */
.L_x_3745:
        /* <DEDUP_REMOVED lines=18> */
.L_x_3748:
[----:B------:R-:W-:Y:S05]  /*0a60*/  BSYNC.RECONVERGENT B2 ;  /* 0x0000000000027941 */ /* 0x000fea0003800200 */
.L_x_3747:
[----:B------:R-:W-:Y:S02]  /*0a70*/  VIADD R8, R8, 0x400 ;  /* 0x0000040008087836 */ /* 0x000fe40000000000 */
[----:B------:R-:W-:Y:S02]  /*0a80*/  VIADD R19, R19, 0x400 ;  /* 0x0000040013137836 */ /* 0x000fe40000000000 */
[----:B------:R-:W-:Y:S01]  /*0a90*/  VIADD R18, R18, 0x400 ;  /* 0x0000040012127836 */ /* 0x000fe20000000000 */
[----:B------:R-:W-:Y:S01]  /*0aa0*/  ISETP.GE.AND P0, PT, R8, R3, PT ;  /* 0x000000030800720c */ /* 0x000fe20003f06270 */
[----:B------:R-:W-:Y:S02]  /*0ab0*/  VIADD R20, R20, 0x400 ;  /* 0x0000040014147836 */ /* 0x000fe40000000000 */
[----:B------:R-:W-:-:S10]  /*0ac0*/  VIADD R11, R11, 0x400 ;  /* 0x000004000b0b7836 */ /* 0x000fd40000000000 */
[----:B------:R-:W-:Y:S05]  /*0ad0*/  @!P0 BRA `(.L_x_3749) ;  /* 0xfffffff800908947 */ /* 0x000fea000383ffff */
.L_x_3735:
[----:B------:R-:W-:Y:S05]  /*0ae0*/  BSYNC.RECONVERGENT B1 ;  /* 0x0000000000017941 */ /* 0x000fea0003800200 */
.L_x_3734:
[----:B------:R-:W-:-:S13]  /*0af0*/  ISETP.GE.AND P0, PT, R3, 0x100, PT ;  /* 0x000001000300780c */ /* 0x000fda0003f06270 */
[----:B------:R-:W-:Y:S05]  /*0b00*/  @!P0 BRA `(.L_x_3750) ;  /* 0x00000010003c8947 */ /* 0x000fea0003800000 */
[----:B------:R-:W1:Y:S01]  /*0b10*/  S2R R13, SR_LANEID ;  /* 0x00000000000d7919 */ /* 0x000e620000000000 */
[----:B------:R-:W-:Y:S01]  /*0b20*/  BSSY.RECONVERGENT B1, `(.L_x_3751) ;  /* 0x0000015000017945 */ /* 0x000fe20003800200 */
[----:B0-----:R-:W-:Y:S01]  /*0b30*/  IMAD.MOV.U32 R5, RZ, RZ, R6 ;  /* 0x000000ffff057224 */ /* 0x001fe200078e0006 */
[----:B-----5:R-:W0:Y:S01]  /*0b40*/  SHFL.DOWN PT, R4, R7, 0x1, 0x1f ;  /* 0x08201f0007047f89 */ /* 0x020e2200000e0000 */
        /* <DEDUP_REMOVED lines=18> */
.L_x_3752:
[----:B------:R-:W-:Y:S05]  /*0c70*/  BSYNC.RECONVERGENT B1 ;  /* 0x0000000000017941 */ /* 0x000fea0003800200 */
.L_x_3751:
        /* <DEDUP_REMOVED lines=21> */
.L_x_3754:
[----:B------:R-:W-:Y:S05]  /*0dd0*/  BSYNC.RECONVERGENT B1 ;  /* 0x0000000000017941 */ /* 0x000fea0003800200 */
.L_x_3753:
        /* <DEDUP_REMOVED lines=21> */
.L_x_3756:
[----:B------:R-:W-:Y:S05]  /*0f30*/  BSYNC.RECONVERGENT B1 ;  /* 0x0000000000017941 */ /* 0x000fea0003800200 */
.L_x_3755:
        /* <DEDUP_REMOVED lines=21> */
.L_x_3758:
[----:B------:R-:W-:Y:S05]  /*1090*/  BSYNC.RECONVERGENT B1 ;  /* 0x0000000000017941 */ /* 0x000fea0003800200 */
.L_x_3757:
        /* <DEDUP_REMOVED lines=22> */
.L_x_3760:
[----:B------:R-:W-:Y:S05]  /*1200*/  BSYNC.RECONVERGENT B1 ;  /* 0x0000000000017941 */ /* 0x000fea0003800200 */
.L_x_3759:
        /* <DEDUP_REMOVED lines=12> */
.L_x_3762:
[----:B------:R-:W-:Y:S05]  /*12d0*/  BSYNC.RECONVERGENT B1 ;  /* 0x0000000000017941 */ /* 0x000fea0003800200 */
.L_x_3761:
        /* <DEDUP_REMOVED lines=31> */
.L_x_3765:
[----:B------:R-:W-:Y:S05]  /*14d0*/  BSYNC.RECONVERGENT B1 ;  /* 0x0000000000017941 */ /* 0x000fea0003800200 */
.L_x_3764:
        /* <DEDUP_REMOVED lines=18> */
.L_x_3767:
[----:B------:R-:W-:Y:S05]  /*1600*/  BSYNC.RECONVERGENT B1 ;  /* 0x0000000000017941 */ /* 0x000fea0003800200 */
.L_x_3766:
        /* <DEDUP_REMOVED lines=18> */
.L_x_3769:
[----:B------:R-:W-:Y:S05]  /*1730*/  BSYNC.RECONVERGENT B1 ;  /* 0x0000000000017941 */ /* 0x000fea0003800200 */
.L_x_3768:
        /* <DEDUP_REMOVED lines=18> */
.L_x_3771:
[----:B------:R-:W-:Y:S05]  /*1860*/  BSYNC.RECONVERGENT B1 ;  /* 0x0000000000017941 */ /* 0x000fea0003800200 */
.L_x_3770:
        /* <DEDUP_REMOVED lines=18> */
.L_x_3773:
[----:B------:R-:W-:Y:S05]  /*1990*/  BSYNC.RECONVERGENT B1 ;  /* 0x0000000000017941 */ /* 0x000fea0003800200 */
.L_x_3772:
        /* <DEDUP_REMOVED lines=18> */
.L_x_3775:
[----:B------:R-:W-:Y:S05]  /*1ac0*/  BSYNC.RECONVERGENT B1 ;  /* 0x0000000000017941 */ /* 0x000fea0003800200 */
.L_x_3774:
        /* <DEDUP_REMOVED lines=19> */
.L_x_3750:
[----:B0-----:R-:W-:Y:S01]  /*1c00*/  LOP3.LUT R4, R2, 0x3e0, RZ, 0xc0, !PT ;  /* 0x000003e002047812 */ /* 0x001fe200078ec0ff */
[----:B------:R-:W-:Y:S01]  /*1c10*/  BSSY.RECONVERGENT B1, `(.L_x_3776) ;  /* 0x000001b000017945 */ /* 0x000fe20003800200 */
[----:B-----5:R-:W-:Y:S02]  /*1c20*/  IMAD.MOV.U32 R5, RZ, RZ, R7 ;  /* 0x000000ffff057224 */ /* 0x020fe400078e0007 */
[----:B------:R-:W-:Y:S02]  /*1c30*/  IMAD.MOV.U32 R13, RZ, RZ, R6 ;  /* 0x000000ffff0d7224 */ /* 0x000fe400078e0006 */
[----:B------:R-:W-:Y:S01]  /*1c40*/  VIADD R8, R4, 0x20 ;  /* 0x0000002004087836 */ /* 0x000fe20000000000 */
[----:B------:R-:W-:Y:S01]  /*1c50*/  LOP3.LUT R4, RZ, R4, RZ, 0x33, !PT ;  /* 0x00000004ff047212 */ /* 0x000fe200078e33ff */
[----:B------:R-:W-:-:S03]  /*1c60*/  IMAD.MOV.U32 R15, RZ, RZ, R9 ;  /* 0x000000ffff0f7224 */ /* 0x000fc600078e0009 */
[----:B------:R-:W-:Y:S01]  /*1c70*/  ISETP.GT.AND P0, PT, R8, R3, PT ;  /* 0x000000030800720c */ /* 0x000fe20003f04270 */
[----:B------:R-:W-:-:S05]  /*1c80*/  IMAD.IADD R4, R3, 0x1, R4 ;  /* 0x0000000103047824 */ /* 0x000fca00078e0204 */
        /* <DEDUP_REMOVED lines=19> */
.L_x_3777:
[----:B------:R-:W-:Y:S05]  /*1dc0*/  BSYNC.RECONVERGENT B1 ;  /* 0x0000000000017941 */ /* 0x000fea0003800200 */
.L_x_3776:
        /* <DEDUP_REMOVED lines=22> */
.L_x_3779:
[----:B------:R-:W-:Y:S05]  /*1f30*/  BSYNC.RECONVERGENT B1 ;  /* 0x0000000000017941 */ /* 0x000fea0003800200 */
.L_x_3778:
        /* <DEDUP_REMOVED lines=22> */
.L_x_3781:
[----:B------:R-:W-:Y:S05]  /*20a0*/  BSYNC.RECONVERGENT B1 ;  /* 0x0000000000017941 */ /* 0x000fea0003800200 */
.L_x_3780:
        /* <DEDUP_REMOVED lines=22> */
.L_x_3783:
[----:B------:R-:W-:Y:S05]  /*2210*/  BSYNC.RECONVERGENT B1 ;  /* 0x0000000000017941 */ /* 0x000fea0003800200 */
.L_x_3782:
        /* <DEDUP_REMOVED lines=23> */
.L_x_3785:
[----:B------:R-:W-:Y:S05]  /*2390*/  BSYNC.RECONVERGENT B1 ;  /* 0x0000000000017941 */ /* 0x000fea0003800200 */
.L_x_3784:
        /* <DEDUP_REMOVED lines=12> */
.L_x_3787:
[----:B------:R-:W-:Y:S05]  /*2460*/  BSYNC.RECONVERGENT B1 ;  /* 0x0000000000017941 */ /* 0x000fea0003800200 */
.L_x_3786:
        /* <DEDUP_REMOVED lines=33> */
.L_x_3789:
[----:B------:R-:W-:Y:S05]  /*2680*/  BSYNC.RECONVERGENT B1 ;  /* 0x0000000000017941 */ /* 0x000fea0003800200 */
.L_x_3788:
        /* <DEDUP_REMOVED lines=26> */
.L_x_3791:
[----:B------:R-:W-:Y:S05]  /*2830*/  BSYNC.RECONVERGENT B1 ;  /* 0x0000000000017941 */ /* 0x000fea0003800200 */
.L_x_3790:
        /* <DEDUP_REMOVED lines=29> */
.L_x_3793:
[----:B------:R-:W-:Y:S05]  /*2a10*/  BSYNC.RECONVERGENT B1 ;  /* 0x0000000000017941 */ /* 0x000fea0003800200 */
.L_x_3792:
        /* <DEDUP_REMOVED lines=26> */
.L_x_3795:
[----:B------:R-:W-:Y:S05]  /*2bc0*/  BSYNC.RECONVERGENT B1 ;  /* 0x0000000000017941 */ /* 0x000fea0003800200 */
.L_x_3794:
        /* <DEDUP_REMOVED lines=26> */
.L_x_3797:
[----:B------:R-:W-:Y:S05]  /*2d70*/  BSYNC.RECONVERGENT B1 ;  /* 0x0000000000017941 */ /* 0x000fea0003800200 */
.L_x_3796:
        /* <DEDUP_REMOVED lines=26> */
.L_x_3799:
[----:B------:R-:W-:Y:S05]  /*2f20*/  BSYNC.RECONVERGENT B1 ;  /* 0x0000000000017941 */ /* 0x000fea0003800200 */
.L_x_3798:
[----:B------:R-:W-:Y:S02]  /*2f30*/  IMAD.MOV.U32 R6, RZ, RZ, R3 ;  /* 0x000000ffff067224 */ /* 0x000fe400078e0003 */
[----:B------:R-:W-:Y:S02]  /*2f40*/  IMAD.MOV.U32 R5, RZ, RZ, R7 ;  /* 0x000000ffff057224 */ /* 0x000fe400078e0007 */
[----:B------:R-:W-:Y:S01]  /*2f50*/  IMAD.MOV.U32 R4, RZ, RZ, R8 ;  /* 0x000000ffff047224 */ /* 0x000fe200078e0008 */
[----:B------:R-:W-:Y:S06]  /*2f60*/  @!P6 BRA `(.L_x_3763) ;  /* 0x000000280048e947 */ /* 0x000fec0003800000 */
        /* <DEDUP_REMOVED lines=23> */
.L_x_3731:
        /* <DEDUP_REMOVED lines=10> */
[----:B------:R-:W4:Y:S01]  /*3180*/  LDG.E R8, desc[UR10][R4.64+0xc00] ;  /* 0x000c000a04087981 */ /* 0x000f22000c1e1900 */
[C---:B------:R-:W-:Y:S01]  /*3190*/  VIADD R13, R2.reuse, 0x100 ;  /* 0x00000100020d7836 */ /* 0x040fe20000000000 */
[----:B------:R-:W-:Y:S01]  /*31a0*/  IADD3 R11, P3, PT, R11, UR14, RZ ;  /* 0x0000000e0b0b7c10 */ /* 0x000fe2000ff7e0ff */
[----:B------:R-:W-:Y:S01]  /*31b0*/  UMOV UR4, URZ ;  /* 0x000000ff00047c82 */ /* 0x000fe20008000000 */
[----:B------:R-:W-:Y:S01]  /*31c0*/  BSSY.RECONVERGENT B1, `(.L_x_3800) ;  /* 0x0000013000017945 */ /* 0x000fe20003800200 */
[----:B------:R0:W5:Y:S02]  /*31d0*/  LDG.E R9, desc[UR10][R4.64+0x1000] ;  /* 0x0010000a04097981 */ /* 0x000164000c1e1900 */
[----:B0-----:R-:W-:-:S02]  /*31e0*/  LOP3.LUT R4, R2, 0x400, RZ, 0xfc, !PT ;  /* 0x0000040002047812 */ /* 0x001fc400078efcff */
[----:B--2---:R-:W-:-:S04]  /*31f0*/  FSETP.GEU.AND P0, PT, R6, R3, PT ;  /* 0x000000030600720b */ /* 0x004fc80003f0e000 */
[----:B------:R-:W-:Y:S01]  /*3200*/  FSEL R6, R6, R3, !P0 ;  /* 0x0000000306067208 */ /* 0x000fe20004000000 */
[----:B------:R-:W-:-:S03]  /*3210*/  VIADD R3, R2, 0x200 ;  /* 0x0000020002037836 */ /* 0x000fc60000000000 */
[----:B---3--:R-:W-:-:S04]  /*3220*/  FSETP.GEU.AND P1, PT, R7, R6, PT ;  /* 0x000000060700720b */ /* 0x008fc80003f2e000 */
[----:B------:R-:W-:Y:S02]  /*3230*/  FSEL R7, R7, R6, !P1 ;  /* 0x0000000607077208 */ /* 0x000fe40004800000 */
[----:B------:R-:W-:Y:S02]  /*3240*/  IADD3.X R6, PT, PT, R12, UR15, RZ, P3, !PT ;  /* 0x0000000f0c067c10 */ /* 0x000fe40009ffe4ff */
[----:B----4-:R-:W-:Y:S01]  /*3250*/  FSETP.GEU.AND P2, PT, R7, R8, PT ;  /* 0x000000080700720b */ /* 0x010fe20003f4e000 */
[----:B------:R-:W-:-:S04]  /*3260*/  IMAD.MOV.U32 R12, RZ, RZ, R7 ;  /* 0x000000ffff0c7224 */ /* 0x000fc800078e0007 */
[----:B------:R-:W-:-:S05]  /*3270*/  @P1 SEL R3, R13, R2, !P0 ;  /* 0x000000020d031207 */ /* 0x000fca0004000000 */
[----:B------:R-:W-:-:S03]  /*3280*/  IMAD.MOV.U32 R5, RZ, RZ, R3 ;  /* 0x000000ffff057224 */ /* 0x000fc600078e0003 */
[----:B------:R-:W-:Y:S05]  /*3290*/  @!P2 BRA `(.L_x_3801) ;  /* 0x000000000014a947 */ /* 0x000fea0003800000 */
[----:B------:R-:W-:Y:S01]  /*32a0*/  FSETP.GEU.AND P0, PT, R8, R7, PT ;  /* 0x000000070800720b */ /* 0x000fe20003f0e000 */
[----:B------:R-:W-:Y:S02]  /*32b0*/  IMAD.MOV.U32 R12, RZ, RZ, R8 ;  /* 0x000000ffff0c7224 */ /* 0x000fe400078e0008 */
[----:B------:R-:W-:-:S10]  /*32c0*/  VIADD R5, R2, 0x300 ;  /* 0x0000030002057836 */ /* 0x000fd40000000000 */
[----:B------:R-:W-:Y:S02]  /*32d0*/  @P0 IMAD.MOV.U32 R12, RZ, RZ, R7 ;  /* 0x000000ffff0c0224 */ /* 0x000fe400078e0007 */
[----:B------:R-:W-:-:S07]  /*32e0*/  @P0 IMAD.MOV.U32 R5, RZ, RZ, R3 ;  /* 0x000000ffff050224 */ /* 0x000fce00078e0003 */
.L_x_3801:
[----:B------:R-:W-:Y:S05]  /*32f0*/  BSYNC.RECONVERGENT B1 ;  /* 0x0000000000017941 */ /* 0x000fea0003800200 */
.L_x_3800:
[----:B-----5:R-:W-:Y:S01]  /*3300*/  FSETP.GEU.AND P0, PT, R12, R9, PT ;  /* 0x000000090c00720b */ /* 0x020fe20003f0e000 */
[----:B------:R-:W-:Y:S01]  /*3310*/  BSSY.RECONVERGENT B1, `(.L_x_3802) ;  /* 0x0000014000017945 */ /* 0x000fe20003800200 */
[-C--:B------:R-:W-:Y:S01]  /*3320*/  IADD3 R13, P3, PT, R5, R11.reuse, RZ ;  /* 0x0000000b050d7210 */ /* 0x080fe20007f7e0ff */
[----:B------:R-:W-:Y:S01]  /*3330*/  IMAD.MOV.U32 R3, RZ, RZ, R12 ;  /* 0x000000ffff037224 */ /* 0x000fe200078e000c */
[----:B------:R-:W-:Y:S02]  /*3340*/  IADD3 R8, P1, PT, R4, R11, RZ ;  /* 0x0000000b04087210 */ /* 0x000fe40007f3e0ff */
[----:B------:R-:W-:Y:S02]  /*3350*/  IADD3.X R14, PT, PT, R6, UR4, RZ, P3, !PT ;  /* 0x00000004060e7c10 */ /* 0x000fe40009ffe4ff */
[----:B------:R-:W-:Y:S01]  /*3360*/  ISETP.LE.AND P2, PT, R10, UR6, PT ;  /* 0x000000060a007c0c */ /* 0x000fe2000bf43270 */
[----:B------:R-:W-:Y:S02]  /*3370*/  IMAD.X R11, RZ, RZ, R6, P1 ;  /* 0x000000ffff0b7224 */ /* 0x000fe400008e0606 */
[----:B------:R-:W-:-:S02]  /*3380*/  IMAD.MOV.U32 R6, RZ, RZ, R13 ;  /* 0x000000ffff067224 */ /* 0x000fc400078e000d */
[----:B------:R-:W-:Y:S01]  /*3390*/  IMAD.MOV.U32 R7, RZ, RZ, R14 ;  /* 0x000000ffff077224 */ /* 0x000fe200078e000e */
[----:B------:R-:W-:Y:S07]  /*33a0*/  @!P0 BRA `(.L_x_3803) ;  /* 0x0000000000288947 */ /* 0x000fee0003800000 */
        /* <DEDUP_REMOVED lines=10> */
.L_x_3803:
[----:B------:R-:W-:Y:S05]  /*3450*/  BSYNC.RECONVERGENT B1 ;  /* 0x0000000000017941 */ /* 0x000fea0003800200 */
.L_x_3802:
        /* <DEDUP_REMOVED lines=19> */
.L_x_3806:
[----:B------:R-:W-:Y:S05]  /*3590*/  BSYNC.RECONVERGENT B1 ;  /* 0x0000000000017941 */ /* 0x000fea0003800200 */
.L_x_3805:
[----:B------:R-:W1:Y:S08]  /*35a0*/  S2UR UR5, SR_CgaCtaId ;  /* 0x00000000000579c3 */ /* 0x000e700000008800 */
[----:B------:R-:W-:Y:S06]  /*35b0*/  BAR.SYNC.DEFER_BLOCKING 0x0 ;  /* 0x0000000000007b1d */ /* 0x000fec0000010000 */
[----:B------:R-:W-:Y:S01]  /*35c0*/  UMOV UR4, 0x400 ;  /* 0x0000040000047882 */ /* 0x000fe20000000000 */
[----:B------:R-:W2:Y:S01]  /*35d0*/  LDCU UR7, c[0x0][0x398] ;  /* 0x00007300ff0777ac */ /* 0x000ea20008000800 */
[----:B------:R-:W3:Y:S01]  /*35e0*/  LDCU.128 UR12, c[0x0][0x380] ;  /* 0x00007000ff0c77ac */ /* 0x000ee20008000c00 */
[----:B-1----:R-:W-:-:S06]  /*35f0*/  ULEA UR4, UR5, UR4, 0x18 ;  /* 0x0000000405047291 */ /* 0x002fcc000f8ec0ff */
[----:B0-----:R-:W-:-:S05]  /*3600*/  IMAD.U32 R8, RZ, RZ, UR4 ;  /* 0x00000004ff087e24 */ /* 0x001fca000f8e00ff */
[----:B------:R-:W0:Y:S02]  /*3610*/  LDS R11, [R8+0x98] ;  /* 0x00009800080b7984 */ /* 0x000e240000000800 */
[----:B0-----:R-:W-:-:S05]  /*3620*/  VIADD R9, R11, 0x500 ;  /* 0x000005000b097836 */ /* 0x001fca0000000000 */
[----:B------:R-:W-:-:S13]  /*3630*/  ISETP.GT.AND P0, PT, R9, R10, PT ;  /* 0x0000000a0900720c */ /* 0x000fda0003f04270 */
[----:B--23--:R-:W-:Y:S05]  /*3640*/  @P0 BRA `(.L_x_3807) ;  /* 0x0000000800080947 */ /* 0x00cfea0003800000 */
[----:B------:R-:W-:Y:S01]  /*3650*/  BSSY.RECONVERGENT B1, `(.L_x_3807) ;  /* 0x0000081000017945 */ /* 0x000fe20003800200 */
.L_x_3820:
[----:B------:R-:W-:-:S04]  /*3660*/  IADD3 R13, P0, PT, R2, R11, RZ ;  /* 0x0000000b020d7210 */ /* 0x000fc80007f1e0ff */
[----:B------:R-:W-:Y:S02]  /*3670*/  LEA.HI.X.SX32 R12, R11, RZ, 0x1, P0 ;  /* 0x000000ff0b0c7211 */ /* 0x000fe400000f0eff */
[----:B------:R-:W-:-:S04]  /*3680*/  LEA R14, P0, R13, UR12, 0x2 ;  /* 0x0000000c0d0e7c11 */ /* 0x000fc8000f8010ff */
[----:B------:R-:W-:-:S05]  /*3690*/  LEA.HI.X R15, R13, UR13, R12, 0x2, P0 ;  /* 0x0000000d0d0f7c11 */ /* 0x000fca00080f140c */
[----:B------:R-:W2:Y:S04]  /*36a0*/  LDG.E R20, desc[UR10][R14.64] ;  /* 0x0000000a0e147981 */ /* 0x000ea8000c1e1900 */
[----:B------:R0:W5:Y:S04]  /*36b0*/  LDG.E R21, desc[UR10][R14.64+0x400] ;  /* 0x0004000a0e157981 */ /* 0x000168000c1e1900 */
[----:B------:R0:W5:Y:S04]  /*36c0*/  LDG.E R11, desc[UR10][R14.64+0x800] ;  /* 0x0008000a0e0b7981 */ /* 0x000168000c1e1900 */
[----:B------:R0:W5:Y:S04]  /*36d0*/  LDG.E R9, desc[UR10][R14.64+0xc00] ;  /* 0x000c000a0e097981 */ /* 0x000168000c1e1900 */
[----:B------:R0:W5:Y:S01]  /*36e0*/  LDG.E R10, desc[UR10][R14.64+0x1000] ;  /* 0x0010000a0e0a7981 */ /* 0x000162000c1e1900 */
[----:B------:R-:W-:Y:S01]  /*36f0*/  IADD3 R13, P1, PT, R13, UR14, RZ ;  /* 0x0000000e0d0d7c10 */ /* 0x000fe2000ff3e0ff */
[----:B------:R-:W-:Y:S01]  /*3700*/  BSSY.RECONVERGENT B2, `(.L_x_3808) ;  /* 0x0000012000027945 */ /* 0x000fe20003800200 */
[----:B------:R-:W-:-:S02]  /*3710*/  IMAD.MOV.U32 R16, RZ, RZ, R3 ;  /* 0x000000ffff107224 */ /* 0x000fc400078e0003 */
[----:B------:R-:W-:Y:S01]  /*3720*/  IMAD.MOV.U32 R18, RZ, RZ, R6 ;  /* 0x000000ffff127224 */ /* 0x000fe200078e0006 */
[----:B------:R-:W-:Y:S01]  /*3730*/  IADD3.X R12, PT, PT, R12, UR15, RZ, P1, !PT ;  /* 0x0000000f0c0c7c10 */ /* 0x000fe20008ffe4ff */
        /* <DEDUP_REMOVED lines=14> */
.L_x_3809:
[----:B------:R-:W-:Y:S05]  /*3820*/  BSYNC.RECONVERGENT B2 ;  /* 0x0000000000027941 */ /* 0x000fea0003800200 */
.L_x_3808:
        /* <DEDUP_REMOVED lines=19> */
.L_x_3811:
[----:B------:R-:W-:Y:S05]  /*3960*/  BSYNC.RECONVERGENT B2 ;  /* 0x0000000000027941 */ /* 0x000fea0003800200 */
.L_x_3810:
        /* <DEDUP_REMOVED lines=19> */
.L_x_3813:
[----:B------:R-:W-:Y:S05]  /*3aa0*/  BSYNC.RECONVERGENT B2 ;  /* 0x0000000000027941 */ /* 0x000fea0003800200 */
.L_x_3812:
        /* <DEDUP_REMOVED lines=19> */
.L_x_3815:
[----:B------:R-:W-:Y:S05]  /*3be0*/  BSYNC.RECONVERGENT B2 ;  /* 0x0000000000027941 */ /* 0x000fea0003800200 */
.L_x_3814:
        /* <DEDUP_REMOVED lines=19> */
.L_x_3817:
[----:B------:R-:W-:Y:S05]  /*3d20*/  BSYNC.RECONVERGENT B2 ;  /* 0x0000000000027941 */ /* 0x000fea0003800200 */
.L_x_3816:
[----:B------:R-:W-:Y:S01]  /*3d30*/  BAR.SYNC.DEFER_BLOCKING 0x0 ;  /* 0x0000000000007b1d */ /* 0x000fe20000010000 */
[----:B------:R-:W-:-:S05]  /*3d40*/  ISETP.NE.AND P0, PT, R2, RZ, PT ;  /* 0x000000ff0200720c */ /* 0x000fca0003f05270 */
[----:B------:R-:W-:Y:S08]  /*3d50*/  BSSY.RECONVERGENT B2, `(.L_x_3818) ;  /* 0x000000a000027945 */ /* 0x000ff00003800200 */
[----:B------:R-:W-:Y:S05]  /*3d60*/  @P0 BRA `(.L_x_3819) ;  /* 0x0000000000200947 */ /* 0x000fea0003800000 */
[----:B------:R-:W-:-:S05]  /*3d70*/  IMAD.MOV.U32 R11, RZ, RZ, 0x500 ;  /* 0x00000500ff0b7424 */ /* 0x000fca00078e00ff */
[----:B------:R-:W2:Y:S01]  /*3d80*/  ATOMG.E.ADD.STRONG.GPU PT, R8, desc[UR10][R4.64], R11 ;  /* 0x8000000b040879a8 */ /* 0x000ea200081ef10a */
[----:B------:R-:W0:Y:S01]  /*3d90*/  S2UR UR5, SR_CgaCtaId ;  /* 0x00000000000579c3 */ /* 0x000e220000008800 */
[----:B------:R-:W-:Y:S02]  /*3da0*/  UMOV UR4, 0x400 ;  /* 0x0000040000047882 */ /* 0x000fe40000000000 */
[----:B0-----:R-:W-:Y:S01]  /*3db0*/  ULEA UR4, UR5, UR4, 0x18 ;  /* 0x0000000405047291 */ /* 0x001fe2000f8ec0ff */
[----:B--2---:R-:W-:-:S05]  /*3dc0*/  VIADD R9, R8, UR6 ;  /* 0x0000000608097c36 */ /* 0x004fca0008000000 */
[----:B------:R-:W-:-:S05]  /*3dd0*/  IMAD.U32 R8, RZ, RZ, UR4 ;  /* 0x00000004ff087e24 */ /* 0x000fca000f8e00ff */
[----:B------:R0:W-:Y:S02]  /*3de0*/  STS [R8+0x98], R9 ;  /* 0x0000980908007388 */ /* 0x0001e40000000800 */
.L_x_3819:
[----:B------:R-:W-:Y:S05]  /*3df0*/  BSYNC.RECONVERGENT B2 ;  /* 0x0000000000027941 */ /* 0x000fea0003800200 */
.L_x_3818:
[----:B------:R-:W-:Y:S01]  /*3e00*/  BAR.SYNC.DEFER_BLOCKING 0x0 ;  /* 0x0000000000007b1d */ /* 0x000fe20000010000 */
[----:B------:R-:W-:-:S05]  /*3e10*/  IMAD.U32 R10, RZ, RZ, UR7 ;  /* 0x00000007ff0a7e24 */ /* 0x000fca000f8e00ff */
[----:B------:R-:W0:Y:S02]  /*3e20*/  LDS R11, [R8+0x98] ;  /* 0x00009800080b7984 */ /* 0x000e240000000800 */
[----:B0-----:R-:W-:-:S05]  /*3e30*/  VIADD R9, R11, 0x500 ;  /* 0x000005000b097836 */ /* 0x001fca0000000000 */
[----:B------:R-:W-:-:S13]  /*3e40*/  ISETP.GT.AND P0, PT, R9, R10, PT ;  /* 0x0000000a0900720c */ /* 0x000fda0003f04270 */
[----:B------:R-:W-:Y:S05]  /*3e50*/  @!P0 BRA `(.L_x_3820) ;  /* 0xfffffff800008947 */ /* 0x000fea000383ffff */
[----:B------:R-:W-:Y:S05]  /*3e60*/  BSYNC.RECONVERGENT B1 ;  /* 0x0000000000017941 */ /* 0x000fea0003800200 */
.L_x_3807:
        /* <DEDUP_REMOVED lines=15> */
[----:B------:R-:W2:Y:S01]  /*3f60*/  LDC.64 R4, c[0x0][0x380] ;  /* 0x0000e000ff047b82 */ /* 0x000ea20000000a00 */
[----:B------:R-:W-:Y:S01]  /*3f70*/  LEA.HI R8, R16, 0x1, RZ, 0x18 ;  /* 0x0000000110087811 */ /* 0x000fe200078fc0ff */
[----:B------:R-:W-:-:S03]  /*3f80*/  IMAD.IADD R15, R2, 0x1, R11 ;  /* 0x00000001020f7824 */ /* 0x000fc600078e020b */
[----:B------:R-:W-:Y:S01]  /*3f90*/  LOP3.LUT R10, R8, 0x3, RZ, 0xc0, !PT ;  /* 0x00000003080a7812 */ /* 0x000fe200078ec0ff */
[----:B------:R-:W-:-:S04]  /*3fa0*/  IMAD.MOV.U32 R8, RZ, RZ, R2 ;  /* 0x000000ffff087224 */ /* 0x000fc800078e0002 */
[----:B------:R-:W-:-:S07]  /*3fb0*/  IMAD.MOV R10, RZ, RZ, -R10 ;  /* 0x000000ffff0a7224 */ /* 0x000fce00078e0a0a */
.L_x_3826:
[----:B--2---:R-:W-:-:S05]  /*3fc0*/  IMAD.WIDE R12, R15, 0x4, R4 ;  /* 0x000000040f0c7825 */ /* 0x004fca00078e0204 */
[----:B------:R-:W2:Y:S01]  /*3fd0*/  LDG.E R20, desc[UR10][R12.64] ;  /* 0x0000000a0c147981 */ /* 0x000ea2000c1e1900 */
[----:B------:R-:W-:Y:S01]  /*3fe0*/  VIADD R10, R10, 0x1 ;  /* 0x000000010a0a7836 */ /* 0x000fe20000000000 */
[C---:B-1----:R-:W-:Y:S01]  /*3ff0*/  IADD3 R18, P1, PT, R15.reuse, UR4, RZ ;  /* 0x000000040f127c10 */ /* 0x042fe2000ff3e0ff */
[----:B------:R-:W-:Y:S03]  /*4000*/  BSSY.RECONVERGENT B3, `(.L_x_3824) ;  /* 0x0000013000037945 */ /* 0x000fe60003800200 */
[----:B------:R-:W-:Y:S02]  /*4010*/  ISETP.NE.AND P2, PT, R10, RZ, PT ;  /* 0x000000ff0a00720c */ /* 0x000fe40003f45270 */
[----:B------:R-:W-:Y:S02]  /*4020*/  LEA.HI.X.SX32 R17, R15, UR5, 0x1, P1 ;  /* 0x000000050f117c11 */ /* 0x000fe400088f0eff */
        /* <DEDUP_REMOVED lines=16> */
.L_x_3825:
[----:B0-----:R-:W-:Y:S05]  /*4130*/  BSYNC.RECONVERGENT B3 ;  /* 0x0000000000037941 */ /* 0x001fea0003800200 */
.L_x_3824:
[----:B------:R-:W-:Y:S02]  /*4140*/  VIADD R8, R8, 0x100 ;  /* 0x0000010008087836 */ /* 0x000fe40000000000 */
[----:B------:R-:W-:Y:S01]  /*4150*/  VIADD R15, R15, 0x100 ;  /* 0x000001000f0f7836 */ /* 0x000fe20000000000 */
[----:B------:R-:W-:Y:S06]  /*4160*/  @P2 BRA `(.L_x_3826) ;  /* 0xfffffffc00942947 */ /* 0x000fec000383ffff */
.L_x_3823:
[----:B01----:R-:W-:Y:S05]  /*4170*/  BSYNC.RECONVERGENT B2 ;  /* 0x0000000000027941 */ /* 0x003fea0003800200 */
.L_x_3822:
        /* <DEDUP_REMOVED lines=9> */
.L_x_3835:
[----:B------:R-:W-:-:S05]  /*4210*/  IMAD.WIDE R14, R11, 0x4, R4 ;  /* 0x000000040b0e7825 */ /* 0x000fca00078e0204 */
[----:B------:R-:W2:Y:S04]  /*4220*/  LDG.E R24, desc[UR10][R14.64+-0x800] ;  /* 0xfff8000a0e187981 */ /* 0x000ea8000c1e1900 */
[----:B------:R0:W5:Y:S04]  /*4230*/  LDG.E R26, desc[UR10][R14.64+-0x400] ;  /* 0xfffc000a0e1a7981 */ /* 0x000168000c1e1900 */
        /* <DEDUP_REMOVED lines=21> */
.L_x_3828:
[----:B------:R-:W-:Y:S05]  /*4390*/  BSYNC.RECONVERGENT B2 ;  /* 0x0000000000027941 */ /* 0x000fea0003800200 */
.L_x_3827:
        /* <DEDUP_REMOVED lines=19> */
.L_x_3830:
[----:B------:R-:W-:Y:S05]  /*44d0*/  BSYNC.RECONVERGENT B2 ;  /* 0x0000000000027941 */ /* 0x000fea0003800200 */
.L_x_3829:
[----:B------:R-:W-:Y:S01]  /*44e0*/  FSETP.GEU.AND P0, PT, R3, R10, PT ;  /* 0x0000000a0300720b */ /* 0x000fe20003f0e000 */
[----:B------:R-:W-:Y:S01]  /*44f0*/  BSSY.RECONVERGENT B2, `(.L_x_3831) ;  /* 0x0000013000027945 */ /* 0x000fe20003800200 */
[C---:B------:R-:W-:Y:S01]  /*4500*/  IADD3 R17, P1, PT, R19.reuse, UR6, RZ ;  /* 0x0000000613117c10 */ /* 0x040fe2000ff3e0ff */
        /* <DEDUP_REMOVED lines=17> */
.L_x_3832:
[----:B------:R-:W-:Y:S05]  /*4620*/  BSYNC.RECONVERGENT B2 ;  /* 0x0000000000027941 */ /* 0x000fea0003800200 */
.L_x_3831:
        /* <DEDUP_REMOVED lines=18> */
.L_x_3834:
[----:B------:R-:W-:Y:S05]  /*4750*/  BSYNC.RECONVERGENT B2 ;  /* 0x0000000000027941 */ /* 0x000fea0003800200 */
.L_x_3833:
[----:B------:R-:W-:Y:S02]  /*4760*/  VIADD R8, R8, 0x400 ;  /* 0x0000040008087836 */ /* 0x000fe40000000000 */
[----:B------:R-:W-:Y:S02]  /*4770*/  VIADD R20, R20, 0x400 ;  /* 0x0000040014147836 */ /* 0x000fe40000000000 */
[----:B------:R-:W-:Y:S01]  /*4780*/  VIADD R19, R19, 0x400 ;  /* 0x0000040013137836 */ /* 0x000fe20000000000 */
[----:B------:R-:W-:Y:S01]  /*4790*/  ISETP.GE.AND P0, PT, R8, R9, PT ;  /* 0x000000090800720c */ /* 0x000fe20003f06270 */
[----:B------:R-:W-:Y:S02]  /*47a0*/  VIADD R18, R18, 0x400 ;  /* 0x0000040012127836 */ /* 0x000fe40000000000 */
[----:B------:R-:W-:-:S10]  /*47b0*/  VIADD R11, R11, 0x400 ;  /* 0x000004000b0b7836 */ /* 0x000fd40000000000 */
[----:B------:R-:W-:Y:S05]  /*47c0*/  @!P0 BRA `(.L_x_3835) ;  /* 0xfffffff800908947 */ /* 0x000fea000383ffff */
.L_x_3821:
[----:B01----:R-:W-:Y:S05]  /*47d0*/  BSYNC.RECONVERGENT B1 ;  /* 0x0000000000017941 */ /* 0x003fea0003800200 */
.L_x_3804:
        /* <DEDUP_REMOVED lines=22> */
.L_x_3837:
[----:B------:R-:W-:Y:S05]  /*4940*/  BSYNC.RECONVERGENT B1 ;  /* 0x0000000000017941 */ /* 0x000fea0003800200 */
.L_x_3836:
        /* <DEDUP_REMOVED lines=21> */
.L_x_3839:
[----:B------:R-:W-:Y:S05]  /*4aa0*/  BSYNC.RECONVERGENT B1 ;  /* 0x0000000000017941 */ /* 0x000fea0003800200 */
.L_x_3838:
        /* <DEDUP_REMOVED lines=21> */
.L_x_3841:
[----:B------:R-:W-:Y:S05]  /*4c00*/  BSYNC.RECONVERGENT B1 ;  /* 0x0000000000017941 */ /* 0x000fea0003800200 */
.L_x_3840:
        /* <DEDUP_REMOVED lines=21> */
.L_x_3843:
[----:B------:R-:W-:Y:S05]  /*4d60*/  BSYNC.RECONVERGENT B1 ;  /* 0x0000000000017941 */ /* 0x000fea0003800200 */
.L_x_3842:
        /* <DEDUP_REMOVED lines=22> */
.L_x_3845:
[----:B------:R-:W-:Y:S05]  /*4ed0*/  BSYNC.RECONVERGENT B1 ;  /* 0x0000000000017941 */ /* 0x000fea0003800200 */
.L_x_3844:
        /* <DEDUP_REMOVED lines=12> */
.L_x_3847:
[----:B------:R-:W-:Y:S05]  /*4fa0*/  BSYNC.RECONVERGENT B1 ;  /* 0x0000000000017941 */ /* 0x000fea0003800200 */
.L_x_3846:
[----:B------:R-:W-:Y:S01]  /*4fb0*/  BAR.SYNC.DEFER_BLOCKING 0x0 ;  /* 0x0000000000007b1d */ /* 0x000fe20000010000 */
[----:B------:R-:W-:-:S13]  /*4fc0*/  ISETP.NE.AND P2, PT, R2, RZ, PT ;  /* 0x000000ff0200720c */ /* 0x000fda0003f45270 */
[----:B------:R-:W-:Y:S05]  /*4fd0*/  @P2 BRA `(.L_x_3763) ;  /* 0x00000008002c2947 */ /* 0x000fea0003800000 */
[----:B------:R-:W1:Y:S01]  /*4fe0*/  S2R R2, SR_CgaCtaId ;  /* 0x0000000000027919 */ /* 0x000e620000008800 */
[----:B------:R-:W-:Y:S01]  /*4ff0*/  MOV R7, 0x400 ;  /* 0x0000040000077802 */ /* 0x000fe20000000f00 */
[----:B------:R-:W-:Y:S01]  /*5000*/  BSSY.RECONVERGENT B1, `(.L_x_3848) ;  /* 0x0000019000017945 */ /* 0x000fe20003800200 */
[----:B------:R-:W-:Y:S02]  /*5010*/  IMAD.MOV.U32 R12, RZ, RZ, R6 ;  /* 0x000000ffff0c7224 */ /* 0x000fe400078e0006 */
[----:B------:R-:W-:Y:S02]  /*5020*/  IMAD.MOV.U32 R10, RZ, RZ, R5 ;  /* 0x000000ffff0a7224 */ /* 0x000fe400078e0005 */
[----:B------:R-:W-:Y:S01]  /*5030*/  IMAD.MOV.U32 R14, RZ, RZ, R4 ;  /* 0x000000ffff0e7224 */ /* 0x000fe200078e0004 */
[----:B-1----:R-:W-:-:S05]  /*5040*/  LEA R7, R2, R7, 0x18 ;  /* 0x0000000702077211 */ /* 0x002fca00078ec0ff */
[----:B------:R-:W1:Y:S04]  /*5050*/  LDS R13, [R7+0x18] ;  /* 0x00001800070d7984 */ /* 0x000e680000000800 */
[----:B------:R2:W3:Y:S04]  /*5060*/  LDS R15, [R7+0x28] ;  /* 0x00002800070f7984 */ /* 0x0004e80000000800 */
[----:B------:R2:W4:Y:S04]  /*5070*/  LDS R17, [R7+0x38] ;  /* 0x0000380007117984 */ /* 0x0005280000000800 */
[----:B0-----:R2:W0:Y:S04]  /*5080*/  LDS R9, [R7+0x48] ;  /* 0x0000480007097984 */ /* 0x0014280000000800 */
[----:B------:R2:W0:Y:S04]  /*5090*/  LDS R8, [R7+0x58] ;  /* 0x0000580007087984 */ /* 0x0004280000000800 */
[----:B------:R2:W0:Y:S04]  /*50a0*/  LDS R3, [R7+0x68] ;  /* 0x0000680007037984 */ /* 0x0004280000000800 */
[----:B------:R2:W0:Y:S01]  /*50b0*/  LDS R2, [R7+0x78] ;  /* 0x0000780007027984 */ /* 0x0004220000000800 */
[----:B-1----:R-:W-:-:S13]  /*50c0*/  FSETP.GEU.AND P0, PT, R6, R13, PT ;  /* 0x0000000d0600720b */ /* 0x002fda0003f0e000 */
[----:B--234-:R-:W-:Y:S05]  /*50d0*/  @!P0 BRA `(.L_x_3849) ;  /* 0x00000000002c8947 */ /* 0x01cfea0003800000 */
[----:B------:R-:W1:Y:S01]  /*50e0*/  LDS.64 R10, [R7+0x20] ;  /* 0x00002000070a7984 */ /* 0x000e620000000a00 */
[----:B------:R-:W-:Y:S01]  /*50f0*/  FSETP.GEU.AND P3, PT, R13, R6, PT ;  /* 0x000000060d00720b */ /* 0x000fe20003f6e000 */
[----:B------:R-:W-:-:S12]  /*5100*/  IMAD.MOV.U32 R12, RZ, RZ, R13 ;  /* 0x000000ffff0c7224 */ /* 0x000fd800078e000d */
[CC--:B-1----:R-:W-:Y:S01]  /*5110*/  @P3 ISETP.GE.U32.AND P0, PT, R5.reuse, R10.reuse, PT ;  /* 0x0000000a0500320c */ /* 0x0c2fe20003f06070 */
[----:B------:R-:W-:Y:S01]  /*5120*/  IMAD.MOV.U32 R14, RZ, RZ, R11 ;  /* 0x000000ffff0e7224 */ /* 0x000fe200078e000b */
[CC--:B------:R-:W-:Y:S02]  /*5130*/  @P3 ISETP.LT.U32.AND P1, PT, R5.reuse, R10.reuse, PT ;  /* 0x0000000a0500320c */ /* 0x0c0fe40003f21070 */
[CC--:B------:R-:W-:Y:S02]  /*5140*/  @P3 ISETP.GE.AND.EX P0, PT, R4.reuse, R11.reuse, PT, P0 ;  /* 0x0000000b0400320c */ /* 0x0c0fe40003f06300 */
[----:B------:R-:W-:Y:S02]  /*5150*/  @P3 ISETP.LT.AND.EX P1, PT, R4, R11, PT, P1 ;  /* 0x0000000b0400320c */ /* 0x000fe40003f21310 */
[----:B------:R-:W-:Y:S02]  /*5160*/  @P3 FSEL R12, R6, R13, !P0 ;  /* 0x0000000d060c3208 */ /* 0x000fe40004000000 */
[----:B------:R-:W-:-:S02]  /*5170*/  @P3 SEL R10, R5, R10, P1 ;  /* 0x0000000a050a3207 */ /* 0x000fc40000800000 */
[----:B------:R-:W-:-:S07]  /*5180*/  @P3 SEL R14, R4, R11, P1 ;  /* 0x0000000b040e3207 */ /* 0x000fce0000800000 */
.L_x_3849:
[----:B------:R-:W-:Y:S05]  /*5190*/  BSYNC.RECONVERGENT B1 ;  /* 0x0000000000017941 */ /* 0x000fea0003800200 */
.L_x_3848:
[----:B------:R-:W-:Y:S01]  /*51a0*/  FSETP.GEU.AND P0, PT, R12, R15, PT ;  /* 0x0000000f0c00720b */ /* 0x000fe20003f0e000 */
[----:B------:R-:W-:Y:S01]  /*51b0*/  BSSY.RECONVERGENT B1, `(.L_x_3850) ;  /* 0x0000010000017945 */ /* 0x000fe20003800200 */
[----:B------:R-:W-:Y:S02]  /*51c0*/  IMAD.MOV.U32 R6, RZ, RZ, R12 ;  /* 0x000000ffff067224 */ /* 0x000fe400078e000c */
[----:B------:R-:W-:Y:S02]  /*51d0*/  IMAD.MOV.U32 R11, RZ, RZ, R10 ;  /* 0x000000ffff0b7224 */ /* 0x000fe400078e000a */
[----:B------:R-:W-:-:S07]  /*51e0*/  IMAD.MOV.U32 R5, RZ, RZ, R14 ;  /* 0x000000ffff057224 */ /* 0x000fce00078e000e */
[----:B------:R-:W-:Y:S05]  /*51f0*/  @!P0 BRA `(.L_x_3851) ;  /* 0x00000000002c8947 */ /* 0x000fea0003800000 */
[----:B------:R-:W1:Y:S01]  /*5200*/  LDS.64 R4, [R7+0x30] ;  /* 0x0000300007047984 */ /* 0x000e620000000a00 */
[----:B------:R-:W-:Y:S01]  /*5210*/  FSETP.GEU.AND P3, PT, R15, R12, PT ;  /* 0x0000000c0f00720b */ /* 0x000fe20003f6e000 */
[----:B------:R-:W-:-:S12]  /*5220*/  IMAD.MOV.U32 R6, RZ, RZ, R15 ;  /* 0x000000ffff067224 */ /* 0x000fd800078e000f */
[CC--:B-1----:R-:W-:Y:S01]  /*5230*/  @P3 ISETP.GE.U32.AND P0, PT, R10.reuse, R4.reuse, PT ;  /* 0x000000040a00320c */ /* 0x0c2fe20003f06070 */
[----:B------:R-:W-:Y:S01]  /*5240*/  IMAD.MOV.U32 R11, RZ, RZ, R4 ;  /* 0x000000ffff0b7224 */ /* 0x000fe200078e0004 */
[-C--:B------:R-:W-:Y:S02]  /*5250*/  @P3 ISETP.LT.U32.AND P1, PT, R10, R4.reuse, PT ;  /* 0x000000040a00320c */ /* 0x080fe40003f21070 */
[CC--:B------:R-:W-:Y:S02]  /*5260*/  @P3 ISETP.GE.AND.EX P0, PT, R14.reuse, R5.reuse, PT, P0 ;  /* 0x000000050e00320c */ /* 0x0c0fe40003f06300 */
[----:B------:R-:W-:Y:S02]  /*5270*/  @P3 ISETP.LT.AND.EX P1, PT, R14, R5, PT, P1 ;  /* 0x000000050e00320c */ /* 0x000fe40003f21310 */
[----:B------:R-:W-:Y:S02]  /*5280*/  @P3 FSEL R6, R12, R15, !P0 ;  /* 0x0000000f0c063208 */ /* 0x000fe40004000000 */
[----:B------:R-:W-:-:S02]  /*5290*/  @P3 SEL R11, R10, R4, P1 ;  /* 0x000000040a0b3207 */ /* 0x000fc40000800000 */
[----:B------:R-:W-:-:S07]  /*52a0*/  @P3 SEL R5, R14, R5, P1 ;  /* 0x000000050e053207 */ /* 0x000fce0000800000 */
.L_x_3851:
[----:B------:R-:W-:Y:S05]  /*52b0*/  BSYNC.RECONVERGENT B1 ;  /* 0x0000000000017941 */ /* 0x000fea0003800200 */
.L_x_3850:
        /* <DEDUP_REMOVED lines=18> */
.L_x_3853:
[----:B------:R-:W-:Y:S05]  /*53e0*/  BSYNC.RECONVERGENT B1 ;  /* 0x0000000000017941 */ /* 0x000fea0003800200 */
.L_x_3852:
[----:B0-----:R-:W-:Y:S01]  /*53f0*/  FSETP.GEU.AND P0, PT, R4, R9, PT ;  /* 0x000000090400720b */ /* 0x001fe20003f0e000 */
        /* <DEDUP_REMOVED lines=17> */
.L_x_3855:
[----:B------:R-:W-:Y:S05]  /*5510*/  BSYNC.RECONVERGENT B1 ;  /* 0x0000000000017941 */ /* 0x000fea0003800200 */
.L_x_3854:
        /* <DEDUP_REMOVED lines=18> */
.L_x_3857:
[----:B------:R-:W-:Y:S05]  /*5640*/  BSYNC.RECONVERGENT B1 ;  /* 0x0000000000017941 */ /* 0x000fea0003800200 */
.L_x_3856:
        /* <DEDUP_REMOVED lines=18> */
.L_x_3859:
[----:B------:R-:W-:Y:S05]  /*5770*/  BSYNC.RECONVERGENT B1 ;  /* 0x0000000000017941 */ /* 0x000fea0003800200 */
.L_x_3858:
        /* <DEDUP_REMOVED lines=17> */
.L_x_3763:
[----:B------:R-:W-:Y:S05]  /*5890*/  BSYNC.RECONVERGENT B0 ;  /* 0x0000000000007941 */ /* 0x000fea0003800200 */
.L_x_3730:
        /* <DEDUP_REMOVED lines=9> */
.L_x_3860:
        /* <DEDUP_REMOVED lines=13> */
.L_x_4202:


//--------------------- .text._ZN6thrust24THRUST_300001_SM_1000_NS8cuda_cub4core6detail13_kernel_agentINS1_8__reduce11ReduceAgentINS0_12zip_iteratorIN4cuda3std3__45tupleIJNS0_6detail15normal_iteratorINS0_10device_ptrIfEEEENS0_17counting_iteratorIlNS0_11use_defaultESI_SI_EEEEEEEPNSB_IJflEEESM_iNS1_9__extrema9arg_min_fIflNSA_4lessIfEEEEEEJSL_SN_iSS_EEEvDpT0_ --------------------------
	.section	.text._ZN6thrust24THRUST_300001_SM_1000_NS8cuda_cub4core6detail13_kernel_agentINS1_8__reduce11ReduceAgentINS0_12zip_iteratorIN4cuda3std3__45tupleIJNS0_6detail15normal_iteratorINS0_10device_ptrIfEEEENS0_17counting_iteratorIlNS0_11use_defaultESI_SI_EEEEEEEPNSB_IJflEEESM_iNS1_9__extrema9arg_min_fIflNSA_4lessIfEEEEEEJSL_SN_iSS_EEEvDpT0_,"ax",@progbits
	.align	128
        .global         _ZN6thrust24THRUST_300001_SM_1000_NS8cuda_cub4core6detail13_kernel_agentINS1_8__reduce11ReduceAgentINS0_12zip_iteratorIN4cuda3std3__45tupleIJNS0_6detail15normal_iteratorINS0_10device_ptrIfEEEENS0_17counting_iteratorIlNS0_11use_defaultESI_SI_EEEEEEEPNSB_IJflEEESM_iNS1_9__extrema9arg_min_fIflNSA_4lessIfEEEEEEJSL_SN_iSS_EEEvDpT0_
        .type           _ZN6thrust24THRUST_300001_SM_1000_NS8cuda_cub4core6detail13_kernel_agentINS1_8__reduce11ReduceAgentINS0_12zip_iteratorIN4cuda3std3__45tupleIJNS0_6detail15normal_iteratorINS0_10device_ptrIfEEEENS0_17counting_iteratorIlNS0_11use_defaultESI_SI_EEEEEEEPNSB_IJflEEESM_iNS1_9__extrema9arg_min_fIflNSA_4lessIfEEEEEEJSL_SN_iSS_EEEvDpT0_,@function
        .size           _ZN6thrust24THRUST_300001_SM_1000_NS8cuda_cub4core6detail13_kernel_agentINS1_8__reduce11ReduceAgentINS0_12zip_iteratorIN4cuda3std3__45tupleIJNS0_6detail15normal_iteratorINS0_10device_ptrIfEEEENS0_17counting_iteratorIlNS0_11use_defaultESI_SI_EEEEEEEPNSB_IJflEEESM_iNS1_9__extrema9arg_min_fIflNSA_4lessIfEEEEEEJSL_SN_iSS_EEEvDpT0_,(.L_x_4203 - _ZN6thrust24THRUST_300001_SM_1000_NS8cuda_cub4core6detail13_kernel_agentINS1_8__reduce11ReduceAgentINS0_12zip_iteratorIN4cuda3std3__45tupleIJNS0_6detail15normal_iteratorINS0_10device_ptrIfEEEENS0_17counting_iteratorIlNS0_11use_defaultESI_SI_EEEEEEEPNSB_IJflEEESM_iNS1_9__extrema9arg_min_fIflNSA_4lessIfEEEEEEJSL_SN_iSS_EEEvDpT0_)
        .other          _ZN6thrust24THRUST_300001_SM_1000_NS8cuda_cub4core6detail13_kernel_agentINS1_8__reduce11ReduceAgentINS0_12zip_iteratorIN4cuda3std3__45tupleIJNS0_6detail15normal_iteratorINS0_10device_ptrIfEEEENS0_17counting_iteratorIlNS0_11use_defaultESI_SI_EEEEEEEPNSB_IJflEEESM_iNS1_9__extrema9arg_min_fIflNSA_4lessIfEEEEEEJSL_SN_iSS_EEEvDpT0_,@"STO_CUDA_ENTRY STV_DEFAULT"
_ZN6thrust24THRUST_300001_SM_1000_NS8cuda_cub4core6detail13_kernel_agentINS1_8__reduce11ReduceAgentINS0_12zip_iteratorIN4cuda3std3__45tupleIJNS0_6detail15normal_iteratorINS0_10device_ptrIfEEEENS0_17counting_iteratorIlNS0_11use_defaultESI_SI_EEEEEEEPNSB_IJflEEESM_iNS1_9__extrema9arg_min_fIflNSA_4lessIfEEEEEEJSL_SN_iSS_EEEvDpT0_:
.text._ZN6thrust24THRUST_300001_SM_1000_NS8cuda_cub4core6detail13_kernel_agentINS1_8__reduce11ReduceAgentINS0_12zip_iteratorIN4cuda3std3__45tupleIJNS0_6detail15normal_iteratorINS0_10device_ptrIfEEEENS0_17counting_iteratorIlNS0_11use_defaultESI_SI_EEEEEEEPNSB_IJflEEESM_iNS1_9__extrema9arg_min_fIflNSA_4lessIfEEEEEEJSL_SN_iSS_EEEvDpT0_:
        /* <DEDUP_REMOVED lines=23> */
.L_x_3864:
[----:B0-----:R-:W-:Y:S05]  /*0170*/  BSYNC.RECONVERGENT B1 ;  /* 0x0000000000017941 */ /* 0x001fea0003800200 */
.L_x_3863:
        /* <DEDUP_REMOVED lines=19> */
.L_x_3871:
        /* <DEDUP_REMOVED lines=23> */
.L_x_3870:
[----:B------:R-:W-:Y:S05]  /*0420*/  BSYNC.RECONVERGENT B3 ;  /* 0x0000000000037941 */ /* 0x000fea0003800200 */
.L_x_3869:
[----:B------:R-:W-:Y:S01]  /*0430*/  IADD3 R12, P0, PT, R12, 0x100, RZ ;  /* 0x000001000c0c7810 */ /* 0x000fe20007f1e0ff */
[----:B------:R-:W-:Y:S02]  /*0440*/  VIADD R11, R11, 0x100 ;  /* 0x000001000b0b7836 */ /* 0x000fe40000000000 */
[----:B------:R-:W-:Y:S02]  /*0450*/  IMAD.X R10, RZ, RZ, R10, P3 ;  /* 0x000000ffff0a7224 */ /* 0x000fe400018e060a */
[----:B------:R-:W-:Y:S01]  /*0460*/  IMAD.X R13, RZ, RZ, R13, P0 ;  /* 0x000000ffff0d7224 */ /* 0x000fe200000e060d */
[----:B------:R-:W-:Y:S07]  /*0470*/  @P2 BRA `(.L_x_3871) ;  /* 0xfffffffc008c2947 */ /* 0x000fee000383ffff */
.L_x_3868:
[----:B------:R-:W-:Y:S05]  /*0480*/  BSYNC.RECONVERGENT B2 ;  /* 0x0000000000027941 */ /* 0x000fea0003800200 */
.L_x_3867:
[----:B------:R-:W-:-:S13]  /*0490*/  ISETP.GE.U32.AND P0, PT, R14, 0x300, PT ;  /* 0x000003000e00780c */ /* 0x000fda0003f06070 */
[----:B------:R-:W-:Y:S05]  /*04a0*/  @!P0 BRA `(.L_x_3866) ;  /* 0x00000004007c8947 */ /* 0x000fea0003800000 */
[----:B------:R-:W0:Y:S01]  /*04b0*/  LDC.64 R8, c[0x0][0x380] ;  /* 0x0000e000ff087b82 */ /* 0x000e220000000a00 */
[----:B------:R-:W-:-:S07]  /*04c0*/  VIADD R10, R11, 0x200 ;  /* 0x000002000b0a7836 */ /* 0x000fce0000000000 */
[----:B------:R-:W1:Y:S02]  /*04d0*/  LDC.64 R6, c[0x0][0x388] ;  /* 0x0000e200ff067b82 */ /* 0x000e640000000a00 */
.L_x_3880:
        /* <DEDUP_REMOVED lines=26> */
.L_x_3873:
[----:B------:R-:W-:Y:S05]  /*0680*/  BSYNC.RECONVERGENT B2 ;  /* 0x0000000000027941 */ /* 0x000fea0003800200 */
.L_x_3872:
        /* <DEDUP_REMOVED lines=20> */
.L_x_3875:
[----:B------:R-:W-:Y:S05]  /*07d0*/  BSYNC.RECONVERGENT B2 ;  /* 0x0000000000027941 */ /* 0x000fea0003800200 */
.L_x_3874:
        /* <DEDUP_REMOVED lines=20> */
.L_x_3877:
[----:B------:R-:W-:Y:S05]  /*0920*/  BSYNC.RECONVERGENT B2 ;  /* 0x0000000000027941 */ /* 0x000fea0003800200 */
.L_x_3876:
        /* <DEDUP_REMOVED lines=18> */
.L_x_3879:
[----:B------:R-:W-:Y:S05]  /*0a50*/  BSYNC.RECONVERGENT B2 ;  /* 0x0000000000027941 */ /* 0x000fea0003800200 */
.L_x_3878:
[C---:B------:R-:W-:Y:S02]  /*0a60*/  VIADD R5, R10.reuse, 0x200 ;  /* 0x000002000a057836 */ /* 0x040fe40000000000 */
[----:B------:R-:W-:-:S03]  /*0a70*/  VIADD R10, R10, 0x400 ;  /* 0x000004000a0a7836 */ /* 0x000fc60000000000 */
[----:B------:R-:W-:-:S13]  /*0a80*/  ISETP.GE.AND P0, PT, R5, UR5, PT ;  /* 0x0000000505007c0c */ /* 0x000fda000bf06270 */
[----:B------:R-:W-:Y:S05]  /*0a90*/  @!P0 BRA `(.L_x_3880) ;  /* 0xfffffff800908947 */ /* 0x000fea000383ffff */
.L_x_3866:
[----:B------:R-:W-:Y:S05]  /*0aa0*/  BSYNC.RECONVERGENT B1 ;  /* 0x0000000000017941 */ /* 0x000fea0003800200 */
.L_x_3865:
        /* <DEDUP_REMOVED lines=25> */
.L_x_3883:
[----:B------:R-:W-:Y:S05]  /*0c40*/  BSYNC.RECONVERGENT B1 ;  /* 0x0000000000017941 */ /* 0x000fea0003800200 */
.L_x_3882:
        /* <DEDUP_REMOVED lines=21> */
.L_x_3885:
[----:B------:R-:W-:Y:S05]  /*0da0*/  BSYNC.RECONVERGENT B1 ;  /* 0x0000000000017941 */ /* 0x000fea0003800200 */
.L_x_3884:
        /* <DEDUP_REMOVED lines=21> */
.L_x_3887:
[----:B------:R-:W-:Y:S05]  /*0f00*/  BSYNC.RECONVERGENT B1 ;  /* 0x0000000000017941 */ /* 0x000fea0003800200 */
.L_x_3886:
        /* <DEDUP_REMOVED lines=21> */
.L_x_3889:
[----:B------:R-:W-:Y:S05]  /*1060*/  BSYNC.RECONVERGENT B1 ;  /* 0x0000000000017941 */ /* 0x000fea0003800200 */
.L_x_3888:
        /* <DEDUP_REMOVED lines=22> */
.L_x_3891:
[----:B------:R-:W-:Y:S05]  /*11d0*/  BSYNC.RECONVERGENT B1 ;  /* 0x0000000000017941 */ /* 0x000fea0003800200 */
.L_x_3890:
        /* <DEDUP_REMOVED lines=12> */
.L_x_3893:
[----:B------:R-:W-:Y:S05]  /*12a0*/  BSYNC.RECONVERGENT B1 ;  /* 0x0000000000017941 */ /* 0x000fea0003800200 */
.L_x_3892:
        /* <DEDUP_REMOVED lines=31> */
.L_x_3896:
[----:B------:R-:W-:Y:S05]  /*14a0*/  BSYNC.RECONVERGENT B1 ;  /* 0x0000000000017941 */ /* 0x000fea0003800200 */
.L_x_3895:
        /* <DEDUP_REMOVED lines=18> */
.L_x_3898:
[----:B------:R-:W-:Y:S05]  /*15d0*/  BSYNC.RECONVERGENT B1 ;  /* 0x0000000000017941 */ /* 0x000fea0003800200 */
.L_x_3897:
        /* <DEDUP_REMOVED lines=18> */
.L_x_3900:
[----:B------:R-:W-:Y:S05]  /*1700*/  BSYNC.RECONVERGENT B1 ;  /* 0x0000000000017941 */ /* 0x000fea0003800200 */
.L_x_3899:
        /* <DEDUP_REMOVED lines=18> */
.L_x_3902:
[----:B------:R-:W-:Y:S05]  /*1830*/  BSYNC.RECONVERGENT B1 ;  /* 0x0000000000017941 */ /* 0x000fea0003800200 */
.L_x_3901:
        /* <DEDUP_REMOVED lines=18> */
.L_x_3904:
[----:B------:R-:W-:Y:S05]  /*1960*/  BSYNC.RECONVERGENT B1 ;  /* 0x0000000000017941 */ /* 0x000fea0003800200 */
.L_x_3903:
        /* <DEDUP_REMOVED lines=18> */
.L_x_3906:
[----:B------:R-:W-:Y:S05]  /*1a90*/  BSYNC.RECONVERGENT B1 ;  /* 0x0000000000017941 */ /* 0x000fea0003800200 */
.L_x_3905:
        /* <DEDUP_REMOVED lines=19> */
.L_x_3881:
        /* <DEDUP_REMOVED lines=28> */
.L_x_3908:
[----:B------:R-:W-:Y:S05]  /*1d90*/  BSYNC.RECONVERGENT B1 ;  /* 0x0000000000017941 */ /* 0x000fea0003800200 */
.L_x_3907:
        /* <DEDUP_REMOVED lines=22> */
.L_x_3910:
[----:B------:R-:W-:Y:S05]  /*1f00*/  BSYNC.RECONVERGENT B1 ;  /* 0x0000000000017941 */ /* 0x000fea0003800200 */
.L_x_3909:
        /* <DEDUP_REMOVED lines=22> */
.L_x_3912:
[----:B------:R-:W-:Y:S05]  /*2070*/  BSYNC.RECONVERGENT B1 ;  /* 0x0000000000017941 */ /* 0x000fea0003800200 */
.L_x_3911:
        /* <DEDUP_REMOVED lines=22> */
.L_x_3914:
[----:B------:R-:W-:Y:S05]  /*21e0*/  BSYNC.RECONVERGENT B1 ;  /* 0x0000000000017941 */ /* 0x000fea0003800200 */
.L_x_3913:
        /* <DEDUP_REMOVED lines=23> */
.L_x_3916:
[----:B------:R-:W-:Y:S05]  /*2360*/  BSYNC.RECONVERGENT B1 ;  /* 0x0000000000017941 */ /* 0x000fea0003800200 */
.L_x_3915:
        /* <DEDUP_REMOVED lines=12> */
.L_x_3918:
[----:B------:R-:W-:Y:S05]  /*2430*/  BSYNC.RECONVERGENT B1 ;  /* 0x0000000000017941 */ /* 0x000fea0003800200 */
.L_x_3917:
        /* <DEDUP_REMOVED lines=30> */
.L_x_3920:
[----:B------:R-:W-:Y:S05]  /*2620*/  BSYNC.RECONVERGENT B1 ;  /* 0x0000000000017941 */ /* 0x000fea0003800200 */
.L_x_3919:
        /* <DEDUP_REMOVED lines=27> */
.L_x_3922:
[----:B------:R-:W-:Y:S05]  /*27e0*/  BSYNC.RECONVERGENT B1 ;  /* 0x0000000000017941 */ /* 0x000fea0003800200 */
.L_x_3921:
        /* <DEDUP_REMOVED lines=27> */
.L_x_3924:
[----:B------:R-:W-:Y:S05]  /*29a0*/  BSYNC.RECONVERGENT B1 ;  /* 0x0000000000017941 */ /* 0x000fea0003800200 */
.L_x_3923:
        /* <DEDUP_REMOVED lines=27> */
.L_x_3926:
[----:B------:R-:W-:Y:S05]  /*2b60*/  BSYNC.RECONVERGENT B1 ;  /* 0x0000000000017941 */ /* 0x000fea0003800200 */
.L_x_3925:
        /* <DEDUP_REMOVED lines=27> */
.L_x_3928:
[----:B------:R-:W-:Y:S05]  /*2d20*/  BSYNC.RECONVERGENT B1 ;  /* 0x0000000000017941 */ /* 0x000fea0003800200 */
.L_x_3927:
        /* <DEDUP_REMOVED lines=27> */
.L_x_3930:
[----:B------:R-:W-:Y:S05]  /*2ee0*/  BSYNC.RECONVERGENT B1 ;  /* 0x0000000000017941 */ /* 0x000fea0003800200 */
.L_x_3929:
        /* <DEDUP_REMOVED lines=28> */
.L_x_3862:
        /* <DEDUP_REMOVED lines=26> */
.L_x_3932:
[----:B------:R-:W-:Y:S05]  /*3250*/  BSYNC.RECONVERGENT B1 ;  /* 0x0000000000017941 */ /* 0x000fea0003800200 */
.L_x_3931:
        /* <DEDUP_REMOVED lines=21> */
.L_x_3934:
[----:B------:R-:W-:Y:S05]  /*33b0*/  BSYNC.RECONVERGENT B1 ;  /* 0x0000000000017941 */ /* 0x000fea0003800200 */
.L_x_3933:
[----:B------:R-:W-:Y:S01]  /*33c0*/  UISETP.GE.U32.AND UP0, UPT, UR4, 0xa00, UPT ;  /* 0x00000a000400788c */ /* 0x000fe2000bf06070 */
[----:B------:R-:W-:-:S08]  /*33d0*/  IMAD.MOV.U32 R5, RZ, RZ, 0x500 ;  /* 0x00000500ff057424 */ /* 0x000fd000078e00ff */
[----:B------:R-:W-:Y:S05]  /*33e0*/  BRA.U !UP0, `(.L_x_3935) ;  /* 0x0000000508c47547 */ /* 0x000fea000b800000 */
[----:B------:R-:W-:Y:S01]  /*33f0*/  IMAD.MOV.U32 R5, RZ, RZ, 0x500 ;  /* 0x00000500ff057424 */ /* 0x000fe200078e00ff */
[----:B------:R-:W0:Y:S01]  /*3400*/  LDCU UR4, c[0x0][0x398] ;  /* 0x00007300ff0477ac */ /* 0x000e220008000800 */
[----:B------:R-:W1:Y:S05]  /*3410*/  LDCU.64 UR6, c[0x0][0x388] ;  /* 0x00007100ff0677ac */ /* 0x000e6a0008000a00 */
.L_x_3946:
[----:B------:R-:W-:-:S05]  /*3420*/  IMAD.WIDE.U32 R12, R5, 0x4, R2 ;  /* 0x00000004050c7825 */ /* 0x000fca00078e0002 */
[----:B------:R-:W2:Y:S04]  /*3430*/  LDG.E R17, desc[UR8][R12.64] ;  /* 0x000000080c117981 */ /* 0x000ea8000c1e1900 */
[----:B------:R3:W5:Y:S04]  /*3440*/  LDG.E R18, desc[UR8][R12.64+0x400] ;  /* 0x000400080c127981 */ /* 0x000768000c1e1900 */
[----:B------:R3:W5:Y:S04]  /*3450*/  LDG.E R19, desc[UR8][R12.64+0x800] ;  /* 0x000800080c137981 */ /* 0x000768000c1e1900 */
[----:B------:R3:W5:Y:S04]  /*3460*/  LDG.E R4, desc[UR8][R12.64+0xc00] ;  /* 0x000c00080c047981 */ /* 0x000768000c1e1900 */
[----:B------:R3:W5:Y:S01]  /*3470*/  LDG.E R10, desc[UR8][R12.64+0x1000] ;  /* 0x001000080c0a7981 */ /* 0x000762000c1e1900 */
[----:B-1----:R-:W-:Y:S01]  /*3480*/  IADD3 R16, P1, P2, R0, UR6, R5 ;  /* 0x0000000600107c10 */ /* 0x002fe2000fa3e005 */
[----:B------:R-:W-:Y:S01]  /*3490*/  BSSY.RECONVERGENT B1, `(.L_x_3936) ;  /* 0x0000012000017945 */ /* 0x000fe20003800200 */
[----:B------:R-:W-:-:S02]  /*34a0*/  IMAD.MOV.U32 R11, RZ, RZ, R6 ;  /* 0x000000ffff0b7224 */ /* 0x000fc400078e0006 */
[----:B------:R-:W-:Y:S01]  /*34b0*/  IMAD.MOV.U32 R14, RZ, RZ, R7 ;  /* 0x000000ffff0e7224 */ /* 0x000fe200078e0007 */
[----:B------:R-:W-:Y:S01]  /*34c0*/  IADD3.X R9, PT, PT, RZ, UR7, RZ, P1, P2 ;  /* 0x00000007ff097c10 */ /* 0x000fe20008fe44ff */
        /* <DEDUP_REMOVED lines=14> */
.L_x_3937:
[----:B0-----:R-:W-:Y:S05]  /*35b0*/  BSYNC.RECONVERGENT B1 ;  /* 0x0000000000017941 */ /* 0x001fea0003800200 */
.L_x_3936:
[----:B-----5:R-:W-:Y:S01]  /*35c0*/  FSETP.GEU.AND P0, PT, R11, R18, PT ;  /* 0x000000120b00720b */ /* 0x020fe20003f0e000 */
[----:B------:R-:W-:Y:S01]  /*35d0*/  BSSY.RECONVERGENT B1, `(.L_x_3938) ;  /* 0x0000012000017945 */ /* 0x000fe20003800200 */
[----:B------:R-:W-:Y:S01]  /*35e0*/  IADD3 RZ, P1, PT, R16, 0x100, RZ ;  /* 0x0000010010ff7810 */ /* 0x000fe20007f3e0ff */
[----:B------:R-:W-:Y:S02]  /*35f0*/  IMAD.MOV.U32 R6, RZ, RZ, R11 ;  /* 0x000000ffff067224 */ /* 0x000fe400078e000b */
[----:B------:R-:W-:Y:S02]  /*3600*/  IMAD.MOV.U32 R12, RZ, RZ, R14 ;  /* 0x000000ffff0c7224 */ /* 0x000fe400078e000e */
[----:B------:R-:W-:Y:S02]  /*3610*/  IMAD.X R8, RZ, RZ, R9, P1 ;  /* 0x000000ffff087224 */ /* 0x000fe400008e0609 */
[----:B------:R-:W-:-:S04]  /*3620*/  IMAD.MOV.U32 R13, RZ, RZ, R15 ;  /* 0x000000ffff0d7224 */ /* 0x000fc800078e000f */
[----:B------:R-:W-:Y:S05]  /*3630*/  @!P0 BRA `(.L_x_3939) ;  /* 0x00000000002c8947 */ /* 0x000fea0003800000 */
[----:B------:R-:W-:Y:S01]  /*3640*/  FSETP.GEU.AND P2, PT, R18, R11, PT ;  /* 0x0000000b1200720b */ /* 0x000fe20003f4e000 */
[----:B------:R-:W-:Y:S02]  /*3650*/  VIADD R12, R16, 0x100 ;  /* 0x00000100100c7836 */ /* 0x000fe40000000000 */
        /* <DEDUP_REMOVED lines=9> */
.L_x_3939:
[----:B------:R-:W-:Y:S05]  /*36f0*/  BSYNC.RECONVERGENT B1 ;  /* 0x0000000000017941 */ /* 0x000fea0003800200 */
.L_x_3938:
[----:B------:R-:W-:Y:S01]  /*3700*/  FSETP.GEU.AND P0, PT, R6, R19, PT ;  /* 0x000000130600720b */ /* 0x000fe20003f0e000 */
        /* <DEDUP_REMOVED lines=18> */
.L_x_3941:
[----:B------:R-:W-:Y:S05]  /*3830*/  BSYNC.RECONVERGENT B1 ;  /* 0x0000000000017941 */ /* 0x000fea0003800200 */
.L_x_3940:
[----:B------:R-:W-:Y:S01]  /*3840*/  FSETP.GEU.AND P0, PT, R7, R4, PT ;  /* 0x000000040700720b */ /* 0x000fe20003f0e000 */
[----:B------:R-:W-:Y:S01]  /*3850*/  BSSY.RECONVERGENT B1, `(.L_x_3942) ;  /* 0x0000013000017945 */ /* 0x000fe20003800200 */
[C---:B------:R-:W-:Y:S01]  /*3860*/  IADD3 R15, P1, PT, R16.reuse, 0x300, RZ ;  /* 0x00000300100f7810 */ /* 0x040fe20007f3e0ff */
[----:B------:R-:W-:Y:S01]  /*3870*/  IMAD.MOV.U32 R11, RZ, RZ, R7 ;  /* 0x000000ffff0b7224 */ /* 0x000fe200078e0007 */
[----:B------:R-:W-:Y:S01]  /*3880*/  IADD3 R19, P2, PT, R16, 0x400, RZ ;  /* 0x0000040010137810 */ /* 0x000fe20007f5e0ff */
        /* <DEDUP_REMOVED lines=15> */
.L_x_3943:
[----:B------:R-:W-:Y:S05]  /*3980*/  BSYNC.RECONVERGENT B1 ;  /* 0x0000000000017941 */ /* 0x000fea0003800200 */
.L_x_3942:
[----:B------:R-:W-:Y:S01]  /*3990*/  FSETP.GEU.AND P0, PT, R11, R10, PT ;  /* 0x0000000a0b00720b */ /* 0x000fe20003f0e000 */
[----:B------:R-:W-:Y:S01]  /*39a0*/  BSSY.RECONVERGENT B1, `(.L_x_3944) ;  /* 0x0000011000017945 */ /* 0x000fe20003800200 */
[----:B------:R-:W-:Y:S02]  /*39b0*/  IMAD.X R4, RZ, RZ, R9, P2 ;  /* 0x000000ffff047224 */ /* 0x000fe400010e0609 */
[----:B------:R-:W-:Y:S02]  /*39c0*/  IMAD.MOV.U32 R6, RZ, RZ, R11 ;  /* 0x000000ffff067224 */ /* 0x000fe400078e000b */
[----:B------:R-:W-:Y:S02]  /*39d0*/  IMAD.MOV.U32 R7, RZ, RZ, R12 ;  /* 0x000000ffff077224 */ /* 0x000fe400078e000c */
[----:B------:R-:W-:-:S05]  /*39e0*/  IMAD.MOV.U32 R8, RZ, RZ, R13 ;  /* 0x000000ffff087224 */ /* 0x000fca00078e000d */
        /* <DEDUP_REMOVED lines=12> */
.L_x_3945:
[----:B------:R-:W-:Y:S05]  /*3ab0*/  BSYNC.RECONVERGENT B1 ;  /* 0x0000000000017941 */ /* 0x000fea0003800200 */
.L_x_3944:
[C---:B------:R-:W-:Y:S02]  /*3ac0*/  VIADD R4, R5.reuse, 0xa00 ;  /* 0x00000a0005047836 */ /* 0x040fe40000000000 */
[----:B------:R-:W-:-:S03]  /*3ad0*/  VIADD R5, R5, 0x500 ;  /* 0x0000050005057836 */ /* 0x000fc60000000000 */
[----:B------:R-:W-:-:S13]  /*3ae0*/  ISETP.GT.AND P0, PT, R4, UR4, PT ;  /* 0x0000000404007c0c */ /* 0x000fda000bf04270 */
[----:B------:R-:W-:Y:S05]  /*3af0*/  @!P0 BRA `(.L_x_3946) ;  /* 0xfffffff800488947 */ /* 0x000fea000383ffff */
.L_x_3935:
        /* <DEDUP_REMOVED lines=16> */
[C---:B------:R-:W-:Y:S02]  /*3c00*/  IADD3 R14, P0, PT, R11.reuse, UR6, RZ ;  /* 0x000000060b0e7c10 */ /* 0x040fe4000ff1e0ff */
[----:B------:R-:W-:Y:S01]  /*3c10*/  LOP3.LUT R10, R4, 0x3, RZ, 0xc0, !PT ;  /* 0x00000003040a7812 */ /* 0x000fe200078ec0ff */
[----:B------:R-:W-:Y:S02]  /*3c20*/  IMAD.MOV.U32 R4, RZ, RZ, R0 ;  /* 0x000000ffff047224 */ /* 0x000fe400078e0000 */
[----:B------:R-:W-:Y:S02]  /*3c30*/  IMAD.X R16, RZ, RZ, UR7, P0 ;  /* 0x00000007ff107e24 */ /* 0x000fe400080e06ff */
[----:B------:R-:W-:Y:S02]  /*3c40*/  IMAD.MOV R10, RZ, RZ, -R10 ;  /* 0x000000ffff0a7224 */ /* 0x000fe400078e0a0a */
[----:B0-----:R-:W-:-:S04]  /*3c50*/  IMAD.WIDE.U32 R2, R11, 0x4, R2 ;  /* 0x000000040b027825 */ /* 0x001fc800078e0002 */
[----:B------:R-:W-:Y:S02]  /*3c60*/  IMAD.MOV.U32 R12, RZ, RZ, R2 ;  /* 0x000000ffff0c7224 */ /* 0x000fe400078e0002 */
[----:B------:R-:W-:-:S07]  /*3c70*/  IMAD.MOV.U32 R13, RZ, RZ, R3 ;  /* 0x000000ffff0d7224 */ /* 0x000fce00078e0003 */
.L_x_3953:
        /* <DEDUP_REMOVED lines=23> */
.L_x_3952:
[----:B------:R-:W-:Y:S05]  /*3df0*/  BSYNC.RECONVERGENT B3 ;  /* 0x0000000000037941 */ /* 0x000fea0003800200 */
.L_x_3951:
[----:B------:R-:W-:Y:S01]  /*3e00*/  IADD3 R14, P0, PT, R14, 0x100, RZ ;  /* 0x000001000e0e7810 */ /* 0x000fe20007f1e0ff */
[----:B------:R-:W-:Y:S02]  /*3e10*/  VIADD R4, R4, 0x100 ;  /* 0x0000010004047836 */ /* 0x000fe40000000000 */
[----:B------:R-:W-:Y:S02]  /*3e20*/  IMAD.X R13, RZ, RZ, R13, P3 ;  /* 0x000000ffff0d7224 */ /* 0x000fe400018e060d */
[----:B------:R-:W-:Y:S01]  /*3e30*/  IMAD.X R16, RZ, RZ, R16, P0 ;  /* 0x000000ffff107224 */ /* 0x000fe200000e0610 */
[----:B------:R-:W-:Y:S07]  /*3e40*/  @P2 BRA `(.L_x_3953) ;  /* 0xfffffffc008c2947 */ /* 0x000fee000383ffff */
.L_x_3950:
[----:B------:R-:W-:Y:S05]  /*3e50*/  BSYNC.RECONVERGENT B2 ;  /* 0x0000000000027941 */ /* 0x000fea0003800200 */
.L_x_3949:
[----:B------:R-:W-:-:S13]  /*3e60*/  ISETP.GE.U32.AND P0, PT, R15, 0x300, PT ;  /* 0x000003000f00780c */ /* 0x000fda0003f06070 */
[----:B------:R-:W-:Y:S05]  /*3e70*/  @!P0 BRA `(.L_x_3948) ;  /* 0x0000000400cc8947 */ /* 0x000fea0003800000 */
[----:B------:R-:W0:Y:S01]  /*3e80*/  LDC.64 R14, c[0x0][0x380] ;  /* 0x0000e000ff0e7b82 */ /* 0x000e220000000a00 */
[----:B------:R-:W1:Y:S01]  /*3e90*/  LDCU.128 UR12, c[0x0][0x380] ;  /* 0x00007000ff0c77ac */ /* 0x000e620008000c00 */
[C---:B------:R-:W-:Y:S01]  /*3ea0*/  IADD3 R16, P1, PT, R4.reuse, R5, RZ ;  /* 0x0000000504107210 */ /* 0x040fe20007f3e0ff */
[----:B------:R-:W-:-:S04]  /*3eb0*/  IMAD.IADD R11, R4, 0x1, R5 ;  /* 0x00000001040b7824 */ /* 0x000fc800078e0205 */
[----:B------:R-:W-:Y:S01]  /*3ec0*/  IMAD.X R5, RZ, RZ, RZ, P1 ;  /* 0x000000ffff057224 */ /* 0x000fe200008e06ff */
[----:B------:R-:W2:Y:S01]  /*3ed0*/  LDC.64 R2, c[0x0][0x388] ;  /* 0x0000e200ff027b82 */ /* 0x000ea20000000a00 */
[C---:B-1----:R-:W-:Y:S02]  /*3ee0*/  LEA R17, P2, R16.reuse, UR12, 0x2 ;  /* 0x0000000c10117c11 */ /* 0x042fe4000f8410ff */
[----:B------:R-:W-:Y:S02]  /*3ef0*/  IADD3 R10, P0, PT, R11, UR14, RZ ;  /* 0x0000000e0b0a7c10 */ /* 0x000fe4000ff1e0ff */
[----:B------:R-:W-:Y:S01]  /*3f00*/  IADD3 R17, P1, PT, R17, 0xc00, RZ ;  /* 0x00000c0011117810 */ /* 0x000fe20007f3e0ff */
[----:B0-----:R-:W-:Y:S01]  /*3f10*/  IMAD.WIDE.U32 R14, R11, 0x4, R14 ;  /* 0x000000040b0e7825 */ /* 0x001fe200078e000e */
[----:B------:R-:W-:-:S03]  /*3f20*/  LEA.HI.X R16, R16, UR13, R5, 0x2, P2 ;  /* 0x0000000d10107c11 */ /* 0x000fc600090f1405 */
[----:B------:R-:W-:Y:S02]  /*3f30*/  IMAD.MOV.U32 R12, RZ, RZ, R14 ;  /* 0x000000ffff0c7224 */ /* 0x000fe400078e000e */
[----:B------:R-:W-:Y:S02]  /*3f40*/  IMAD.X R13, RZ, RZ, UR15, P0 ;  /* 0x0000000fff0d7e24 */ /* 0x000fe400080e06ff */
[----:B------:R-:W-:Y:S02]  /*3f50*/  VIADD R14, R4, 0x200 ;  /* 0x00000200040e7836 */ /* 0x000fe40000000000 */
[----:B--2---:R-:W-:-:S07]  /*3f60*/  IMAD.X R16, RZ, RZ, R16, P1 ;  /* 0x000000ffff107224 */ /* 0x004fce00008e0610 */
.L_x_3962:
[----:B------:R-:W-:Y:S02]  /*3f70*/  IMAD.MOV.U32 R4, RZ, RZ, R12 ;  /* 0x000000ffff047224 */ /* 0x000fe400078e000c */
[----:B------:R-:W-:-:S05]  /*3f80*/  IMAD.MOV.U32 R5, RZ, RZ, R15 ;  /* 0x000000ffff057224 */ /* 0x000fca00078e000f */
[----:B------:R0:W2:Y:S02]  /*3f90*/  LDG.E R21, desc[UR8][R4.64] ;  /* 0x0000000804157981 */ /* 0x0000a4000c1e1900 */
[----:B0-----:R-:W-:Y:S02]  /*3fa0*/  IMAD.MOV.U32 R4, RZ, RZ, R17 ;  /* 0x000000ffff047224 */ /* 0x001fe400078e0011 */
[----:B------:R-:W-:-:S05]  /*3fb0*/  IMAD.MOV.U32 R5, RZ, RZ, R16 ;  /* 0x000000ffff057224 */ /* 0x000fca00078e0010 */
[----:B------:R0:W5:Y:S04]  /*3fc0*/  LDG.E R27, desc[UR8][R4.64+-0x800] ;  /* 0xfff80008041b7981 */ /* 0x000168000c1e1900 */
[----:B------:R0:W5:Y:S04]  /*3fd0*/  LDG.E R16, desc[UR8][R4.64+-0x400] ;  /* 0xfffc000804107981 */ /* 0x000168000c1e1900 */
[----:B------:R0:W5:Y:S01]  /*3fe0*/  LDG.E R17, desc[UR8][R4.64] ;  /* 0x0000000804117981 */ /* 0x000162000c1e1900 */
[----:B------:R-:W-:Y:S01]  /*3ff0*/  BSSY.RECONVERGENT B2, `(.L_x_3954) ;  /* 0x0000012000027945 */ /* 0x000fe20003800200 */
[----:B------:R-:W-:-:S02]  /*4000*/  IMAD.MOV.U32 R18, RZ, RZ, R6 ;  /* 0x000000ffff127224 */ /* 0x000fc400078e0006 */
[----:B------:R-:W-:Y:S02]  /*4010*/  IMAD.MOV.U32 R20, RZ, RZ, R7 ;  /* 0x000000ffff147224 */ /* 0x000fe400078e0007 */
[----:B------:R-:W-:Y:S02]  /*4020*/  VIADD R19, R11, 0x100 ;  /* 0x000001000b137836 */ /* 0x000fe40000000000 */
        /* <DEDUP_REMOVED lines=14> */
.L_x_3955:
[----:B------:R-:W-:Y:S05]  /*4110*/  BSYNC.RECONVERGENT B2 ;  /* 0x0000000000027941 */ /* 0x000fea0003800200 */
.L_x_3954:
[----:B-----5:R-:W-:Y:S01]  /*4120*/  FSETP.GEU.AND P0, PT, R18, R27, PT ;  /* 0x0000001b1200720b */ /* 0x020fe20003f0e000 */
[----:B------:R-:W-:Y:S01]  /*4130*/  BSSY.RECONVERGENT B2, `(.L_x_3956) ;  /* 0x0000013000027945 */ /* 0x000fe20003800200 */
[----:B------:R-:W-:Y:S01]  /*4140*/  IADD3 R23, P1, PT, R19, R2, RZ ;  /* 0x0000000213177210 */ /* 0x000fe20007f3e0ff */
        /* <DEDUP_REMOVED lines=17> */
.L_x_3957:
[----:B------:R-:W-:Y:S05]  /*4260*/  BSYNC.RECONVERGENT B2 ;  /* 0x0000000000027941 */ /* 0x000fea0003800200 */
.L_x_3956:
        /* <DEDUP_REMOVED lines=21> */
.L_x_3959:
[----:B------:R-:W-:Y:S05]  /*43c0*/  BSYNC.RECONVERGENT B2 ;  /* 0x0000000000027941 */ /* 0x000fea0003800200 */
.L_x_3958:
        /* <DEDUP_REMOVED lines=18> */
.L_x_3961:
[----:B------:R-:W-:Y:S05]  /*44f0*/  BSYNC.RECONVERGENT B2 ;  /* 0x0000000000027941 */ /* 0x000fea0003800200 */
.L_x_3960:
[----:B------:R-:W-:Y:S01]  /*4500*/  VIADD R16, R14, 0x200 ;  /* 0x000002000e107836 */ /* 0x000fe20000000000 */
        /* <DEDUP_REMOVED lines=10> */
.L_x_3948:
[----:B------:R-:W-:Y:S05]  /*45b0*/  BSYNC.RECONVERGENT B1 ;  /* 0x0000000000017941 */ /* 0x000fea0003800200 */
.L_x_3947:
        /* <DEDUP_REMOVED lines=22> */
.L_x_3964:
[----:B------:R-:W-:Y:S05]  /*4720*/  BSYNC.RECONVERGENT B1 ;  /* 0x0000000000017941 */ /* 0x000fea0003800200 */
.L_x_3963:
        /* <DEDUP_REMOVED lines=21> */
.L_x_3966:
[----:B------:R-:W-:Y:S05]  /*4880*/  BSYNC.RECONVERGENT B1 ;  /* 0x0000000000017941 */ /* 0x000fea0003800200 */
.L_x_3965:
        /* <DEDUP_REMOVED lines=21> */
.L_x_3968:
[----:B------:R-:W-:Y:S05]  /*49e0*/  BSYNC.RECONVERGENT B1 ;  /* 0x0000000000017941 */ /* 0x000fea0003800200 */
.L_x_3967:
        /* <DEDUP_REMOVED lines=21> */
.L_x_3970:
[----:B------:R-:W-:Y:S05]  /*4b40*/  BSYNC.RECONVERGENT B1 ;  /* 0x0000000000017941 */ /* 0x000fea0003800200 */
.L_x_3969:
        /* <DEDUP_REMOVED lines=22> */
.L_x_3972:
[----:B------:R-:W-:Y:S05]  /*4cb0*/  BSYNC.RECONVERGENT B1 ;  /* 0x0000000000017941 */ /* 0x000fea0003800200 */
.L_x_3971:
        /* <DEDUP_REMOVED lines=12> */
.L_x_3974:
[----:B------:R-:W-:Y:S05]  /*4d80*/  BSYNC.RECONVERGENT B1 ;  /* 0x0000000000017941 */ /* 0x000fea0003800200 */
.L_x_3973:
        /* <DEDUP_REMOVED lines=31> */
.L_x_3976:
[----:B------:R-:W-:Y:S05]  /*4f80*/  BSYNC.RECONVERGENT B1 ;  /* 0x0000000000017941 */ /* 0x000fea0003800200 */
.L_x_3975:
        /* <DEDUP_REMOVED lines=18> */
.L_x_3978:
[----:B------:R-:W-:Y:S05]  /*50b0*/  BSYNC.RECONVERGENT B1 ;  /* 0x0000000000017941 */ /* 0x000fea0003800200 */
.L_x_3977:
        /* <DEDUP_REMOVED lines=18> */
.L_x_3980:
[----:B------:R-:W-:Y:S05]  /*51e0*/  BSYNC.RECONVERGENT B1 ;  /* 0x0000000000017941 */ /* 0x000fea0003800200 */
.L_x_3979:
        /* <DEDUP_REMOVED lines=18> */
.L_x_3982:
[----:B------:R-:W-:Y:S05]  /*5310*/  BSYNC.RECONVERGENT B1 ;  /* 0x0000000000017941 */ /* 0x000fea0003800200 */
.L_x_3981:
        /* <DEDUP_REMOVED lines=18> */
.L_x_3984:
[----:B------:R-:W-:Y:S05]  /*5440*/  BSYNC.RECONVERGENT B1 ;  /* 0x0000000000017941 */ /* 0x000fea0003800200 */
.L_x_3983:
        /* <DEDUP_REMOVED lines=18> */
.L_x_3986:
[----:B------:R-:W-:Y:S05]  /*5570*/  BSYNC.RECONVERGENT B1 ;  /* 0x0000000000017941 */ /* 0x000fea0003800200 */
.L_x_3985:
        /* <DEDUP_REMOVED lines=17> */
.L_x_3894:
[----:B------:R-:W-:Y:S05]  /*5690*/  BSYNC.RECONVERGENT B0 ;  /* 0x0000000000007941 */ /* 0x000fea0003800200 */
.L_x_3861:
[----:B------:R-:W-:Y:S05]  /*56a0*/  @P1 EXIT ;  /* 0x000000000000194d */ /* 0x000fea0003800000 */
[----:B0-----:R-:W0:Y:S01]  /*56b0*/  LDC.64 R6, c[0x0][0x390] ;  /* 0x0000e400ff067b82 */ /* 0x001e220000000a00 */
[----:B------:R-:W-:Y:S02]  /*56c0*/  IMAD.MOV.U32 R5, RZ, RZ, R4 ;  /* 0x000000ffff057224 */ /* 0x000fe400078e0004 */
[----:B------:R-:W-:-:S05]  /*56d0*/  IMAD.MOV.U32 R4, RZ, RZ, R3 ;  /* 0x000000ffff047224 */ /* 0x000fca00078e0003 */
[----:B0-----:R-:W-:Y:S04]  /*56e0*/  STG.E.64 desc[UR8][R6.64+0x8], R4 ;  /* 0x0000080406007986 */ /* 0x001fe8000c101b08 */
[----:B------:R-:W-:Y:S01]  /*56f0*/  STG.E desc[UR8][R6.64], R2 ;  /* 0x0000000206007986 */ /* 0x000fe2000c101908 */
[----:B------:R-:W-:Y:S05]  /*5700*/  EXIT ;  /* 0x000000000000794d */ /* 0x000fea0003800000 */
.L_x_3987:
        /* <DEDUP_REMOVED lines=15> */
.L_x_4203:


//--------------------- .text._ZN6thrust24THRUST_300001_SM_1000_NS8cuda_cub4core6detail13_kernel_agentINS1_8__unique11UniqueAgentINS0_6detail15normal_iteratorINS0_10device_ptrIfEEEESB_N4cuda3std3__48equal_toIfEEiPiEEJSB_SB_SG_SH_iN3cub18CUB_300001_SM_100013ScanTileStateIiLb1EEEmEEEvDpT0_ --------------------------
	.section	.text._ZN6thrust24THRUST_300001_SM_1000_NS8cuda_cub4core6detail13_kernel_agentINS1_8__unique11UniqueAgentINS0_6detail15normal_iteratorINS0_10device_ptrIfEEEESB_N4cuda3std3__48equal_toIfEEiPiEEJSB_SB_SG_SH_iN3cub18CUB_300001_SM_100013ScanTileStateIiLb1EEEmEEEvDpT0_,"ax",@progbits
	.align	128
        .global         _ZN6thrust24THRUST_300001_SM_1000_NS8cuda_cub4core6detail13_kernel_agentINS1_8__unique11UniqueAgentINS0_6detail15normal_iteratorINS0_10device_ptrIfEEEESB_N4cuda3std3__48equal_toIfEEiPiEEJSB_SB_SG_SH_iN3cub18CUB_300001_SM_100013ScanTileStateIiLb1EEEmEEEvDpT0_
        .type           _ZN6thrust24THRUST_300001_SM_1000_NS8cuda_cub4core6detail13_kernel_agentINS1_8__unique11UniqueAgentINS0_6detail15normal_iteratorINS0_10device_ptrIfEEEESB_N4cuda3std3__48equal_toIfEEiPiEEJSB_SB_SG_SH_iN3cub18CUB_300001_SM_100013ScanTileStateIiLb1EEEmEEEvDpT0_,@function
        .size           _ZN6thrust24THRUST_300001_SM_1000_NS8cuda_cub4core6detail13_kernel_agentINS1_8__unique11UniqueAgentINS0_6detail15normal_iteratorINS0_10device_ptrIfEEEESB_N4cuda3std3__48equal_toIfEEiPiEEJSB_SB_SG_SH_iN3cub18CUB_300001_SM_100013ScanTileStateIiLb1EEEmEEEvDpT0_,(.L_x_4204 - _ZN6thrust24THRUST_300001_SM_1000_NS8cuda_cub4core6detail13_kernel_agentINS1_8__unique11UniqueAgentINS0_6detail15normal_iteratorINS0_10device_ptrIfEEEESB_N4cuda3std3__48equal_toIfEEiPiEEJSB_SB_SG_SH_iN3cub18CUB_300001_SM_100013ScanTileStateIiLb1EEEmEEEvDpT0_)
        .other          _ZN6thrust24THRUST_300001_SM_1000_NS8cuda_cub4core6detail13_kernel_agentINS1_8__unique11UniqueAgentINS0_6detail15normal_iteratorINS0_10device_ptrIfEEEESB_N4cuda3std3__48equal_toIfEEiPiEEJSB_SB_SG_SH_iN3cub18CUB_300001_SM_100013ScanTileStateIiLb1EEEmEEEvDpT0_,@"STO_CUDA_ENTRY STV_DEFAULT"
_ZN6thrust24THRUST_300001_SM_1000_NS8cuda_cub4core6detail13_kernel_agentINS1_8__unique11UniqueAgentINS0_6detail15normal_iteratorINS0_10device_ptrIfEEEESB_N4cuda3std3__48equal_toIfEEiPiEEJSB_SB_SG_SH_iN3cub18CUB_300001_SM_100013ScanTileStateIiLb1EEEmEEEvDpT0_:
.text._ZN6thrust24THRUST_300001_SM_1000_NS8cuda_cub4core6detail13_kernel_agentINS1_8__unique11UniqueAgentINS0_6detail15normal_iteratorINS0_10device_ptrIfEEEESB_N4cuda3std3__48equal_toIfEEiPiEEJSB_SB_SG_SH_iN3cub18CUB_300001_SM_100013ScanTileStateIiLb1EEEmEEEvDpT0_:
[----:B------:R-:W0:Y:S01]  /*0000*/  LDC R1, c[0x0][0x37c] ;  /* 0x0000df00ff017b82 */ /* 0x000e220000000800 */
[----:B------:R-:W1:Y:S01]  /*0010*/  S2R R0, SR_CTAID.X ;  /* 0x0000000000007919 */ /* 0x000e620000002500 */
[----:B------:R-:W2:Y:S01]  /*0020*/  LDCU UR4, c[0x0][0x3b0] ;  /* 0x00007600ff0477ac */ /* 0x000ea20008000800 */
[----:B0-----:R-:W-:Y:S01]  /*0030*/  VIADD R1, R1, 0xfffffff8 ;  /* 0xfffffff801017836 */ /* 0x001fe20000000000 */
[----:B------:R-:W0:Y:S01]  /*0040*/  LDCU.64 UR8, c[0x0][0x358] ;  /* 0x00006b00ff0877ac */ /* 0x000e220008000a00 */
[----:B--2---:R-:W-:-:S06]  /*0050*/  UIADD3 UR4, UPT, UPT, UR4, -0x1, URZ ;  /* 0xffffffff04047890 */ /* 0x004fcc000fffe0ff */
[C---:B-1----:R-:W-:Y:S01]  /*0060*/  ISETP.GE.AND P0, PT, R0.reuse, UR4, PT ;  /* 0x0000000400007c0c */ /* 0x042fe2000bf06270 */
[----:B------:R-:W-:-:S12]  /*0070*/  IMAD R2, R0, 0x2c0, RZ ;  /* 0x000002c000027824 */ /* 0x000fd800078e02ff */
[----:B0-----:R-:W-:Y:S05]  /*0080*/  @P0 BRA `(.L_x_3988) ;  /* 0x0000002c00800947 */ /* 0x001fea0003800000 */
[----:B------:R-:W-:-:S13]  /*0090*/  ISETP.NE.AND P0, PT, R0, RZ, PT ;  /* 0x000000ff0000720c */ /* 0x000fda0003f05270 */
[----:B------:R-:W-:Y:S05]  /*00a0*/  @P0 BRA `(.L_x_3989) ;  /* 0x00000010005c0947 */ /* 0x000fea0003800000 */
[----:B------:R-:W0:Y:S01]  /*00b0*/  S2R R0, SR_TID.X ;  /* 0x0000000000007919 */ /* 0x000e220000002100 */
[----:B------:R-:W1:Y:S01]  /*00c0*/  LDC.64 R4, c[0x0][0x380] ;  /* 0x0000e000ff047b82 */ /* 0x000e620000000a00 */
[C---:B0-----:R-:W-:Y:S02]  /*00d0*/  LOP3.LUT R3, R0.reuse, 0x1f, RZ, 0xc0, !PT ;  /* 0x0000001f00037812 */ /* 0x041fe400078ec0ff */
[----:B------:R-:W-:-:S03]  /*00e0*/  LOP3.LUT R6, R0, 0x3e0, RZ, 0xc0, !PT ;  /* 0x000003e000067812 */ /* 0x000fc600078ec0ff */
[----:B------:R-:W-:-:S04]  /*00f0*/  IMAD.IADD R3, R2, 0x1, R3 ;  /* 0x0000000102037824 */ /* 0x000fc800078e0203 */
[----:B------:R-:W-:-:S04]  /*0100*/  IMAD R3, R6, 0xb, R3 ;  /* 0x0000000b06037824 */ /* 0x000fc800078e0203 */
[----:B-1----:R-:W-:-:S05]  /*0110*/  IMAD.WIDE.U32 R4, R3, 0x4, R4 ;  /* 0x0000000403047825 */ /* 0x002fca00078e0004 */
[----:B------:R-:W2:Y:S04]  /*0120*/  LDG.E.CONSTANT R6, desc[UR8][R4.64] ;  /* 0x0000000804067981 */ /* 0x000ea8000c1e9900 */
[----:B------:R-:W3:Y:S04]  /*0130*/  LDG.E.CONSTANT R7, desc[UR8][R4.64+0x80] ;  /* 0x0000800804077981 */ /* 0x000ee8000c1e9900 */
        /* <DEDUP_REMOVED lines=9> */
[----:B------:R-:W1:Y:S01]  /*01d0*/  S2UR UR5, SR_CgaCtaId ;  /* 0x00000000000579c3 */ /* 0x000e620000008800 */
[----:B------:R-:W-:Y:S01]  /*01e0*/  SHF.R.U32.HI R3, RZ, 0x5, R0 ;  /* 0x00000005ff037819 */ /* 0x000fe20000011600 */
[----:B------:R-:W-:Y:S01]  /*01f0*/  UMOV UR4, 0x400 ;  /* 0x0000040000047882 */ /* 0x000fe20000000000 */
[----:B------:R-:W0:Y:S01]  /*0200*/  S2R R2, SR_LANEID ;  /* 0x0000000000027919 */ /* 0x000e220000000000 */
[----:B------:R-:W-:Y:S01]  /*0210*/  ISETP.NE.AND P1, PT, R0, RZ, PT ;  /* 0x000000ff0000720c */ /* 0x000fe20003f25270 */
[----:B------:R-:W-:Y:S01]  /*0220*/  BSSY.RECONVERGENT B0, `(.L_x_3990) ;  /* 0x00000fd000007945 */ /* 0x000fe20003800200 */
[----:B-1----:R-:W-:Y:S01]  /*0230*/  ULEA UR4, UR5, UR4, 0x18 ;  /* 0x0000000405047291 */ /* 0x002fe2000f8ec0ff */
[----:B0-----:R-:W-:-:S05]  /*0240*/  IMAD R13, R3, 0x160, R2 ;  /* 0x00000160030d7824 */ /* 0x001fca00078e0202 */
[----:B------:R-:W-:-:S05]  /*0250*/  LEA R19, R13, UR4, 0x2 ;  /* 0x000000040d137c11 */ /* 0x000fca000f8e10ff */
[----:B------:R-:W-:Y:S01]  /*0260*/  IMAD R4, R2, 0x28, R19 ;  /* 0x0000002802047824 */ /* 0x000fe200078e0213 */
[----:B--2---:R0:W-:Y:S04]  /*0270*/  STS [R19], R6 ;  /* 0x0000000613007388 */ /* 0x0041e80000000800 */
[----:B---3--:R-:W-:Y:S04]  /*0280*/  STS [R19+0x80], R7 ;  /* 0x0000800713007388 */ /* 0x008fe80000000800 */
[----:B----4-:R-:W-:Y:S01]  /*0290*/  STS [R19+0x100], R8 ;  /* 0x0001000813007388 */ /* 0x010fe20000000800 */
[----:B0-----:R-:W-:-:S03]  /*02a0*/  LEA R6, R0, UR4, 0x2 ;  /* 0x0000000400067c11 */ /* 0x001fc6000f8e10ff */
[----:B-----5:R-:W-:Y:S04]  /*02b0*/  STS [R19+0x180], R9 ;  /* 0x0001800913007388 */ /* 0x020fe80000000800 */
[----:B------:R-:W-:Y:S04]  /*02c0*/  STS [R19+0x200], R10 ;  /* 0x0002000a13007388 */ /* 0x000fe80000000800 */
[----:B------:R-:W-:Y:S04]  /*02d0*/  STS [R19+0x280], R11 ;  /* 0x0002800b13007388 */ /* 0x000fe80000000800 */
[----:B------:R-:W-:Y:S04]  /*02e0*/  STS [R19+0x300], R12 ;  /* 0x0003000c13007388 */ /* 0x000fe80000000800 */
[----:B------:R-:W-:Y:S04]  /*02f0*/  STS [R19+0x380], R14 ;  /* 0x0003800e13007388 */ /* 0x000fe80000000800 */
[----:B------:R-:W-:Y:S04]  /*0300*/  STS [R19+0x400], R15 ;  /* 0x0004000f13007388 */ /* 0x000fe80000000800 */
[----:B------:R0:W-:Y:S04]  /*0310*/  STS [R19+0x480], R17 ;  /* 0x0004801113007388 */ /* 0x0001e80000000800 */
[----:B------:R-:W-:Y:S01]  /*0320*/  STS [R19+0x500], R18 ;  /* 0x0005001213007388 */ /* 0x000fe20000000800 */
[----:B------:R-:W-:-:S03]  /*0330*/  NOP ;  /* 0x0000000000007918 */ /* 0x000fc60000000000 */
[----:B------:R-:W-:Y:S01]  /*0340*/  LDS R7, [R4+0x28] ;  /* 0x0000280004077984 */ /* 0x000fe20000000800 */
[----:B0-----:R-:W-:-:S03]  /*0350*/  IMAD.MOV.U32 R17, RZ, RZ, 0x1 ;  /* 0x00000001ff117424 */ /* 0x001fc600078e00ff */
[----:B------:R-:W-:Y:S04]  /*0360*/  LDS R10, [R4] ;  /* 0x00000000040a7984 */ /* 0x000fe80000000800 */
[----:B------:R-:W0:Y:S04]  /*0370*/  LDS R13, [R4+0x4] ;  /* 0x00000400040d7984 */ /* 0x000e280000000800 */
[----:B------:R-:W1:Y:S04]  /*0380*/  LDS R8, [R4+0x8] ;  /* 0x0000080004087984 */ /* 0x000e680000000800 */
[----:B------:R-:W-:Y:S04]  /*0390*/  LDS R16, [R4+0xc] ;  /* 0x00000c0004107984 */ /* 0x000fe80000000800 */
[----:B------:R-:W-:Y:S04]  /*03a0*/  LDS R15, [R4+0x10] ;  /* 0x00001000040f7984 */ /* 0x000fe80000000800 */
[----:B------:R-:W-:Y:S04]  /*03b0*/  LDS R14, [R4+0x14] ;  /* 0x00001400040e7984 */ /* 0x000fe80000000800 */
[----:B------:R-:W-:Y:S04]  /*03c0*/  LDS R11, [R4+0x18] ;  /* 0x00001800040b7984 */ /* 0x000fe80000000800 */
[----:B------:R-:W-:Y:S04]  /*03d0*/  LDS R12, [R4+0x1c] ;  /* 0x00001c00040c7984 */ /* 0x000fe80000000800 */
[----:B------:R-:W2:Y:S04]  /*03e0*/  LDS R9, [R4+0x20] ;  /* 0x0000200004097984 */ /* 0x000ea80000000800 */
[----:B------:R-:W3:Y:S01]  /*03f0*/  LDS R18, [R4+0x24] ;  /* 0x0000240004127984 */ /* 0x000ee20000000800 */
[----:B------:R-:W-:Y:S01]  /*0400*/  BAR.SYNC.DEFER_BLOCKING 0x0 ;  /* 0x0000000000007b1d */ /* 0x000fe20000010000 */
[----:B0-----:R-:W-:-:S02]  /*0410*/  FSETP.NEU.AND P3, PT, R10, R13, PT ;  /* 0x0000000d0a00720b */ /* 0x001fc40003f6d000 */
[----:B-1----:R-:W-:-:S03]  /*0420*/  FSETP.NEU.AND P2, PT, R13, R8, PT ;  /* 0x000000080d00720b */ /* 0x002fc60003f4d000 */
[----:B------:R-:W-:Y:S02]  /*0430*/  STS [R6+0x130], R7 ;  /* 0x0001300706007388 */ /* 0x000fe40000000800 */
[----:B------:R-:W-:Y:S01]  /*0440*/  BAR.SYNC.DEFER_BLOCKING 0x0 ;  /* 0x0000000000007b1d */ /* 0x000fe20000010000 */
[----:B--2---:R-:W-:Y:S02]  /*0450*/  FSETP.NEU.AND P4, PT, R12, R9, PT ;  /* 0x000000090c00720b */ /* 0x004fe40003f8d000 */
[----:B---3--:R-:W-:Y:S02]  /*0460*/  FSETP.NEU.AND P5, PT, R9, R18, PT ;  /* 0x000000120900720b */ /* 0x008fe40003fad000 */
[----:B------:R-:W-:Y:S01]  /*0470*/  FSETP.NEU.AND P6, PT, R18, R7, PT ;  /* 0x000000071200720b */ /* 0x000fe20003fcd000 */
[----:B------:R-:W0:Y:S02]  /*0480*/  @P1 LDS R5, [R6+0x12c] ;  /* 0x00012c0006051984 */ /* 0x000e240000000800 */
[----:B------:R-:W-:Y:S01]  /*0490*/  BAR.SYNC.DEFER_BLOCKING 0x0 ;  /* 0x0000000000007b1d */ /* 0x000fe20000010000 */
[----:B0-----:R-:W-:-:S04]  /*04a0*/  @P1 FSETP.NEU.AND P0, PT, R5, R10, PT ;  /* 0x0000000a0500120b */ /* 0x001fc80003f0d000 */
[----:B------:R-:W-:Y:S02]  /*04b0*/  @P1 SEL R17, RZ, 0x1, !P0 ;  /* 0x00000001ff111807 */ /* 0x000fe40004000000 */
[----:B------:R-:W-:Y:S02]  /*04c0*/  FSETP.NEU.AND P1, PT, R8, R16, PT ;  /* 0x000000100800720b */ /* 0x000fe40003f2d000 */
[----:B------:R-:W-:Y:S01]  /*04d0*/  FSETP.NEU.AND P0, PT, R16, R15, PT ;  /* 0x0000000f1000720b */ /* 0x000fe20003f0d000 */
[----:B------:R-:W-:Y:S02]  /*04e0*/  VIADD R27, R17, 0x1 ;  /* 0x00000001111b7836 */ /* 0x000fe40000000000 */
[----:B------:R-:W-:Y:S01]  /*04f0*/  @!P3 IMAD.MOV R27, RZ, RZ, R17 ;  /* 0x000000ffff1bb224 */ /* 0x000fe200078e0211 */
[----:B------:R-:W-:Y:S02]  /*0500*/  FSETP.NEU.AND P3, PT, R11, R12, PT ;  /* 0x0000000c0b00720b */ /* 0x000fe40003f6d000 */
[----:B------:R-:W-:Y:S01]  /*0510*/  P2R R34, PR, RZ, 0x1 ;  /* 0x00000001ff227803 */ /* 0x000fe20000000000 */
[----:B------:R-:W-:-:S02]  /*0520*/  VIADD R26, R27, 0x1 ;  /* 0x000000011b1a7836 */ /* 0x000fc40000000000 */
[----:B------:R-:W-:Y:S01]  /*0530*/  @!P2 IMAD.MOV R26, RZ, RZ, R27 ;  /* 0x000000ffff1aa224 */ /* 0x000fe200078e021b */
[----:B------:R-:W-:-:S03]  /*0540*/  FSETP.NEU.AND P2, PT, R14, R11, PT ;  /* 0x0000000b0e00720b */ /* 0x000fc60003f4d000 */
[----:B------:R-:W-:Y:S02]  /*0550*/  VIADD R25, R26, 0x1 ;  /* 0x000000011a197836 */ /* 0x000fe40000000000 */
[----:B------:R-:W-:Y:S01]  /*0560*/  @!P1 IMAD.MOV R25, RZ, RZ, R26 ;  /* 0x000000ffff199224 */ /* 0x000fe200078e021a */
[----:B------:R-:W-:-:S03]  /*0570*/  FSETP.NEU.AND P1, PT, R15, R14, PT ;  /* 0x0000000e0f00720b */ /* 0x000fc60003f2d000 */
[----:B------:R-:W-:Y:S01]  /*0580*/  VIADD R19, R25, 0x1 ;  /* 0x0000000119137836 */ /* 0x000fe20000000000 */
[----:B------:R-:W-:Y:S01]  /*0590*/  P2R R35, PR, RZ, 0x2 ;  /* 0x00000002ff237803 */ /* 0x000fe20000000000 */
[----:B------:R-:W-:-:S04]  /*05a0*/  @!P0 IMAD.MOV R19, RZ, RZ, R25 ;  /* 0x000000ffff138224 */ /* 0x000fc800078e0219 */
[----:B------:R-:W-:-:S04]  /*05b0*/  VIADD R20, R19, 0x1 ;  /* 0x0000000113147836 */ /* 0x000fc80000000000 */
[----:B------:R-:W-:Y:S01]  /*05c0*/  @!P1 IMAD.MOV R20, RZ, RZ, R19 ;  /* 0x000000ffff149224 */ /* 0x000fe200078e0213 */
[----:B------:R-:W-:-:S03]  /*05d0*/  ISETP.NE.AND P1, PT, R17, RZ, PT ;  /* 0x000000ff1100720c */ /* 0x000fc60003f25270 */
[----:B------:R-:W-:Y:S02]  /*05e0*/  VIADD R22, R20, 0x1 ;  /* 0x0000000114167836 */ /* 0x000fe40000000000 */
[----:B------:R-:W-:-:S04]  /*05f0*/  @!P2 IMAD.MOV R22, RZ, RZ, R20 ;  /* 0x000000ffff16a224 */ /* 0x000fc800078e0214 */
[----:B------:R-:W-:Y:S02]  /*0600*/  VIADD R23, R22, 0x1 ;  /* 0x0000000116177836 */ /* 0x000fe40000000000 */
[----:B------:R-:W-:-:S04]  /*0610*/  @!P3 IMAD.MOV R23, RZ, RZ, R22 ;  /* 0x000000ffff17b224 */ /* 0x000fc800078e0216 */
        /* <DEDUP_REMOVED lines=23> */
[----:B------:R-:W-:Y:S01]  /*0790*/  ISETP.GE.U32.AND P0, PT, R0, 0x20, PT ;  /* 0x000000200000780c */ /* 0x000fe20003f06070 */
[----:B------:R-:W0:Y:S03]  /*07a0*/  LDS.64 R2, [UR4] ;  /* 0x00000004ff027984 */ /* 0x000e260008000a00 */
[C---:B0-----:R-:W-:Y:S01]  /*07b0*/  SEL R28, R2.reuse, RZ, P0 ;  /* 0x000000ff021c7207 */ /* 0x041fe20000000000 */
[----:B------:R-:W-:Y:S01]  /*07c0*/  IMAD.IADD R3, R2, 0x1, R3 ;  /* 0x0000000102037824 */ /* 0x000fe200078e0203 */
[----:B------:R-:W-:-:S03]  /*07d0*/  ISETP.NE.AND P0, PT, R0, RZ, PT ;  /* 0x000000ff0000720c */ /* 0x000fc60003f05270 */
[----:B------:R-:W-:-:S04]  /*07e0*/  IMAD.IADD R30, R28, 0x1, R33 ;  /* 0x000000011c1e7824 */ /* 0x000fc800078e0221 */
[--C-:B------:R-:W-:Y:S01]  /*07f0*/  @P2 IMAD.IADD R20, R20, 0x1, R30.reuse ;  /* 0x0000000114142824 */ /* 0x100fe200078e021e */
[----:B------:R-:W-:Y:S01]  /*0800*/  @P1 LEA R29, R30, UR4, 0x2 ;  /* 0x000000041e1d1c11 */ /* 0x000fe2000f8e10ff */
[--C-:B------:R-:W-:Y:S02]  /*0810*/  @P3 IMAD.IADD R22, R22, 0x1, R30.reuse ;  /* 0x0000000116163824 */ /* 0x100fe400078e021e */
[--C-:B------:R-:W-:Y:S01]  /*0820*/  @P4 IMAD.IADD R23, R23, 0x1, R30.reuse ;  /* 0x0000000117174824 */ /* 0x100fe200078e021e */
[----:B------:R-:W-:Y:S01]  /*0830*/  @P2 LEA R20, R20, UR4, 0x2 ;  /* 0x0000000414142c11 */ /* 0x000fe2000f8e10ff */
[----:B------:R-:W0:Y:S01]  /*0840*/  @!P0 LDC.64 R4, c[0x0][0x3a8] ;  /* 0x0000ea00ff048b82 */ /* 0x000e220000000a00 */
[----:B------:R-:W-:Y:S02]  /*0850*/  @!P0 IMAD.MOV.U32 R2, RZ, RZ, 0x65 ;  /* 0x00000065ff028424 */ /* 0x000fe400078e00ff */
[--C-:B------:R-:W-:Y:S02]  /*0860*/  @P5 IMAD.IADD R21, R21, 0x1, R30.reuse ;  /* 0x0000000115155824 */ /* 0x100fe400078e021e */
[----:B------:R-:W-:-:S03]  /*0870*/  @P6 IMAD.IADD R24, R24, 0x1, R30 ;  /* 0x0000000118186824 */ /* 0x000fc600078e021e */
[----:B------:R-:W-:Y:S02]  /*0880*/  @P5 LEA R21, R21, UR4, 0x2 ;  /* 0x0000000415155c11 */ /* 0x000fe4000f8e10ff */
[----:B------:R-:W-:Y:S01]  /*0890*/  @P6 LEA R24, R24, UR4, 0x2 ;  /* 0x0000000418186c11 */ /* 0x000fe2000f8e10ff */
[----:B0-----:R0:W-:Y:S01]  /*08a0*/  @!P0 ST.E.64.STRONG.GPU desc[UR8][R4.64+0x100], R2 ;  /* 0x0001000204008985 */ /* 0x0011e2000c10fb08 */
[----:B------:R-:W-:Y:S01]  /*08b0*/  BAR.SYNC.DEFER_BLOCKING 0x0 ;  /* 0x0000000000007b1d */ /* 0x000fe20000010000 */
[----:B------:R-:W-:Y:S02]  /*08c0*/  FSETP.NEU.AND P0, PT, R10, R13, PT ;  /* 0x0000000d0a00720b */ /* 0x000fe40003f0d000 */
[----:B0-----:R-:W-:-:S11]  /*08d0*/  @P4 LEA R4, R23, UR4, 0x2 ;  /* 0x0000000417044c11 */ /* 0x001fd6000f8e10ff */
[----:B------:R-:W-:-:S05]  /*08e0*/  @P0 IMAD.IADD R17, R30, 0x1, R17 ;  /* 0x000000011e110824 */ /* 0x000fca00078e0211 */
[----:B------:R-:W-:Y:S01]  /*08f0*/  @P0 LEA R28, R17, UR4, 0x2 ;  /* 0x00000004111c0c11 */ /* 0x000fe2000f8e10ff */
[----:B------:R-:W-:Y:S01]  /*0900*/  @P1 STS [R29], R10 ;  /* 0x0000000a1d001388 */ /* 0x000fe20000000800 */
[----:B------:R-:W-:-:S03]  /*0910*/  FSETP.NEU.AND P1, PT, R13, R8, PT ;  /* 0x000000080d00720b */ /* 0x000fc60003f2d000 */
[----:B------:R-:W-:Y:S01]  /*0920*/  @P0 STS [R28], R13 ;  /* 0x0000000d1c000388 */ /* 0x000fe20000000800 */
[----:B------:R-:W-:-:S09]  /*0930*/  FSETP.NEU.AND P0, PT, R8, R16, PT ;  /* 0x000000100800720b */ /* 0x000fd20003f0d000 */
[----:B------:R-:W-:-:S04]  /*0940*/  @P1 IMAD.IADD R27, R27, 0x1, R30 ;  /* 0x000000011b1b1824 */ /* 0x000fc800078e021e */
[----:B------:R-:W-:Y:S01]  /*0950*/  @P0 IMAD.IADD R26, R26, 0x1, R30 ;  /* 0x000000011a1a0824 */ /* 0x000fe200078e021e */
[----:B------:R-:W-:-:S04]  /*0960*/  @P1 LEA R27, R27, UR4, 0x2 ;  /* 0x000000041b1b1c11 */ /* 0x000fc8000f8e10ff */
[----:B------:R-:W-:Y:S01]  /*0970*/  @P0 LEA R5, R26, UR4, 0x2 ;  /* 0x000000041a050c11 */ /* 0x000fe2000f8e10ff */
[----:B------:R-:W-:Y:S01]  /*0980*/  @P1 STS [R27], R8 ;  /* 0x000000081b001388 */ /* 0x000fe20000000800 */
[----:B------:R-:W-:-:S03]  /*0990*/  ISETP.NE.AND P1, PT, R35, RZ, PT ;  /* 0x000000ff2300720c */ /* 0x000fc60003f25270 */
[----:B------:R0:W-:Y:S01]  /*09a0*/  @P0 STS [R5], R16 ;  /* 0x0000001005000388 */ /* 0x0001e20000000800 */
[----:B------:R-:W-:-:S09]  /*09b0*/  ISETP.NE.AND P0, PT, R34, RZ, PT ;  /* 0x000000ff2200720c */ /* 0x000fd20003f05270 */
[----:B------:R-:W-:Y:S01]  /*09c0*/  @P1 IMAD.IADD R19, R19, 0x1, R30 ;  /* 0x0000000113131824 */ /* 0x000fe200078e021e */
[----:B0-----:R-:W-:-:S03]  /*09d0*/  @P3 LEA R5, R22, UR4, 0x2 ;  /* 0x0000000416053c11 */ /* 0x001fc6000f8e10ff */
[----:B------:R-:W-:Y:S01]  /*09e0*/  @P0 IMAD.IADD R25, R25, 0x1, R30 ;  /* 0x0000000119190824 */ /* 0x000fe200078e021e */
[----:B------:R-:W-:-:S04]  /*09f0*/  @P1 LEA R19, R19, UR4, 0x2 ;  /* 0x0000000413131c11 */ /* 0x000fc8000f8e10ff */
[----:B------:R-:W-:-:S05]  /*0a00*/  @P0 LEA R2, R25, UR4, 0x2 ;  /* 0x0000000419020c11 */ /* 0x000fca000f8e10ff */
[----:B------:R0:W-:Y:S01]  /*0a10*/  @P0 STS [R2], R15 ;  /* 0x0000000f02000388 */ /* 0x0001e20000000800 */
[----:B------:R-:W-:-:S03]  /*0a20*/  ISETP.GE.AND P0, PT, R0, R3, PT ;  /* 0x000000030000720c */ /* 0x000fc60003f06270 */
[----:B------:R0:W-:Y:S04]  /*0a30*/  @P1 STS [R19], R14 ;  /* 0x0000000e13001388 */ /* 0x0001e80000000800 */
[----:B------:R0:W-:Y:S04]  /*0a40*/  @P2 STS [R20], R11 ;  /* 0x0000000b14002388 */ /* 0x0001e80000000800 */
[----:B------:R0:W-:Y:S04]  /*0a50*/  @P3 STS [R5], R12 ;  /* 0x0000000c05003388 */ /* 0x0001e80000000800 */
[----:B------:R0:W-:Y:S04]  /*0a60*/  @P4 STS [R4], R9 ;  /* 0x0000000904004388 */ /* 0x0001e80000000800 */
[----:B------:R0:W-:Y:S04]  /*0a70*/  @P5 STS [R21], R18 ;  /* 0x0000001215005388 */ /* 0x0001e80000000800 */
[----:B------:R0:W-:Y:S01]  /*0a80*/  @P6 STS [R24], R7 ;  /* 0x0000000718006388 */ /* 0x0001e20000000800 */
[----:B------:R-:W-:Y:S06]  /*0a90*/  BAR.SYNC.DEFER_BLOCKING 0x0 ;  /* 0x0000000000007b1d */ /* 0x000fec0000010000 */
        /* <DEDUP_REMOVED lines=9> */
[----:B------:R-:W-:-:S05]  /*0b30*/  LEA.HI R2, R2, 0x1, RZ, 0x1a ;  /* 0x0000000102027811 */ /* 0x000fca00078fd0ff */
[C---:B------:R-:W-:Y:S01]  /*0b40*/  IMAD.SHL.U32 R7, R2.reuse, 0x40, RZ ;  /* 0x0000004002077824 */ /* 0x040fe200078e00ff */
[----:B------:R-:W-:-:S04]  /*0b50*/  LOP3.LUT R2, R2, 0x3, RZ, 0xc0, !PT ;  /* 0x0000000302027812 */ /* 0x000fc800078ec0ff */
[----:B------:R-:W-:Y:S01]  /*0b60*/  LOP3.LUT R7, R7, 0xc0, RZ, 0xc0, !PT ;  /* 0x000000c007077812 */ /* 0x000fe200078ec0ff */
[----:B------:R-:W-:Y:S02]  /*0b70*/  IMAD.MOV R2, RZ, RZ, -R2 ;  /* 0x000000ffff027224 */ /* 0x000fe400078e0a02 */
[----:B0-----:R-:W-:-:S04]  /*0b80*/  IMAD.WIDE.U32 R4, R0, 0x4, R4 ;  /* 0x0000000400047825 */ /* 0x001fc800078e0004 */
[----:B------:R-:W-:-:S07]  /*0b90*/  IMAD.IADD R0, R0, 0x1, R7 ;  /* 0x0000000100007824 */ /* 0x000fce00078e0207 */
.L_x_3994:
[----:B------:R0:W1:Y:S01]  /*0ba0*/  LDS R7, [R6] ;  /* 0x0000000006077984 */ /* 0x0000620000000800 */
[----:B------:R-:W-:-:S05]  /*0bb0*/  VIADD R2, R2, 0x1 ;  /* 0x0000000102027836 */ /* 0x000fca0000000000 */
[----:B------:R-:W-:Y:S01]  /*0bc0*/  ISETP.NE.AND P0, PT, R2, RZ, PT ;  /* 0x000000ff0200720c */ /* 0x000fe20003f05270 */
[----:B0-----:R-:W-:Y:S01]  /*0bd0*/  VIADD R6, R6, 0x100 ;  /* 0x0000010006067836 */ /* 0x001fe20000000000 */
[----:B-1----:R0:W-:Y:S02]  /*0be0*/  STG.E desc[UR8][R4.64], R7 ;  /* 0x0000000704007986 */ /* 0x0021e4000c101908 */
[----:B0-----:R-:W-:-:S05]  /*0bf0*/  IADD3 R4, P2, PT, R4, 0x100, RZ ;  /* 0x0000010004047810 */ /* 0x001fca0007f5e0ff */
[----:B------:R-:W-:-:S04]  /*0c00*/  IMAD.X R5, RZ, RZ, R5, P2 ;  /* 0x000000ffff057224 */ /* 0x000fc800010e0605 */
[----:B------:R-:W-:Y:S05]  /*0c10*/  @P0 BRA `(.L_x_3994) ;  /* 0xfffffffc00e00947 */ /* 0x000fea000383ffff */
.L_x_3993:
[----:B------:R-:W-:Y:S05]  /*0c20*/  BSYNC.RECONVERGENT B1 ;  /* 0x0000000000017941 */ /* 0x000fea0003800200 */
.L_x_3992:
[----:B------:R-:W-:Y:S05]  /*0c30*/  @!P1 BRA `(.L_x_3991) ;  /* 0x00000004006c9947 */ /* 0x000fea0003800000 */
[----:B------:R-:W0:Y:S01]  /*0c40*/  LDC.64 R4, c[0x0][0x388] ;  /* 0x0000e200ff047b82 */ /* 0x000e220000000a00 */
[----:B------:R-:W-:Y:S01]  /*0c50*/  IMAD.IADD R2, R3, 0x1, -R0 ;  /* 0x0000000103027824 */ /* 0x000fe200078e0a00 */
[----:B------:R-:W-:Y:S04]  /*0c60*/  BSSY.RECONVERGENT B1, `(.L_x_3995) ;  /* 0x0000033000017945 */ /* 0x000fe80003800200 */
[----:B------:R-:W-:Y:S02]  /*0c70*/  ISETP.GT.AND P1, PT, R2, 0x300, PT ;  /* 0x000003000200780c */ /* 0x000fe40003f24270 */
[----:B------:R-:W-:-:S05]  /*0c80*/  LEA R2, R0, UR4, 0x2 ;  /* 0x0000000400027c11 */ /* 0x000fca000f8e10ff */
[----:B------:R-:W-:Y:S02]  /*0c90*/  VIADD R2, R2, 0x200 ;  /* 0x0000020002027836 */ /* 0x000fe40000000000 */
[----:B0-----:R-:W-:-:S03]  /*0ca0*/  IMAD.WIDE.U32 R4, R0, 0x4, R4 ;  /* 0x0000000400047825 */ /* 0x001fc600078e0004 */
[----:B------:R-:W-:-:S05]  /*0cb0*/  IADD3 R4, P0, PT, R4, 0x200, RZ ;  /* 0x0000020004047810 */ /* 0x000fca0007f1e0ff */
[----:B------:R-:W-:Y:S01]  /*0cc0*/  IMAD.X R5, RZ, RZ, R5, P0 ;  /* 0x000000ffff057224 */ /* 0x000fe200000e0605 */
[----:B------:R-:W-:Y:S01]  /*0cd0*/  PLOP3.LUT P0, PT, PT, PT, PT, 0x80, 0x8 ;  /* 0x000000000008781c */ /* 0x000fe20003f0f070 */
[----:B------:R-:W-:-:S12]  /*0ce0*/  @!P1 BRA `(.L_x_3996) ;  /* 0x0000000000a89947 */ /* 0x000fd80003800000 */
[----:B------:R-:W-:Y:S01]  /*0cf0*/  PLOP3.LUT P0, PT, PT, PT, PT, 0x8, 0x80 ;  /* 0x000000000080781c */ /* 0x000fe20003f0e170 */
[----:B------:R-:W-:-:S12]  /*0d00*/  VIADD R39, R3, 0xfffffd00 ;  /* 0xfffffd0003277836 */ /* 0x000fd80000000000 */
.L_x_3997:
[----:B------:R-:W0:Y:S01]  /*0d10*/  LDS R7, [R2+-0x200] ;  /* 0xfffe000002077984 */ /* 0x000e220000000800 */
[----:B------:R-:W-:Y:S01]  /*0d20*/  VIADD R0, R0, 0x400 ;  /* 0x0000040000007836 */ /* 0x000fe20000000000 */
[----:B------:R-:W-:Y:S02]  /*0d30*/  IADD3 R6, P2, PT, R4, 0x1000, RZ ;  /* 0x0000100004067810 */ /* 0x000fe40007f5e0ff */
[----:B------:R-:W1:Y:S02]  /*0d40*/  LDS R9, [R2+-0x100] ;  /* 0xffff000002097984 */ /* 0x000e640000000800 */
[----:B------:R-:W-:Y:S02]  /*0d50*/  ISETP.GE.AND P1, PT, R0, R39, PT ;  /* 0x000000270000720c */ /* 0x000fe40003f26270 */
[----:B------:R-:W2:Y:S04]  /*0d60*/  LDS R11, [R2] ;  /* 0x00000000020b7984 */ /* 0x000ea80000000800 */
        /* <DEDUP_REMOVED lines=12> */
[----:B------:R2:W5:Y:S04]  /*0e30*/  LDS R37, [R2+0xd00] ;  /* 0x000d000002257984 */ /* 0x0005680000000800 */
[----:B0-----:R0:W-:Y:S04]  /*0e40*/  STG.E desc[UR8][R4.64+-0x200], R7 ;  /* 0xfffe000704007986 */ /* 0x0011e8000c101908 */
[----:B-1----:R-:W-:Y:S01]  /*0e50*/  STG.E desc[UR8][R4.64+-0x100], R9 ;  /* 0xffff000904007986 */ /* 0x002fe2000c101908 */
[----:B--2---:R-:W-:-:S03]  /*0e60*/  VIADD R2, R2, 0x1000 ;  /* 0x0000100002027836 */ /* 0x004fc60000000000 */
[----:B------:R-:W-:Y:S01]  /*0e70*/  STG.E desc[UR8][R4.64], R11 ;  /* 0x0000000b04007986 */ /* 0x000fe2000c101908 */
[----:B0-----:R-:W-:-:S03]  /*0e80*/  IMAD.X R7, RZ, RZ, R5, P2 ;  /* 0x000000ffff077224 */ /* 0x001fc600010e0605 */
        /* <DEDUP_REMOVED lines=12> */
[----:B------:R0:W-:Y:S02]  /*0f50*/  STG.E desc[UR8][R4.64+0xd00], R37 ;  /* 0x000d002504007986 */ /* 0x0001e4000c101908 */
[----:B0-----:R-:W-:-:S02]  /*0f60*/  IMAD.MOV.U32 R4, RZ, RZ, R6 ;  /* 0x000000ffff047224 */ /* 0x001fc400078e0006 */
[----:B------:R-:W-:Y:S01]  /*0f70*/  IMAD.MOV.U32 R5, RZ, RZ, R7 ;  /* 0x000000ffff057224 */ /* 0x000fe200078e0007 */
[----:B------:R-:W-:Y:S06]  /*0f80*/  @!P1 BRA `(.L_x_3997) ;  /* 0xfffffffc00609947 */ /* 0x000fec000383ffff */
.L_x_3996:
[----:B------:R-:W-:Y:S05]  /*0f90*/  BSYNC.RECONVERGENT B1 ;  /* 0x0000000000017941 */ /* 0x000fea0003800200 */
.L_x_3995:
[----:B------:R-:W-:Y:S01]  /*0fa0*/  IMAD.IADD R6, R3, 0x1, -R0 ;  /* 0x0000000103067824 */ /* 0x000fe200078e0a00 */
[----:B------:R-:W-:Y:S04]  /*0fb0*/  BSSY.RECONVERGENT B1, `(.L_x_3998) ;  /* 0x000001a000017945 */ /* 0x000fe80003800200 */
[----:B------:R-:W-:-:S13]  /*0fc0*/  ISETP.GT.AND P1, PT, R6, 0x100, PT ;  /* 0x000001000600780c */ /* 0x000fda0003f24270 */
[----:B------:R-:W-:Y:S05]  /*0fd0*/  @!P1 BRA `(.L_x_3999) ;  /* 0x00000000005c9947 */ /* 0x000fea0003800000 */
[----:B------:R-:W0:Y:S01]  /*0fe0*/  LDS R7, [R2+-0x200] ;  /* 0xfffe000002077984 */ /* 0x000e220000000800 */
[----:B------:R-:W-:Y:S01]  /*0ff0*/  IADD3 R6, P1, PT, R4, 0x800, RZ ;  /* 0x0000080004067810 */ /* 0x000fe20007f3e0ff */
[----:B------:R-:W-:Y:S01]  /*1000*/  VIADD R0, R0, 0x200 ;  /* 0x0000020000007836 */ /* 0x000fe20000000000 */
[----:B------:R-:W-:Y:S01]  /*1010*/  PLOP3.LUT P0, PT, PT, PT, PT, 0x8, 0x80 ;  /* 0x000000000080781c */ /* 0x000fe20003f0e170 */
[----:B------:R-:W1:Y:S02]  /*1020*/  LDS R9, [R2+-0x100] ;  /* 0xffff000002097984 */ /* 0x000e640000000800 */
[----:B------:R-:W-:Y:S02]  /*1030*/  IMAD.X R23, RZ, RZ, R5, P1 ;  /* 0x000000ffff177224 */ /* 0x000fe400008e0605 */
[----:B------:R-:W2:Y:S04]  /*1040*/  LDS R11, [R2] ;  /* 0x00000000020b7984 */ /* 0x000ea80000000800 */
[----:B------:R-:W3:Y:S04]  /*1050*/  LDS R13, [R2+0x100] ;  /* 0x00010000020d7984 */ /* 0x000ee80000000800 */
[----:B------:R-:W4:Y:S04]  /*1060*/  LDS R15, [R2+0x200] ;  /* 0x00020000020f7984 */ /* 0x000f280000000800 */
[----:B------:R-:W5:Y:S04]  /*1070*/  LDS R17, [R2+0x300] ;  /* 0x0003000002117984 */ /* 0x000f680000000800 */
[----:B------:R-:W5:Y:S04]  /*1080*/  LDS R19, [R2+0x400] ;  /* 0x0004000002137984 */ /* 0x000f680000000800 */
[----:B------:R0:W5:Y:S02]  /*1090*/  LDS R21, [R2+0x500] ;  /* 0x0005000002157984 */ /* 0x0001640000000800 */
[----:B0-----:R-:W-:-:S02]  /*10a0*/  VIADD R2, R2, 0x800 ;  /* 0x0000080002027836 */ /* 0x001fc40000000000 */
[----:B------:R-:W-:Y:S04]  /*10b0*/  STG.E desc[UR8][R4.64+-0x200], R7 ;  /* 0xfffe000704007986 */ /* 0x000fe8000c101908 */
[----:B-1----:R-:W-:Y:S04]  /*10c0*/  STG.E desc[UR8][R4.64+-0x100], R9 ;  /* 0xffff000904007986 */ /* 0x002fe8000c101908 */
[----:B--2---:R-:W-:Y:S04]  /*10d0*/  STG.E desc[UR8][R4.64], R11 ;  /* 0x0000000b04007986 */ /* 0x004fe8000c101908 */
[----:B---3--:R-:W-:Y:S04]  /*10e0*/  STG.E desc[UR8][R4.64+0x100], R13 ;  /* 0x0001000d04007986 */ /* 0x008fe8000c101908 */
[----:B----4-:R-:W-:Y:S04]  /*10f0*/  STG.E desc[UR8][R4.64+0x200], R15 ;  /* 0x0002000f04007986 */ /* 0x010fe8000c101908 */
[----:B-----5:R-:W-:Y:S04]  /*1100*/  STG.E desc[UR8][R4.64+0x300], R17 ;  /* 0x0003001104007986 */ /* 0x020fe8000c101908 */
[----:B------:R-:W-:Y:S04]  /*1110*/  STG.E desc[UR8][R4.64+0x400], R19 ;  /* 0x0004001304007986 */ /* 0x000fe8000c101908 */
[----:B------:R0:W-:Y:S02]  /*1120*/  STG.E desc[UR8][R4.64+0x500], R21 ;  /* 0x0005001504007986 */ /* 0x0001e4000c101908 */
[----:B0-----:R-:W-:-:S02]  /*1130*/  IMAD.MOV.U32 R4, RZ, RZ, R6 ;  /* 0x000000ffff047224 */ /* 0x001fc400078e0006 */
[----:B------:R-:W-:-:S07]  /*1140*/  IMAD.MOV.U32 R5, RZ, RZ, R23 ;  /* 0x000000ffff057224 */ /* 0x000fce00078e0017 */
.L_x_3999:
[----:B------:R-:W-:Y:S05]  /*1150*/  BSYNC.RECONVERGENT B1 ;  /* 0x0000000000017941 */ /* 0x000fea0003800200 */
.L_x_3998:
[----:B------:R-:W-:-:S13]  /*1160*/  ISETP.LT.OR P0, PT, R0, R3, P0 ;  /* 0x000000030000720c */ /* 0x000fda0000701670 */
[----:B------:R-:W0:Y:S04]  /*1170*/  @P0 LDS R3, [R2+-0x200] ;  /* 0xfffe000002030984 */ /* 0x000e280000000800 */
[----:B------:R-:W1:Y:S04]  /*1180*/  @P0 LDS R7, [R2+-0x100] ;  /* 0xffff000002070984 */ /* 0x000e680000000800 */
[----:B------:R-:W2:Y:S04]  /*1190*/  @P0 LDS R9, [R2] ;  /* 0x0000000002090984 */ /* 0x000ea80000000800 */
[----:B------:R-:W3:Y:S04]  /*11a0*/  @P0 LDS R11, [R2+0x100] ;  /* 0x00010000020b0984 */ /* 0x000ee80000000800 */
[----:B0-----:R4:W-:Y:S04]  /*11b0*/  @P0 STG.E desc[UR8][R4.64+-0x200], R3 ;  /* 0xfffe000304000986 */ /* 0x0019e8000c101908 */
[----:B-1----:R4:W-:Y:S04]  /*11c0*/  @P0 STG.E desc[UR8][R4.64+-0x100], R7 ;  /* 0xffff000704000986 */ /* 0x0029e8000c101908 */
[----:B--2---:R4:W-:Y:S04]  /*11d0*/  @P0 STG.E desc[UR8][R4.64], R9 ;  /* 0x0000000904000986 */ /* 0x0049e8000c101908 */
[----:B---3--:R4:W-:Y:S02]  /*11e0*/  @P0 STG.E desc[UR8][R4.64+0x100], R11 ;  /* 0x0001000b04000986 */ /* 0x0089e4000c101908 */
.L_x_3991:
[----:B------:R-:W-:Y:S05]  /*11f0*/  BSYNC.RECONVERGENT B0 ;  /* 0x0000000000007941 */ /* 0x000fea0003800200 */
.L_x_3990:
[----:B------:R-:W-:Y:S06]  /*1200*/  BAR.SYNC.DEFER_BLOCKING 0x0 ;  /* 0x0000000000007b1d */ /* 0x000fec0000010000 */
[----:B------:R-:W-:Y:S05]  /*1210*/  EXIT ;  /* 0x000000000000794d */ /* 0x000fea0003800000 */
.L_x_3989:
        /* <DEDUP_REMOVED lines=18> */
[----:B------:R-:W-:-:S05]  /*1340*/  IMAD.WIDE R2, R2, 0x4, R4 ;  /* 0x0000000402027825 */ /* 0x000fca00078e0204 */
[----:B------:R0:W5:Y:S01]  /*1350*/  LDG.E.CONSTANT R34, desc[UR8][R2.64+-0x4] ;  /* 0xfffffc0802227981 */ /* 0x000162000c1e9900 */
[----:B------:R-:W1:Y:S01]  /*1360*/  S2UR UR5, SR_CgaCtaId ;  /* 0x00000000000579c3 */ /* 0x000e620000008800 */
[----:B------:R-:W-:Y:S01]  /*1370*/  SHF.R.U32.HI R21, RZ, 0x5, R0 ;  /* 0x00000005ff157819 */ /* 0x000fe20000011600 */
[----:B------:R-:W-:Y:S01]  /*1380*/  UMOV UR4, 0x400 ;  /* 0x0000040000047882 */ /* 0x000fe20000000000 */
[----:B------:R-:W0:Y:S01]  /*1390*/  S2R R40, SR_LANEID ;  /* 0x0000000000287919 */ /* 0x000e220000000000 */
[----:B------:R-:W-:Y:S01]  /*13a0*/  ISETP.NE.AND P0, PT, R0, RZ, PT ;  /* 0x000000ff0000720c */ /* 0x000fe20003f05270 */
[----:B-1----:R-:W-:Y:S01]  /*13b0*/  ULEA UR4, UR5, UR4, 0x18 ;  /* 0x0000000405047291 */ /* 0x002fe2000f8ec0ff */
[----:B0-----:R-:W-:-:S05]  /*13c0*/  IMAD R4, R21, 0x160, R40 ;  /* 0x0000016015047824 */ /* 0x001fca00078e0228 */
[----:B------:R-:W-:Y:S02]  /*13d0*/  LEA R5, R4, UR4, 0x2 ;  /* 0x0000000404057c11 */ /* 0x000fe4000f8e10ff */
[----:B------:R-:W-:-:S03]  /*13e0*/  LEA R4, R0, UR4, 0x2 ;  /* 0x0000000400047c11 */ /* 0x000fc6000f8e10ff */
        /* <DEDUP_REMOVED lines=13> */
[----:B------:R-:W-:Y:S04]  /*14c0*/  LDS R27, [R2+0x28] ;  /* 0x00002800021b7984 */ /* 0x000fe80000000800 */
[----:B------:R-:W-:Y:S04]  /*14d0*/  LDS R26, [R2] ;  /* 0x00000000021a7984 */ /* 0x000fe80000000800 */
[----:B------:R-:W0:Y:S04]  /*14e0*/  LDS R19, [R2+0x4] ;  /* 0x0000040002137984 */ /* 0x000e280000000800 */
[----:B------:R-:W-:Y:S04]  /*14f0*/  LDS R18, [R2+0x8] ;  /* 0x0000080002127984 */ /* 0x000fe80000000800 */
[----:B------:R-:W-:Y:S04]  /*1500*/  LDS R17, [R2+0xc] ;  /* 0x00000c0002117984 */ /* 0x000fe80000000800 */
[----:B------:R-:W-:Y:S04]  /*1510*/  LDS R16, [R2+0x10] ;  /* 0x0000100002107984 */ /* 0x000fe80000000800 */
[----:B------:R-:W-:Y:S04]  /*1520*/  LDS R15, [R2+0x14] ;  /* 0x00001400020f7984 */ /* 0x000fe80000000800 */
[----:B------:R-:W-:Y:S04]  /*1530*/  LDS R14, [R2+0x18] ;  /* 0x00001800020e7984 */ /* 0x000fe80000000800 */
[----:B------:R-:W-:Y:S04]  /*1540*/  LDS R13, [R2+0x1c] ;  /* 0x00001c00020d7984 */ /* 0x000fe80000000800 */
[----:B------:R-:W-:Y:S04]  /*1550*/  LDS R12, [R2+0x20] ;  /* 0x00002000020c7984 */ /* 0x000fe80000000800 */
[----:B------:R-:W-:Y:S01]  /*1560*/  LDS R11, [R2+0x24] ;  /* 0x00002400020b7984 */ /* 0x000fe20000000800 */
[----:B------:R-:W-:Y:S01]  /*1570*/  BAR.SYNC.DEFER_BLOCKING 0x0 ;  /* 0x0000000000007b1d */ /* 0x000fe20000010000 */
[----:B0-----:R-:W-:-:S05]  /*1580*/  FSETP.NEU.AND P1, PT, R26, R19, PT ;  /* 0x000000131a00720b */ /* 0x001fca0003f2d000 */
[----:B------:R-:W-:Y:S02]  /*1590*/  STS [R4+0x130], R27 ;  /* 0x0001301b04007388 */ /* 0x000fe40000000800 */
[----:B------:R-:W-:Y:S06]  /*15a0*/  BAR.SYNC.DEFER_BLOCKING 0x0 ;  /* 0x0000000000007b1d */ /* 0x000fec0000010000 */
[----:B------:R-:W0:Y:S02]  /*15b0*/  @P0 LDS R34, [R4+0x12c] ;  /* 0x00012c0004220984 */ /* 0x000e240000000800 */
[----:B------:R-:W-:Y:S01]  /*15c0*/  BAR.SYNC.DEFER_BLOCKING 0x0 ;  /* 0x0000000000007b1d */ /* 0x000fe20000010000 */
[----:B0-----:R-:W-:-:S04]  /*15d0*/  FSETP.NEU.AND P0, PT, R34, R26, PT ;  /* 0x0000001a2200720b */ /* 0x001fc80003f0d000 */
[----:B------:R-:W-:Y:S02]  /*15e0*/  SEL R38, RZ, 0x1, !P0 ;  /* 0x00000001ff267807 */ /* 0x000fe40004000000 */
[----:B------:R-:W-:-:S03]  /*15f0*/  FSETP.NEU.AND P0, PT, R19, R18, PT ;  /* 0x000000121300720b */ /* 0x000fc60003f0d000 */
[----:B------:R-:W-:Y:S02]  /*1600*/  VIADD R10, R38, 0x1 ;  /* 0x00000001260a7836 */ /* 0x000fe40000000000 */
[----:B------:R-:W-:Y:S01]  /*1610*/  @!P1 IMAD.MOV R10, RZ, RZ, R38 ;  /* 0x000000ffff0a9224 */ /* 0x000fe200078e0226 */
[----:B------:R-:W-:-:S03]  /*1620*/  FSETP.NEU.AND P1, PT, R18, R17, PT ;  /* 0x000000111200720b */ /* 0x000fc60003f2d000 */
[----:B------:R-:W-:-:S04]  /*1630*/  VIADD R9, R10, 0x1 ;  /* 0x000000010a097836 */ /* 0x000fc80000000000 */
[----:B------:R-:W-:Y:S02]  /*1640*/  @!P0 IADD3 R9, PT, PT, R10, RZ, RZ ;  /* 0x000000ff0a098210 */ /* 0x000fe40007ffe0ff */
[----:B------:R-:W-:-:S03]  /*1650*/  FSETP.NEU.AND P0, PT, R17, R16, PT ;  /* 0x000000101100720b */ /* 0x000fc60003f0d000 */
[----:B------:R-:W-:Y:S02]  /*1660*/  VIADD R8, R9, 0x1 ;  /* 0x0000000109087836 */ /* 0x000fe40000000000 */
[----:B------:R-:W-:Y:S01]  /*1670*/  @!P1 IMAD.MOV R8, RZ, RZ, R9 ;  /* 0x000000ffff089224 */ /* 0x000fe200078e0209 */
[----:B------:R-:W-:-:S03]  /*1680*/  FSETP.NEU.AND P1, PT, R16, R15, PT ;  /* 0x0000000f1000720b */ /* 0x000fc60003f2d000 */
[----:B------:R-:W-:-:S04]  /*1690*/  VIADD R7, R8, 0x1 ;  /* 0x0000000108077836 */ /* 0x000fc80000000000 */
[----:B------:R-:W-:Y:S01]  /*16a0*/  @!P0 IMAD.MOV R7, RZ, RZ, R8 ;  /* 0x000000ffff078224 */ /* 0x000fe200078e0208 */
        /* <DEDUP_REMOVED lines=29> */
[----:B------:R-:W-:-:S03]  /*1880*/  ISETP.NE.AND P0, PT, R40, RZ, PT ;  /* 0x000000ff2800720c */ /* 0x000fc60003f05270 */
[----:B------:R-:W-:Y:S01]  /*1890*/  IMAD.IADD R22, R29, 0x1, -R22 ;  /* 0x000000011d167824 */ /* 0x000fe200078e0a16 */
[----:B------:R-:W-:Y:S01]  /*18a0*/  @!P1 STS [R28], R29 ;  /* 0x0000001d1c009388 */ /* 0x000fe20000000800 */
[----:B------:R-:W-:Y:S01]  /*18b0*/  BAR.SYNC.DEFER_BLOCKING 0x0 ;  /* 0x0000000000007b1d */ /* 0x000fe20000010000 */
[----:B------:R-:W-:Y:S02]  /*18c0*/  ISETP.GT.U32.AND P1, PT, R0, 0x1f, PT ;  /* 0x0000001f0000780c */ /* 0x000fe40003f24070 */
[----:B------:R-:W-:Y:S02]  /*18d0*/  SEL R23, R22, RZ, P0 ;  /* 0x000000ff16177207 */ /* 0x000fe40000000000 */
[----:B------:R-:W-:Y:S01]  /*18e0*/  ISETP.GE.U32.AND P0, PT, R0, 0x20, PT ;  /* 0x000000200000780c */ /* 0x000fe20003f06070 */
[----:B------:R-:W0:Y:S02]  /*18f0*/  LDS.64 R20, [UR4] ;  /* 0x00000004ff147984 */ /* 0x000e240008000a00 */
[----:B0-----:R-:W-:-:S02]  /*1900*/  IMAD.IADD R23, R20, 0x1, R23 ;  /* 0x0000000114177824 */ /* 0x001fc400078e0217 */
[----:B------:R-:W-:-:S03]  /*1910*/  IMAD.IADD R21, R20, 0x1, R21 ;  /* 0x0000000114157824 */ /* 0x000fc600078e0215 */
[----:B------:R-:W-:Y:S01]  /*1920*/  SEL R39, R22, R23, !P0 ;  /* 0x0000001716277207 */ /* 0x000fe20004000000 */
[----:B------:R-:W-:Y:S06]  /*1930*/  @P1 BRA `(.L_x_4000) ;  /* 0x0000000800441947 */ /* 0x000fec0003800000 */
[----:B------:R-:W0:Y:S01]  /*1940*/  S2R R30, SR_CTAID.X ;  /* 0x00000000001e7919 */ /* 0x000e220000002500 */
[----:B------:R-:W0:Y:S01]  /*1950*/  LDC.64 R42, c[0x0][0x3a8] ;  /* 0x0000ea00ff2a7b82 */ /* 0x000e220000000a00 */
[----:B------:R-:W-:Y:S02]  /*1960*/  ISETP.NE.AND P0, PT, R0, RZ, PT ;  /* 0x000000ff0000720c */ /* 0x000fe40003f05270 */
[----:B------:R-:W-:-:S05]  /*1970*/  LOP3.LUT R37, RZ, R0, RZ, 0x33, !PT ;  /* 0x00000000ff257212 */ /* 0x000fca00078e33ff */
[----:B------:R-:W1:Y:S06]  /*1980*/  LDC R22, c[0x0][0x370] ;  /* 0x0000dc00ff167b82 */ /* 0x000e6c0000000800 */
[----:B------:R-:W-:Y:S01]  /*1990*/  @!P0 IMAD.MOV.U32 R20, RZ, RZ, 0x64 ;  /* 0x00000064ff148424 */ /* 0x000fe200078e00ff */
[----:B------:R2:W-:Y:S01]  /*19a0*/  @!P0 STS [UR4+0x2c], R21 ;  /* 0x00002c15ff008988 */ /* 0x0005e20008000804 */
[----:B0-----:R-:W-:-:S05]  /*19b0*/  IMAD.WIDE.U32 R42, R30, 0x8, R42 ;  /* 0x000000081e2a7825 */ /* 0x001fca00078e002a */
[----:B------:R2:W-:Y:S01]  /*19c0*/  @!P0 ST.E.64.STRONG.GPU desc[UR8][R42.64+0x100], R20 ;  /* 0x000100142a008985 */ /* 0x0005e2000c10fb08 */
[----:B-1----:R-:W-:-:S13]  /*19d0*/  ISETP.GT.U32.AND P0, PT, R22, 0x1f3, PT ;  /* 0x000001f31600780c */ /* 0x002fda0003f04070 */
[----:B--2---:R-:W-:Y:S05]  /*19e0*/  @P0 BRA `(.L_x_4001) ;  /* 0x0000000000080947 */ /* 0x004fea0003800000 */
[----:B------:R0:W-:Y:S06]  /*19f0*/  MEMBAR.SC.CTA ;  /* 0x0000000000007992 */ /* 0x0001ec0000000000 */
[----:B0-----:R-:W-:Y:S05]  /*1a00*/  BRA `(.L_x_4002) ;  /* 0x0000000000087947 */ /* 0x001fea0003800000 */
.L_x_4001:
[----:B------:R-:W-:Y:S05]  /*1a10*/  NANOSLEEP 0x1c2 ;  /* 0x000001c20000795d */ /* 0x000fea0003800000 */
[----:B------:R-:W-:Y:S01]  /*1a20*/  NOP ;  /* 0x0000000000007918 */ /* 0x000fe20000000000 */
.L_x_4002:
[----:B------:R-:W-:-:S05]  /*1a30*/  IMAD.WIDE R22, R37, 0x8, R42 ;  /* 0x0000000825167825 */ /* 0x000fca00078e022a */
[----:B------:R-:W2:Y:S01]  /*1a40*/  LD.E.64.STRONG.GPU R24, desc[UR8][R22.64+0x100] ;  /* 0x0001000816187980 */ /* 0x000ea2000c10fb00 */
[----:B------:R-:W-:Y:S01]  /*1a50*/  UMOV UR5, 0xffffffff ;  /* 0xffffffff00057882 */ /* 0x000fe20000000000 */
[----:B--2---:R-:W-:Y:S02]  /*1a60*/  ISETP.NE.AND P4, PT, R24, 0x63, PT ;  /* 0x000000631800780c */ /* 0x004fe40003f85270 */
[----:B------:R-:W-:Y:S11]  /*1a70*/  BRA.DIV UR5, `(.L_x_4003) ;  /* 0x0000004a05dc7947 */ /* 0x000ff6000b800000 */
[----:B------:R-:W-:-:S13]  /*1a80*/  VOTE.ANY P4, !P4 ;  /* 0x0000000000ff7806 */ /* 0x000fda0006080100 */
.L_x_4072:
[----:B------:R-:W-:Y:S05]  /*1a90*/  @!P4 BRA `(.L_x_4004) ;  /* 0x000000000030c947 */ /* 0x000fea0003800000 */
.L_x_4008:
[----:B------:R-:W-:Y:S05]  /*1aa0*/  YIELD ;  /* 0x0000000000007946 */ /* 0x000fea0003800000 */
[----:B------:R-:W-:Y:S05]  /*1ab0*/  @P0 BRA `(.L_x_4005) ;  /* 0x0000000000080947 */ /* 0x000fea0003800000 */
[----:B------:R0:W-:Y:S06]  /*1ac0*/  MEMBAR.SC.CTA ;  /* 0x0000000000007992 */ /* 0x0001ec0000000000 */
[----:B0-----:R-:W-:Y:S05]  /*1ad0*/  BRA `(.L_x_4006) ;  /* 0x0000000000087947 */ /* 0x001fea0003800000 */
.L_x_4005:
[----:B------:R-:W-:Y:S05]  /*1ae0*/  NANOSLEEP 0x15e ;  /* 0x0000015e0000795d */ /* 0x000fea0003800000 */
[----:B------:R-:W-:Y:S01]  /*1af0*/  NOP ;  /* 0x0000000000007918 */ /* 0x000fe20000000000 */
.L_x_4006:
[----:B------:R-:W2:Y:S01]  /*1b00*/  LD.E.64.STRONG.GPU R24, desc[UR8][R22.64+0x100] ;  /* 0x0001000816187980 */ /* 0x000ea2000c10fb00 */
[----:B------:R-:W-:Y:S01]  /*1b10*/  UMOV UR5, 0xffffffff ;  /* 0xffffffff00057882 */ /* 0x000fe20000000000 */
[----:B--2---:R-:W-:Y:S02]  /*1b20*/  ISETP.NE.AND P4, PT, R24, 0x63, PT ;  /* 0x000000631800780c */ /* 0x004fe40003f85270 */
[----:B------:R-:W-:Y:S11]  /*1b30*/  BRA.DIV UR5, `(.L_x_4007) ;  /* 0x0000004a05cc7947 */ /* 0x000ff6000b800000 */
[----:B------:R-:W-:-:S13]  /*1b40*/  VOTE.ANY P4, !P4 ;  /* 0x0000000000ff7806 */ /* 0x000fda0006080100 */
.L_x_4075:
[----:B------:R-:W-:Y:S05]  /*1b50*/  @P4 BRA `(.L_x_4008) ;  /* 0xfffffffc00d04947 */ /* 0x000fea000383ffff */
.L_x_4004:
[----:B------:R-:W-:Y:S01]  /*1b60*/  UMOV UR5, 0xffffffff ;  /* 0xffffffff00057882 */ /* 0x000fe20000000000 */
[----:B------:R-:W-:Y:S02]  /*1b70*/  ISETP.NE.AND P4, PT, R24, 0x65, PT ;  /* 0x000000651800780c */ /* 0x000fe40003f85270 */
[----:B------:R-:W-:Y:S11]  /*1b80*/  BRA.DIV UR5, `(.L_x_4009) ;  /* 0x0000004a05d87947 */ /* 0x000ff6000b800000 */
[----:B------:R-:W0:Y:S01]  /*1b90*/  S2R R41, SR_GEMASK ;  /* 0x0000000000297919 */ /* 0x000e220000003c00 */
[----:B------:R-:W-:Y:S01]  /*1ba0*/  VOTE.ANY R20, PT, !P4 ;  /* 0x0000000000147806 */ /* 0x000fe200060e0100 */
[----:B------:R-:W-:Y:S01]  /*1bb0*/  VIADD R31, R40, 0x2 ;  /* 0x00000002281f7836 */ /* 0x000fe20000000000 */
[----:B------:R-:W-:Y:S01]  /*1bc0*/  ISETP.NE.AND P4, PT, R24, 0x65, PT ;  /* 0x000000651800780c */ /* 0x000fe20003f85270 */
[----:B------:R-:W-:Y:S01]  /*1bd0*/  VIADD R30, R40, 0x4 ;  /* 0x00000004281e7836 */ /* 0x000fe20000000000 */
[----:B------:R-:W1:Y:S11]  /*1be0*/  S2R R44, SR_CTAID.X ;  /* 0x00000000002c7919 */ /* 0x000e760000002500 */
[----:B------:R-:W-:-:S02]  /*1bf0*/  VOTE.ALL P4, P4 ;  /* 0x0000000000ff7806 */ /* 0x000fc40002080000 */
[----:B0-----:R-:W-:-:S05]  /*1c00*/  LOP3.LUT R20, R20, 0x80000000, R41, 0xec, !PT ;  /* 0x8000000014147812 */ /* 0x001fca00078eec29 */
[----:B------:R-:W-:Y:S02]  /*1c10*/  VIADD R23, R20, 0xffffffff ;  /* 0xffffffff14177836 */ /* 0x000fe40000000000 */
[----:B-1----:R-:W-:-:S03]  /*1c20*/  IMAD.IADD R37, R37, 0x1, R44 ;  /* 0x0000000125257824 */ /* 0x002fc600078e022c */
[----:B------:R-:W-:-:S04]  /*1c30*/  LOP3.LUT R23, R20, R23, RZ, 0xc, !PT ;  /* 0x0000001714177212 */ /* 0x000fc800078e0cff */
[----:B------:R0:W1:Y:S02]  /*1c40*/  POPC R32, R23 ;  /* 0x0000001700207309 */ /* 0x0000640000000000 */
[----:B0-----:R-:W0:Y:S01]  /*1c50*/  LDC.64 R22, c[0x0][0x3a8] ;  /* 0x0000ea00ff167b82 */ /* 0x001e220000000a00 */
[----:B-1----:R-:W1:Y:S01]  /*1c60*/  SHFL.DOWN PT, R28, R25, 0x1, R32 ;  /* 0x08200000191c7989 */ /* 0x002e6200000e0020 */
[----:B------:R-:W-:-:S04]  /*1c70*/  ISETP.GE.AND P1, PT, R40, R32, PT ;  /* 0x000000202800720c */ /* 0x000fc80003f26270 */
[----:B-1----:R-:W-:Y:S02]  /*1c80*/  SEL R28, R28, RZ, !P1 ;  /* 0x000000ff1c1c7207 */ /* 0x002fe40004800000 */
[----:B------:R-:W-:-:S03]  /*1c90*/  ISETP.GT.AND P1, PT, R31, R32, PT ;  /* 0x000000201f00720c */ /* 0x000fc60003f24270 */
[----:B------:R-:W-:-:S05]  /*1ca0*/  IMAD.IADD R29, R28, 0x1, R25 ;  /* 0x000000011c1d7824 */ /* 0x000fca00078e0219 */
        /* <DEDUP_REMOVED lines=13> */
[----:B------:R-:W-:Y:S01]  /*1d80*/  IMAD.IADD R25, R35, 0x1, R28 ;  /* 0x0000000123197824 */ /* 0x000fe200078e021c */
[----:B0-----:R-:W-:-:S04]  /*1d90*/  IADD3 R35, P2, PT, R22, 0x100, RZ ;  /* 0x0000010016237810 */ /* 0x001fc80007f5e0ff */
[----:B------:R-:W0:Y:S01]  /*1da0*/  SHFL.DOWN PT, R28, R25, 0x10, R32 ;  /* 0x0a000000191c7989 */ /* 0x000e2200000e0020 */
[----:B------:R-:W-:Y:S01]  /*1db0*/  IMAD.X R36, RZ, RZ, R23, P2 ;  /* 0x000000ffff247224 */ /* 0x000fe200010e0617 */
[----:B0-----:R-:W-:-:S05]  /*1dc0*/  SEL R28, R28, RZ, !P1 ;  /* 0x000000ff1c1c7207 */ /* 0x001fca0004800000 */
[----:B------:R-:W-:-:S07]  /*1dd0*/  IMAD.IADD R32, R25, 0x1, R28 ;  /* 0x0000000119207824 */ /* 0x000fce00078e021c */
.L_x_4084:
[----:B------:R-:W-:Y:S05]  /*1de0*/  @!P4 BRA `(.L_x_4010) ;  /* 0x0000000000d8c947 */ /* 0x000fea0003800000 */
.L_x_4018:
        /* <DEDUP_REMOVED lines=9> */
.L_x_4087:
[----:B------:R-:W-:Y:S05]  /*1e80*/  @!P4 BRA `(.L_x_4012) ;  /* 0x000000000030c947 */ /* 0x000fea0003800000 */
.L_x_4016:
[----:B------:R-:W-:Y:S05]  /*1e90*/  YIELD ;  /* 0x0000000000007946 */ /* 0x000fea0003800000 */
[----:B------:R-:W-:Y:S05]  /*1ea0*/  @P0 BRA `(.L_x_4013) ;  /* 0x0000000000080947 */ /* 0x000fea0003800000 */
[----:B------:R0:W-:Y:S06]  /*1eb0*/  MEMBAR.SC.CTA ;  /* 0x0000000000007992 */ /* 0x0001ec0000000000 */
[----:B0-----:R-:W-:Y:S05]  /*1ec0*/  BRA `(.L_x_4014) ;  /* 0x0000000000087947 */ /* 0x001fea0003800000 */
.L_x_4013:
[----:B------:R-:W-:Y:S05]  /*1ed0*/  NANOSLEEP 0x15e ;  /* 0x0000015e0000795d */ /* 0x000fea0003800000 */
[----:B------:R-:W-:Y:S01]  /*1ee0*/  NOP ;  /* 0x0000000000007918 */ /* 0x000fe20000000000 */
.L_x_4014:
[----:B------:R-:W2:Y:S01]  /*1ef0*/  LD.E.64.STRONG.GPU R24, desc[UR8][R22.64+-0x100] ;  /* 0xffff000816187980 */ /* 0x000ea2000c10fb00 */
[----:B------:R-:W-:Y:S01]  /*1f00*/  UMOV UR5, 0xffffffff ;  /* 0xffffffff00057882 */ /* 0x000fe20000000000 */
[----:B--2---:R-:W-:Y:S02]  /*1f10*/  ISETP.NE.AND P4, PT, R24, 0x63, PT ;  /* 0x000000631800780c */ /* 0x004fe40003f85270 */
[----:B------:R-:W-:Y:S11]  /*1f20*/  BRA.DIV UR5, `(.L_x_4015) ;  /* 0x0000004e05187947 */ /* 0x000ff6000b800000 */
[----:B------:R-:W-:-:S13]  /*1f30*/  VOTE.ANY P4, !P4 ;  /* 0x0000000000ff7806 */ /* 0x000fda0006080100 */
.L_x_4090:
[----:B------:R-:W-:Y:S05]  /*1f40*/  @P4 BRA `(.L_x_4016) ;  /* 0xfffffffc00d04947 */ /* 0x000fea000383ffff */
.L_x_4012:
        /* <DEDUP_REMOVED lines=31> */
.L_x_4099:
[----:B------:R-:W-:Y:S05]  /*2140*/  @P4 BRA `(.L_x_4018) ;  /* 0xfffffffc00284947 */ /* 0x000fea000383ffff */
.L_x_4010:
        /* <DEDUP_REMOVED lines=16> */
.L_x_4000:
[----:B------:R-:W-:Y:S05]  /*2250*/  WARPSYNC.ALL ;  /* 0x0000000000007948 */ /* 0x000fea0003800000 */
[----:B------:R-:W-:Y:S01]  /*2260*/  ISETP.NE.AND P0, PT, R0, RZ, PT ;  /* 0x000000ff0000720c */ /* 0x000fe20003f05270 */
[----:B------:R-:W0:Y:S08]  /*2270*/  S2UR UR5, SR_CgaCtaId ;  /* 0x00000000000579c3 */ /* 0x000e300000008800 */
[----:B------:R-:W-:Y:S01]  /*2280*/  BAR.SYNC.DEFER_BLOCKING 0x0 ;  /* 0x0000000000007b1d */ /* 0x000fe20000010000 */
[----:B------:R-:W-:-:S02]  /*2290*/  FSETP.NEU.AND P2, PT, R34, R26, PT ;  /* 0x0000001a2200720b */ /* 0x000fc40003f4d000 */
[----:B------:R-:W-:Y:S02]  /*22a0*/  FSETP.NEU.AND P3, PT, R26, R19, PT ;  /* 0x000000131a00720b */ /* 0x000fe40003f6d000 */
[----:B------:R-:W-:Y:S01]  /*22b0*/  FSETP.NEU.AND P4, PT, R19, R18, PT ;  /* 0x000000121300720b */ /* 0x000fe20003f8d000 */
[----:B------:R-:W-:Y:S01]  /*22c0*/  UMOV UR4, 0x400 ;  /* 0x0000040000047882 */ /* 0x000fe20000000000 */
[----:B------:R-:W-:Y:S01]  /*22d0*/  FSETP.NEU.AND P5, PT, R18, R17, PT ;  /* 0x000000111200720b */ /* 0x000fe20003fad000 */
[----:B------:R-:W-:Y:S01]  /*22e0*/  BSSY.RECONVERGENT B0, `(.L_x_4019) ;  /* 0x00000b8000007945 */ /* 0x000fe20003800200 */
[----:B------:R-:W-:Y:S02]  /*22f0*/  FSETP.NEU.AND P1, PT, R16, R15, PT ;  /* 0x0000000f1000720b */ /* 0x000fe40003f2d000 */
[----:B------:R-:W-:Y:S01]  /*2300*/  FSETP.NEU.AND P6, PT, R11, R27, PT ;  /* 0x0000001b0b00720b */ /* 0x000fe20003fcd000 */
[----:B0-----:R-:W-:-:S09]  /*2310*/  ULEA UR6, UR5, UR4, 0x18 ;  /* 0x0000000405067291 */ /* 0x001fd2000f8ec0ff */
[----:B--2---:R-:W0:Y:S04]  /*2320*/  @P0 LDS R20, [UR6+0xc] ;  /* 0x00000c06ff140984 */ /* 0x004e280008000800 */
[----:B------:R-:W1:Y:S04]  /*2330*/  LDS R25, [UR6+0x24] ;  /* 0x00002406ff197984 */ /* 0x000e680008000800 */
[----:B------:R-:W2:Y:S01]  /*2340*/  LDS R21, [UR6+0x2c] ;  /* 0x00002c06ff157984 */ /* 0x000ea20008000800 */
[----:B0-----:R-:W-:Y:S01]  /*2350*/  @P0 IMAD.IADD R23, R23, 0x1, R20 ;  /* 0x0000000117170824 */ /* 0x001fe200078e0214 */
[----:B------:R-:W-:Y:S01]  /*2360*/  BAR.SYNC.DEFER_BLOCKING 0x0 ;  /* 0x0000000000007b1d */ /* 0x000fe20000010000 */
[----:B------:R-:W-:-:S02]  /*2370*/  FSETP.NEU.AND P0, PT, R17, R16, PT ;  /* 0x000000101100720b */ /* 0x000fc40003f0d000 */
[--C-:B------:R-:W-:Y:S01]  /*2380*/  IMAD.IADD R10, R10, 0x1, R23.reuse ;  /* 0x000000010a0a7824 */ /* 0x100fe200078e0217 */
[----:B-1----:R-:W-:Y:S01]  /*2390*/  @P3 IADD3 R38, PT, PT, -R25, R23, R38 ;  /* 0x0000001719263210 */ /* 0x002fe20007ffe126 */
[----:B------:R-:W-:Y:S02]  /*23a0*/  IMAD.IADD R20, R9, 0x1, R23 ;  /* 0x0000000109147824 */ /* 0x000fe400078e0217 */
[--C-:B------:R-:W-:Y:S01]  /*23b0*/  @P2 IMAD.IADD R9, R23, 0x1, -R25.reuse ;  /* 0x0000000117092824 */ /* 0x100fe200078e0a19 */
[----:B------:R-:W-:Y:S01]  /*23c0*/  @P3 LEA R38, R38, UR6, 0x2 ;  /* 0x0000000626263c11 */ /* 0x000fe2000f8e10ff */
[--C-:B------:R-:W-:Y:S02]  /*23d0*/  @P4 IMAD.IADD R10, R10, 0x1, -R25.reuse ;  /* 0x000000010a0a4824 */ /* 0x100fe400078e0a19 */
[----:B------:R-:W-:Y:S01]  /*23e0*/  @P5 IMAD.IADD R20, R20, 0x1, -R25 ;  /* 0x0000000114145824 */ /* 0x000fe200078e0a19 */
[----:B------:R-:W-:Y:S01]  /*23f0*/  @P2 LEA R9, R9, UR6, 0x2 ;  /* 0x0000000609092c11 */ /* 0x000fe2000f8e10ff */
[--C-:B------:R-:W-:Y:S01]  /*2400*/  IMAD.IADD R8, R8, 0x1, R23.reuse ;  /* 0x0000000108087824 */ /* 0x100fe200078e0217 */
[----:B------:R-:W-:Y:S01]  /*2410*/  @P4 LEA R29, R10, UR6, 0x2 ;  /* 0x000000060a1d4c11 */ /* 0x000fe2000f8e10ff */
[----:B------:R-:W-:Y:S01]  /*2420*/  IMAD.IADD R10, R7, 0x1, R23 ;  /* 0x00000001070a7824 */ /* 0x000fe200078e0217 */
[----:B------:R-:W-:Y:S01]  /*2430*/  @P5 LEA R20, R20, UR6, 0x2 ;  /* 0x0000000614145c11 */ /* 0x000fe2000f8e10ff */
[----:B------:R-:W-:-:S02]  /*2440*/  @P0 IMAD.IADD R7, R8, 0x1, -R25 ;  /* 0x0000000108070824 */ /* 0x000fc400078e0a19 */
[--C-:B------:R-:W-:Y:S01]  /*2450*/  IMAD.IADD R6, R6, 0x1, R23.reuse ;  /* 0x0000000106067824 */ /* 0x100fe200078e0217 */
[----:B------:R-:W-:Y:S01]  /*2460*/  @P1 IADD3 R8, PT, PT, R10, -R25, RZ ;  /* 0x800000190a081210 */ /* 0x000fe20007ffe0ff */
[--C-:B------:R-:W-:Y:S01]  /*2470*/  IMAD.IADD R10, R5, 0x1, R23.reuse ;  /* 0x00000001050a7824 */ /* 0x100fe200078e0217 */
[----:B------:R-:W-:Y:S01]  /*2480*/  @P0 LEA R7, R7, UR6, 0x2 ;  /* 0x0000000607070c11 */ /* 0x000fe2000f8e10ff */
[----:B------:R-:W-:Y:S01]  /*2490*/  IMAD.IADD R22, R2, 0x1, R23 ;  /* 0x0000000102167824 */ /* 0x000fe200078e0217 */
[----:B------:R0:W-:Y:S01]  /*24a0*/  @P2 STS [R9], R26 ;  /* 0x0000001a09002388 */ /* 0x0001e20000000800 */
[----:B------:R-:W-:Y:S02]  /*24b0*/  FSETP.NEU.AND P2, PT, R15, R14, PT ;  /* 0x0000000e0f00720b */ /* 0x000fe40003f4d000 */
[----:B------:R-:W-:Y:S01]  /*24c0*/  @P1 LEA R8, R8, UR6, 0x2 ;  /* 0x0000000608081c11 */ /* 0x000fe2000f8e10ff */
[----:B------:R-:W-:Y:S01]  /*24d0*/  @P3 STS [R38], R19 ;  /* 0x0000001326003388 */ /* 0x000fe20000000800 */
[----:B------:R-:W-:-:S03]  /*24e0*/  FSETP.NEU.AND P3, PT, R14, R13, PT ;  /* 0x0000000d0e00720b */ /* 0x000fc60003f6d000 */
[----:B------:R1:W-:Y:S01]  /*24f0*/  @P4 STS [R29], R18 ;  /* 0x000000121d004388 */ /* 0x0003e20000000800 */
[----:B------:R-:W-:Y:S01]  /*2500*/  FSETP.NEU.AND P4, PT, R13, R12, PT ;  /* 0x0000000c0d00720b */ /* 0x000fe20003f8d000 */
[--C-:B0-----:R-:W-:Y:S02]  /*2510*/  @P6 IMAD.IADD R9, R22, 0x1, -R25.reuse ;  /* 0x0000000116096824 */ /* 0x101fe400078e0a19 */
[----:B------:R0:W-:Y:S01]  /*2520*/  @P5 STS [R20], R17 ;  /* 0x0000001114005388 */ /* 0x0001e20000000800 */
[----:B------:R-:W-:Y:S01]  /*2530*/  FSETP.NEU.AND P5, PT, R12, R11, PT ;  /* 0x0000000b0c00720b */ /* 0x000fe20003fad000 */
[----:B------:R-:W-:Y:S02]  /*2540*/  @P2 IMAD.IADD R2, R6, 0x1, -R25 ;  /* 0x0000000106022824 */ /* 0x000fe400078e0a19 */
[----:B------:R3:W-:Y:S01]  /*2550*/  @P0 STS [R7], R16 ;  /* 0x0000001007000388 */ /* 0x0007e20000000800 */
[----:B--2---:R-:W-:Y:S01]  /*2560*/  ISETP.GE.AND P0, PT, R0, R21, PT ;  /* 0x000000150000720c */ /* 0x004fe20003f06270 */
[----:B-1----:R-:W-:-:S02]  /*2570*/  IMAD.IADD R18, R4, 0x1, R23 ;  /* 0x0000000104127824 */ /* 0x002fc400078e0217 */
[----:B------:R-:W-:Y:S01]  /*2580*/  @P3 IMAD.IADD R4, R10, 0x1, -R25 ;  /* 0x000000010a043824 */ /* 0x000fe200078e0a19 */
[----:B------:R3:W-:Y:S01]  /*2590*/  @P1 STS [R8], R15 ;  /* 0x0000000f08001388 */ /* 0x0007e20000000800 */
[----:B0-----:R-:W-:Y:S01]  /*25a0*/  IMAD.IADD R20, R3, 0x1, R23 ;  /* 0x0000000103147824 */ /* 0x001fe200078e0217 */
[----:B------:R-:W-:Y:S01]  /*25b0*/  @P2 LEA R3, R2, UR6, 0x2 ;  /* 0x0000000602032c11 */ /* 0x000fe2000f8e10ff */
[--C-:B------:R-:W-:Y:S01]  /*25c0*/  @P4 IMAD.IADD R5, R18, 0x1, -R25.reuse ;  /* 0x0000000112054824 */ /* 0x100fe200078e0a19 */
[----:B------:R-:W-:Y:S01]  /*25d0*/  @P3 LEA R4, R4, UR6, 0x2 ;  /* 0x0000000604043c11 */ /* 0x000fe2000f8e10ff */
        /* <DEDUP_REMOVED lines=10> */
[----:B------:R-:W-:Y:S05]  /*2680*/  @P0 BRA `(.L_x_4020) ;  /* 0x0000000400f40947 */ /* 0x000fea0003800000 */
[----:B---3--:R-:W-:Y:S01]  /*2690*/  LOP3.LUT R2, RZ, R0, RZ, 0x33, !PT ;  /* 0x00000000ff027212 */ /* 0x008fe200078e33ff */
[----:B------:R-:W-:Y:S04]  /*26a0*/  BSSY.RECONVERGENT B1, `(.L_x_4021) ;  /* 0x0000017000017945 */ /* 0x000fe80003800200 */
[----:B------:R-:W-:-:S05]  /*26b0*/  IMAD.IADD R2, R21, 0x1, R2 ;  /* 0x0000000115027824 */ /* 0x000fca00078e0202 */
[C---:B------:R-:W-:Y:S02]  /*26c0*/  LOP3.LUT R3, R2.reuse, 0xc0, RZ, 0xc0, !PT ;  /* 0x000000c002037812 */ /* 0x040fe400078ec0ff */
[----:B------:R-:W-:Y:S02]  /*26d0*/  ISETP.GE.U32.AND P1, PT, R2, 0xc0, PT ;  /* 0x000000c00200780c */ /* 0x000fe40003f26070 */
[----:B------:R-:W-:-:S13]  /*26e0*/  ISETP.NE.AND P0, PT, R3, 0xc0, PT ;  /* 0x000000c00300780c */ /* 0x000fda0003f05270 */
[----:B------:R-:W-:Y:S05]  /*26f0*/  @!P0 BRA `(.L_x_4022) ;  /* 0x0000000000448947 */ /* 0x000fea0003800000 */
[----:B------:R-:W0:Y:S01]  /*2700*/  LDC.64 R4, c[0x0][0x388] ;  /* 0x0000e200ff047b82 */ /* 0x000e220000000a00 */
[----:B------:R-:W-:Y:S01]  /*2710*/  LEA.HI R2, R2, 0x1, RZ, 0x1a ;  /* 0x0000000102027811 */ /* 0x000fe200078fd0ff */
[C---:B------:R-:W-:Y:S01]  /*2720*/  IMAD.IADD R7, R0.reuse, 0x1, R25 ;  /* 0x0000000100077824 */ /* 0x040fe200078e0219 */
[----:B------:R-:W-:-:S03]  /*2730*/  LEA R6, R0, UR6, 0x2 ;  /* 0x0000000600067c11 */ /* 0x000fc6000f8e10ff */
[C---:B------:R-:W-:Y:S01]  /*2740*/  IMAD.SHL.U32 R3, R2.reuse, 0x40, RZ ;  /* 0x0000004002037824 */ /* 0x040fe200078e00ff */
[----:B------:R-:W-:-:S04]  /*2750*/  LOP3.LUT R2, R2, 0x3, RZ, 0xc0, !PT ;  /* 0x0000000302027812 */ /* 0x000fc800078ec0ff */
[----:B------:R-:W-:Y:S01]  /*2760*/  LOP3.LUT R3, R3, 0xc0, RZ, 0xc0, !PT ;  /* 0x000000c003037812 */ /* 0x000fe200078ec0ff */
[----:B------:R-:W-:-:S04]  /*2770*/  IMAD.MOV R8, RZ, RZ, -R2 ;  /* 0x000000ffff087224 */ /* 0x000fc800078e0a02 */
[----:B------:R-:W-:-:S07]  /*2780*/  IMAD.IADD R0, R0, 0x1, R3 ;  /* 0x0000000100007824 */ /* 0x000fce00078e0203 */
.L_x_4023:
[----:B-1----:R1:W2:Y:S01]  /*2790*/  LDS R9, [R6] ;  /* 0x0000000006097984 */ /* 0x0022a20000000800 */
[----:B0-----:R-:W-:-:S04]  /*27a0*/  IMAD.WIDE R2, R7, 0x4, R4 ;  /* 0x0000000407027825 */ /* 0x001fc800078e0204 */
[----:B------:R-:W-:Y:S02]  /*27b0*/  VIADD R8, R8, 0x1 ;  /* 0x0000000108087836 */ /* 0x000fe40000000000 */
[----:B------:R-:W-:Y:S02]  /*27c0*/  VIADD R7, R7, 0x40 ;  /* 0x0000004007077836 */ /* 0x000fe40000000000 */
[----:B-1----:R-:W-:Y:S01]  /*27d0*/  VIADD R6, R6, 0x100 ;  /* 0x0000010006067836 */ /* 0x002fe20000000000 */
[----:B------:R-:W-:Y:S01]  /*27e0*/  ISETP.NE.AND P0, PT, R8, RZ, PT ;  /* 0x000000ff0800720c */ /* 0x000fe20003f05270 */
[----:B--2---:R1:W-:-:S12]  /*27f0*/  STG.E desc[UR8][R2.64], R9 ;  /* 0x0000000902007986 */ /* 0x0043d8000c101908 */
[----:B------:R-:W-:Y:S05]  /*2800*/  @P0 BRA `(.L_x_4023) ;  /* 0xfffffffc00e00947 */ /* 0x000fea000383ffff */
.L_x_4022:
[----:B------:R-:W-:Y:S05]  /*2810*/  BSYNC.RECONVERGENT B1 ;  /* 0x0000000000017941 */ /* 0x000fea0003800200 */
.L_x_4021:
[----:B------:R-:W-:Y:S05]  /*2820*/  @!P1 BRA `(.L_x_4020) ;  /* 0x00000004008c9947 */ /* 0x000fea0003800000 */
[----:B------:R-:W0:Y:S01]  /*2830*/  LDCU.64 UR4, c[0x0][0x388] ;  /* 0x00007100ff0477ac */ /* 0x000e220008000a00 */
[----:B-1----:R-:W-:Y:S01]  /*2840*/  IMAD.IADD R2, R21, 0x1, -R0 ;  /* 0x0000000115027824 */ /* 0x002fe200078e0a00 */
[C---:B------:R-:W-:Y:S01]  /*2850*/  LEA R8, R0.reuse, UR6, 0x2 ;  /* 0x0000000600087c11 */ /* 0x040fe2000f8e10ff */
[----:B------:R-:W-:Y:S01]  /*2860*/  BSSY.RECONVERGENT B1, `(.L_x_4024) ;  /* 0x0000038000017945 */ /* 0x000fe20003800200 */
[----:B------:R-:W-:Y:S01]  /*2870*/  IMAD.IADD R25, R0, 0x1, R25 ;  /* 0x0000000100197824 */ /* 0x000fe200078e0219 */
[----:B------:R-:W-:Y:S02]  /*2880*/  PLOP3.LUT P0, PT, PT, PT, PT, 0x80, 0x8 ;  /* 0x000000000008781c */ /* 0x000fe40003f0f070 */
[----:B------:R-:W-:Y:S01]  /*2890*/  ISETP.GT.AND P1, PT, R2, 0x300, PT ;  /* 0x000003000200780c */ /* 0x000fe20003f24270 */
[----:B------:R-:W-:Y:S01]  /*28a0*/  VIADD R8, R8, 0x200 ;  /* 0x0000020008087836 */ /* 0x000fe20000000000 */
[----:B0-----:R-:W-:-:S04]  /*28b0*/  UIADD3 UR4, UP0, UPT, UR4, 0x200, URZ ;  /* 0x0000020004047890 */ /* 0x001fc8000ff1e0ff */
[----:B------:R-:W-:Y:S02]  /*28c0*/  UIADD3.X UR5, UPT, UPT, URZ, UR5, URZ, UP0, !UPT ;  /* 0x00000005ff057290 */ /* 0x000fe400087fe4ff */
[----:B------:R-:W-:-:S04]  /*28d0*/  IMAD.U32 R2, RZ, RZ, UR4 ;  /* 0x00000004ff027e24 */ /* 0x000fc8000f8e00ff */
[----:B------:R-:W-:Y:S01]  /*28e0*/  IMAD.U32 R3, RZ, RZ, UR5 ;  /* 0x00000005ff037e24 */ /* 0x000fe2000f8e00ff */
[----:B------:R-:W-:Y:S06]  /*28f0*/  @!P1 BRA `(.L_x_4025) ;  /* 0x0000000000b89947 */ /* 0x000fec0003800000 */
[----:B------:R-:W-:Y:S01]  /*2900*/  PLOP3.LUT P0, PT, PT, PT, PT, 0x8, 0x80 ;  /* 0x000000000080781c */ /* 0x000fe20003f0e170 */
[----:B------:R-:W-:-:S12]  /*2910*/  VIADD R16, R21, 0xfffffd00 ;  /* 0xfffffd0015107836 */ /* 0x000fd80000000000 */
.L_x_4026:
[----:B0-----:R-:W0:Y:S01]  /*2920*/  LDS R9, [R8+-0x200] ;  /* 0xfffe000008097984 */ /* 0x001e220000000800 */
[C---:B------:R-:W-:Y:S02]  /*2930*/  VIADD R7, R25.reuse, 0x100 ;  /* 0x0000010019077836 */ /* 0x040fe40000000000 */
[C---:B------:R-:W-:Y:S01]  /*2940*/  VIADD R11, R25.reuse, 0x200 ;  /* 0x00000200190b7836 */ /* 0x040fe20000000000 */
[----:B------:R-:W1:Y:S01]  /*2950*/  LDS R15, [R8+-0x100] ;  /* 0xffff0000080f7984 */ /* 0x000e620000000800 */
[C---:B------:R-:W-:Y:S02]  /*2960*/  VIADD R13, R25.reuse, 0x300 ;  /* 0x00000300190d7836 */ /* 0x040fe40000000000 */
[--C-:B------:R-:W-:Y:S01]  /*2970*/  IMAD.WIDE R4, R25, 0x4, R2.reuse ;  /* 0x0000000419047825 */ /* 0x100fe200078e0202 */
[----:B------:R-:W2:Y:S03]  /*2980*/  LDS R17, [R8] ;  /* 0x0000000008117984 */ /* 0x000ea60000000800 */
[--C-:B------:R-:W-:Y:S01]  /*2990*/  IMAD.WIDE R6, R7, 0x4, R2.reuse ;  /* 0x0000000407067825 */ /* 0x100fe200078e0202 */
[----:B------:R-:W3:Y:S03]  /*29a0*/  LDS R19, [R8+0x100] ;  /* 0x0001000008137984 */ /* 0x000ee60000000800 */
[--C-:B------:R-:W-:Y:S01]  /*29b0*/  IMAD.WIDE R10, R11, 0x4, R2.reuse ;  /* 0x000000040b0a7825 */ /* 0x100fe200078e0202 */
[----:B------:R-:W4:Y:S03]  /*29c0*/  LDS R23, [R8+0x200] ;  /* 0x0002000008177984 */ /* 0x000f260000000800 */
[----:B------:R-:W-:Y:S01]  /*29d0*/  IMAD.WIDE R12, R13, 0x4, R2 ;  /* 0x000000040d0c7825 */ /* 0x000fe200078e0202 */
[----:B------:R-:W5:Y:S03]  /*29e0*/  LDS R27, [R8+0x300] ;  /* 0x00030000081b7984 */ /* 0x000f660000000800 */
[----:B------:R-:W-:Y:S01]  /*29f0*/  VIADD R0, R0, 0x400 ;  /* 0x0000040000007836 */ /* 0x000fe20000000000 */
[----:B------:R-:W5:Y:S01]  /*2a00*/  LDS R29, [R8+0x400] ;  /* 0x00040000081d7984 */ /* 0x000f620000000800 */
[----:B------:R-:W-:-:S03]  /*2a10*/  VIADD R25, R25, 0x400 ;  /* 0x0000040019197836 */ /* 0x000fc60000000000 */
[----:B------:R-:W5:Y:S01]  /*2a20*/  LDS R31, [R8+0x500] ;  /* 0x00050000081f7984 */ /* 0x000f620000000800 */
[----:B------:R-:W-:-:S03]  /*2a30*/  ISETP.GE.AND P1, PT, R0, R16, PT ;  /* 0x000000100000720c */ /* 0x000fc60003f26270 */
        /* <DEDUP_REMOVED lines=9> */
[----:B-1----:R0:W-:Y:S01]  /*2ad0*/  STG.E desc[UR8][R4.64+-0x100], R15 ;  /* 0xffff000f04007986 */ /* 0x0021e2000c101908 */
[----:B--2---:R-:W-:-:S03]  /*2ae0*/  VIADD R8, R8, 0x1000 ;  /* 0x0000100008087836 */ /* 0x004fc60000000000 */
[----:B------:R0:W-:Y:S04]  /*2af0*/  STG.E desc[UR8][R4.64], R17 ;  /* 0x0000001104007986 */ /* 0x0001e8000c101908 */
[----:B---3--:R0:W-:Y:S04]  /*2b00*/  STG.E desc[UR8][R4.64+0x100], R19 ;  /* 0x0001001304007986 */ /* 0x0081e8000c101908 */
[----:B----4-:R0:W-:Y:S04]  /*2b10*/  STG.E desc[UR8][R6.64+-0x200], R23 ;  /* 0xfffe001706007986 */ /* 0x0101e8000c101908 */
[----:B-----5:R0:W-:Y:S04]  /*2b20*/  STG.E desc[UR8][R6.64+-0x100], R27 ;  /* 0xffff001b06007986 */ /* 0x0201e8000c101908 */
[----:B------:R0:W-:Y:S04]  /*2b30*/  STG.E desc[UR8][R6.64], R29 ;  /* 0x0000001d06007986 */ /* 0x0001e8000c101908 */
        /* <DEDUP_REMOVED lines=8> */
[----:B------:R0:W-:Y:S01]  /*2bc0*/  STG.E desc[UR8][R12.64+0x100], R14 ;  /* 0x0001000e0c007986 */ /* 0x0001e2000c101908 */
[----:B------:R-:W-:Y:S05]  /*2bd0*/  @!P1 BRA `(.L_x_4026) ;  /* 0xfffffffc00509947 */ /* 0x000fea000383ffff */
.L_x_4025:
[----:B------:R-:W-:Y:S05]  /*2be0*/  BSYNC.RECONVERGENT B1 ;  /* 0x0000000000017941 */ /* 0x000fea0003800200 */
.L_x_4024:
[----:B0-----:R-:W-:Y:S01]  /*2bf0*/  IMAD.IADD R4, R21, 0x1, -R0 ;  /* 0x0000000115047824 */ /* 0x001fe200078e0a00 */
[----:B------:R-:W-:Y:S04]  /*2c00*/  BSSY.RECONVERGENT B1, `(.L_x_4027) ;  /* 0x000001a000017945 */ /* 0x000fe80003800200 */
[----:B------:R-:W-:-:S13]  /*2c10*/  ISETP.GT.AND P1, PT, R4, 0x100, PT ;  /* 0x000001000400780c */ /* 0x000fda0003f24270 */
[----:B------:R-:W-:Y:S05]  /*2c20*/  @!P1 BRA `(.L_x_4028) ;  /* 0x00000000005c9947 */ /* 0x000fea0003800000 */
[----:B------:R-:W0:Y:S01]  /*2c30*/  LDS R9, [R8+-0x200] ;  /* 0xfffe000008097984 */ /* 0x000e220000000800 */
[C---:B------:R-:W-:Y:S01]  /*2c40*/  VIADD R7, R25.reuse, 0x100 ;  /* 0x0000010019077836 */ /* 0x040fe20000000000 */
[----:B------:R-:W-:Y:S01]  /*2c50*/  PLOP3.LUT P0, PT, PT, PT, PT, 0x8, 0x80 ;  /* 0x000000000080781c */ /* 0x000fe20003f0e170 */
[--C-:B------:R-:W-:Y:S01]  /*2c60*/  IMAD.WIDE R4, R25, 0x4, R2.reuse ;  /* 0x0000000419047825 */ /* 0x100fe200078e0202 */
[----:B------:R-:W1:Y:S03]  /*2c70*/  LDS R11, [R8+-0x100] ;  /* 0xffff0000080b7984 */ /* 0x000e660000000800 */
[----:B------:R-:W-:Y:S01]  /*2c80*/  IMAD.WIDE R6, R7, 0x4, R2 ;  /* 0x0000000407067825 */ /* 0x000fe200078e0202 */
[----:B------:R-:W2:Y:S03]  /*2c90*/  LDS R13, [R8] ;  /* 0x00000000080d7984 */ /* 0x000ea60000000800 */
[----:B------:R-:W-:Y:S01]  /*2ca0*/  VIADD R0, R0, 0x200 ;  /* 0x0000020000007836 */ /* 0x000fe20000000000 */
[----:B------:R-:W3:Y:S01]  /*2cb0*/  LDS R15, [R8+0x100] ;  /* 0x00010000080f7984 */ /* 0x000ee20000000800 */
[----:B------:R-:W-:-:S03]  /*2cc0*/  VIADD R25, R25, 0x200 ;  /* 0x0000020019197836 */ /* 0x000fc60000000000 */
[----:B------:R-:W4:Y:S04]  /*2cd0*/  LDS R17, [R8+0x200] ;  /* 0x0002000008117984 */ /* 0x000f280000000800 */
[----:B------:R-:W5:Y:S04]  /*2ce0*/  LDS R19, [R8+0x300] ;  /* 0x0003000008137984 */ /* 0x000f680000000800 */
[----:B------:R-:W5:Y:S04]  /*2cf0*/  LDS R23, [R8+0x400] ;  /* 0x0004000008177984 */ /* 0x000f680000000800 */
[----:B------:R0:W5:Y:S02]  /*2d00*/  LDS R27, [R8+0x500] ;  /* 0x00050000081b7984 */ /* 0x0001640000000800 */
[----:B0-----:R-:W-:-:S02]  /*2d10*/  VIADD R8, R8, 0x800 ;  /* 0x0000080008087836 */ /* 0x001fc40000000000 */
[----:B------:R0:W-:Y:S04]  /*2d20*/  STG.E desc[UR8][R4.64+-0x200], R9 ;  /* 0xfffe000904007986 */ /* 0x0001e8000c101908 */
[----:B-1----:R0:W-:Y:S04]  /*2d30*/  STG.E desc[UR8][R4.64+-0x100], R11 ;  /* 0xffff000b04007986 */ /* 0x0021e8000c101908 */
[----:B--2---:R0:W-:Y:S04]  /*2d40*/  STG.E desc[UR8][R4.64], R13 ;  /* 0x0000000d04007986 */ /* 0x0041e8000c101908 */
[----:B---3--:R0:W-:Y:S04]  /*2d50*/  STG.E desc[UR8][R4.64+0x100], R15 ;  /* 0x0001000f04007986 */ /* 0x0081e8000c101908 */
[----:B----4-:R0:W-:Y:S04]  /*2d60*/  STG.E desc[UR8][R6.64+-0x200], R17 ;  /* 0xfffe001106007986 */ /* 0x0101e8000c101908 */
[----:B-----5:R0:W-:Y:S04]  /*2d70*/  STG.E desc[UR8][R6.64+-0x100], R19 ;  /* 0xffff001306007986 */ /* 0x0201e8000c101908 */
[----:B------:R0:W-:Y:S04]  /*2d80*/  STG.E desc[UR8][R6.64], R23 ;  /* 0x0000001706007986 */ /* 0x0001e8000c101908 */
[----:B------:R0:W-:Y:S02]  /*2d90*/  STG.E desc[UR8][R6.64+0x100], R27 ;  /* 0x0001001b06007986 */ /* 0x0001e4000c101908 */
.L_x_4028:
[----:B------:R-:W-:Y:S05]  /*2da0*/  BSYNC.RECONVERGENT B1 ;  /* 0x0000000000017941 */ /* 0x000fea0003800200 */
.L_x_4027:
[----:B------:R-:W-:-:S13]  /*2db0*/  ISETP.LT.OR P0, PT, R0, R21, P0 ;  /* 0x000000150000720c */ /* 0x000fda0000701670 */
[----:B------:R-:W-:Y:S05]  /*2dc0*/  @!P0 BRA `(.L_x_4020) ;  /* 0x0000000000248947 */ /* 0x000fea0003800000 */
[----:B0-----:R-:W0:Y:S01]  /*2dd0*/  LDS R5, [R8+-0x200] ;  /* 0xfffe000008057984 */ /* 0x001e220000000800 */
[----:B------:R-:W-:-:S03]  /*2de0*/  IMAD.WIDE R2, R25, 0x4, R2 ;  /* 0x0000000419027825 */ /* 0x000fc600078e0202 */
[----:B------:R-:W1:Y:S04]  /*2df0*/  LDS R7, [R8+-0x100] ;  /* 0xffff000008077984 */ /* 0x000e680000000800 */
[----:B------:R-:W2:Y:S04]  /*2e00*/  LDS R9, [R8] ;  /* 0x0000000008097984 */ /* 0x000ea80000000800 */
[----:B------:R-:W3:Y:S04]  /*2e10*/  LDS R11, [R8+0x100] ;  /* 0x00010000080b7984 */ /* 0x000ee80000000800 */
[----:B0-----:R4:W-:Y:S04]  /*2e20*/  STG.E desc[UR8][R2.64+-0x200], R5 ;  /* 0xfffe000502007986 */ /* 0x0019e8000c101908 */
[----:B-1----:R4:W-:Y:S04]  /*2e30*/  STG.E desc[UR8][R2.64+-0x100], R7 ;  /* 0xffff000702007986 */ /* 0x0029e8000c101908 */
[----:B--2---:R4:W-:Y:S04]  /*2e40*/  STG.E desc[UR8][R2.64], R9 ;  /* 0x0000000902007986 */ /* 0x0049e8000c101908 */
[----:B---3--:R4:W-:Y:S02]  /*2e50*/  STG.E desc[UR8][R2.64+0x100], R11 ;  /* 0x0001000b02007986 */ /* 0x0089e4000c101908 */
.L_x_4020:
[----:B------:R-:W-:Y:S05]  /*2e60*/  BSYNC.RECONVERGENT B0 ;  /* 0x0000000000007941 */ /* 0x000fea0003800200 */
.L_x_4019:
[----:B------:R-:W-:Y:S06]  /*2e70*/  BAR.SYNC.DEFER_BLOCKING 0x0 ;  /* 0x0000000000007b1d */ /* 0x000fec0000010000 */
[----:B------:R-:W-:Y:S05]  /*2e80*/  EXIT ;  /* 0x000000000000794d */ /* 0x000fea0003800000 */
.L_x_3988:
[----:B------:R-:W0:Y:S01]  /*2e90*/  S2R R0, SR_CTAID.X ;  /* 0x0000000000007919 */ /* 0x000e220000002500 */
[----:B------:R-:W1:Y:S01]  /*2ea0*/  LDCU UR6, c[0x0][0x3a0] ;  /* 0x00007400ff0677ac */ /* 0x000e620008000800 */
[----:B0-----:R-:W-:Y:S02]  /*2eb0*/  ISETP.NE.AND P0, PT, R0, RZ, PT ;  /* 0x000000ff0000720c */ /* 0x001fe40003f05270 */
[----:B-1----:R-:W-:-:S11]  /*2ec0*/  IADD3 R0, PT, PT, -R2, UR6, RZ ;  /* 0x0000000602007c10 */ /* 0x002fd6000fffe1ff */
[----:B------:R-:W-:Y:S05]  /*2ed0*/  @P0 BRA `(.L_x_4029) ;  /* 0x0000001400540947 */ /* 0x000fea0003800000 */
[----:B------:R-:W0:Y:S02]  /*2ee0*/  LDC.64 R8, c[0x0][0x380] ;  /* 0x0000e000ff087b82 */ /* 0x000e240000000a00 */
[----:B0-----:R-:W-:-:S05]  /*2ef0*/  IMAD.WIDE.U32 R6, R2, 0x4, R8 ;  /* 0x0000000402067825 */ /* 0x001fca00078e0008 */
[----:B------:R0:W2:Y:S01]  /*2f00*/  LDG.E.CONSTANT R10, desc[UR8][R6.64] ;  /* 0x00000008060a7981 */ /* 0x0000a2000c1e9900 */
[----:B------:R-:W1:Y:S02]  /*2f10*/  S2R R4, SR_TID.X ;  /* 0x0000000000047919 */ /* 0x000e640000002100 */
[C---:B-1----:R-:W-:Y:S02]  /*2f20*/  LOP3.LUT R5, R4.reuse, 0x1f, RZ, 0xc0, !PT ;  /* 0x0000001f04057812 */ /* 0x042fe400078ec0ff */
[----:B------:R-:W-:-:S05]  /*2f30*/  LOP3.LUT R12, R4, 0x3e0, RZ, 0xc0, !PT ;  /* 0x000003e0040c7812 */ /* 0x000fca00078ec0ff */
[----:B------:R-:W-:-:S04]  /*2f40*/  IMAD R5, R12, 0xb, R5 ;  /* 0x0000000b0c057824 */ /* 0x000fc800078e0205 */
[C---:B------:R-:W-:Y:S01]  /*2f50*/  VIADD R3, R5.reuse, 0x20 ;  /* 0x0000002005037836 */ /* 0x040fe20000000000 */
[C---:B------:R-:W-:Y:S01]  /*2f60*/  ISETP.GE.AND P3, PT, R5.reuse, R0, PT ;  /* 0x000000000500720c */ /* 0x040fe20003f66270 */
[C---:B------:R-:W-:Y:S01]  /*2f70*/  VIADD R11, R5.reuse, 0x40 ;  /* 0x00000040050b7836 */ /* 0x040fe20000000000 */
[C---:B0-----:R-:W-:Y:S01]  /*2f80*/  LEA R6, P2, R5.reuse, R6, 0x2 ;  /* 0x0000000605067211 */ /* 0x041fe200078410ff */
[----:B------:R-:W-:Y:S01]  /*2f90*/  VIADD R13, R5, 0x60 ;  /* 0x00000060050d7836 */ /* 0x000fe20000000000 */
[-C--:B------:R-:W-:Y:S01]  /*2fa0*/  ISETP.GE.AND P6, PT, R3, R0.reuse, PT ;  /* 0x000000000300720c */ /* 0x080fe20003fc6270 */
[----:B------:R-:W-:Y:S01]  /*2fb0*/  VIADD R15, R5, 0x80 ;  /* 0x00000080050f7836 */ /* 0x000fe20000000000 */
[-C--:B------:R-:W-:Y:S01]  /*2fc0*/  ISETP.GE.AND P5, PT, R11, R0.reuse, PT ;  /* 0x000000000b00720c */ /* 0x080fe20003fa6270 */
[----:B------:R-:W-:Y:S01]  /*2fd0*/  VIADD R11, R5, 0xe0 ;  /* 0x000000e0050b7836 */ /* 0x000fe20000000000 */
[-C--:B------:R-:W-:Y:S01]  /*2fe0*/  ISETP.GE.AND P1, PT, R13, R0.reuse, PT ;  /* 0x000000000d00720c */ /* 0x080fe20003f26270 */
[----:B------:R-:W-:Y:S01]  /*2ff0*/  VIADD R17, R5, 0xa0 ;  /* 0x000000a005117836 */ /* 0x000fe20000000000 */
[----:B------:R-:W-:-:S03]  /*3000*/  ISETP.GE.AND P0, PT, R15, R0, PT ;  /* 0x000000000f00720c */ /* 0x000fc60003f06270 */
[----:B------:R-:W-:Y:S01]  /*3010*/  @!P3 IMAD.IADD R3, R2, 0x1, R5 ;  /* 0x000000010203b824 */ /* 0x000fe200078e0205 */
[----:B------:R-:W-:-:S03]  /*3020*/  ISETP.GE.AND P4, PT, R17, R0, PT ;  /* 0x000000001100720c */ /* 0x000fc60003f86270 */
[----:B------:R-:W-:-:S04]  /*3030*/  @!P3 IMAD.WIDE.U32 R2, R3, 0x4, R8 ;  /* 0x000000040302b825 */ /* 0x000fc800078e0008 */
[----:B------:R-:W-:Y:S02]  /*3040*/  VIADD R9, R5, 0xc0 ;  /* 0x000000c005097836 */ /* 0x000fe40000000000 */
[----:B------:R-:W-:Y:S01]  /*3050*/  IMAD.X R7, RZ, RZ, R7, P2 ;  /* 0x000000ffff077224 */ /* 0x000fe200010e0607 */
[----:B------:R-:W-:Y:S01]  /*3060*/  ISETP.GE.AND P2, PT, R11, R0, PT ;  /* 0x000000000b00720c */ /* 0x000fe20003f46270 */
[C---:B------:R-:W-:Y:S02]  /*3070*/  VIADD R13, R5.reuse, 0x100 ;  /* 0x00000100050d7836 */ /* 0x040fe40000000000 */
[C---:B------:R-:W-:Y:S02]  /*3080*/  VIADD R15, R5.reuse, 0x120 ;  /* 0x00000120050f7836 */ /* 0x040fe40000000000 */
[----:B------:R-:W-:Y:S02]  /*3090*/  VIADD R5, R5, 0x140 ;  /* 0x0000014005057836 */ /* 0x000fe40000000000 */
[----:B--2---:R-:W-:-:S02]  /*30a0*/  IMAD.MOV.U32 R8, RZ, RZ, R10 ;  /* 0x000000ffff087224 */ /* 0x004fc400078e000a */
[----:B------:R0:W2:Y:S01]  /*30b0*/  @!P3 LDG.E.CONSTANT R10, desc[UR8][R2.64] ;  /* 0x00000008020ab981 */ /* 0x0000a2000c1e9900 */
[-C--:B------:R-:W-:Y:S01]  /*30c0*/  ISETP.GE.AND P3, PT, R9, R0.reuse, PT ;  /* 0x000000000900720c */ /* 0x080fe20003f66270 */
[--C-:B------:R-:W-:Y:S02]  /*30d0*/  IMAD.MOV.U32 R9, RZ, RZ, R8.reuse ;  /* 0x000000ffff097224 */ /* 0x100fe400078e0008 */
[--C-:B------:R-:W-:Y:S02]  /*30e0*/  IMAD.MOV.U32 R11, RZ, RZ, R8.reuse ;  /* 0x000000ffff0b7224 */ /* 0x100fe400078e0008 */
[----:B------:R-:W-:Y:S02]  /*30f0*/  IMAD.MOV.U32 R12, RZ, RZ, R8 ;  /* 0x000000ffff0c7224 */ /* 0x000fe400078e0008 */
[----:B------:R-:W3:Y:S01]  /*3100*/  @!P6 LDG.E.CONSTANT R9, desc[UR8][R6.64+0x80] ;  /* 0x000080080609e981 */ /* 0x000ee2000c1e9900 */
[----:B------:R-:W-:-:S03]  /*3110*/  ISETP.GE.AND P6, PT, R13, R0, PT ;  /* 0x000000000d00720c */ /* 0x000fc60003fc6270 */
[----:B------:R-:W4:Y:S01]  /*3120*/  @!P5 LDG.E.CONSTANT R11, desc[UR8][R6.64+0x100] ;  /* 0x00010008060bd981 */ /* 0x000f22000c1e9900 */
[----:B------:R-:W-:-:S03]  /*3130*/  ISETP.GE.AND P5, PT, R15, R0, PT ;  /* 0x000000000f00720c */ /* 0x000fc60003fa6270 */
[----:B------:R-:W5:Y:S01]  /*3140*/  @!P1 LDG.E.CONSTANT R12, desc[UR8][R6.64+0x180] ;  /* 0x00018008060c9981 */ /* 0x000f62000c1e9900 */
[----:B------:R-:W-:Y:S01]  /*3150*/  ISETP.GE.AND P1, PT, R5, R0, PT ;  /* 0x000000000500720c */ /* 0x000fe20003f26270 */
[--C-:B------:R-:W-:Y:S02]  /*3160*/  IMAD.MOV.U32 R5, RZ, RZ, R8.reuse ;  /* 0x000000ffff057224 */ /* 0x100fe400078e0008 */
[--C-:B------:R-:W-:Y:S02]  /*3170*/  IMAD.MOV.U32 R13, RZ, RZ, R8.reuse ;  /* 0x000000ffff0d7224 */ /* 0x100fe400078e0008 */
[--C-:B------:R-:W-:Y:S02]  /*3180*/  IMAD.MOV.U32 R14, RZ, RZ, R8.reuse ;  /* 0x000000ffff0e7224 */ /* 0x100fe400078e0008 */
[--C-:B------:R-:W-:Y:S01]  /*3190*/  IMAD.MOV.U32 R16, RZ, RZ, R8.reuse ;  /* 0x000000ffff107224 */ /* 0x100fe200078e0008 */
[----:B------:R-:W5:Y:S01]  /*31a0*/  @!P0 LDG.E.CONSTANT R5, desc[UR8][R6.64+0x200] ;  /* 0x0002000806058981 */ /* 0x000f62000c1e9900 */
[----:B------:R-:W-:-:S02]  /*31b0*/  IMAD.MOV.U32 R17, RZ, RZ, R8 ;  /* 0x000000ffff117224 */ /* 0x000fc400078e0008 */
[----:B------:R-:W-:Y:S01]  /*31c0*/  IMAD.MOV.U32 R18, RZ, RZ, R8 ;  /* 0x000000ffff127224 */ /* 0x000fe200078e0008 */
[----:B------:R-:W5:Y:S04]  /*31d0*/  @!P4 LDG.E.CONSTANT R13, desc[UR8][R6.64+0x280] ;  /* 0x00028008060dc981 */ /* 0x000f68000c1e9900 */
[----:B------:R-:W5:Y:S04]  /*31e0*/  @!P3 LDG.E.CONSTANT R14, desc[UR8][R6.64+0x300] ;  /* 0x00030008060eb981 */ /* 0x000f68000c1e9900 */
[----:B------:R-:W5:Y:S04]  /*31f0*/  @!P2 LDG.E.CONSTANT R16, desc[UR8][R6.64+0x380] ;  /* 0x000380080610a981 */ /* 0x000f68000c1e9900 */
[----:B------:R-:W5:Y:S04]  /*3200*/  @!P6 LDG.E.CONSTANT R17, desc[UR8][R6.64+0x400] ;  /* 0x000400080611e981 */ /* 0x000f68000c1e9900 */
[----:B------:R-:W5:Y:S04]  /*3210*/  @!P5 LDG.E.CONSTANT R18, desc[UR8][R6.64+0x480] ;  /* 0x000480080612d981 */ /* 0x000f68000c1e9900 */
[----:B------:R1:W5:Y:S01]  /*3220*/  @!P1 LDG.E.CONSTANT R8, desc[UR8][R6.64+0x500] ;  /* 0x0005000806089981 */ /* 0x000362000c1e9900 */
[----:B0-----:R-:W0:Y:S01]  /*3230*/  S2R R2, SR_LANEID ;  /* 0x0000000000027919 */ /* 0x001e220000000000 */
[----:B------:R-:W1:Y:S01]  /*3240*/  S2UR UR5, SR_CgaCtaId ;  /* 0x00000000000579c3 */ /* 0x000e620000008800 */
[----:B------:R-:W-:Y:S01]  /*3250*/  SHF.R.U32.HI R3, RZ, 0x5, R4 ;  /* 0x00000005ff037819 */ /* 0x000fe20000011604 */
[----:B------:R-:W-:-:S02]  /*3260*/  UMOV UR4, 0x400 ;  /* 0x0000040000047882 */ /* 0x000fc40000000000 */
[----:B-1----:R-:W-:Y:S02]  /*3270*/  ULEA UR4, UR5, UR4, 0x18 ;  /* 0x0000000405047291 */ /* 0x002fe4000f8ec0ff */
[----:B0-----:R-:W-:-:S05]  /*3280*/  IMAD R15, R3, 0x160, R2 ;  /* 0x00000160030f7824 */ /* 0x001fca00078e0202 */
[----:B------:R-:W-:-:S05]  /*3290*/  LEA R19, R15, UR4, 0x2 ;  /* 0x000000040f137c11 */ /* 0x000fca000f8e10ff */
[----:B------:R-:W-:Y:S01]  /*32a0*/  IMAD R20, R2, 0x28, R19 ;  /* 0x0000002802147824 */ /* 0x000fe200078e0213 */
[C---:B------:R-:W-:Y:S02]  /*32b0*/  LEA R6, R4.reuse, UR4, 0x2 ;  /* 0x0000000404067c11 */ /* 0x040fe4000f8e10ff */
[C---:B------:R-:W-:Y:S01]  /*32c0*/  ISETP.NE.AND P2, PT, R4.reuse, RZ, PT ;  /* 0x000000ff0400720c */ /* 0x040fe20003f45270 */
[----:B------:R-:W-:-:S05]  /*32d0*/  IMAD R27, R4, 0xb, RZ ;  /* 0x0000000b041b7824 */ /* 0x000fca00078e02ff */
[C---:B------:R-:W-:Y:S01]  /*32e0*/  ISETP.GE.AND P3, PT, R27.reuse, R0, PT ;  /* 0x000000001b00720c */ /* 0x040fe20003f66270 */
[C---:B------:R-:W-:Y:S02]  /*32f0*/  VIADD R21, R27.reuse, 0x4 ;  /* 0x000000041b157836 */ /* 0x040fe40000000000 */
[C---:B------:R-:W-:Y:S02]  /*3300*/  VIADD R23, R27.reuse, 0x6 ;  /* 0x000000061b177836 */ /* 0x040fe40000000000 */
[C---:B------:R-:W-:Y:S02]  /*3310*/  VIADD R25, R27.reuse, 0x7 ;  /* 0x000000071b197836 */ /* 0x040fe40000000000 */
[----:B------:R-:W-:Y:S01]  /*3320*/  VIADD R29, R27, 0x9 ;  /* 0x000000091b1d7836 */ /* 0x000fe20000000000 */
        /* <DEDUP_REMOVED lines=13> */
[----:B------:R-:W-:Y:S04]  /*3400*/  LDS R5, [R20] ;  /* 0x0000000014057984 */ /* 0x000fe80000000800 */
[----:B------:R-:W1:Y:S04]  /*3410*/  LDS R15, [R20+0x4] ;  /* 0x00000400140f7984 */ /* 0x000e680000000800 */
[----:B------:R-:W2:Y:S04]  /*3420*/  LDS R14, [R20+0x8] ;  /* 0x00000800140e7984 */ /* 0x000ea80000000800 */
[----:B------:R-:W3:Y:S04]  /*3430*/  LDS R13, [R20+0xc] ;  /* 0x00000c00140d7984 */ /* 0x000ee80000000800 */
[----:B------:R-:W-:Y:S04]  /*3440*/  LDS R12, [R20+0x10] ;  /* 0x00001000140c7984 */ /* 0x000fe80000000800 */
[----:B------:R-:W-:Y:S04]  /*3450*/  LDS R11, [R20+0x14] ;  /* 0x00001400140b7984 */ /* 0x000fe80000000800 */
[----:B------:R-:W-:Y:S04]  /*3460*/  LDS R10, [R20+0x18] ;  /* 0x00001800140a7984 */ /* 0x000fe80000000800 */
[----:B------:R-:W-:Y:S04]  /*3470*/  LDS R9, [R20+0x1c] ;  /* 0x00001c0014097984 */ /* 0x000fe80000000800 */
[----:B------:R-:W-:Y:S04]  /*3480*/  LDS R8, [R20+0x20] ;  /* 0x0000200014087984 */ /* 0x000fe80000000800 */
[----:B------:R-:W-:Y:S01]  /*3490*/  LDS R16, [R20+0x24] ;  /* 0x0000240014107984 */ /* 0x000fe20000000800 */
[----:B------:R-:W-:Y:S06]  /*34a0*/  BAR.SYNC.DEFER_BLOCKING 0x0 ;  /* 0x0000000000007b1d */ /* 0x000fec0000010000 */
[----:B0-----:R-:W-:Y:S02]  /*34b0*/  STS [R6+0x130], R7 ;  /* 0x0001300706007388 */ /* 0x001fe40000000800 */
[----:B------:R-:W-:Y:S06]  /*34c0*/  BAR.SYNC.DEFER_BLOCKING 0x0 ;  /* 0x0000000000007b1d */ /* 0x000fec0000010000 */
[----:B------:R-:W0:Y:S01]  /*34d0*/  @P2 LDS R18, [R6+0x12c] ;  /* 0x00012c0006122984 */ /* 0x000e220000000800 */
[----:B------:R-:W-:Y:S01]  /*34e0*/  VIADD R19, R27, 0x1 ;  /* 0x000000011b137836 */ /* 0x000fe20000000000 */
[----:B------:R-:W-:Y:S01]  /*34f0*/  BAR.SYNC.DEFER_BLOCKING 0x0 ;  /* 0x0000000000007b1d */ /* 0x000fe20000010000 */
[----:B-1----:R-:W-:Y:S01]  /*3500*/  FSETP.NEU.AND P0, PT, R5, R15, PT ;  /* 0x0000000f0500720b */ /* 0x002fe20003f0d000 */
[----:B------:R-:W-:-:S03]  /*3510*/  HFMA2 R17, -RZ, RZ, 0, 5.9604644775390625e-08 ;  /* 0x00000001ff117431 */ /* 0x000fc600000001ff */
[----:B------:R-:W-:Y:S01]  /*3520*/  ISETP.GE.OR P6, PT, R19, R0, P0 ;  /* 0x000000001300720c */ /* 0x000fe200007c6670 */
[----:B------:R-:W-:Y:S01]  /*3530*/  VIADD R19, R27, 0x2 ;  /* 0x000000021b137836 */ /* 0x000fe20000000000 */
[----:B--2---:R-:W-:-:S04]  /*3540*/  FSETP.NEU.AND P0, PT, R15, R14, PT ;  /* 0x0000000e0f00720b */ /* 0x004fc80003f0d000 */
[----:B------:R-:W-:Y:S01]  /*3550*/  ISETP.GE.OR P4, PT, R19, R0, P0 ;  /* 0x000000001300720c */ /* 0x000fe20000786670 */
[----:B------:R-:W-:Y:S01]  /*3560*/  VIADD R19, R27, 0x3 ;  /* 0x000000031b137836 */ /* 0x000fe20000000000 */
[----:B---3--:R-:W-:Y:S02]  /*3570*/  FSETP.NEU.AND P0, PT, R14, R13, PT ;  /* 0x0000000d0e00720b */ /* 0x008fe40003f0d000 */
[----:B0-----:R-:W-:-:S04]  /*3580*/  @P2 FSETP.NEU.AND P1, PT, R18, R5, PT ;  /* 0x000000051200220b */ /* 0x001fc80003f2d000 */
[----:B------:R-:W-:-:S04]  /*3590*/  @P2 SEL R17, RZ, 0x1, !P1 ;  /* 0x00000001ff112807 */ /* 0x000fc80004800000 */
[----:B------:R-:W-:Y:S02]  /*35a0*/  SEL R17, R17, 0x1, !P3 ;  /* 0x0000000111117807 */ /* 0x000fe40005800000 */
[----:B------:R-:W-:Y:S02]  /*35b0*/  ISETP.GE.OR P2, PT, R19, R0, P0 ;  /* 0x000000001300720c */ /* 0x000fe40000746670 */
[----:B------:R-:W-:Y:S01]  /*35c0*/  FSETP.NEU.AND P0, PT, R13, R12, PT ;  /* 0x0000000c0d00720b */ /* 0x000fe20003f0d000 */
[----:B------:R-:W-:Y:S02]  /*35d0*/  VIADD R18, R17, 0x1 ;  /* 0x0000000111127836 */ /* 0x000fe40000000000 */
[----:B------:R-:W-:Y:S01]  /*35e0*/  @!P6 IMAD.MOV R18, RZ, RZ, R17 ;  /* 0x000000ffff12e224 */ /* 0x000fe200078e0211 */
[----:B------:R-:W-:Y:S01]  /*35f0*/  ISETP.GE.OR P0, PT, R21, R0, P0 ;  /* 0x000000001500720c */ /* 0x000fe20000706670 */
[----:B------:R-:W-:Y:S02]  /*3600*/  VIADD R21, R27, 0x5 ;  /* 0x000000051b157836 */ /* 0x000fe40000000000 */
[----:B------:R-:W-:Y:S01]  /*3610*/  VIADD R19, R18, 0x1 ;  /* 0x0000000112137836 */ /* 0x000fe20000000000 */
[----:B------:R-:W-:Y:S01]  /*3620*/  FSETP.NEU.AND P1, PT, R12, R11, PT ;  /* 0x0000000b0c00720b */ /* 0x000fe20003f2d000 */
[----:B------:R-:W-:Y:S01]  /*3630*/  @!P4 IMAD.MOV R19, RZ, RZ, R18 ;  /* 0x000000ffff13c224 */ /* 0x000fe200078e0212 */
[----:B------:R-:W-:-:S02]  /*3640*/  P2R R30, PR, RZ, 0x4 ;  /* 0x00000004ff1e7803 */ /* 0x000fc40000000000 */
[----:B------:R-:W-:Y:S01]  /*3650*/  ISETP.GE.OR P1, PT, R21, R0, P1 ;  /* 0x000000001500720c */ /* 0x000fe20000f26670 */
[----:B------:R-:W-:Y:S02]  /*3660*/  VIADD R20, R19, 0x1 ;  /* 0x0000000113147836 */ /* 0x000fe40000000000 */
[----:B------:R-:W-:Y:S01]  /*3670*/  @!P2 IMAD.MOV R20, RZ, RZ, R19 ;  /* 0x000000ffff14a224 */ /* 0x000fe200078e0213 */
[----:B------:R-:W-:Y:S02]  /*3680*/  FSETP.NEU.AND P2, PT, R11, R10, PT ;  /* 0x0000000a0b00720b */ /* 0x000fe40003f4d000 */
[----:B------:R-:W-:Y:S02]  /*3690*/  FSETP.NEU.AND P3, PT, R10, R9, PT ;  /* 0x000000090a00720b */ /* 0x000fe40003f6d000 */
[-C--:B------:R-:W-:Y:S01]  /*36a0*/  ISETP.GE.OR P2, PT, R23, R0.reuse, P2 ;  /* 0x000000001700720c */ /* 0x080fe20001746670 */
[----:B------:R-:W-:Y:S01]  /*36b0*/  VIADD R21, R20, 0x1 ;  /* 0x0000000114157836 */ /* 0x000fe20000000000 */
[----:B------:R-:W-:Y:S01]  /*36c0*/  ISETP.GE.OR P3, PT, R25, R0, P3 ;  /* 0x000000001900720c */ /* 0x000fe20001f66670 */
[----:B------:R-:W-:Y:S01]  /*36d0*/  @!P0 IMAD.MOV R21, RZ, RZ, R20 ;  /* 0x000000ffff158224 */ /* 0x000fe200078e0214 */
[----:B------:R-:W-:Y:S01]  /*36e0*/  P2R R26, PR, RZ, 0x10 ;  /* 0x00000010ff1a7803 */ /* 0x000fe20000000000 */
[----:B------:R-:W-:Y:S01]  /*36f0*/  VIADD R25, R27, 0x8 ;  /* 0x000000081b197836 */ /* 0x000fe20000000000 */
[----:B------:R-:W-:Y:S01]  /*3700*/  FSETP.NEU.AND P4, PT, R9, R8, PT ;  /* 0x000000080900720b */ /* 0x000fe20003f8d000 */
[----:B------:R-:W-:-:S02]  /*3710*/  VIADD R22, R21, 0x1 ;  /* 0x0000000115167836 */ /* 0x000fc40000000000 */
[----:B------:R-:W-:Y:S01]  /*3720*/  @!P1 IMAD.MOV R22, RZ, RZ, R21 ;  /* 0x000000ffff169224 */ /* 0x000fe200078e0215 */
[----:B------:R-:W-:Y:S02]  /*3730*/  P2R R35, PR, RZ, 0x2 ;  /* 0x00000002ff237803 */ /* 0x000fe40000000000 */
[----:B------:R-:W-:Y:S01]  /*3740*/  ISETP.GE.OR P4, PT, R25, R0, P4 ;  /* 0x000000001900720c */ /* 0x000fe20002786670 */
[----:B------:R-:W-:Y:S01]  /*3750*/  VIADD R23, R22, 0x1 ;  /* 0x0000000116177836 */ /* 0x000fe20000000000 */
[----:B------:R-:W-:Y:S02]  /*3760*/  ISETP.NE.AND P1, PT, R26, RZ, PT ;  /* 0x000000ff1a00720c */ /* 0x000fe40003f25270 */
[----:B------:R-:W-:Y:S01]  /*3770*/  FSETP.NEU.AND P5, PT, R8, R16, PT ;  /* 0x000000100800720b */ /* 0x000fe20003fad000 */
[----:B------:R-:W-:Y:S01]  /*3780*/  @!P2 IMAD.MOV R23, RZ, RZ, R22 ;  /* 0x000000ffff17a224 */ /* 0x000fe200078e0216 */
[----:B------:R-:W-:Y:S01]  /*3790*/  P2R R24, PR, RZ, 0x40 ;  /* 0x00000040ff187803 */ /* 0x000fe20000000000 */
[----:B------:R-:W-:Y:S01]  /*37a0*/  VIADD R27, R27, 0xa ;  /* 0x0000000a1b1b7836 */ /* 0x000fe20000000000 */
[----:B------:R-:W-:-:S02]  /*37b0*/  P2R R36, PR, RZ, 0x2 ;  /* 0x00000002ff247803 */ /* 0x000fc40000000000 */
[----:B------:R-:W-:Y:S02]  /*37c0*/  ISETP.GE.OR P5, PT, R29, R0, P5 ;  /* 0x000000001d00720c */ /* 0x000fe40002fa6670 */
[----:B------:R-:W-:Y:S01]  /*37d0*/  ISETP.NE.AND P1, PT, R24, RZ, PT ;  /* 0x000000ff1800720c */ /* 0x000fe20003f25270 */
[----:B------:R-:W-:Y:S01]  /*37e0*/  VIADD R24, R23, 0x1 ;  /* 0x0000000117187836 */ /* 0x000fe20000000000 */
[----:B------:R-:W-:Y:S01]  /*37f0*/  FSETP.NEU.AND P6, PT, R16, R7, PT ;  /* 0x000000071000720b */ /* 0x000fe20003fcd000 */
[----:B------:R-:W-:-:S03]  /*3800*/  @!P3 IMAD.MOV R24, RZ, RZ, R23 ;  /* 0x000000ffff18b224 */ /* 0x000fc600078e0217 */
[----:B------:R-:W-:Y:S01]  /*3810*/  ISETP.GE.OR P6, PT, R27, R0, P6 ;  /* 0x000000001b00720c */ /* 0x000fe200037c6670 */
[----:B------:R-:W-:Y:S02]  /*3820*/  VIADD R25, R24, 0x1 ;  /* 0x0000000118197836 */ /* 0x000fe40000000000 */
[----:B------:R-:W-:-:S04]  /*3830*/  @!P4 IMAD.MOV R25, RZ, RZ, R24 ;  /* 0x000000ffff19c224 */ /* 0x000fc800078e0218 */
[----:B------:R-:W-:Y:S02]  /*3840*/  VIADD R26, R25, 0x1 ;  /* 0x00000001191a7836 */ /* 0x000fe40000000000 */
[----:B------:R-:W-:-:S04]  /*3850*/  @!P5 IMAD.MOV R26, RZ, RZ, R25 ;  /* 0x000000ffff1ad224 */ /* 0x000fc800078e0219 */
[----:B------:R-:W-:Y:S02]  /*3860*/  VIADD R27, R26, 0x1 ;  /* 0x000000011a1b7836 */ /* 0x000fe40000000000 */
[----:B------:R-:W-:Y:S01]  /*3870*/  @!P6 IMAD.MOV R27, RZ, RZ, R26 ;  /* 0x000000ffff1be224 */ /* 0x000fe200078e021a */
[----:B------:R-:W-:-:S04]  /*3880*/  P2R R34, PR, RZ, 0x1 ;  /* 0x00000001ff227803 */ /* 0x000fc80000000000 */
[----:B------:R-:W0:Y:S01]  /*3890*/  SHFL.UP P0, R28, R27, 0x1, RZ ;  /* 0x042000001b1c7989 */ /* 0x000e2200000000ff */
[----:B------:R-:W-:Y:S01]  /*38a0*/  P2R R37, PR, RZ, 0x2 ;  /* 0x00000002ff257803 */ /* 0x000fe20000000000 */
[----:B0-----:R-:W-:-:S05]  /*38b0*/  @P0 IMAD.IADD R28, R28, 0x1, R27 ;  /* 0x000000011c1c0824 */ /* 0x001fca00078e021b */
[----:B------:R-:W0:Y:S01]  /*38c0*/  SHFL.UP P1, R29, R28, 0x2, RZ ;  /* 0x044000001c1d7989 */ /* 0x000e2200000200ff */
[----:B------:R-:W-:Y:S01]  /*38d0*/  ISETP.NE.AND P0, PT, R30, RZ, PT ;  /* 0x000000ff1e00720c */ /* 0x000fe20003f05270 */
        /* <DEDUP_REMOVED lines=10> */
[----:B------:R-:W-:Y:S01]  /*3980*/  BAR.SYNC.DEFER_BLOCKING 0x0 ;  /* 0x0000000000007b1d */ /* 0x000fe20000010000 */
[----:B------:R-:W-:-:S05]  /*3990*/  ISETP.NE.AND P1, PT, R2, RZ, PT ;  /* 0x000000ff0200720c */ /* 0x000fca0003f25270 */
[----:B------:R-:W0:Y:S01]  /*39a0*/  LDS.64 R2, [UR4] ;  /* 0x00000004ff027984 */ /* 0x000e220008000a00 */
[----:B------:R-:W-:-:S05]  /*39b0*/  IMAD.IADD R27, R32, 0x1, -R27 ;  /* 0x00000001201b7824 */ /* 0x000fca00078e0a1b */
[----:B------:R-:W-:Y:S01]  /*39c0*/  SEL R28, R27, RZ, P1 ;  /* 0x000000ff1b1c7207 */ /* 0x000fe20000800000 */
[----:B------:R-:W-:Y:S01]  /*39d0*/  BAR.SYNC.DEFER_BLOCKING 0x0 ;  /* 0x0000000000007b1d */ /* 0x000fe20000010000 */
[----:B------:R-:W-:-:S04]  /*39e0*/  ISETP.GE.U32.AND P1, PT, R4, 0x20, PT ;  /* 0x000000200400780c */ /* 0x000fc80003f26070 */
[----:B0-----:R-:W-:Y:S02]  /*39f0*/  SEL R27, R2, RZ, P1 ;  /* 0x000000ff021b7207 */ /* 0x001fe40000800000 */
[----:B------:R-:W-:-:S03]  /*3a00*/  ISETP.NE.AND P1, PT, R17, RZ, PT ;  /* 0x000000ff1100720c */ /* 0x000fc60003f25270 */
[----:B------:R-:W-:-:S10]  /*3a10*/  IMAD.IADD R27, R27, 0x1, R28 ;  /* 0x000000011b1b7824 */ /* 0x000fd400078e021c */
[----:B------:R-:W-:-:S05]  /*3a20*/  @P1 LEA R28, R27, UR4, 0x2 ;  /* 0x000000041b1c1c11 */ /* 0x000fca000f8e10ff */
[----:B------:R0:W-:Y:S01]  /*3a30*/  @P1 STS [R28], R5 ;  /* 0x000000051c001388 */ /* 0x0001e20000000800 */
[----:B------:R-:W-:-:S13]  /*3a40*/  ISETP.NE.AND P1, PT, R37, RZ, PT ;  /* 0x000000ff2500720c */ /* 0x000fda0003f25270 */
[----:B------:R-:W-:-:S05]  /*3a50*/  @P1 IMAD.IADD R17, R17, 0x1, R27 ;  /* 0x0000000111111824 */ /* 0x000fca00078e021b */
[----:B------:R-:W-:-:S05]  /*3a60*/  @P1 LEA R30, R17, UR4, 0x2 ;  /* 0x00000004111e1c11 */ /* 0x000fca000f8e10ff */
[----:B------:R-:W-:Y:S01]  /*3a70*/  @P1 STS [R30], R15 ;  /* 0x0000000f1e001388 */ /* 0x000fe20000000800 */
[----:B------:R-:W-:Y:S01]  /*3a80*/  ISETP.NE.AND P1, PT, R36, RZ, PT ;  /* 0x000000ff2400720c */ /* 0x000fe20003f25270 */
[----:B------:R-:W-:-:S12]  /*3a90*/  @P0 IMAD.IADD R19, R19, 0x1, R27 ;  /* 0x0000000113130824 */ /* 0x000fd800078e021b */
[----:B------:R-:W-:-:S05]  /*3aa0*/  @P1 IMAD.IADD R18, R18, 0x1, R27 ;  /* 0x0000000112121824 */ /* 0x000fca00078e021b */
[----:B------:R-:W-:Y:S02]  /*3ab0*/  @P1 LEA R17, R18, UR4, 0x2 ;  /* 0x0000000412111c11 */ /* 0x000fe4000f8e10ff */
[----:B------:R-:W-:-:S03]  /*3ac0*/  @P0 LEA R18, R19, UR4, 0x2 ;  /* 0x0000000413120c11 */ /* 0x000fc6000f8e10ff */
[----:B------:R-:W-:Y:S04]  /*3ad0*/  @P1 STS [R17], R14 ;  /* 0x0000000e11001388 */ /* 0x000fe80000000800 */
[----:B------:R-:W-:Y:S01]  /*3ae0*/  @P0 STS [R18], R13 ;  /* 0x0000000d12000388 */ /* 0x000fe20000000800 */
[----:B------:R-:W-:Y:S02]  /*3af0*/  ISETP.NE.AND P0, PT, R34, RZ, PT ;  /* 0x000000ff2200720c */ /* 0x000fe40003f05270 */
[----:B------:R-:W-:Y:S02]  /*3b00*/  ISETP.NE.AND P1, PT, R35, RZ, PT ;  /* 0x000000ff2300720c */ /* 0x000fe40003f25270 */
[----:B------:R-:W-:-:S09]  /*3b10*/  IADD3 R0, PT, PT, R3, R0, R2 ;  /* 0x0000000003007210 */ /* 0x000fd20007ffe002 */
[----:B------:R-:W-:-:S05]  /*3b20*/  @P0 IMAD.IADD R20, R20, 0x1, R27 ;  /* 0x0000000114140824 */ /* 0x000fca00078e021b */
[----:B0-----:R-:W-:Y:S01]  /*3b30*/  @P0 LEA R5, R20, UR4, 0x2 ;  /* 0x0000000414050c11 */ /* 0x001fe2000f8e10ff */
[----:B------:R-:W-:-:S04]  /*3b40*/  @P1 IMAD.IADD R21, R21, 0x1, R27 ;  /* 0x0000000115151824 */ /* 0x000fc800078e021b */
[----:B------:R0:W-:Y:S01]  /*3b50*/  @P0 STS [R5], R12 ;  /* 0x0000000c05000388 */ /* 0x0001e20000000800 */
[--C-:B------:R-:W-:Y:S02]  /*3b60*/  @P2 IMAD.IADD R22, R22, 0x1, R27.reuse ;  /* 0x0000000116162824 */ /* 0x100fe400078e021b */
[--C-:B------:R-:W-:Y:S02]  /*3b70*/  @P3 IMAD.IADD R23, R23, 0x1, R27.reuse ;  /* 0x0000000117173824 */ /* 0x100fe400078e021b */
[--C-:B------:R-:W-:Y:S02]  /*3b80*/  @P4 IMAD.IADD R24, R24, 0x1, R27.reuse ;  /* 0x0000000118184824 */ /* 0x100fe400078e021b */
[----:B0-----:R-:W-:Y:S01]  /*3b90*/  VIADD R5, R0, 0xfffffd40 ;  /* 0xfffffd4000057836 */ /* 0x001fe20000000000 */
[----:B------:R-:W-:Y:S01]  /*3ba0*/  @P1 LEA R20, R21, UR4, 0x2 ;  /* 0x0000000415141c11 */ /* 0x000fe2000f8e10ff */
[--C-:B------:R-:W-:Y:S01]  /*3bb0*/  @P5 IMAD.IADD R25, R25, 0x1, R27.reuse ;  /* 0x0000000119195824 */ /* 0x100fe200078e021b */
[----:B------:R-:W-:Y:S01]  /*3bc0*/  @P2 LEA R13, R22, UR4, 0x2 ;  /* 0x00000004160d2c11 */ /* 0x000fe2000f8e10ff */
[----:B------:R-:W-:Y:S01]  /*3bd0*/  @P6 IMAD.IADD R26, R26, 0x1, R27 ;  /* 0x000000011a1a6824 */ /* 0x000fe200078e021b */
[----:B------:R-:W-:-:S02]  /*3be0*/  ISETP.GE.AND P0, PT, R4, R5, PT ;  /* 0x000000050400720c */ /* 0x000fc40003f06270 */
[----:B------:R-:W-:Y:S02]  /*3bf0*/  @P3 LEA R14, R23, UR4, 0x2 ;  /* 0x00000004170e3c11 */ /* 0x000fe4000f8e10ff */
[----:B------:R-:W-:Y:S01]  /*3c00*/  @P4 LEA R15, R24, UR4, 0x2 ;  /* 0x00000004180f4c11 */ /* 0x000fe2000f8e10ff */
[----:B------:R0:W-:Y:S01]  /*3c10*/  @P1 STS [R20], R11 ;  /* 0x0000000b14001388 */ /* 0x0001e20000000800 */
[----:B------:R-:W-:Y:S02]  /*3c20*/  @P5 LEA R25, R25, UR4, 0x2 ;  /* 0x0000000419195c11 */ /* 0x000fe4000f8e10ff */
[----:B------:R-:W-:Y:S01]  /*3c30*/  @P6 LEA R26, R26, UR4, 0x2 ;  /* 0x000000041a1a6c11 */ /* 0x000fe2000f8e10ff */
[----:B------:R0:W-:Y:S04]  /*3c40*/  @P2 STS [R13], R10 ;  /* 0x0000000a0d002388 */ /* 0x0001e80000000800 */
[----:B------:R0:W-:Y:S01]  /*3c50*/  @P3 STS [R14], R9 ;  /* 0x000000090e003388 */ /* 0x0001e20000000800 */
[----:B------:R-:W-:Y:S03]  /*3c60*/  BSSY.RECONVERGENT B0, `(.L_x_4030) ;  /* 0x000007a000007945 */ /* 0x000fe60003800200 */
[----:B------:R0:W-:Y:S04]  /*3c70*/  @P4 STS [R15], R8 ;  /* 0x000000080f004388 */ /* 0x0001e80000000800 */
[----:B------:R0:W-:Y:S04]  /*3c80*/  @P5 STS [R25], R16 ;  /* 0x0000001019005388 */ /* 0x0001e80000000800 */
[----:B------:R0:W-:Y:S01]  /*3c90*/  @P6 STS [R26], R7 ;  /* 0x000000071a006388 */ /* 0x0001e20000000800 */
[----:B------:R-:W-:Y:S06]  /*3ca0*/  BAR.SYNC.DEFER_BLOCKING 0x0 ;  /* 0x0000000000007b1d */ /* 0x000fec0000010000 */
[----:B------:R-:W-:Y:S05]  /*3cb0*/  @P0 BRA `(.L_x_4031) ;  /* 0x0000000400d00947 */ /* 0x000fea0003800000 */
[----:B------:R-:W-:Y:S01]  /*3cc0*/  IADD3 R3, PT, PT, R3, UR6, R2 ;  /* 0x0000000603037c10 */ /* 0x000fe2000fffe002 */
[----:B------:R-:W-:Y:S03]  /*3cd0*/  BSSY.RECONVERGENT B1, `(.L_x_4032) ;  /* 0x0000016000017945 */ /* 0x000fe60003800200 */
[----:B------:R-:W-:-:S04]  /*3ce0*/  IADD3 R0, PT, PT, R3, -0x2c1, -R4 ;  /* 0xfffffd3f03007810 */ /* 0x000fc80007ffe804 */
[C---:B------:R-:W-:Y:S02]  /*3cf0*/  LOP3.LUT R2, R0.reuse, 0xc0, RZ, 0xc0, !PT ;  /* 0x000000c000027812 */ /* 0x040fe400078ec0ff */
[----:B------:R-:W-:Y:S02]  /*3d00*/  ISETP.GE.U32.AND P1, PT, R0, 0xc0, PT ;  /* 0x000000c00000780c */ /* 0x000fe40003f26070 */
[----:B------:R-:W-:-:S13]  /*3d10*/  ISETP.NE.AND P0, PT, R2, 0xc0, PT ;  /* 0x000000c00200780c */ /* 0x000fda0003f05270 */
[----:B------:R-:W-:Y:S05]  /*3d20*/  @!P0 BRA `(.L_x_4033) ;  /* 0x0000000000408947 */ /* 0x000fea0003800000 */
[----:B------:R-:W1:Y:S01]  /*3d30*/  LDC.64 R2, c[0x0][0x388] ;  /* 0x0000e200ff027b82 */ /* 0x000e620000000a00 */
[----:B------:R-:W-:-:S05]  /*3d40*/  LEA.HI R0, R0, 0x1, RZ, 0x1a ;  /* 0x0000000100007811 */ /* 0x000fca00078fd0ff */
[C---:B0-----:R-:W-:Y:S01]  /*3d50*/  IMAD.SHL.U32 R7, R0.reuse, 0x40, RZ ;  /* 0x0000004000077824 */ /* 0x041fe200078e00ff */
[----:B------:R-:W-:-:S04]  /*3d60*/  LOP3.LUT R0, R0, 0x3, RZ, 0xc0, !PT ;  /* 0x0000000300007812 */ /* 0x000fc800078ec0ff */
[----:B------:R-:W-:Y:S01]  /*3d70*/  LOP3.LUT R7, R7, 0xc0, RZ, 0xc0, !PT ;  /* 0x000000c007077812 */ /* 0x000fe200078ec0ff */
[----:B------:R-:W-:Y:S02]  /*3d80*/  IMAD.MOV R0, RZ, RZ, -R0 ;  /* 0x000000ffff007224 */ /* 0x000fe400078e0a00 */
[----:B-1----:R-:W-:-:S04]  /*3d90*/  IMAD.WIDE.U32 R2, R4, 0x4, R2 ;  /* 0x0000000404027825 */ /* 0x002fc800078e0002 */
[----:B------:R-:W-:-:S07]  /*3da0*/  IMAD.IADD R4, R4, 0x1, R7 ;  /* 0x0000000104047824 */ /* 0x000fce00078e0207 */
.L_x_4034:
        /* <DEDUP_REMOVED lines=8> */
.L_x_4033:
[----:B------:R-:W-:Y:S05]  /*3e30*/  BSYNC.RECONVERGENT B1 ;  /* 0x0000000000017941 */ /* 0x000fea0003800200 */
.L_x_4032:
[----:B------:R-:W-:Y:S05]  /*3e40*/  @!P1 BRA `(.L_x_4031) ;  /* 0x00000004006c9947 */ /* 0x000fea0003800000 */
[----:B------:R-:W1:Y:S01]  /*3e50*/  LDC.64 R2, c[0x0][0x388] ;  /* 0x0000e200ff027b82 */ /* 0x000e620000000a00 */
[----:B------:R-:W-:Y:S01]  /*3e60*/  IMAD.IADD R0, R5, 0x1, -R4 ;  /* 0x0000000105007824 */ /* 0x000fe200078e0a04 */
[----:B------:R-:W-:Y:S04]  /*3e70*/  BSSY.RECONVERGENT B1, `(.L_x_4035) ;  /* 0x0000033000017945 */ /* 0x000fe80003800200 */
[----:B------:R-:W-:Y:S02]  /*3e80*/  ISETP.GT.AND P1, PT, R0, 0x300, PT ;  /* 0x000003000000780c */ /* 0x000fe40003f24270 */
[----:B------:R-:W-:-:S05]  /*3e90*/  LEA R0, R4, UR4, 0x2 ;  /* 0x0000000404007c11 */ /* 0x000fca000f8e10ff */
[----:B------:R-:W-:Y:S02]  /*3ea0*/  VIADD R0, R0, 0x200 ;  /* 0x0000020000007836 */ /* 0x000fe40000000000 */
[----:B-1----:R-:W-:-:S03]  /*3eb0*/  IMAD.WIDE.U32 R2, R4, 0x4, R2 ;  /* 0x0000000404027825 */ /* 0x002fc600078e0002 */
[----:B------:R-:W-:-:S05]  /*3ec0*/  IADD3 R2, P0, PT, R2, 0x200, RZ ;  /* 0x0000020002027810 */ /* 0x000fca0007f1e0ff */
[----:B------:R-:W-:Y:S01]  /*3ed0*/  IMAD.X R3, RZ, RZ, R3, P0 ;  /* 0x000000ffff037224 */ /* 0x000fe200000e0603 */
[----:B------:R-:W-:Y:S01]  /*3ee0*/  PLOP3.LUT P0, PT, PT, PT, PT, 0x80, 0x8 ;  /* 0x000000000008781c */ /* 0x000fe20003f0f070 */
[----:B------:R-:W-:-:S12]  /*3ef0*/  @!P1 BRA `(.L_x_4036) ;  /* 0x0000000000a89947 */ /* 0x000fd80003800000 */
[----:B------:R-:W-:Y:S01]  /*3f00*/  PLOP3.LUT P0, PT, PT, PT, PT, 0x8, 0x80 ;  /* 0x000000000080781c */ /* 0x000fe20003f0e170 */
[----:B------:R-:W-:-:S12]  /*3f10*/  VIADD R39, R5, 0xfffffd00 ;  /* 0xfffffd0005277836 */ /* 0x000fd80000000000 */
.L_x_4037:
[----:B0-----:R-:W0:Y:S01]  /*3f20*/  LDS R7, [R0+-0x200] ;  /* 0xfffe000000077984 */ /* 0x001e220000000800 */
        /* <DEDUP_REMOVED lines=22> */
[----:B0-----:R-:W-:-:S03]  /*4090*/  IADD3.X R7, PT, PT, RZ, R3, RZ, P2, !PT ;  /* 0x00000003ff077210 */ /* 0x001fc600017fe4ff */
        /* <DEDUP_REMOVED lines=16> */
.L_x_4036:
[----:B------:R-:W-:Y:S05]  /*41a0*/  BSYNC.RECONVERGENT B1 ;  /* 0x0000000000017941 */ /* 0x000fea0003800200 */
.L_x_4035:
[----:B------:R-:W-:Y:S01]  /*41b0*/  IMAD.IADD R6, R5, 0x1, -R4 ;  /* 0x0000000105067824 */ /* 0x000fe200078e0a04 */
[----:B------:R-:W-:Y:S04]  /*41c0*/  BSSY.RECONVERGENT B1, `(.L_x_4038) ;  /* 0x000001a000017945 */ /* 0x000fe80003800200 */
[----:B------:R-:W-:-:S13]  /*41d0*/  ISETP.GT.AND P1, PT, R6, 0x100, PT ;  /* 0x000001000600780c */ /* 0x000fda0003f24270 */
[----:B------:R-:W-:Y:S05]  /*41e0*/  @!P1 BRA `(.L_x_4039) ;  /* 0x00000000005c9947 */ /* 0x000fea0003800000 */
[----:B0-----:R-:W0:Y:S01]  /*41f0*/  LDS R7, [R0+-0x200] ;  /* 0xfffe000000077984 */ /* 0x001e220000000800 */
        /* <DEDUP_REMOVED lines=22> */
.L_x_4039:
[----:B------:R-:W-:Y:S05]  /*4360*/  BSYNC.RECONVERGENT B1 ;  /* 0x0000000000017941 */ /* 0x000fea0003800200 */
.L_x_4038:
[----:B------:R-:W-:-:S13]  /*4370*/  ISETP.LT.OR P0, PT, R4, R5, P0 ;  /* 0x000000050400720c */ /* 0x000fda0000701670 */
[----:B0-----:R-:W0:Y:S04]  /*4380*/  @P0 LDS R7, [R0+-0x200] ;  /* 0xfffe000000070984 */ /* 0x001e280000000800 */
[----:B------:R-:W1:Y:S04]  /*4390*/  @P0 LDS R9, [R0+-0x100] ;  /* 0xffff000000090984 */ /* 0x000e680000000800 */
[----:B------:R-:W2:Y:S04]  /*43a0*/  @P0 LDS R11, [R0] ;  /* 0x00000000000b0984 */ /* 0x000ea80000000800 */
[----:B------:R-:W3:Y:S04]  /*43b0*/  @P0 LDS R13, [R0+0x100] ;  /* 0x00010000000d0984 */ /* 0x000ee80000000800 */
[----:B0-----:R4:W-:Y:S04]  /*43c0*/  @P0 STG.E desc[UR8][R2.64+-0x200], R7 ;  /* 0xfffe000702000986 */ /* 0x0019e8000c101908 */
[----:B-1----:R4:W-:Y:S04]  /*43d0*/  @P0 STG.E desc[UR8][R2.64+-0x100], R9 ;  /* 0xffff000902000986 */ /* 0x0029e8000c101908 */
[----:B--2---:R4:W-:Y:S04]  /*43e0*/  @P0 STG.E desc[UR8][R2.64], R11 ;  /* 0x0000000b02000986 */ /* 0x0049e8000c101908 */
[----:B---3--:R4:W-:Y:S02]  /*43f0*/  @P0 STG.E desc[UR8][R2.64+0x100], R13 ;  /* 0x0001000d02000986 */ /* 0x0089e4000c101908 */
.L_x_4031:
[----:B------:R-:W-:Y:S05]  /*4400*/  BSYNC.RECONVERGENT B0 ;  /* 0x0000000000007941 */ /* 0x000fea0003800200 */
.L_x_4030:
[----:B------:R-:W-:Y:S06]  /*4410*/  BAR.SYNC.DEFER_BLOCKING 0x0 ;  /* 0x0000000000007b1d */ /* 0x000fec0000010000 */
[----:B------:R-:W-:Y:S05]  /*4420*/  BRA `(.L_x_4040) ;  /* 0x0000002000587947 */ /* 0x000fea0003800000 */
.L_x_4029:
        /* <DEDUP_REMOVED lines=18> */
[----:B------:R-:W-:Y:S01]  /*4550*/  ISETP.GE.AND P0, PT, R17, R0, PT ;  /* 0x000000001100720c */ /* 0x000fe20003f06270 */
[----:B------:R-:W-:-:S02]  /*4560*/  VIADD R19, R3, 0xa0 ;  /* 0x000000a003137836 */ /* 0x000fc40000000000 */
[----:B------:R-:W-:Y:S02]  /*4570*/  @!P3 IMAD.IADD R9, R2, 0x1, R3 ;  /* 0x000000010209b824 */ /* 0x000fe400078e0203 */
[----:B------:R-:W-:Y:S01]  /*4580*/  IMAD.X R7, RZ, RZ, R7, P2 ;  /* 0x000000ffff077224 */ /* 0x000fe200010e0607 */
[-C--:B------:R-:W-:Y:S01]  /*4590*/  ISETP.GE.AND P4, PT, R19, R0.reuse, PT ;  /* 0x000000001300720c */ /* 0x080fe20003f86270 */
[----:B------:R-:W-:Y:S01]  /*45a0*/  @!P3 IMAD.WIDE.U32 R8, R9, 0x4, R4 ;  /* 0x000000040908b825 */ /* 0x000fe200078e0004 */
[----:B------:R-:W-:-:S03]  /*45b0*/  ISETP.GE.AND P2, PT, R15, R0, PT ;  /* 0x000000000f00720c */ /* 0x000fc60003f46270 */
[C---:B------:R-:W-:Y:S02]  /*45c0*/  VIADD R17, R3.reuse, 0x100 ;  /* 0x0000010003117836 */ /* 0x040fe40000000000 */
[C---:B------:R-:W-:Y:S02]  /*45d0*/  VIADD R19, R3.reuse, 0x120 ;  /* 0x0000012003137836 */ /* 0x040fe40000000000 */
[----:B------:R-:W-:Y:S02]  /*45e0*/  VIADD R3, R3, 0x140 ;  /* 0x0000014003037836 */ /* 0x000fe40000000000 */
[----:B--2---:R-:W-:Y:S02]  /*45f0*/  IMAD.MOV.U32 R10, RZ, RZ, R11 ;  /* 0x000000ffff0a7224 */ /* 0x004fe400078e000b */
[----:B------:R0:W2:Y:S01]  /*4600*/  @!P3 LDG.E.CONSTANT R11, desc[UR8][R8.64] ;  /* 0x00000008080bb981 */ /* 0x0000a2000c1e9900 */
[----:B------:R-:W-:Y:S01]  /*4610*/  ISETP.GE.AND P3, PT, R13, R0, PT ;  /* 0x000000000d00720c */ /* 0x000fe20003f66270 */
[----:B------:R-:W-:-:S02]  /*4620*/  IMAD.MOV.U32 R13, RZ, RZ, R10 ;  /* 0x000000ffff0d7224 */ /* 0x000fc400078e000a */
        /* <DEDUP_REMOVED lines=8> */
[--C-:B0-----:R-:W-:Y:S02]  /*46b0*/  IMAD.MOV.U32 R8, RZ, RZ, R10.reuse ;  /* 0x000000ffff087224 */ /* 0x101fe400078e000a */
        /* <DEDUP_REMOVED lines=11> */
[----:B------:R-:W5:Y:S01]  /*4770*/  @!P1 LDG.E.CONSTANT R10, desc[UR8][R6.64+0x500] ;  /* 0x00050008060a9981 */ /* 0x000f62000c1e9900 */
[----:B------:R-:W-:-:S06]  /*4780*/  IMAD.WIDE R2, R2, 0x4, R4 ;  /* 0x0000000402027825 */ /* 0x000fcc00078e0204 */
[----:B------:R0:W5:Y:S01]  /*4790*/  LDG.E.CONSTANT R3, desc[UR8][R2.64+-0x4] ;  /* 0xfffffc0802037981 */ /* 0x000162000c1e9900 */
[----:B------:R-:W1:Y:S01]  /*47a0*/  S2R R28, SR_LANEID ;  /* 0x00000000001c7919 */ /* 0x000e620000000000 */
[----:B------:R-:W0:Y:S01]  /*47b0*/  S2UR UR5, SR_CgaCtaId ;  /* 0x00000000000579c3 */ /* 0x000e220000008800 */
[----:B------:R-:W-:Y:S01]  /*47c0*/  SHF.R.U32.HI R12, RZ, 0x5, R27 ;  /* 0x00000005ff0c7819 */ /* 0x000fe2000001161b */
[----:B------:R-:W-:Y:S02]  /*47d0*/  UMOV UR4, 0x400 ;  /* 0x0000040000047882 */ /* 0x000fe40000000000 */
[----:B0-----:R-:W-:Y:S02]  /*47e0*/  ULEA UR4, UR5, UR4, 0x18 ;  /* 0x0000000405047291 */ /* 0x001fe4000f8ec0ff */
[----:B-1----:R-:W-:-:S05]  /*47f0*/  IMAD R4, R12, 0x160, R28 ;  /* 0x000001600c047824 */ /* 0x002fca00078e021c */
[----:B------:R-:W-:-:S05]  /*4800*/  LEA R4, R4, UR4, 0x2 ;  /* 0x0000000404047c11 */ /* 0x000fca000f8e10ff */
[----:B------:R-:W-:Y:S01]  /*4810*/  IMAD R2, R28, 0x28, R4 ;  /* 0x000000281c027824 */ /* 0x000fe200078e0204 */
[C---:B------:R-:W-:Y:S02]  /*4820*/  LEA R6, R27.reuse, UR4, 0x2 ;  /* 0x000000041b067c11 */ /* 0x040fe4000f8e10ff */
[----:B------:R-:W-:Y:S01]  /*4830*/  ISETP.NE.AND P0, PT, R27, RZ, PT ;  /* 0x000000ff1b00720c */ /* 0x000fe20003f05270 */
        /* <DEDUP_REMOVED lines=16> */
[----:B------:R-:W-:Y:S04]  /*4940*/  LDS R21, [R2+0xc] ;  /* 0x00000c0002157984 */ /* 0x000fe80000000800 */
        /* <DEDUP_REMOVED lines=10> */
[----:B------:R-:W-:Y:S01]  /*49f0*/  IMAD R13, R27, 0xb, RZ ;  /* 0x0000000b1b0d7824 */ /* 0x000fe200078e02ff */
[----:B------:R-:W-:Y:S03]  /*4a00*/  BAR.SYNC.DEFER_BLOCKING 0x0 ;  /* 0x0000000000007b1d */ /* 0x000fe60000010000 */
[----:B------:R-:W-:Y:S01]  /*4a10*/  VIADD R5, R13, 0x1 ;  /* 0x000000010d057836 */ /* 0x000fe20000000000 */
[----:B-1----:R-:W-:-:S04]  /*4a20*/  FSETP.NEU.AND P0, PT, R38, R26, PT ;  /* 0x0000001a2600720b */ /* 0x002fc80003f0d000 */
[----:B------:R-:W-:Y:S02]  /*4a30*/  ISETP.GE.OR P2, PT, R5, R0, P0 ;  /* 0x000000000500720c */ /* 0x000fe40000746670 */
[----:B--2---:R-:W-:Y:S02]  /*4a40*/  FSETP.NEU.AND P0, PT, R26, R24, PT ;  /* 0x000000181a00720b */ /* 0x004fe40003f0d000 */
[----:B------:R-:W-:Y:S02]  /*4a50*/  P2R R44, PR, RZ, 0x4 ;  /* 0x00000004ff2c7803 */ /* 0x000fe40000000000 */
[----:B0-----:R-:W-:Y:S01]  /*4a60*/  FSETP.NEU.AND P3, PT, R3, R38, PT ;  /* 0x000000260300720b */ /* 0x001fe20003f6d000 */
[----:B------:R-:W-:-:S03]  /*4a70*/  VIADD R3, R13, 0x2 ;  /* 0x000000020d037836 */ /* 0x000fc60000000000 */
[-C--:B------:R-:W-:Y:S02]  /*4a80*/  ISETP.GE.OR P3, PT, R13, R0.reuse, P3 ;  /* 0x000000000d00720c */ /* 0x080fe40001f66670 */
[----:B------:R-:W-:Y:S02]  /*4a90*/  ISETP.GE.OR P4, PT, R3, R0, P0 ;  /* 0x000000000300720c */ /* 0x000fe40000786670 */
[----:B------:R-:W-:Y:S01]  /*4aa0*/  SEL R39, RZ, 0x1, !P3 ;  /* 0x00000001ff277807 */ /* 0x000fe20005800000 */
[----:B------:R-:W-:Y:S01]  /*4ab0*/  VIADD R3, R13, 0x3 ;  /* 0x000000030d037836 */ /* 0x000fe20000000000 */
[----:B------:R-:W-:-:S03]  /*4ac0*/  FSETP.NEU.AND P0, PT, R24, R21, PT ;  /* 0x000000151800720b */ /* 0x000fc60003f0d000 */
[----:B------:R-:W-:Y:S02]  /*4ad0*/  VIADD R9, R39, 0x1 ;  /* 0x0000000127097836 */ /* 0x000fe40000000000 */
[----:B------:R-:W-:Y:S01]  /*4ae0*/  @!P2 IMAD.MOV R9, RZ, RZ, R39 ;  /* 0x000000ffff09a224 */ /* 0x000fe200078e0227 */
[----:B------:R-:W-:Y:S01]  /*4af0*/  ISETP.GE.OR P2, PT, R3, R0, P0 ;  /* 0x000000000300720c */ /* 0x000fe20000746670 */
[----:B------:R-:W-:Y:S01]  /*4b00*/  VIADD R3, R13, 0x4 ;  /* 0x000000040d037836 */ /* 0x000fe20000000000 */
[----:B------:R-:W-:Y:S01]  /*4b10*/  FSETP.NEU.AND P0, PT, R21, R19, PT ;  /* 0x000000131500720b */ /* 0x000fe20003f0d000 */
[----:B------:R-:W-:-:S03]  /*4b20*/  VIADD R8, R9, 0x1 ;  /* 0x0000000109087836 */ /* 0x000fc60000000000 */
[----:B------:R-:W-:Y:S01]  /*4b30*/  ISETP.GE.OR P1, PT, R3, R0, P0 ;  /* 0x000000000300720c */ /* 0x000fe20000726670 */
[----:B------:R-:W-:Y:S01]  /*4b40*/  @!P4 IMAD.MOV R8, RZ, RZ, R9 ;  /* 0x000000ffff08c224 */ /* 0x000fe200078e0209 */
[----:B------:R-:W-:Y:S01]  /*4b50*/  FSETP.NEU.AND P0, PT, R19, R18, PT ;  /* 0x000000121300720b */ /* 0x000fe20003f0d000 */
[----:B------:R-:W-:Y:S01]  /*4b60*/  VIADD R3, R13, 0x5 ;  /* 0x000000050d037836 */ /* 0x000fe20000000000 */
[----:B------:R-:W-:Y:S01]  /*4b70*/  P2R R43, PR, RZ, 0x4 ;  /* 0x00000004ff2b7803 */ /* 0x000fe20000000000 */
[----:B------:R-:W-:Y:S02]  /*4b80*/  VIADD R7, R8, 0x1 ;  /* 0x0000000108077836 */ /* 0x000fe40000000000 */
[----:B------:R-:W-:Y:S01]  /*4b90*/  @!P2 IMAD.MOV R7, RZ, RZ, R8 ;  /* 0x000000ffff07a224 */ /* 0x000fe200078e0208 */
[-C--:B------:R-:W-:Y:S01]  /*4ba0*/  ISETP.GE.OR P2, PT, R3, R0.reuse, P0 ;  /* 0x000000000300720c */ /* 0x080fe20000746670 */
[----:B------:R-:W-:Y:S01]  /*4bb0*/  VIADD R3, R13, 0x6 ;  /* 0x000000060d037836 */ /* 0x000fe20000000000 */
[----:B------:R-:W-:Y:S01]  /*4bc0*/  FSETP.NEU.AND P0, PT, R18, R17, PT ;  /* 0x000000111200720b */ /* 0x000fe20003f0d000 */
[----:B------:R-:W-:Y:S01]  /*4bd0*/  VIADD R6, R7, 0x1 ;  /* 0x0000000107067836 */ /* 0x000fe20000000000 */
[----:B------:R-:W-:Y:S01]  /*4be0*/  P2R R42, PR, RZ, 0x2 ;  /* 0x00000002ff2a7803 */ /* 0x000fe20000000000 */
[----:B------:R-:W-:Y:S01]  /*4bf0*/  @!P1 IMAD.MOV R6, RZ, RZ, R7 ;  /* 0x000000ffff069224 */ /* 0x000fe200078e0207 */
[----:B------:R-:W-:Y:S01]  /*4c00*/  ISETP.GE.OR P1, PT, R3, R0, P0 ;  /* 0x000000000300720c */ /* 0x000fe20000726670 */
[----:B------:R-:W-:Y:S01]  /*4c10*/  VIADD R3, R13, 0x7 ;  /* 0x000000070d037836 */ /* 0x000fe20000000000 */
[----:B------:R-:W-:Y:S01]  /*4c20*/  FSETP.NEU.AND P6, PT, R17, R16, PT ;  /* 0x000000101100720b */ /* 0x000fe20003fcd000 */
[----:B------:R-:W-:Y:S01]  /*4c30*/  VIADD R5, R6, 0x1 ;  /* 0x0000000106057836 */ /* 0x000fe20000000000 */
[----:B------:R-:W-:Y:S01]  /*4c40*/  P2R R41, PR, RZ, 0x4 ;  /* 0x00000004ff297803 */ /* 0x000fe20000000000 */
[----:B------:R-:W-:Y:S01]  /*4c50*/  VIADD R15, R13, 0x8 ;  /* 0x000000080d0f7836 */ /* 0x000fe20000000000 */
[----:B------:R-:W-:Y:S01]  /*4c60*/  ISETP.GE.OR P6, PT, R3, R0, P6 ;  /* 0x000000000300720c */ /* 0x000fe200037c6670 */
[----:B------:R-:W-:Y:S01]  /*4c70*/  @!P2 IMAD.MOV R5, RZ, RZ, R6 ;  /* 0x000000ffff05a224 */ /* 0x000fe200078e0206 */
[----:B------:R-:W-:-:S02]  /*4c80*/  FSETP.NEU.AND P2, PT, R16, R11, PT ;  /* 0x0000000b1000720b */ /* 0x000fc40003f4d000 */
[----:B------:R-:W-:Y:S01]  /*4c90*/  P2R R45, PR, RZ, 0x2 ;  /* 0x00000002ff2d7803 */ /* 0x000fe20000000000 */
[----:B------:R-:W-:Y:S01]  /*4ca0*/  VIADD R4, R5, 0x1 ;  /* 0x0000000105047836 */ /* 0x000fe20000000000 */
[----:B------:R-:W-:Y:S01]  /*4cb0*/  ISETP.GE.OR P2, PT, R15, R0, P2 ;  /* 0x000000000f00720c */ /* 0x000fe20001746670 */
[----:B------:R-:W-:Y:S01]  /*4cc0*/  @!P1 IMAD.MOV R4, RZ, RZ, R5 ;  /* 0x000000ffff049224 */ /* 0x000fe200078e0205 */
[----:B------:R-:W-:Y:S01]  /*4cd0*/  FSETP.NEU.AND P1, PT, R11, R10, PT ;  /* 0x0000000a0b00720b */ /* 0x000fe20003f2d000 */
[C---:B------:R-:W-:Y:S01]  /*4ce0*/  VIADD R15, R13.reuse, 0x9 ;  /* 0x000000090d0f7836 */ /* 0x040fe20000000000 */
[----:B------:R-:W-:Y:S01]  /*4cf0*/  P2R R2, PR, RZ, 0x10 ;  /* 0x00000010ff027803 */ /* 0x000fe20000000000 */
[----:B------:R-:W-:Y:S01]  /*4d00*/  VIADD R13, R13, 0xa ;  /* 0x0000000a0d0d7836 */ /* 0x000fe20000000000 */
[----:B------:R-:W-:Y:S02]  /*4d10*/  FSETP.NEU.AND P0, PT, R10, R29, PT ;  /* 0x0000001d0a00720b */ /* 0x000fe40003f0d000 */
[----:B------:R-:W-:Y:S01]  /*4d20*/  ISETP.GE.OR P1, PT, R15, R0, P1 ;  /* 0x000000000f00720c */ /* 0x000fe20000f26670 */
[----:B------:R-:W-:-:S02]  /*4d30*/  VIADD R3, R4, 0x1 ;  /* 0x0000000104037836 */ /* 0x000fc40000000000 */
[----:B------:R-:W-:Y:S01]  /*4d40*/  @!P6 IMAD.MOV R3, RZ, RZ, R4 ;  /* 0x000000ffff03e224 */ /* 0x000fe200078e0204 */
[----:B------:R0:W-:Y:S01]  /*4d50*/  STL [R1], R2 ;  /* 0x0000000201007387 */ /* 0x0001e20000100800 */
[----:B------:R-:W-:Y:S02]  /*4d60*/  ISETP.GE.OR P0, PT, R13, R0, P0 ;  /* 0x000000000d00720c */ /* 0x000fe40000706670 */
[----:B0-----:R-:W-:Y:S02]  /*4d70*/  VIADD R2, R3, 0x1 ;  /* 0x0000000103027836 */ /* 0x001fe40000000000 */
[----:B------:R-:W-:-:S04]  /*4d80*/  @!P2 IMAD.MOV R2, RZ, RZ, R3 ;  /* 0x000000ffff02a224 */ /* 0x000fc800078e0203 */
[C---:B------:R-:W-:Y:S01]  /*4d90*/  VIADD R0, R2.reuse, 0x1 ;  /* 0x0000000102007836 */ /* 0x040fe20000000000 */
[----:B------:R-:W-:-:S05]  /*4da0*/  @!P1 IADD3 R0, PT, PT, R2, RZ, RZ ;  /* 0x000000ff02009210 */ /* 0x000fca0007ffe0ff */
        /* <DEDUP_REMOVED lines=17> */
[----:B------:R-:W0:Y:S01]  /*4ec0*/  LDS.64 R12, [UR4] ;  /* 0x00000004ff0c7984 */ /* 0x000e220008000a00 */
[----:B------:R-:W-:-:S04]  /*4ed0*/  ISETP.NE.AND P4, PT, R28, RZ, PT ;  /* 0x000000ff1c00720c */ /* 0x000fc80003f85270 */
[----:B------:R-:W-:Y:S02]  /*4ee0*/  SEL R15, R31, RZ, P4 ;  /* 0x000000ff1f0f7207 */ /* 0x000fe40002000000 */
[----:B------:R-:W-:-:S03]  /*4ef0*/  ISETP.GE.U32.AND P4, PT, R27, 0x20, PT ;  /* 0x000000201b00780c */ /* 0x000fc60003f86070 */
[----:B0-----:R-:W-:-:S05]  /*4f00*/  IMAD.IADD R20, R12, 0x1, R15 ;  /* 0x000000010c147824 */ /* 0x001fca00078e020f */
[----:B------:R-:W-:Y:S02]  /*4f10*/  SEL R40, R31, R20, !P4 ;  /* 0x000000141f287207 */ /* 0x000fe40006000000 */
[----:B------:R-:W-:Y:S01]  /*4f20*/  ISETP.GT.U32.AND P4, PT, R27, 0x1f, PT ;  /* 0x0000001f1b00780c */ /* 0x000fe20003f84070 */
[----:B------:R-:W-:-:S12]  /*4f30*/  IMAD.IADD R13, R12, 0x1, R13 ;  /* 0x000000010c0d7824 */ /* 0x000fd800078e020d */
[----:B------:R-:W-:Y:S05]  /*4f40*/  @P4 BRA `(.L_x_4041) ;  /* 0x0000000800644947 */ /* 0x000fea0003800000 */
[----:B------:R-:W0:Y:S01]  /*4f50*/  S2R R28, SR_CTAID.X ;  /* 0x00000000001c7919 */ /* 0x000e220000002500 */
[----:B------:R-:W0:Y:S01]  /*4f60*/  LDC.64 R22, c[0x0][0x3a8] ;  /* 0x0000ea00ff167b82 */ /* 0x000e220000000a00 */
[----:B------:R-:W-:Y:S02]  /*4f70*/  ISETP.NE.AND P4, PT, R27, RZ, PT ;  /* 0x000000ff1b00720c */ /* 0x000fe40003f85270 */
[----:B------:R-:W-:-:S11]  /*4f80*/  LOP3.LUT R36, RZ, R27, RZ, 0x33, !PT ;  /* 0x0000001bff247212 */ /* 0x000fd600078e33ff */
[----:B------:R-:W-:Y:S01]  /*4f90*/  @!P4 IMAD.MOV.U32 R12, RZ, RZ, 0x64 ;  /* 0x00000064ff0cc424 */ /* 0x000fe200078e00ff */
[----:B------:R-:W-:Y:S01]  /*4fa0*/  @!P4 STS [UR4+0x2c], R13 ;  /* 0x00002c0dff00c988 */ /* 0x000fe20008000804 */
[----:B0-----:R-:W-:-:S05]  /*4fb0*/  IMAD.WIDE.U32 R22, R28, 0x8, R22 ;  /* 0x000000081c167825 */ /* 0x001fca00078e0016 */
[----:B------:R0:W-:Y:S02]  /*4fc0*/  @!P4 ST.E.64.STRONG.GPU desc[UR8][R22.64+0x100], R12 ;  /* 0x0001000c1600c985 */ /* 0x0001e4000c10fb08 */
[----:B0-----:R-:W0:Y:S02]  /*4fd0*/  LDC R12, c[0x0][0x370] ;  /* 0x0000dc00ff0c7b82 */ /* 0x001e240000000800 */
[----:B0-----:R-:W-:-:S13]  /*4fe0*/  ISETP.GT.U32.AND P5, PT, R12, 0x1f3, PT ;  /* 0x000001f30c00780c */ /* 0x001fda0003fa4070 */
[----:B------:R-:W-:Y:S05]  /*4ff0*/  @P5 BRA `(.L_x_4042) ;  /* 0x0000000000085947 */ /* 0x000fea0003800000 */
[----:B------:R0:W-:Y:S06]  /*5000*/  MEMBAR.SC.CTA ;  /* 0x0000000000007992 */ /* 0x0001ec0000000000 */
[----:B0-----:R-:W-:Y:S05]  /*5010*/  BRA `(.L_x_4043) ;  /* 0x0000000000087947 */ /* 0x001fea0003800000 */
.L_x_4042:
[----:B------:R-:W-:Y:S05]  /*5020*/  NANOSLEEP 0x1c2 ;  /* 0x000001c20000795d */ /* 0x000fea0003800000 */
[----:B------:R-:W-:Y:S01]  /*5030*/  NOP ;  /* 0x0000000000007918 */ /* 0x000fe20000000000 */
.L_x_4043:
[----:B------:R-:W-:-:S05]  /*5040*/  IMAD.WIDE R22, R36, 0x8, R22 ;  /* 0x0000000824167825 */ /* 0x000fca00078e0216 */
[----:B------:R-:W2:Y:S01]  /*5050*/  LD.E.64.STRONG.GPU R14, desc[UR8][R22.64+0x100] ;  /* 0x00010008160e7980 */ /* 0x000ea2000c10fb00 */
[----:B------:R-:W-:Y:S01]  /*5060*/  UMOV UR5, 0xffffffff ;  /* 0xffffffff00057882 */ /* 0x000fe20000000000 */
[----:B--2---:R-:W-:Y:S02]  /*5070*/  ISETP.NE.AND P4, PT, R14, 0x63, PT ;  /* 0x000000630e00780c */ /* 0x004fe40003f85270 */
[----:B------:R-:W-:Y:S11]  /*5080*/  BRA.DIV UR5, `(.L_x_4044) ;  /* 0x0000001e05c07947 */ /* 0x000ff6000b800000 */
[----:B------:R-:W-:-:S13]  /*5090*/  VOTE.ANY P4, !P4 ;  /* 0x0000000000ff7806 */ /* 0x000fda0006080100 */
.L_x_4102:
[----:B------:R-:W-:Y:S05]  /*50a0*/  @!P4 BRA `(.L_x_4045) ;  /* 0x000000000030c947 */ /* 0x000fea0003800000 */
.L_x_4049:
[----:B------:R-:W-:Y:S05]  /*50b0*/  YIELD ;  /* 0x0000000000007946 */ /* 0x000fea0003800000 */
[----:B------:R-:W-:Y:S05]  /*50c0*/  @P5 BRA `(.L_x_4046) ;  /* 0x0000000000085947 */ /* 0x000fea0003800000 */
[----:B------:R0:W-:Y:S06]  /*50d0*/  MEMBAR.SC.CTA ;  /* 0x0000000000007992 */ /* 0x0001ec0000000000 */
[----:B0-----:R-:W-:Y:S05]  /*50e0*/  BRA `(.L_x_4047) ;  /* 0x0000000000087947 */ /* 0x001fea0003800000 */
.L_x_4046:
[----:B------:R-:W-:Y:S05]  /*50f0*/  NANOSLEEP 0x15e ;  /* 0x0000015e0000795d */ /* 0x000fea0003800000 */
[----:B------:R-:W-:Y:S01]  /*5100*/  NOP ;  /* 0x0000000000007918 */ /* 0x000fe20000000000 */
.L_x_4047:
[----:B------:R-:W2:Y:S01]  /*5110*/  LD.E.64.STRONG.GPU R14, desc[UR8][R22.64+0x100] ;  /* 0x00010008160e7980 */ /* 0x000ea2000c10fb00 */
[----:B------:R-:W-:Y:S01]  /*5120*/  UMOV UR5, 0xffffffff ;  /* 0xffffffff00057882 */ /* 0x000fe20000000000 */
[----:B--2---:R-:W-:Y:S02]  /*5130*/  ISETP.NE.AND P4, PT, R14, 0x63, PT ;  /* 0x000000630e00780c */ /* 0x004fe40003f85270 */
[----:B------:R-:W-:Y:S11]  /*5140*/  BRA.DIV UR5, `(.L_x_4048) ;  /* 0x0000001e05b07947 */ /* 0x000ff6000b800000 */
[----:B------:R-:W-:-:S13]  /*5150*/  VOTE.ANY P4, !P4 ;  /* 0x0000000000ff7806 */ /* 0x000fda0006080100 */
.L_x_4105:
[----:B------:R-:W-:Y:S05]  /*5160*/  @P4 BRA `(.L_x_4049) ;  /* 0xfffffffc00d04947 */ /* 0x000fea000383ffff */
.L_x_4045:
[----:B------:R-:W-:Y:S01]  /*5170*/  UMOV UR5, 0xffffffff ;  /* 0xffffffff00057882 */ /* 0x000fe20000000000 */
[----:B------:R-:W-:Y:S02]  /*5180*/  ISETP.NE.AND P4, PT, R14, 0x65, PT ;  /* 0x000000650e00780c */ /* 0x000fe40003f85270 */
[----:B------:R-:W-:Y:S11]  /*5190*/  BRA.DIV UR5, `(.L_x_4050) ;  /* 0x0000001e05bc7947 */ /* 0x000ff6000b800000 */
[----:B------:R-:W0:Y:S01]  /*51a0*/  S2R R22, SR_GEMASK ;  /* 0x0000000000167919 */ /* 0x000e220000003c00 */
[----:B------:R-:W-:Y:S01]  /*51b0*/  VOTE.ANY R20, PT, !P4 ;  /* 0x0000000000147806 */ /* 0x000fe200060e0100 */
[----:B------:R-:W1:Y:S03]  /*51c0*/  S2R R25, SR_LANEID ;  /* 0x0000000000197919 */ /* 0x000e660000000000 */
[----:B0-----:R-:W-:Y:S01]  /*51d0*/  LOP3.LUT R20, R20, 0x80000000, R22, 0xec, !PT ;  /* 0x8000000014147812 */ /* 0x001fe200078eec16 */
[----:B-1----:R-:W-:-:S04]  /*51e0*/  VIADD R32, R25, 0x2 ;  /* 0x0000000219207836 */ /* 0x002fc80000000000 */
[----:B------:R-:W-:Y:S02]  /*51f0*/  VIADD R23, R20, 0xffffffff ;  /* 0xffffffff14177836 */ /* 0x000fe40000000000 */
[----:B------:R-:W-:-:S03]  /*5200*/  VIADD R31, R25, 0x4 ;  /* 0x00000004191f7836 */ /* 0x000fc60000000000 */
        /* <DEDUP_REMOVED lines=17> */
[----:B------:R-:W-:Y:S02]  /*5320*/  VIADD R33, R25, 0x10 ;  /* 0x0000001019217836 */ /* 0x000fe40000000000 */
[----:B------:R-:W1:Y:S01]  /*5330*/  S2R R25, SR_CTAID.X ;  /* 0x0000000000197919 */ /* 0x000e620000002500 */
[----:B------:R-:W2:Y:S02]  /*5340*/  SHFL.DOWN PT, R28, R15, 0x8, R35 ;  /* 0x090000000f1c7989 */ /* 0x000ea400000e0023 */
[----:B--2---:R-:W-:Y:S02]  /*5350*/  SEL R20, R28, RZ, !P4 ;  /* 0x000000ff1c147207 */ /* 0x004fe40006000000 */
[----:B0-----:R-:W-:Y:S01]  /*5360*/  IADD3 R34, P4, PT, R22, 0x100, RZ ;  /* 0x0000010016227810 */ /* 0x001fe20007f9e0ff */
[----:B-1----:R-:W-:-:S02]  /*5370*/  IMAD.IADD R36, R36, 0x1, R25 ;  /* 0x0000000124247824 */ /* 0x002fc400078e0219 */
        /* <DEDUP_REMOVED lines=8> */
.L_x_4114:
[----:B------:R-:W-:Y:S05]  /*5400*/  @!P4 BRA `(.L_x_4051) ;  /* 0x0000000000e4c947 */ /* 0x000fea0003800000 */
.L_x_4059:
        /* <DEDUP_REMOVED lines=9> */
.L_x_4117:
[----:B------:R-:W-:Y:S05]  /*54a0*/  @!P4 BRA `(.L_x_4053) ;  /* 0x000000000034c947 */ /* 0x000fea0003800000 */
[----:B------:R-:W-:-:S13]  /*54b0*/  ISETP.GT.U32.AND P5, PT, R12, 0x1f3, PT ;  /* 0x000001f30c00780c */ /* 0x000fda0003fa4070 */
.L_x_4057:
[----:B------:R-:W-:Y:S05]  /*54c0*/  YIELD ;  /* 0x0000000000007946 */ /* 0x000fea0003800000 */
[----:B------:R-:W-:Y:S05]  /*54d0*/  @P5 BRA `(.L_x_4054) ;  /* 0x0000000000085947 */ /* 0x000fea0003800000 */
[----:B------:R0:W-:Y:S06]  /*54e0*/  MEMBAR.SC.CTA ;  /* 0x0000000000007992 */ /* 0x0001ec0000000000 */
[----:B0-----:R-:W-:Y:S05]  /*54f0*/  BRA `(.L_x_4055) ;  /* 0x0000000000087947 */ /* 0x001fea0003800000 */
.L_x_4054:
[----:B------:R-:W-:Y:S05]  /*5500*/  NANOSLEEP 0x15e ;  /* 0x0000015e0000795d */ /* 0x000fea0003800000 */
[----:B------:R-:W-:Y:S01]  /*5510*/  NOP ;  /* 0x0000000000007918 */ /* 0x000fe20000000000 */
.L_x_4055:
[----:B------:R-:W2:Y:S01]  /*5520*/  LD.E.64.STRONG.GPU R14, desc[UR8][R22.64+-0x100] ;  /* 0xffff0008160e7980 */ /* 0x000ea2000c10fb00 */
[----:B------:R-:W-:Y:S01]  /*5530*/  UMOV UR5, 0xffffffff ;  /* 0xffffffff00057882 */ /* 0x000fe20000000000 */
[----:B--2---:R-:W-:Y:S02]  /*5540*/  ISETP.NE.AND P4, PT, R14, 0x63, PT ;  /* 0x000000630e00780c */ /* 0x004fe40003f85270 */
[----:B------:R-:W-:Y:S11]  /*5550*/  BRA.DIV UR5, `(.L_x_4056) ;  /* 0x0000002205007947 */ /* 0x000ff6000b800000 */
[----:B------:R-:W-:-:S13]  /*5560*/  VOTE.ANY P4, !P4 ;  /* 0x0000000000ff7806 */ /* 0x000fda0006080100 */
.L_x_4120:
[----:B------:R-:W-:Y:S05]  /*5570*/  @P4 BRA `(.L_x_4057) ;  /* 0xfffffffc00d04947 */ /* 0x000fea000383ffff */
.L_x_4053:
[----:B------:R-:W-:Y:S01]  /*5580*/  UMOV UR5, 0xffffffff ;  /* 0xffffffff00057882 */ /* 0x000fe20000000000 */
[----:B------:R-:W-:Y:S02]  /*5590*/  ISETP.NE.AND P4, PT, R14, 0x65, PT ;  /* 0x000000650e00780c */ /* 0x000fe40003f85270 */
[----:B------:R-:W-:Y:S11]  /*55a0*/  BRA.DIV UR5, `(.L_x_4058) ;  /* 0x00000022050c7947 */ /* 0x000ff6000b800000 */
[----:B------:R-:W0:Y:S01]  /*55b0*/  S2R R22, SR_GEMASK ;  /* 0x0000000000167919 */ /* 0x000e220000003c00 */
[----:B------:R-:W-:Y:S01]  /*55c0*/  VOTE.ANY R20, PT, !P4 ;  /* 0x0000000000147806 */ /* 0x000fe200060e0100 */
[----:B------:R-:W-:Y:S01]  /*55d0*/  VIADD R36, R36, 0xffffffe0 ;  /* 0xffffffe024247836 */ /* 0x000fe20000000000 */
[----:B------:R-:W1:Y:S02]  /*55e0*/  S2R R23, SR_LANEID ;  /* 0x0000000000177919 */ /* 0x000e640000000000 */
[----:B0-----:R-:W-:-:S05]  /*55f0*/  LOP3.LUT R20, R20, 0x80000000, R22, 0xec, !PT ;  /* 0x8000000014147812 */ /* 0x001fca00078eec16 */
[----:B------:R-:W-:-:S05]  /*5600*/  VIADD R22, R20, 0xffffffff ;  /* 0xffffffff14167836 */ /* 0x000fca0000000000 */
[----:B------:R-:W-:-:S06]  /*5610*/  LOP3.LUT R22, R20, R22, RZ, 0xc, !PT ;  /* 0x0000001614167212 */ /* 0x000fcc00078e0cff */
[----:B------:R-:W0:Y:S02]  /*5620*/  POPC R22, R22 ;  /* 0x0000001600167309 */ /* 0x000e240000000000 */
[----:B0-----:R-:W0:Y:S01]  /*5630*/  SHFL.DOWN PT, R28, R15, 0x1, R22 ;  /* 0x082000000f1c7989 */ /* 0x001e2200000e0016 */
[----:B-1----:R-:W-:-:S04]  /*5640*/  ISETP.GE.AND P4, PT, R23, R22, PT ;  /* 0x000000161700720c */ /* 0x002fc80003f86270 */
        /* <DEDUP_REMOVED lines=20> */
.L_x_4129:
[----:B------:R-:W-:Y:S05]  /*5790*/  @P4 BRA `(.L_x_4059) ;  /* 0xfffffffc001c4947 */ /* 0x000fea000383ffff */
.L_x_4051:
[----:B------:R-:W-:Y:S01]  /*57a0*/  ISETP.NE.AND P4, PT, R27, RZ, PT ;  /* 0x000000ff1b00720c */ /* 0x000fe20003f85270 */
[----:B------:R-:W0:Y:S01]  /*57b0*/  S2R R22, SR_CTAID.X ;  /* 0x0000000000167919 */ /* 0x000e220000002500 */
[----:B------:R-:W0:Y:S01]  /*57c0*/  LDC.64 R14, c[0x0][0x3a8] ;  /* 0x0000ea00ff0e7b82 */ /* 0x000e220000000a00 */
[----:B------:R-:W1:Y:S10]  /*57d0*/  S2R R25, SR_LANEID ;  /* 0x0000000000197919 */ /* 0x000e740000000000 */
[----:B------:R-:W2:Y:S01]  /*57e0*/  @!P4 S2R R23, SR_CgaCtaId ;  /* 0x000000000017c919 */ /* 0x000ea20000008800 */
[----:B------:R-:W-:Y:S01]  /*57f0*/  @!P4 MOV R20, 0x400 ;  /* 0x000004000014c802 */ /* 0x000fe20000000f00 */
[----:B------:R-:W-:-:S02]  /*5800*/  @!P4 IMAD.IADD R13, R13, 0x1, R35 ;  /* 0x000000010d0dc824 */ /* 0x000fc400078e0223 */
[----:B------:R-:W-:Y:S02]  /*5810*/  @!P4 IMAD.MOV.U32 R12, RZ, RZ, 0x65 ;  /* 0x00000065ff0cc424 */ /* 0x000fe400078e00ff */
[----:B0-----:R-:W-:-:S05]  /*5820*/  IMAD.WIDE.U32 R14, R22, 0x8, R14 ;  /* 0x00000008160e7825 */ /* 0x001fca00078e000e */
[----:B------:R0:W-:Y:S01]  /*5830*/  @!P4 ST.E.64.STRONG.GPU desc[UR8][R14.64+0x100], R12 ;  /* 0x0001000c0e00c985 */ /* 0x0001e2000c10fb08 */
[----:B--2---:R-:W-:-:S05]  /*5840*/  @!P4 LEA R22, R23, R20, 0x18 ;  /* 0x000000141716c211 */ /* 0x004fca00078ec0ff */
[----:B------:R0:W-:Y:S04]  /*5850*/  @!P4 STS [R22+0x28], R13 ;  /* 0x0000280d1600c388 */ /* 0x0001e80000000800 */
[----:B------:R0:W-:Y:S01]  /*5860*/  @!P4 STS [R22+0x24], R35 ;  /* 0x000024231600c388 */ /* 0x0001e20000000800 */
[----:B-1----:R-:W-:-:S13]  /*5870*/  ISETP.NE.AND P4, PT, R25, RZ, PT ;  /* 0x000000ff1900720c */ /* 0x002fda0003f85270 */
[----:B------:R-:W1:Y:S01]  /*5880*/  @!P4 S2R R23, SR_CgaCtaId ;  /* 0x000000000017c919 */ /* 0x000e620000008800 */
[----:B------:R-:W-:-:S04]  /*5890*/  @!P4 MOV R20, 0x400 ;  /* 0x000004000014c802 */ /* 0x000fc80000000f00 */
[----:B-1----:R-:W-:Y:S01]  /*58a0*/  @!P4 LEA R28, R23, R20, 0x18 ;  /* 0x00000014171cc211 */ /* 0x002fe200078ec0ff */
[----:B------:R-:W-:Y:S02]  /*58b0*/  IMAD.MOV.U32 R20, RZ, RZ, R40 ;  /* 0x000000ffff147224 */ /* 0x000fe400078e0028 */
[----:B------:R-:W-:Y:S02]  /*58c0*/  @!P4 IMAD.MOV.U32 R20, RZ, RZ, R35 ;  /* 0x000000ffff14c224 */ /* 0x000fe400078e0023 */
[----:B------:R0:W-:Y:S05]  /*58d0*/  @!P4 STS [R28+0xc], R35 ;  /* 0x00000c231c00c388 */ /* 0x0001ea0000000800 */
.L_x_4041:
[----:B0-----:R-:W0:Y:S01]  /*58e0*/  S2R R12, SR_CTAID.X ;  /* 0x00000000000c7919 */ /* 0x001e220000002500 */
[----:B------:R-:W1:Y:S01]  /*58f0*/  LDCU UR5, c[0x0][0x3a0] ;  /* 0x00007400ff0577ac */ /* 0x000e620008000800 */
[----:B------:R-:W-:Y:S01]  /*5900*/  ISETP.NE.AND P4, PT, R27, RZ, PT ;  /* 0x000000ff1b00720c */ /* 0x000fe20003f85270 */
[----:B0-----:R-:W-:-:S05]  /*5910*/  IMAD R22, R12, 0x2c0, RZ ;  /* 0x000002c00c167824 */ /* 0x001fca00078e02ff */
[----:B-1----:R-:W-:Y:S01]  /*5920*/  IADD3 R23, PT, PT, -R22, UR5, RZ ;  /* 0x0000000516177c10 */ /* 0x002fe2000fffe1ff */
[----:B------:R-:W-:Y:S05]  /*5930*/  WARPSYNC.ALL ;  /* 0x0000000000007948 */ /* 0x000fea0003800000 */
[----:B------:R-:W2:Y:S01]  /*5940*/  LDL.LU R31, [R1] ;  /* 0x00000000011f7983 */ /* 0x000ea20000300800 */
[----:B------:R-:W0:Y:S01]  /*5950*/  S2UR UR5, SR_CgaCtaId ;  /* 0x00000000000579c3 */ /* 0x000e220000008800 */
[----:B------:R-:W-:Y:S01]  /*5960*/  UMOV UR4, 0x400 ;  /* 0x0000040000047882 */ /* 0x000fe20000000000 */
[----:B------:R-:W-:Y:S01]  /*5970*/  P2R R30, PR, RZ, 0x2 ;  /* 0x00000002ff1e7803 */ /* 0x000fe20000000000 */
[----:B------:R-:W-:Y:S05]  /*5980*/  BSSY.RECONVERGENT B0, `(.L_x_4060) ;  /* 0x00000bf000007945 */ /* 0x000fea0003800200 */
[----:B------:R-:W-:Y:S01]  /*5990*/  BAR.SYNC.DEFER_BLOCKING 0x0 ;  /* 0x0000000000007b1d */ /* 0x000fe20000010000 */
[----:B------:R-:W-:-:S02]  /*59a0*/  ISETP.NE.AND P1, PT, R44, RZ, PT ;  /* 0x000000ff2c00720c */ /* 0x000fc40003f25270 */
[----:B------:R-:W-:Y:S02]  /*59b0*/  P2R R28, PR, RZ, 0x1 ;  /* 0x00000001ff1c7803 */ /* 0x000fe40000000000 */
[----:B------:R-:W-:Y:S02]  /*59c0*/  ISETP.NE.AND P0, PT, R43, RZ, PT ;  /* 0x000000ff2b00720c */ /* 0x000fe40003f05270 */
[----:B------:R-:W-:Y:S02]  /*59d0*/  ISETP.NE.AND P5, PT, R41, RZ, PT ;  /* 0x000000ff2900720c */ /* 0x000fe40003fa5270 */
[----:B------:R-:W-:Y:S01]  /*59e0*/  IADD3 R23, PT, PT, -R23, 0x2c0, RZ ;  /* 0x000002c017177810 */ /* 0x000fe20007ffe1ff */
[----:B0-----:R-:W-:-:S09]  /*59f0*/  ULEA UR4, UR5, UR4, 0x18 ;  /* 0x0000000405047291 */ /* 0x001fd2000f8ec0ff */
[----:B------:R-:W0:Y:S02]  /*5a00*/  @P4 LDS R13, [UR4+0xc] ;  /* 0x00000c04ff0d4984 */ /* 0x000e240008000800 */
[----:B0-----:R-:W-:Y:S01]  /*5a10*/  @P4 IMAD.IADD R20, R20, 0x1, R13 ;  /* 0x0000000114144824 */ /* 0x001fe200078e020d */
[----:B------:R-:W-:Y:S01]  /*5a20*/  ISETP.NE.AND P4, PT, R42, RZ, PT ;  /* 0x000000ff2a00720c */ /* 0x000fe20003f85270 */
[----:B------:R-:W0:Y:S02]  /*5a30*/  LDS.128 R12, [UR4+0x20] ;  /* 0x00002004ff0c7984 */ /* 0x000e240008000c00 */
[--C-:B------:R-:W-:Y:S02]  /*5a40*/  IMAD.IADD R8, R8, 0x1, R20.reuse ;  /* 0x0000000108087824 */ /* 0x100fe400078e0214 */
[--C-:B------:R-:W-:Y:S02]  /*5a50*/  IMAD.IADD R4, R4, 0x1, R20.reuse ;  /* 0x0000000104047824 */ /* 0x100fe400078e0214 */
[----:B------:R-:W-:-:S02]  /*5a60*/  IMAD.IADD R2, R2, 0x1, R20 ;  /* 0x0000000102027824 */ /* 0x000fc400078e0214 */
[----:B0-----:R-:W-:Y:S01]  /*5a70*/  @P3 IMAD.IADD R12, R20, 0x1, -R13 ;  /* 0x00000001140c3824 */ /* 0x001fe200078e0a0d */
[----:B------:R-:W-:Y:S01]  /*5a80*/  @P1 IADD3 R39, PT, PT, -R13, R20, R39 ;  /* 0x000000140d271210 */ /* 0x000fe20007ffe127 */
[----:B------:R-:W-:-:S03]  /*5a90*/  @P0 IMAD.IADD R8, R8, 0x1, -R13 ;  /* 0x0000000108080824 */ /* 0x000fc600078e0a0d */
[----:B------:R-:W-:Y:S01]  /*5aa0*/  @P3 LEA R25, R12, UR4, 0x2 ;  /* 0x000000040c193c11 */ /* 0x000fe2000f8e10ff */
[----:B------:R-:W-:Y:S01]  /*5ab0*/  BAR.SYNC.DEFER_BLOCKING 0x0 ;  /* 0x0000000000007b1d */ /* 0x000fe20000010000 */
[----:B------:R-:W-:Y:S01]  /*5ac0*/  IMAD.IADD R12, R9, 0x1, R20 ;  /* 0x00000001090c7824 */ /* 0x000fe200078e0214 */
[----:B------:R-:W-:Y:S02]  /*5ad0*/  @P1 LEA R39, R39, UR4, 0x2 ;  /* 0x0000000427271c11 */ /* 0x000fe4000f8e10ff */
[----:B------:R-:W-:Y:S02]  /*5ae0*/  @P0 LEA R8, R8, UR4, 0x2 ;  /* 0x0000000408080c11 */ /* 0x000fe4000f8e10ff */
[----:B------:R-:W-:Y:S04]  /*5af0*/  @P3 STS [R25], R38 ;  /* 0x0000002619003388 */ /* 0x000fe80000000800 */
[----:B------:R-:W-:Y:S01]  /*5b00*/  @P1 STS [R39], R26 ;  /* 0x0000001a27001388 */ /* 0x000fe20000000800 */
[----:B------:R-:W-:-:S02]  /*5b10*/  ISETP.NE.AND P1, PT, R30, RZ, PT ;  /* 0x000000ff1e00720c */ /* 0x000fc40003f25270 */
[----:B--2---:R-:W-:-:S13]  /*5b20*/  ISETP.NE.AND P3, PT, R31, RZ, PT ;  /* 0x000000ff1f00720c */ /* 0x004fda0003f65270 */
[----:B------:R-:W-:Y:S02]  /*5b30*/  @P3 IMAD.IADD R9, R12, 0x1, -R13 ;  /* 0x000000010c093824 */ /* 0x000fe400078e0a0d */
[----:B------:R-:W-:-:S03]  /*5b40*/  IMAD.IADD R12, R7, 0x1, R20 ;  /* 0x00000001070c7824 */ /* 0x000fc600078e0214 */
[----:B------:R-:W-:-:S05]  /*5b50*/  @P3 LEA R9, R9, UR4, 0x2 ;  /* 0x0000000409093c11 */ /* 0x000fca000f8e10ff */
[----:B------:R0:W-:Y:S01]  /*5b60*/  @P3 STS [R9], R24 ;  /* 0x0000001809003388 */ /* 0x0001e20000000800 */
[----:B------:R-:W-:-:S03]  /*5b70*/  ISETP.NE.AND P3, PT, R45, RZ, PT ;  /* 0x000000ff2d00720c */ /* 0x000fc60003f65270 */
[----:B------:R1:W-:Y:S01]  /*5b80*/  @P0 STS [R8], R21 ;  /* 0x0000001508000388 */ /* 0x0003e20000000800 */
[----:B------:R-:W-:Y:S01]  /*5b90*/  ISETP.NE.AND P0, PT, R28, RZ, PT ;  /* 0x000000ff1c00720c */ /* 0x000fe20003f05270 */
[--C-:B------:R-:W-:Y:S02]  /*5ba0*/  IMAD.IADD R28, R6, 0x1, R20.reuse ;  /* 0x00000001061c7824 */ /* 0x100fe400078e0214 */
[--C-:B------:R-:W-:Y:S02]  /*5bb0*/  @P4 IMAD.IADD R6, R12, 0x1, -R13.reuse ;  /* 0x000000010c064824 */ /* 0x100fe400078e0a0d */
[--C-:B------:R-:W-:Y:S02]  /*5bc0*/  IMAD.IADD R12, R5, 0x1, R20.reuse ;  /* 0x00000001050c7824 */ /* 0x100fe400078e0214 */
[----:B0-----:R-:W-:Y:S01]  /*5bd0*/  IMAD.IADD R24, R3, 0x1, R20 ;  /* 0x0000000103187824 */ /* 0x001fe200078e0214 */
[----:B------:R-:W-:Y:S01]  /*5be0*/  @P4 LEA R6, R6, UR4, 0x2 ;  /* 0x0000000406064c11 */ /* 0x000fe2000f8e10ff */
[----:B------:R-:W-:-:S02]  /*5bf0*/  @P5 IMAD.IADD R7, R28, 0x1, -R13 ;  /* 0x000000011c075824 */ /* 0x000fc400078e0a0d */
[----:B-1----:R-:W-:Y:S02]  /*5c00*/  IMAD.IADD R8, R0, 0x1, R20 ;  /* 0x0000000100087824 */ /* 0x002fe400078e0214 */
[--C-:B------:R-:W-:Y:S01]  /*5c10*/  @P3 IMAD.IADD R0, R12, 0x1, -R13.reuse ;  /* 0x000000010c003824 */ /* 0x100fe200078e0a0d */
[----:B------:R-:W-:Y:S01]  /*5c20*/  @P5 LEA R7, R7, UR4, 0x2 ;  /* 0x0000000407075c11 */ /* 0x000fe2000f8e10ff */
[--C-:B------:R-:W-:Y:S01]  /*5c30*/  @P6 IMAD.IADD R3, R4, 0x1, -R13.reuse ;  /* 0x0000000104036824 */ /* 0x100fe200078e0a0d */
[----:B------:R0:W-:Y:S01]  /*5c40*/  @P4 STS [R6], R19 ;  /* 0x0000001306004388 */ /* 0x0001e20000000800 */
[--C-:B------:R-:W-:Y:S02]  /*5c50*/  @P2 IMAD.IADD R4, R24, 0x1, -R13.reuse ;  /* 0x0000000118042824 */ /* 0x100fe400078e0a0d */
[--C-:B------:R-:W-:Y:S01]  /*5c60*/  @P1 IMAD.IADD R5, R2, 0x1, -R13.reuse ;  /* 0x0000000102051824 */ /* 0x100fe200078e0a0d */
[----:B------:R-:W-:Y:S01]  /*5c70*/  @P3 LEA R2, R0, UR4, 0x2 ;  /* 0x0000000400023c11 */ /* 0x000fe2000f8e10ff */
[----:B------:R-:W-:Y:S01]  /*5c80*/  @P0 IMAD.IADD R8, R8, 0x1, -R13 ;  /* 0x0000000108080824 */ /* 0x000fe200078e0a0d */
[----:B------:R-:W-:Y:S01]  /*5c90*/  @P6 LEA R3, R3, UR4, 0x2 ;  /* 0x0000000403036c11 */ /* 0x000fe2000f8e10ff */
[----:B------:R0:W-:Y:S01]  /*5ca0*/  @P5 STS [R7], R18 ;  /* 0x0000001207005388 */ /* 0x0001e20000000800 */
[----:B------:R-:W-:Y:S01]  /*5cb0*/  @P2 LEA R4, R4, UR4, 0x2 ;  /* 0x0000000404042c11 */ /* 0x000fe2000f8e10ff */
[--C-:B------:R-:W-:Y:S01]  /*5cc0*/  IMAD.IADD R0, R15, 0x1, -R23.reuse ;  /* 0x000000010f007824 */ /* 0x100fe200078e0a17 */
[----:B------:R-:W-:Y:S01]  /*5cd0*/  @P1 LEA R9, R5, UR4, 0x2 ;  /* 0x0000000405091c11 */ /* 0x000fe2000f8e10ff */
[----:B------:R0:W-:Y:S01]  /*5ce0*/  @P3 STS [R2], R17 ;  /* 0x0000001102003388 */ /* 0x0001e20000000800 */
[----:B------:R-:W-:Y:S01]  /*5cf0*/  @P0 LEA R8, R8, UR4, 0x2 ;  /* 0x0000000408080c11 */ /* 0x000fe2000f8e10ff */
[----:B------:R-:W-:-:S02]  /*5d00*/  IMAD.IADD R5, R14, 0x1, -R23 ;  /* 0x000000010e057824 */ /* 0x000fc400078e0a17 */
[----:B------:R0:W-:Y:S04]  /*5d10*/  @P6 STS [R3], R16 ;  /* 0x0000001003006388 */ /* 0x0001e80000000800 */
[----:B------:R0:W-:Y:S04]  /*5d20*/  @P2 STS [R4], R11 ;  /* 0x0000000b04002388 */ /* 0x0001e80000000800 */
[----:B------:R0:W-:Y:S04]  /*5d30*/  @P1 STS [R9], R10 ;  /* 0x0000000a09001388 */ /* 0x0001e80000000800 */
[----:B------:R0:W-:Y:S01]  /*5d40*/  @P0 STS [R8], R29 ;  /* 0x0000001d08000388 */ /* 0x0001e20000000800 */
[----:B------:R-:W-:Y:S01]  /*5d50*/  BAR.SYNC.DEFER_BLOCKING 0x0 ;  /* 0x0000000000007b1d */ /* 0x000fe20000010000 */
[----:B------:R-:W-:-:S13]  /*5d60*/  ISETP.GE.AND P0, PT, R27, R0, PT ;  /* 0x000000001b00720c */ /* 0x000fda0003f06270 */
[----:B0-----:R-:W-:Y:S05]  /*5d70*/  @P0 BRA `(.L_x_4061) ;  /* 0x0000000400fc0947 */ /* 0x001fea0003800000 */
[----:B------:R-:W0:Y:S01]  /*5d80*/  LDCU UR5, c[0x0][0x3a0] ;  /* 0x00007400ff0577ac */ /* 0x000e220008000800 */
[----:B------:R-:W-:Y:S01]  /*5d90*/  IMAD.IADD R22, R22, 0x1, R27 ;  /* 0x0000000116167824 */ /* 0x000fe200078e021b */
[----:B------:R-:W-:Y:S04]  /*5da0*/  BSSY.RECONVERGENT B1, `(.L_x_4062) ;  /* 0x0000018000017945 */ /* 0x000fe80003800200 */
[----:B0-----:R-:W-:-:S04]  /*5db0*/  IADD3 R22, PT, PT, -R22, UR5, R15 ;  /* 0x0000000516167c10 */ /* 0x001fc8000fffe10f */
[----:B------:R-:W-:-:S04]  /*5dc0*/  IADD3 R22, PT, PT, R22, -0x2c1, RZ ;  /* 0xfffffd3f16167810 */ /* 0x000fc80007ffe0ff */
        /* <DEDUP_REMOVED lines=13> */
.L_x_4064:
        /* <DEDUP_REMOVED lines=8> */
.L_x_4063:
[----:B------:R-:W-:Y:S05]  /*5f20*/  BSYNC.RECONVERGENT B1 ;  /* 0x0000000000017941 */ /* 0x000fea0003800200 */
.L_x_4062:
        /* <DEDUP_REMOVED lines=16> */
.L_x_4067:
[----:B-1----:R-:W0:Y:S01]  /*6030*/  LDS R15, [R4+-0x200] ;  /* 0xfffe0000040f7984 */ /* 0x002e220000000800 */
[----:B------:R-:W-:-:S03]  /*6040*/  IMAD.WIDE R6, R13, 0x4, R2 ;  /* 0x000000040d067825 */ /* 0x000fc600078e0202 */
[----:B------:R-:W1:Y:S01]  /*6050*/  LDS R17, [R4+-0x100] ;  /* 0xffff000004117984 */ /* 0x000e620000000800 */
[C---:B------:R-:W-:Y:S02]  /*6060*/  VIADD R9, R13.reuse, 0x100 ;  /* 0x000001000d097836 */ /* 0x040fe40000000000 */
[C---:B------:R-:W-:Y:S01]  /*6070*/  VIADD R11, R13.reuse, 0x200 ;  /* 0x000002000d0b7836 */ /* 0x040fe20000000000 */
[----:B------:R-:W2:Y:S01]  /*6080*/  LDS R19, [R4] ;  /* 0x0000000004137984 */ /* 0x000ea20000000800 */
[----:B------:R-:W-:Y:S02]  /*6090*/  VIADD R41, R13, 0x300 ;  /* 0x000003000d297836 */ /* 0x000fe40000000000 */
[--C-:B------:R-:W-:Y:S01]  /*60a0*/  IMAD.WIDE R8, R9, 0x4, R2.reuse ;  /* 0x0000000409087825 */ /* 0x100fe200078e0202 */
[----:B------:R-:W3:Y:S03]  /*60b0*/  LDS R21, [R4+0x100] ;  /* 0x0001000004157984 */ /* 0x000ee60000000800 */
[----:B------:R-:W-:Y:S01]  /*60c0*/  IMAD.WIDE R10, R11, 0x4, R2 ;  /* 0x000000040b0a7825 */ /* 0x000fe200078e0202 */
[----:B------:R-:W4:Y:S03]  /*60d0*/  LDS R23, [R4+0x200] ;  /* 0x0002000004177984 */ /* 0x000f260000000800 */
        /* <DEDUP_REMOVED lines=17> */
[----:B------:R1:W-:Y:S01]  /*61f0*/  STG.E desc[UR8][R6.64], R19 ;  /* 0x0000001306007986 */ /* 0x0003e2000c101908 */
[----:B0-----:R-:W-:-:S03]  /*6200*/  IMAD.WIDE R14, R41, 0x4, R2 ;  /* 0x00000004290e7825 */ /* 0x001fc600078e0202 */
        /* <DEDUP_REMOVED lines=14> */
.L_x_4066:
[----:B------:R-:W-:Y:S05]  /*62f0*/  BSYNC.RECONVERGENT B1 ;  /* 0x0000000000017941 */ /* 0x000fea0003800200 */
.L_x_4065:
[----:B-1----:R-:W-:Y:S01]  /*6300*/  IMAD.IADD R6, R0, 0x1, -R27 ;  /* 0x0000000100067824 */ /* 0x002fe200078e0a1b */
        /* <DEDUP_REMOVED lines=26> */
.L_x_4069:
[----:B------:R-:W-:Y:S05]  /*64b0*/  BSYNC.RECONVERGENT B1 ;  /* 0x0000000000017941 */ /* 0x000fea0003800200 */
.L_x_4068:
        /* <DEDUP_REMOVED lines=11> */
.L_x_4061:
[----:B------:R-:W-:Y:S05]  /*6570*/  BSYNC.RECONVERGENT B0 ;  /* 0x0000000000007941 */ /* 0x000fea0003800200 */
.L_x_4060:
[----:B------:R-:W-:Y:S06]  /*6580*/  BAR.SYNC.DEFER_BLOCKING 0x0 ;  /* 0x0000000000007b1d */ /* 0x000fec0000010000 */
.L_x_4040:
[----:B------:R-:W2:Y:S02]  /*6590*/  S2R R0, SR_TID.X ;  /* 0x0000000000007919 */ /* 0x000ea40000002100 */
[----:B--2---:R-:W-:-:S13]  /*65a0*/  ISETP.NE.AND P0, PT, R0, RZ, PT ;  /* 0x000000ff0000720c */ /* 0x004fda0003f05270 */
[----:B------:R-:W-:Y:S05]  /*65b0*/  @P0 EXIT ;  /* 0x000000000000094d */ /* 0x000fea0003800000 */
[----:B-1--4-:R-:W1:Y:S02]  /*65c0*/  LDC.64 R2, c[0x0][0x398] ;  /* 0x0000e600ff027b82 */ /* 0x012e640000000a00 */
[----:B-1----:R-:W-:Y:S01]  /*65d0*/  STG.E desc[UR8][R2.64], R5 ;  /* 0x0000000502007986 */ /* 0x002fe2000c101908 */
[----:B------:R-:W-:Y:S05]  /*65e0*/  EXIT ;  /* 0x000000000000794d */ /* 0x000fea0003800000 */
.L_x_4003:
[----:B------:R-:W-:Y:S01]  /*65f0*/  BSSY B0, `(.L_x_4070) ;  /* 0x0000006000007945 */ /* 0x000fe20003800000 */
[----:B------:R-:W-:Y:S01]  /*6600*/  PLOP3.LUT P4, PT, P4, PT, PT, 0x8, 0x80 ;  /* 0x000000000080781c */ /* 0x000fe2000278e170 */
[----:B------:R-:W-:-:S12]  /*6610*/  IMAD.MOV.U32 R20, RZ, RZ, -0x1 ;  /* 0xffffffffff147424 */ /* 0x000fd800078e00ff */
[----:B------:R-:W-:Y:S05]  /*6620*/  WARPSYNC.COLLECTIVE R20, `(.L_x_4071) ;  /* 0x0000000014087348 */ /* 0x000fea0003c00000 */
[----:B------:R-:W-:Y:S01]  /*6630*/  VOTE.ANY P4, P4 ;  /* 0x0000000000ff7806 */ /* 0x000fe20002080100 */
[----:B------:R-:W-:-:S12]  /*6640*/  ENDCOLLECTIVE ;  /* 0x000000000000791b */ /* 0x000fd80003800000 */
.L_x_4071:
[----:B------:R-:W-:Y:S05]  /*6650*/  BSYNC B0 ;  /* 0x0000000000007941 */ /* 0x000fea0003800000 */
.L_x_4070:
[----:B------:R-:W-:Y:S05]  /*6660*/  BRA `(.L_x_4072) ;  /* 0xffffffb400087947 */ /* 0x000fea000383ffff */
.L_x_4007:
[----:B------:R-:W-:Y:S01]  /*6670*/  BSSY B0, `(.L_x_4073) ;  /* 0x0000006000007945 */ /* 0x000fe20003800000 */
[----:B------:R-:W-:Y:S01]  /*6680*/  PLOP3.LUT P4, PT, P4, PT, PT, 0x8, 0x80 ;  /* 0x000000000080781c */ /* 0x000fe2000278e170 */
[----:B------:R-:W-:-:S12]  /*6690*/  IMAD.MOV.U32 R20, RZ, RZ, -0x1 ;  /* 0xffffffffff147424 */ /* 0x000fd800078e00ff */
[----:B------:R-:W-:Y:S05]  /*66a0*/  WARPSYNC.COLLECTIVE R20, `(.L_x_4074) ;  /* 0x0000000014087348 */ /* 0x000fea0003c00000 */
[----:B------:R-:W-:Y:S01]  /*66b0*/  VOTE.ANY P4, P4 ;  /* 0x0000000000ff7806 */ /* 0x000fe20002080100 */
[----:B------:R-:W-:-:S12]  /*66c0*/  ENDCOLLECTIVE ;  /* 0x000000000000791b */ /* 0x000fd80003800000 */
.L_x_4074:
[----:B------:R-:W-:Y:S05]  /*66d0*/  BSYNC B0 ;  /* 0x0000000000007941 */ /* 0x000fea0003800000 */
.L_x_4073:
[----:B------:R-:W-:Y:S05]  /*66e0*/  BRA `(.L_x_4075) ;  /* 0xffffffb400187947 */ /* 0x000fea000383ffff */
.L_x_4009:
[----:B------:R-:W0:Y:S01]  /*66f0*/  S2R R20, SR_CTAID.X ;  /* 0x0000000000147919 */ /* 0x000e220000002500 */
[----:B------:R-:W-:Y:S01]  /*6700*/  BSSY B0, `(.L_x_4076) ;  /* 0x0000008000007945 */ /* 0x000fe20003800000 */
[----:B------:R-:W-:Y:S01]  /*6710*/  PLOP3.LUT P4, PT, P4, PT, PT, 0x8, 0x80 ;  /* 0x000000000080781c */ /* 0x000fe2000278e170 */
[----:B------:R-:W1:Y:S01]  /*6720*/  S2R R41, SR_GEMASK ;  /* 0x0000000000297919 */ /* 0x000e620000003c00 */
[----:B0-----:R-:W-:Y:S02]  /*6730*/  IMAD.IADD R37, R37, 0x1, R20 ;  /* 0x0000000125257824 */ /* 0x001fe400078e0214 */
[----:B------:R-:W-:-:S09]  /*6740*/  IMAD.MOV.U32 R20, RZ, RZ, -0x1 ;  /* 0xffffffffff147424 */ /* 0x000fd200078e00ff */
[----:B-1----:R-:W-:Y:S05]  /*6750*/  WARPSYNC.COLLECTIVE R20, `(.L_x_4077) ;  /* 0x0000000014087348 */ /* 0x002fea0003c00000 */
[----:B------:R-:W-:Y:S01]  /*6760*/  VOTE.ANY R20, PT, P4 ;  /* 0x0000000000147806 */ /* 0x000fe200020e0100 */
[----:B-1----:R-:W-:Y:S06]  /*6770*/  ENDCOLLECTIVE ;  /* 0x000000000000791b */ /* 0x002fec0003800000 */
.L_x_4077:
[----:B------:R-:W-:Y:S05]  /*6780*/  BSYNC B0 ;  /* 0x0000000000007941 */ /* 0x000fea0003800000 */
.L_x_4076:
[----:B------:R-:W-:Y:S01]  /*6790*/  LOP3.LUT R20, R20, 0x80000000, R41, 0xec, !PT ;  /* 0x8000000014147812 */ /* 0x000fe200078eec29 */
[----:B------:R-:W-:Y:S01]  /*67a0*/  VIADD R31, R40, 0x2 ;  /* 0x00000002281f7836 */ /* 0x000fe20000000000 */
[----:B------:R-:W-:Y:S01]  /*67b0*/  ISETP.NE.AND P4, PT, R24, 0x65, PT ;  /* 0x000000651800780c */ /* 0x000fe20003f85270 */
[----:B------:R-:W-:Y:S02]  /*67c0*/  VIADD R30, R40, 0x4 ;  /* 0x00000004281e7836 */ /* 0x000fe40000000000 */
        /* <DEDUP_REMOVED lines=10> */
.L_x_4078:
        /* <DEDUP_REMOVED lines=8> */
.L_x_4079:
        /* <DEDUP_REMOVED lines=9> */
.L_x_4080:
        /* <DEDUP_REMOVED lines=9> */
.L_x_4081:
[----:B------:R-:W-:Y:S01]  /*6a10*/  IMAD.MOV.U32 R23, RZ, RZ, 0x10 ;  /* 0x00000010ff177424 */ /* 0x000fe200078e00ff */
[----:B------:R-:W-:Y:S02]  /*6a20*/  SEL R28, R28, RZ, !P1 ;  /* 0x000000ff1c1c7207 */ /* 0x000fe40004800000 */
[----:B------:R-:W-:-:S03]  /*6a30*/  ISETP.GT.AND P1, PT, R33, R32, PT ;  /* 0x000000202100720c */ /* 0x000fc60003f24270 */
[----:B------:R-:W-:-:S10]  /*6a40*/  IMAD.IADD R25, R35, 0x1, R28 ;  /* 0x0000000123197824 */ /* 0x000fd400078e021c */
[----:B------:R-:W-:Y:S05]  /*6a50*/  WARPSYNC.COLLECTIVE R20, `(.L_x_4082) ;  /* 0x0000000014087348 */ /* 0x000fea0003c00000 */
[----:B------:R0:W1:Y:S02]  /*6a60*/  SHFL.DOWN P5, R28, R25, R23, R22 ;  /* 0x08000017191c7389 */ /* 0x00006400000a0016 */
[----:B01----:R-:W-:Y:S05]  /*6a70*/  ENDCOLLECTIVE ;  /* 0x000000000000791b */ /* 0x003fea0003800000 */
.L_x_4082:
[----:B------:R-:W-:Y:S05]  /*6a80*/  WARPSYNC.COLLECTIVE R20, `(.L_x_4083) ;  /* 0x0000000014087348 */ /* 0x000fea0003c00000 */
[----:B------:R-:W-:Y:S01]  /*6a90*/  VOTE.ALL P4, P4 ;  /* 0x0000000000ff7806 */ /* 0x000fe20002080000 */
[----:B------:R-:W-:-:S12]  /*6aa0*/  ENDCOLLECTIVE ;  /* 0x000000000000791b */ /* 0x000fd80003800000 */
.L_x_4083:
[----:B------:R-:W0:Y:S01]  /*6ab0*/  LDC.64 R22, c[0x0][0x3a8] ;  /* 0x0000ea00ff167b82 */ /* 0x000e220000000a00 */
[----:B------:R-:W-:-:S05]  /*6ac0*/  SEL R28, R28, RZ, !P1 ;  /* 0x000000ff1c1c7207 */ /* 0x000fca0004800000 */
[----:B------:R-:W-:Y:S01]  /*6ad0*/  IMAD.IADD R32, R25, 0x1, R28 ;  /* 0x0000000119207824 */ /* 0x000fe200078e021c */
[----:B0-----:R-:W-:-:S05]  /*6ae0*/  IADD3 R35, P1, PT, R22, 0x100, RZ ;  /* 0x0000010016237810 */ /* 0x001fca0007f3e0ff */
[----:B------:R-:W-:Y:S01]  /*6af0*/  IMAD.X R36, RZ, RZ, R23, P1 ;  /* 0x000000ffff247224 */ /* 0x000fe200008e0617 */
[----:B------:R-:W-:Y:S07]  /*6b00*/  BRA `(.L_x_4084) ;  /* 0xffffffb000b47947 */ /* 0x000fee000383ffff */
.L_x_4011:
[----:B------:R-:W-:Y:S01]  /*6b10*/  BSSY B0, `(.L_x_4085) ;  /* 0x0000006000007945 */ /* 0x000fe20003800000 */
[----:B------:R-:W-:Y:S01]  /*6b20*/  PLOP3.LUT P4, PT, P4, PT, PT, 0x8, 0x80 ;  /* 0x000000000080781c */ /* 0x000fe2000278e170 */
[----:B------:R-:W-:-:S12]  /*6b30*/  IMAD.MOV.U32 R20, RZ, RZ, -0x1 ;  /* 0xffffffffff147424 */ /* 0x000fd800078e00ff */
[----:B------:R-:W-:Y:S05]  /*6b40*/  WARPSYNC.COLLECTIVE R20, `(.L_x_4086) ;  /* 0x0000000014087348 */ /* 0x000fea0003c00000 */
[----:B------:R-:W-:Y:S01]  /*6b50*/  VOTE.ANY P4, P4 ;  /* 0x0000000000ff7806 */ /* 0x000fe20002080100 */
[----:B------:R-:W-:-:S12]  /*6b60*/  ENDCOLLECTIVE ;  /* 0x000000000000791b */ /* 0x000fd80003800000 */
.L_x_4086:
[----:B------:R-:W-:Y:S05]  /*6b70*/  BSYNC B0 ;  /* 0x0000000000007941 */ /* 0x000fea0003800000 */
.L_x_4085:
[----:B------:R-:W-:Y:S05]  /*6b80*/  BRA `(.L_x_4087) ;  /* 0xffffffb000bc7947 */ /* 0x000fea000383ffff */
.L_x_4015:
[----:B------:R-:W-:Y:S01]  /*6b90*/  BSSY B0, `(.L_x_4088) ;  /* 0x0000006000007945 */ /* 0x000fe20003800000 */
[----:B------:R-:W-:Y:S01]  /*6ba0*/  PLOP3.LUT P4, PT, P4, PT, PT, 0x8, 0x80 ;  /* 0x000000000080781c */ /* 0x000fe2000278e170 */
[----:B------:R-:W-:-:S12]  /*6bb0*/  IMAD.MOV.U32 R20, RZ, RZ, -0x1 ;  /* 0xffffffffff147424 */ /* 0x000fd800078e00ff */
[----:B------:R-:W-:Y:S05]  /*6bc0*/  WARPSYNC.COLLECTIVE R20, `(.L_x_4089) ;  /* 0x0000000014087348 */ /* 0x000fea0003c00000 */
[----:B------:R-:W-:Y:S01]  /*6bd0*/  VOTE.ANY P4, P4 ;  /* 0x0000000000ff7806 */ /* 0x000fe20002080100 */
[----:B------:R-:W-:-:S12]  /*6be0*/  ENDCOLLECTIVE ;  /* 0x000000000000791b */ /* 0x000fd80003800000 */
.L_x_4089:
[----:B------:R-:W-:Y:S05]  /*6bf0*/  BSYNC B0 ;  /* 0x0000000000007941 */ /* 0x000fea0003800000 */
.L_x_4088:
[----:B------:R-:W-:Y:S05]  /*6c00*/  BRA `(.L_x_4090) ;  /* 0xffffffb000cc7947 */ /* 0x000fea000383ffff */
.L_x_4017:
[----:B------:R-:W-:Y:S01]  /*6c10*/  BSSY B0, `(.L_x_4091) ;  /* 0x0000006000007945 */ /* 0x000fe20003800000 */
[----:B------:R-:W-:Y:S01]  /*6c20*/  PLOP3.LUT P4, PT, P4, PT, PT, 0x8, 0x80 ;  /* 0x000000000080781c */ /* 0x000fe2000278e170 */
[----:B------:R-:W-:-:S12]  /*6c30*/  IMAD.MOV.U32 R20, RZ, RZ, -0x1 ;  /* 0xffffffffff147424 */ /* 0x000fd800078e00ff */
[----:B------:R-:W-:Y:S05]  /*6c40*/  WARPSYNC.COLLECTIVE R20, `(.L_x_4092) ;  /* 0x0000000014087348 */ /* 0x000fea0003c00000 */
[----:B------:R-:W-:Y:S01]  /*6c50*/  VOTE.ANY R20, PT, P4 ;  /* 0x0000000000147806 */ /* 0x000fe200020e0100 */
[----:B------:R-:W-:Y:S06]  /*6c60*/  ENDCOLLECTIVE ;  /* 0x000000000000791b */ /* 0x000fec0003800000 */
.L_x_4092:
[----:B------:R-:W-:Y:S05]  /*6c70*/  BSYNC B0 ;  /* 0x0000000000007941 */ /* 0x000fea0003800000 */
.L_x_4091:
[----:B------:R-:W-:Y:S01]  /*6c80*/  LOP3.LUT R20, R20, 0x80000000, R41, 0xec, !PT ;  /* 0x8000000014147812 */ /* 0x000fe200078eec29 */
[----:B------:R-:W-:Y:S01]  /*6c90*/  VIADD R37, R37, 0xffffffe0 ;  /* 0xffffffe025257836 */ /* 0x000fe20000000000 */
[----:B------:R-:W-:-:S03]  /*6ca0*/  ISETP.NE.AND P4, PT, R24, 0x65, PT ;  /* 0x000000651800780c */ /* 0x000fc60003f85270 */
        /* <DEDUP_REMOVED lines=8> */
.L_x_4093:
        /* <DEDUP_REMOVED lines=9> */
.L_x_4094:
[----:B------:R-:W-:Y:S01]  /*6dc0*/  IMAD.MOV.U32 R23, RZ, RZ, 0x4 ;  /* 0x00000004ff177424 */ /* 0x000fe200078e00ff */
[----:B------:R-:W-:Y:S02]  /*6dd0*/  SEL R28, R28, RZ, !P1 ;  /* 0x000000ff1c1c7207 */ /* 0x000fe40004800000 */
[----:B------:R-:W-:Y:S02]  /*6de0*/  ISETP.GT.AND P1, PT, R30, R22, PT ;  /* 0x000000161e00720c */ /* 0x000fe40003f24270 */
[----:B------:R-:W-:-:S05]  /*6df0*/  IADD3 R44, PT, PT, R45, R28, RZ ;  /* 0x0000001c2d2c7210 */ /* 0x000fca0007ffe0ff */
[----:B------:R-:W-:-:S07]  /*6e00*/  IMAD.MOV.U32 R25, RZ, RZ, R44 ;  /* 0x000000ffff197224 */ /* 0x000fce00078e002c */
[----:B------:R-:W-:Y:S05]  /*6e10*/  WARPSYNC.COLLECTIVE R20, `(.L_x_4095) ;  /* 0x0000000014087348 */ /* 0x000fea0003c00000 */
[----:B------:R0:W1:Y:S02]  /*6e20*/  SHFL.DOWN P5, R28, R25, R23, R22 ;  /* 0x08000017191c7389 */ /* 0x00006400000a0016 */
[----:B01----:R-:W-:Y:S05]  /*6e30*/  ENDCOLLECTIVE ;  /* 0x000000000000791b */ /* 0x003fea0003800000 */
.L_x_4095:
[----:B------:R-:W-:Y:S01]  /*6e40*/  IMAD.MOV.U32 R23, RZ, RZ, 0x8 ;  /* 0x00000008ff177424 */ /* 0x000fe200078e00ff */
[----:B------:R-:W-:Y:S02]  /*6e50*/  SEL R45, R28, RZ, !P1 ;  /* 0x000000ff1c2d7207 */ /* 0x000fe40004800000 */
[----:B------:R-:W-:-:S03]  /*6e60*/  ISETP.GT.AND P1, PT, R29, R22, PT ;  /* 0x000000161d00720c */ /* 0x000fc60003f24270 */
[----:B------:R-:W-:-:S10]  /*6e70*/  IMAD.IADD R25, R44, 0x1, R45 ;  /* 0x000000012c197824 */ /* 0x000fd400078e022d */
[----:B------:R-:W-:Y:S05]  /*6e80*/  WARPSYNC.COLLECTIVE R20, `(.L_x_4096) ;  /* 0x0000000014087348 */ /* 0x000fea0003c00000 */
[----:B------:R0:W1:Y:S02]  /*6e90*/  SHFL.DOWN P5, R28, R25, R23, R22 ;  /* 0x08000017191c7389 */ /* 0x00006400000a0016 */
[----:B01----:R-:W-:Y:S05]  /*6ea0*/  ENDCOLLECTIVE ;  /* 0x000000000000791b */ /* 0x003fea0003800000 */
.L_x_4096:
        /* <DEDUP_REMOVED lines=8> */
.L_x_4097:
[----:B------:R-:W-:Y:S05]  /*6f30*/  WARPSYNC.COLLECTIVE R20, `(.L_x_4098) ;  /* 0x0000000014087348 */ /* 0x000fea0003c00000 */
[----:B------:R-:W-:Y:S01]  /*6f40*/  VOTE.ALL P4, P4 ;  /* 0x0000000000ff7806 */ /* 0x000fe20002080000 */
[----:B------:R-:W-:-:S12]  /*6f50*/  ENDCOLLECTIVE ;  /* 0x000000000000791b */ /* 0x000fd80003800000 */
.L_x_4098:
[----:B------:R-:W-:-:S04]  /*6f60*/  SEL R28, R28, RZ, !P1 ;  /* 0x000000ff1c1c7207 */ /* 0x000fc80004800000 */
[----:B------:R-:W-:Y:S01]  /*6f70*/  IADD3 R32, PT, PT, R45, R28, R32 ;  /* 0x0000001c2d207210 */ /* 0x000fe20007ffe020 */
[----:B------:R-:W-:Y:S06]  /*6f80*/  BRA `(.L_x_4099) ;  /* 0xffffffb0006c7947 */ /* 0x000fec000383ffff */
.L_x_4044:
[----:B------:R-:W-:Y:S01]  /*6f90*/  BSSY B0, `(.L_x_4100) ;  /* 0x0000006000007945 */ /* 0x000fe20003800000 */
[----:B------:R-:W-:Y:S01]  /*6fa0*/  PLOP3.LUT P4, PT, P4, PT, PT, 0x8, 0x80 ;  /* 0x000000000080781c */ /* 0x000fe2000278e170 */
[----:B------:R-:W-:-:S12]  /*6fb0*/  IMAD.MOV.U32 R20, RZ, RZ, -0x1 ;  /* 0xffffffffff147424 */ /* 0x000fd800078e00ff */
[----:B------:R-:W-:Y:S05]  /*6fc0*/  WARPSYNC.COLLECTIVE R20, `(.L_x_4101) ;  /* 0x0000000014087348 */ /* 0x000fea0003c00000 */
[----:B------:R-:W-:Y:S01]  /*6fd0*/  VOTE.ANY P4, P4 ;  /* 0x0000000000ff7806 */ /* 0x000fe20002080100 */
[----:B------:R-:W-:-:S12]  /*6fe0*/  ENDCOLLECTIVE ;  /* 0x000000000000791b */ /* 0x000fd80003800000 */
.L_x_4101:
[----:B------:R-:W-:Y:S05]  /*6ff0*/  BSYNC B0 ;  /* 0x0000000000007941 */ /* 0x000fea0003800000 */
.L_x_4100:
[----:B------:R-:W-:Y:S05]  /*7000*/  BRA `(.L_x_4102) ;  /* 0xffffffe000247947 */ /* 0x000fea000383ffff */
.L_x_4048:
[----:B------:R-:W-:Y:S01]  /*7010*/  BSSY B0, `(.L_x_4103) ;  /* 0x0000006000007945 */ /* 0x000fe20003800000 */
[----:B------:R-:W-:Y:S01]  /*7020*/  PLOP3.LUT P4, PT, P4, PT, PT, 0x8, 0x80 ;  /* 0x000000000080781c */ /* 0x000fe2000278e170 */
[----:B------:R-:W-:-:S12]  /*7030*/  IMAD.MOV.U32 R20, RZ, RZ, -0x1 ;  /* 0xffffffffff147424 */ /* 0x000fd800078e00ff */
[----:B------:R-:W-:Y:S05]  /*7040*/  WARPSYNC.COLLECTIVE R20, `(.L_x_4104) ;  /* 0x0000000014087348 */ /* 0x000fea0003c00000 */
[----:B------:R-:W-:Y:S01]  /*7050*/  VOTE.ANY P4, P4 ;  /* 0x0000000000ff7806 */ /* 0x000fe20002080100 */
[----:B------:R-:W-:-:S12]  /*7060*/  ENDCOLLECTIVE ;  /* 0x000000000000791b */ /* 0x000fd80003800000 */
.L_x_4104:
[----:B------:R-:W-:Y:S05]  /*7070*/  BSYNC B0 ;  /* 0x0000000000007941 */ /* 0x000fea0003800000 */
.L_x_4103:
[----:B------:R-:W-:Y:S05]  /*7080*/  BRA `(.L_x_4105) ;  /* 0xffffffe000347947 */ /* 0x000fea000383ffff */
.L_x_4050:
[----:B------:R-:W-:Y:S01]  /*7090*/  BSSY B0, `(.L_x_4106) ;  /* 0x0000006000007945 */ /* 0x000fe20003800000 */
[----:B------:R-:W-:Y:S01]  /*70a0*/  PLOP3.LUT P4, PT, P4, PT, PT, 0x8, 0x80 ;  /* 0x000000000080781c */ /* 0x000fe2000278e170 */
[----:B------:R-:W-:-:S12]  /*70b0*/  IMAD.MOV.U32 R20, RZ, RZ, -0x1 ;  /* 0xffffffffff147424 */ /* 0x000fd800078e00ff */
[----:B------:R-:W-:Y:S05]  /*70c0*/  WARPSYNC.COLLECTIVE R20, `(.L_x_4107) ;  /* 0x0000000014087348 */ /* 0x000fea0003c00000 */
[----:B------:R-:W-:Y:S01]  /*70d0*/  VOTE.ANY R20, PT, P4 ;  /* 0x0000000000147806 */ /* 0x000fe200020e0100 */
[----:B------:R-:W-:Y:S06]  /*70e0*/  ENDCOLLECTIVE ;  /* 0x000000000000791b */ /* 0x000fec0003800000 */
.L_x_4107:
[----:B------:R-:W-:Y:S05]  /*70f0*/  BSYNC B0 ;  /* 0x0000000000007941 */ /* 0x000fea0003800000 */
.L_x_4106:
[----:B------:R-:W0:Y:S01]  /*7100*/  S2R R22, SR_GEMASK ;  /* 0x0000000000167919 */ /* 0x000e220000003c00 */
[----:B------:R-:W-:Y:S01]  /*7110*/  IMAD.MOV.U32 R25, RZ, RZ, R15 ;  /* 0x000000ffff197224 */ /* 0x000fe200078e000f */
[----:B------:R-:W1:Y:S01]  /*7120*/  S2R R34, SR_LANEID ;  /* 0x0000000000227919 */ /* 0x000e620000000000 */
[----:B0-----:R-:W-:Y:S01]  /*7130*/  LOP3.LUT R20, R20, 0x80000000, R22, 0xec, !PT ;  /* 0x8000000014147812 */ /* 0x001fe200078eec16 */
[----:B-1----:R-:W-:-:S04]  /*7140*/  VIADD R32, R34, 0x2 ;  /* 0x0000000222207836 */ /* 0x002fc80000000000 */
[----:B------:R-:W-:Y:S02]  /*7150*/  VIADD R23, R20, 0xffffffff ;  /* 0xffffffff14177836 */ /* 0x000fe40000000000 */
[----:B------:R-:W-:-:S03]  /*7160*/  VIADD R31, R34, 0x4 ;  /* 0x00000004221f7836 */ /* 0x000fc60000000000 */
        /* <DEDUP_REMOVED lines=9> */
.L_x_4108:
        /* <DEDUP_REMOVED lines=8> */
.L_x_4109:
[----:B------:R-:W-:Y:S01]  /*7280*/  IMAD.MOV.U32 R23, RZ, RZ, 0x4 ;  /* 0x00000004ff177424 */ /* 0x000fe200078e00ff */
[----:B------:R-:W-:Y:S02]  /*7290*/  SEL R33, R28, RZ, !P4 ;  /* 0x000000ff1c217207 */ /* 0x000fe40006000000 */
[----:B------:R-:W-:-:S03]  /*72a0*/  ISETP.NE.AND P4, PT, R14, 0x65, PT ;  /* 0x000000650e00780c */ /* 0x000fc60003f85270 */
[----:B------:R-:W-:Y:S02]  /*72b0*/  IMAD.IADD R33, R30, 0x1, R33 ;  /* 0x000000011e217824 */ /* 0x000fe400078e0221 */
[----:B------:R-:W-:Y:S02]  /*72c0*/  VIADD R30, R34, 0x8 ;  /* 0x00000008221e7836 */ /* 0x000fe40000000000 */
[----:B------:R-:W-:-:S07]  /*72d0*/  IMAD.MOV.U32 R25, RZ, RZ, R33 ;  /* 0x000000ffff197224 */ /* 0x000fce00078e0021 */
[----:B------:R-:W-:Y:S05]  /*72e0*/  WARPSYNC.COLLECTIVE R20, `(.L_x_4110) ;  /* 0x0000000014087348 */ /* 0x000fea0003c00000 */
[----:B------:R0:W1:Y:S02]  /*72f0*/  SHFL.DOWN P5, R28, R25, R23, R22 ;  /* 0x08000017191c7389 */ /* 0x00006400000a0016 */
[----:B01----:R-:W-:Y:S05]  /*7300*/  ENDCOLLECTIVE ;  /* 0x000000000000791b */ /* 0x003fea0003800000 */
.L_x_4110:
        /* <DEDUP_REMOVED lines=9> */
.L_x_4111:
        /* <DEDUP_REMOVED lines=8> */
.L_x_4112:
[----:B------:R-:W-:Y:S05]  /*7420*/  WARPSYNC.COLLECTIVE R20, `(.L_x_4113) ;  /* 0x0000000014087348 */ /* 0x000fea0003c00000 */
[----:B------:R-:W-:Y:S01]  /*7430*/  VOTE.ALL P4, P4 ;  /* 0x0000000000ff7806 */ /* 0x000fe20002080000 */
[----:B------:R-:W-:-:S12]  /*7440*/  ENDCOLLECTIVE ;  /* 0x000000000000791b */ /* 0x000fd80003800000 */
.L_x_4113:
[----:B------:R-:W0:Y:S01]  /*7450*/  S2R R22, SR_CTAID.X ;  /* 0x0000000000167919 */ /* 0x000e220000002500 */
[----:B------:R-:W-:-:S04]  /*7460*/  ISETP.GT.AND P5, PT, R33, R35, PT ;  /* 0x000000232100720c */ /* 0x000fc80003fa4270 */
[----:B------:R-:W-:-:S05]  /*7470*/  SEL R28, R28, RZ, !P5 ;  /* 0x000000ff1c1c7207 */ /* 0x000fca0006800000 */
[----:B------:R-:W-:Y:S02]  /*7480*/  IMAD.IADD R35, R15, 0x1, R28 ;  /* 0x000000010f237824 */ /* 0x000fe400078e021c */
[----:B------:R-:W1:Y:S01]  /*7490*/  LDC.64 R14, c[0x0][0x3a8] ;  /* 0x0000ea00ff0e7b82 */ /* 0x000e620000000a00 */
[----:B0-----:R-:W-:Y:S01]  /*74a0*/  IMAD.IADD R36, R36, 0x1, R22 ;  /* 0x0000000124247824 */ /* 0x001fe200078e0216 */
[----:B-1----:R-:W-:-:S05]  /*74b0*/  IADD3 R34, P5, PT, R14, 0x100, RZ ;  /* 0x000001000e227810 */ /* 0x002fca0007fbe0ff */
[----:B------:R-:W-:Y:S01]  /*74c0*/  IMAD.X R37, RZ, RZ, R15, P5 ;  /* 0x000000ffff257224 */ /* 0x000fe200028e060f */
[----:B------:R-:W-:Y:S07]  /*74d0*/  BRA `(.L_x_4114) ;  /* 0xffffffdc00c87947 */ /* 0x000fee000383ffff */
.L_x_4052:
[----:B------:R-:W-:Y:S01]  /*74e0*/  BSSY B0, `(.L_x_4115) ;  /* 0x0000006000007945 */ /* 0x000fe20003800000 */
[----:B------:R-:W-:Y:S01]  /*74f0*/  PLOP3.LUT P4, PT, P4, PT, PT, 0x8, 0x80 ;  /* 0x000000000080781c */ /* 0x000fe2000278e170 */
[----:B------:R-:W-:-:S12]  /*7500*/  IMAD.MOV.U32 R20, RZ, RZ, -0x1 ;  /* 0xffffffffff147424 */ /* 0x000fd800078e00ff */
[----:B------:R-:W-:Y:S05]  /*7510*/  WARPSYNC.COLLECTIVE R20, `(.L_x_4116) ;  /* 0x0000000014087348 */ /* 0x000fea0003c00000 */
[----:B------:R-:W-:Y:S01]  /*7520*/  VOTE.ANY P4, P4 ;  /* 0x0000000000ff7806 */ /* 0x000fe20002080100 */
[----:B------:R-:W-:-:S12]  /*7530*/  ENDCOLLECTIVE ;  /* 0x000000000000791b */ /* 0x000fd80003800000 */
.L_x_4116:
[----:B------:R-:W-:Y:S05]  /*7540*/  BSYNC B0 ;  /* 0x0000000000007941 */ /* 0x000fea0003800000 */
.L_x_4115:
[----:B------:R-:W-:Y:S05]  /*7550*/  BRA `(.L_x_4117) ;  /* 0xffffffdc00d07947 */ /* 0x000fea000383ffff */
.L_x_4056:
[----:B------:R-:W-:Y:S01]  /*7560*/  BSSY B0, `(.L_x_4118) ;  /* 0x0000006000007945 */ /* 0x000fe20003800000 */
[----:B------:R-:W-:Y:S01]  /*7570*/  PLOP3.LUT P4, PT, P4, PT, PT, 0x8, 0x80 ;  /* 0x000000000080781c */ /* 0x000fe2000278e170 */
[----:B------:R-:W-:-:S12]  /*7580*/  IMAD.MOV.U32 R20, RZ, RZ, -0x1 ;  /* 0xffffffffff147424 */ /* 0x000fd800078e00ff */
[----:B------:R-:W-:Y:S05]  /*7590*/  WARPSYNC.COLLECTIVE R20, `(.L_x_4119) ;  /* 0x0000000014087348 */ /* 0x000fea0003c00000 */
[----:B------:R-:W-:Y:S01]  /*75a0*/  VOTE.ANY P4, P4 ;  /* 0x0000000000ff7806 */ /* 0x000fe20002080100 */
[----:B------:R-:W-:-:S12]  /*75b0*/  ENDCOLLECTIVE ;  /* 0x000000000000791b */ /* 0x000fd80003800000 */
.L_x_4119:
[----:B------:R-:W-:Y:S05]  /*75c0*/  BSYNC B0 ;  /* 0x0000000000007941 */ /* 0x000fea0003800000 */
.L_x_4118:
[----:B------:R-:W-:Y:S05]  /*75d0*/  BRA `(.L_x_4120) ;  /* 0xffffffdc00e47947 */ /* 0x000fea000383ffff */
.L_x_4058:
[----:B------:R-:W-:Y:S01]  /*75e0*/  BSSY B0, `(.L_x_4121) ;  /* 0x0000006000007945 */ /* 0x000fe20003800000 */
[----:B------:R-:W-:Y:S01]  /*75f0*/  PLOP3.LUT P4, PT, P4, PT, PT, 0x8, 0x80 ;  /* 0x000000000080781c */ /* 0x000fe2000278e170 */
[----:B------:R-:W-:-:S12]  /*7600*/  IMAD.MOV.U32 R20, RZ, RZ, -0x1 ;  /* 0xffffffffff147424 */ /* 0x000fd800078e00ff */
[----:B------:R-:W-:Y:S05]  /*7610*/  WARPSYNC.COLLECTIVE R20, `(.L_x_4122) ;  /* 0x0000000014087348 */ /* 0x000fea0003c00000 */
[----:B------:R-:W-:Y:S01]  /*7620*/  VOTE.ANY R20, PT, P4 ;  /* 0x0000000000147806 */ /* 0x000fe200020e0100 */
[----:B------:R-:W-:Y:S06]  /*7630*/  ENDCOLLECTIVE ;  /* 0x000000000000791b */ /* 0x000fec0003800000 */
.L_x_4122:
[----:B------:R-:W-:Y:S05]  /*7640*/  BSYNC B0 ;  /* 0x0000000000007941 */ /* 0x000fea0003800000 */
.L_x_4121:
[----:B------:R-:W0:Y:S01]  /*7650*/  S2R R22, SR_GEMASK ;  /* 0x0000000000167919 */ /* 0x000e220000003c00 */
[----:B------:R-:W-:Y:S02]  /*7660*/  IMAD.MOV.U32 R25, RZ, RZ, R15 ;  /* 0x000000ffff197224 */ /* 0x000fe400078e000f */
[----:B------:R-:W-:Y:S02]  /*7670*/  IMAD.MOV.U32 R23, RZ, RZ, 0x1 ;  /* 0x00000001ff177424 */ /* 0x000fe400078e00ff */
[----:B------:R-:W-:Y:S01]  /*7680*/  VIADD R36, R36, 0xffffffe0 ;  /* 0xffffffe024247836 */ /* 0x000fe20000000000 */
[----:B0-----:R-:W-:-:S05]  /*7690*/  LOP3.LUT R20, R20, 0x80000000, R22, 0xec, !PT ;  /* 0x8000000014147812 */ /* 0x001fca00078eec16 */
[----:B------:R-:W-:-:S05]  /*76a0*/  VIADD R22, R20, 0xffffffff ;  /* 0xffffffff14167836 */ /* 0x000fca0000000000 */
[----:B------:R-:W-:Y:S01]  /*76b0*/  LOP3.LUT R22, R20, R22, RZ, 0xc, !PT ;  /* 0x0000001614167212 */ /* 0x000fe200078e0cff */
[----:B------:R-:W-:-:S05]  /*76c0*/  IMAD.MOV.U32 R20, RZ, RZ, -0x1 ;  /* 0xffffffffff147424 */ /* 0x000fca00078e00ff */
[----:B------:R-:W0:Y:S02]  /*76d0*/  POPC R22, R22 ;  /* 0x0000001600167309 */ /* 0x000e240000000000 */
[----:B0-----:R-:W-:Y:S05]  /*76e0*/  WARPSYNC.COLLECTIVE R20, `(.L_x_4123) ;  /* 0x0000000014087348 */ /* 0x001fea0003c00000 */
[----:B0-----:R0:W1:Y:S02]  /*76f0*/  SHFL.DOWN P5, R28, R25, R23, R22 ;  /* 0x08000017191c7389 */ /* 0x00106400000a0016 */
[----:B01----:R-:W-:Y:S05]  /*7700*/  ENDCOLLECTIVE ;  /* 0x000000000000791b */ /* 0x003fea0003800000 */
.L_x_4123:
[----:B------:R-:W0:Y:S01]  /*7710*/  S2R R20, SR_LANEID ;  /* 0x0000000000147919 */ /* 0x000e220000000000 */
[----:B------:R-:W-:Y:S01]  /*7720*/  IMAD.MOV.U32 R23, RZ, RZ, 0x2 ;  /* 0x00000002ff177424 */ /* 0x000fe200078e00ff */
[----:B0-----:R-:W-:Y:S01]  /*7730*/  ISETP.GE.AND P4, PT, R20, R22, PT ;  /* 0x000000161400720c */ /* 0x001fe20003f86270 */
[----:B------:R-:W-:-:S03]  /*7740*/  IMAD.MOV.U32 R20, RZ, RZ, -0x1 ;  /* 0xffffffffff147424 */ /* 0x000fc600078e00ff */
[----:B------:R-:W-:Y:S02]  /*7750*/  SEL R28, R28, RZ, !P4 ;  /* 0x000000ff1c1c7207 */ /* 0x000fe40006000000 */
[----:B------:R-:W-:-:S03]  /*7760*/  ISETP.GT.AND P4, PT, R32, R22, PT ;  /* 0x000000162000720c */ /* 0x000fc60003f84270 */
[----:B------:R-:W-:-:S04]  /*7770*/  IMAD.IADD R15, R28, 0x1, R15 ;  /* 0x000000011c0f7824 */ /* 0x000fc800078e020f */
[----:B------:R-:W-:-:S07]  /*7780*/  IMAD.MOV.U32 R25, RZ, RZ, R15 ;  /* 0x000000ffff197224 */ /* 0x000fce00078e000f */
[----:B------:R-:W-:Y:S05]  /*7790*/  WARPSYNC.COLLECTIVE R20, `(.L_x_4124) ;  /* 0x0000000014087348 */ /* 0x000fea0003c00000 */
[----:B------:R0:W1:Y:S02]  /*77a0*/  SHFL.DOWN P5, R28, R25, R23, R22 ;  /* 0x08000017191c7389 */ /* 0x00006400000a0016 */
[----:B01----:R-:W-:Y:S05]  /*77b0*/  ENDCOLLECTIVE ;  /* 0x000000000000791b */ /* 0x003fea0003800000 */
.L_x_4124:
        /* <DEDUP_REMOVED lines=8> */
.L_x_4125:
        /* <DEDUP_REMOVED lines=8> */
.L_x_4126:
        /* <DEDUP_REMOVED lines=8> */
.L_x_4127:
[----:B------:R-:W-:Y:S02]  /*7940*/  SEL R28, R28, RZ, !P4 ;  /* 0x000000ff1c1c7207 */ /* 0x000fe40006000000 */
[----:B------:R-:W-:Y:S02]  /*7950*/  ISETP.NE.AND P4, PT, R14, 0x65, PT ;  /* 0x000000650e00780c */ /* 0x000fe40003f85270 */
[----:B------:R-:W-:-:S11]  /*7960*/  IADD3 R35, PT, PT, R15, R28, R35 ;  /* 0x0000001c0f237210 */ /* 0x000fd60007ffe023 */
[----:B------:R-:W-:Y:S05]  /*7970*/  WARPSYNC.COLLECTIVE R20, `(.L_x_4128) ;  /* 0x0000000014087348 */ /* 0x000fea0003c00000 */
[----:B------:R-:W-:Y:S01]  /*7980*/  VOTE.ALL P4, P4 ;  /* 0x0000000000ff7806 */ /* 0x000fe20002080000 */
[----:B------:R-:W-:-:S12]  /*7990*/  ENDCOLLECTIVE ;  /* 0x000000000000791b */ /* 0x000fd80003800000 */
.L_x_4128:
[----:B------:R-:W-:Y:S05]  /*79a0*/  BRA `(.L_x_4129) ;  /* 0xffffffdc00787947 */ /* 0x000fea000383ffff */
.L_x_4130:
        /* <DEDUP_REMOVED lines=13> */
.L_x_4204:


//--------------------- .text._ZN6thrust24THRUST_300001_SM_1000_NS8cuda_cub4core6detail13_kernel_agentINS1_8__unique9InitAgentIN3cub18CUB_300001_SM_100013ScanTileStateIiLb1EEEPiiEEJSA_mSB_EEEvDpT0_ --------------------------
	.section	.text._ZN6thrust24THRUST_300001_SM_1000_NS8cuda_cub4core6detail13_kernel_agentINS1_8__unique9InitAgentIN3cub18CUB_300001_SM_100013ScanTileStateIiLb1EEEPiiEEJSA_mSB_EEEvDpT0_,"ax",@progbits
	.align	128
        .global         _ZN6thrust24THRUST_300001_SM_1000_NS8cuda_cub4core6detail13_kernel_agentINS1_8__unique9InitAgentIN3cub18CUB_300001_SM_100013ScanTileStateIiLb1EEEPiiEEJSA_mSB_EEEvDpT0_
        .type           _ZN6thrust24THRUST_300001_SM_1000_NS8cuda_cub4core6detail13_kernel_agentINS1_8__unique9InitAgentIN3cub18CUB_300001_SM_100013ScanTileStateIiLb1EEEPiiEEJSA_mSB_EEEvDpT0_,@function
        .size           _ZN6thrust24THRUST_300001_SM_1000_NS8cuda_cub4core6detail13_kernel_agentINS1_8__unique9InitAgentIN3cub18CUB_300001_SM_100013ScanTileStateIiLb1EEEPiiEEJSA_mSB_EEEvDpT0_,(.L_x_4205 - _ZN6thrust24THRUST_300001_SM_1000_NS8cuda_cub4core6detail13_kernel_agentINS1_8__unique9InitAgentIN3cub18CUB_300001_SM_100013ScanTileStateIiLb1EEEPiiEEJSA_mSB_EEEvDpT0_)
        .other          _ZN6thrust24THRUST_300001_SM_1000_NS8cuda_cub4core6detail13_kernel_agentINS1_8__unique9InitAgentIN3cub18CUB_300001_SM_100013ScanTileStateIiLb1EEEPiiEEJSA_mSB_EEEvDpT0_,@"STO_CUDA_ENTRY STV_DEFAULT"
_ZN6thrust24THRUST_300001_SM_1000_NS8cuda_cub4core6detail13_kernel_agentINS1_8__unique9InitAgentIN3cub18CUB_300001_SM_100013ScanTileStateIiLb1EEEPiiEEJSA_mSB_EEEvDpT0_:
.text._ZN6thrust24THRUST_300001_SM_1000_NS8cuda_cub4core6detail13_kernel_agentINS1_8__unique9InitAgentIN3cub18CUB_300001_SM_100013ScanTileStateIiLb1EEEPiiEEJSA_mSB_EEEvDpT0_:
        /* <DEDUP_REMOVED lines=21> */
[----:B0-----:R-:W-:Y:S01]  /*0150*/  STG.E desc[UR4][R2.64], RZ ;  /* 0x000000ff02007986 */ /* 0x001fe2000c101904 */
[----:B------:R-:W-:Y:S05]  /*0160*/  EXIT ;  /* 0x000000000000794d */ /* 0x000fea0003800000 */
.L_x_4131:
        /* <DEDUP_REMOVED lines=9> */
.L_x_4205:


//--------------------- .text._Z8mykernelPfS_iii  --------------------------
	.section	.text._Z8mykernelPfS_iii,"ax",@progbits
	.align	128
        .global         _Z8mykernelPfS_iii
        .type           _Z8mykernelPfS_iii,@function
        .size           _Z8mykernelPfS_iii,(.L_x_4147 - _Z8mykernelPfS_iii)
        .other          _Z8mykernelPfS_iii,@"STO_CUDA_ENTRY STV_DEFAULT"
_Z8mykernelPfS_iii:
.text._Z8mykernelPfS_iii:
[----:B------:R-:W-:Y:S01]  /*0000*/  LDC R1, c[0x0][0x37c] ;  /* 0x0000df00ff017b82 */ /* 0x000fe20000000800 */
[----:B------:R-:W0:Y:S07]  /*0010*/  S2R R9, SR_TID.X ;  /* 0x0000000000097919 */ /* 0x000e2e0000002100 */
[----:B------:R-:W0:Y:S01]  /*0020*/  S2UR UR6, SR_CTAID.X ;  /* 0x00000000000679c3 */ /* 0x000e220000002500 */
[----:B------:R-:W1:Y:S07]  /*0030*/  LDCU.64 UR4, c[0x0][0x390] ;  /* 0x00007200ff0477ac */ /* 0x000e6e0008000a00 */
[----:B------:R-:W0:Y:S01]  /*0040*/  LDC R8, c[0x0][0x360] ;  /* 0x0000d800ff087b82 */ /* 0x000e220000000800 */
[----:B-1----:R-:W-:Y:S01]  /*0050*/  UIMAD UR4, UR5, UR4, URZ ;  /* 0x00000004050472a4 */ /* 0x002fe2000f8e02ff */
[----:B0-----:R-:W-:-:S05]  /*0060*/  IMAD R9, R8, UR6, R9 ;  /* 0x0000000608097c24 */ /* 0x001fca000f8e0209 */
[----:B------:R-:W-:-:S13]  /*0070*/  ISETP.GE.AND P0, PT, R9, UR4, PT ;  /* 0x0000000409007c0c */ /* 0x000fda000bf06270 */
[----:B------:R-:W-:Y:S05]  /*0080*/  @P0 EXIT ;  /* 0x000000000000094d */ /* 0x000fea0003800000 */
[----:B------:R-:W0:Y:S01]  /*0090*/  LDC R2, c[0x0][0x390] ;  /* 0x0000e400ff027b82 */ /* 0x000e220000000800 */
[----:B------:R-:W1:Y:S01]  /*00a0*/  LDCU UR5, c[0x0][0x370] ;  /* 0x00006e00ff0577ac */ /* 0x000e620008000800 */
[----:B------:R-:W2:Y:S06]  /*00b0*/  LDCU.64 UR6, c[0x0][0x358] ;  /* 0x00006b00ff0677ac */ /* 0x000eac0008000a00 */
[----:B------:R-:W3:Y:S01]  /*00c0*/  LDC.64 R4, c[0x0][0x388] ;  /* 0x0000e200ff047b82 */ /* 0x000ee20000000a00 */
[----:B------:R-:W4:Y:S07]  /*00d0*/  LDCU UR8, c[0x0][0x398] ;  /* 0x00007300ff0877ac */ /* 0x000f2e0008000800 */
[----:B------:R-:W0:Y:S01]  /*00e0*/  LDC.64 R6, c[0x0][0x380] ;  /* 0x0000e000ff067b82 */ /* 0x000e220000000a00 */
[----:B-1----:R-:W-:-:S07]  /*00f0*/  IMAD R8, R8, UR5, RZ ;  /* 0x0000000508087c24 */ /* 0x002fce000f8e02ff */
.L_x_4134:
[----:B01----:R-:W-:Y:S02]  /*0100*/  IABS R3, R2 ;  /* 0x0000000200037213 */ /* 0x003fe40000000000 */
[----:B------:R-:W-:Y:S02]  /*0110*/  ISETP.GE.AND P2, PT, R9, RZ, PT ;  /* 0x000000ff0900720c */ /* 0x000fe40003f46270 */
[----:B------:R-:W0:Y:S08]  /*0120*/  I2F.RP R0, R3 ;  /* 0x0000000300007306 */ /* 0x000e300000209400 */
[----:B0-----:R-:W0:Y:S02]  /*0130*/  MUFU.RCP R0, R0 ;  /* 0x0000000000007308 */ /* 0x001e240000001000 */
[----:B0-----:R-:W-:-:S06]  /*0140*/  VIADD R10, R0, 0xffffffe ;  /* 0x0ffffffe000a7836 */ /* 0x001fcc0000000000 */
[----:B------:R0:W1:Y:S02]  /*0150*/  F2I.FTZ.U32.TRUNC.NTZ R11, R10 ;  /* 0x0000000a000b7305 */ /* 0x000064000021f000 */
[----:B0-----:R-:W-:Y:S02]  /*0160*/  IMAD.MOV.U32 R10, RZ, RZ, RZ ;  /* 0x000000ffff0a7224 */ /* 0x001fe400078e00ff */
[----:B-1----:R-:W-:-:S04]  /*0170*/  IMAD.MOV R12, RZ, RZ, -R11 ;  /* 0x000000ffff0c7224 */ /* 0x002fc800078e0a0b */
[----:B------:R-:W-:Y:S01]  /*0180*/  IMAD R13, R12, R3, RZ ;  /* 0x000000030c0d7224 */ /* 0x000fe200078e02ff */
[----:B------:R-:W-:-:S03]  /*0190*/  IABS R12, R9 ;  /* 0x00000009000c7213 */ /* 0x000fc60000000000 */
[----:B------:R-:W-:-:S06]  /*01a0*/  IMAD.HI.U32 R11, R11, R13, R10 ;  /* 0x0000000d0b0b7227 */ /* 0x000fcc00078e000a */
[----:B------:R-:W-:-:S04]  /*01b0*/  IMAD.HI.U32 R11, R11, R12, RZ ;  /* 0x0000000c0b0b7227 */ /* 0x000fc800078e00ff */
[----:B------:R-:W-:-:S04]  /*01c0*/  IMAD.MOV R11, RZ, RZ, -R11 ;  /* 0x000000ffff0b7224 */ /* 0x000fc800078e0a0b */
[----:B------:R-:W-:-:S05]  /*01d0*/  IMAD R0, R3, R11, R12 ;  /* 0x0000000b03007224 */ /* 0x000fca00078e020c */
[----:B------:R-:W-:-:S13]  /*01e0*/  ISETP.GT.U32.AND P0, PT, R3, R0, PT ;  /* 0x000000000300720c */ /* 0x000fda0003f04070 */
[----:B------:R-:W-:Y:S01]  /*01f0*/  @!P0 IMAD.IADD R0, R0, 0x1, -R3 ;  /* 0x0000000100008824 */ /* 0x000fe200078e0a03 */
[----:B------:R-:W-:-:S04]  /*0200*/  ISETP.NE.AND P0, PT, R2, RZ, PT ;  /* 0x000000ff0200720c */ /* 0x000fc80003f05270 */
[----:B------:R-:W-:-:S13]  /*0210*/  ISETP.GT.U32.AND P1, PT, R3, R0, PT ;  /* 0x000000000300720c */ /* 0x000fda0003f24070 */
[----:B------:R-:W-:-:S04]  /*0220*/  @!P1 IMAD.IADD R0, R0, 0x1, -R3 ;  /* 0x0000000100009824 */ /* 0x000fc800078e0a03 */
[----:B------:R-:W-:Y:S01]  /*0230*/  @!P2 IMAD.MOV R0, RZ, RZ, -R0 ;  /* 0x000000ffff00a224 */ /* 0x000fe200078e0a00 */
[----:B------:R-:W-:-:S05]  /*0240*/  @!P0 LOP3.LUT R0, RZ, R2, RZ, 0x33, !PT ;  /* 0x00000002ff008212 */ /* 0x000fca00078e33ff */
[----:B----4-:R-:W-:-:S04]  /*0250*/  IMAD R15, R2, UR8, R0 ;  /* 0x00000008020f7c24 */ /* 0x010fc8000f8e0200 */
[----:B---3--:R-:W-:-:S06]  /*0260*/  IMAD.WIDE R14, R15, 0x4, R4 ;  /* 0x000000040f0e7825 */ /* 0x008fcc00078e0204 */
[----:B--2---:R-:W2:Y:S01]  /*0270*/  LDG.E R15, desc[UR6][R14.64] ;  /* 0x000000060e0f7981 */ /* 0x004ea2000c1e1900 */
[----:B------:R-:W-:-:S05]  /*0280*/  IMAD.WIDE R12, R9, 0x4, R4 ;  /* 0x00000004090c7825 */ /* 0x000fca00078e0204 */
[----:B------:R-:W3:Y:S01]  /*0290*/  LDG.E R0, desc[UR6][R12.64] ;  /* 0x000000060c007981 */ /* 0x000ee2000c1e1900 */
[--C-:B------:R-:W-:Y:S01]  /*02a0*/  IMAD.MOV.U32 R11, RZ, RZ, R9.reuse ;  /* 0x000000ffff0b7224 */ /* 0x100fe200078e0009 */
[----:B------:R-:W-:Y:S01]  /*02b0*/  BSSY.RECONVERGENT B0, `(.L_x_4132) ;  /* 0x000000e000007945 */ /* 0x000fe20003800200 */
[----:B------:R-:W-:-:S05]  /*02c0*/  IMAD.IADD R9, R8, 0x1, R9 ;  /* 0x0000000108097824 */ /* 0x000fca00078e0209 */
[----:B------:R-:W-:Y:S01]  /*02d0*/  ISETP.GE.AND P2, PT, R9, UR4, PT ;  /* 0x0000000409007c0c */ /* 0x000fe2000bf46270 */
[----:B--2---:R-:W0:Y:S08]  /*02e0*/  MUFU.RCP R3, R15 ;  /* 0x0000000f00037308 */ /* 0x004e300000001000 */
[----:B---3--:R-:W1:Y:S01]  /*02f0*/  FCHK P0, R0, R15 ;  /* 0x0000000f00007302 */ /* 0x008e620000000000 */
[----:B0-----:R-:W-:-:S04]  /*0300*/  FFMA R10, -R15, R3, 1 ;  /* 0x3f8000000f0a7423 */ /* 0x001fc80000000103 */
[----:B------:R-:W-:-:S04]  /*0310*/  FFMA R3, R3, R10, R3 ;  /* 0x0000000a03037223 */ /* 0x000fc80000000003 */
[----:B------:R-:W-:-:S04]  /*0320*/  FFMA R10, R0, R3, RZ ;  /* 0x00000003000a7223 */ /* 0x000fc800000000ff */
[----:B------:R-:W-:-:S04]  /*0330*/  FFMA R14, -R15, R10, R0 ;  /* 0x0000000a0f0e7223 */ /* 0x000fc80000000100 */
[----:B------:R-:W-:Y:S01]  /*0340*/  FFMA R3, R3, R14, R10 ;  /* 0x0000000e03037223 */ /* 0x000fe2000000000a */
[----:B-1----:R-:W-:Y:S06]  /*0350*/  @!P0 BRA `(.L_x_4133) ;  /* 0x00000000000c8947 */ /* 0x002fec0003800000 */
[----:B------:R-:W-:-:S07]  /*0360*/  MOV R10, 0x380 ;  /* 0x00000380000a7802 */ /* 0x000fce0000000f00 */
[----:B------:R-:W-:Y:S05]  /*0370*/  CALL.REL.NOINC `($__internal_0_$__cuda_sm3x_div_rn_noftz_f32_slowpath) ;  /* 0x0000000000187944 */ /* 0x000fea0003c00000 */
[----:B------:R-:W-:-:S07]  /*0380*/  IMAD.MOV.U32 R3, RZ, RZ, R0 ;  /* 0x000000ffff037224 */ /* 0x000fce00078e0000 */
.L_x_4133:
[----:B------:R-:W-:Y:S05]  /*0390*/  BSYNC.RECONVERGENT B0 ;  /* 0x0000000000007941 */ /* 0x000fea0003800200 */
.L_x_4132:
[----:B------:R-:W-:-:S05]  /*03a0*/  IMAD.WIDE R10, R11, 0x4, R6 ;  /* 0x000000040b0a7825 */ /* 0x000fca00078e0206 */
[----:B------:R1:W-:Y:S01]  /*03b0*/  STG.E desc[UR6][R10.64], R3 ;  /* 0x000000030a007986 */ /* 0x0003e2000c101906 */
[----:B------:R-:W-:Y:S05]  /*03c0*/  @!P2 BRA `(.L_x_4134) ;  /* 0xfffffffc004ca947 */ /* 0x000fea000383ffff */
[----:B------:R-:W-:Y:S05]  /*03d0*/  EXIT ;  /* 0x000000000000794d */ /* 0x000fea0003800000 */
        .weak           $__internal_0_$__cuda_sm3x_div_rn_noftz_f32_slowpath
        .type           $__internal_0_$__cuda_sm3x_div_rn_noftz_f32_slowpath,@function
        .size           $__internal_0_$__cuda_sm3x_div_rn_noftz_f32_slowpath,(.L_x_4147 - $__internal_0_$__cuda_sm3x_div_rn_noftz_f32_slowpath)
$__internal_0_$__cuda_sm3x_div_rn_noftz_f32_slowpath:
[----:B------:R-:W-:Y:S01]  /*03e0*/  SHF.R.U32.HI R13, RZ, 0x17, R15 ;  /* 0x00000017ff0d7819 */ /* 0x000fe2000001160f */
[----:B------:R-:W-:Y:S01]  /*03f0*/  BSSY.RECONVERGENT B1, `(.L_x_4135) ;  /* 0x0000064000017945 */ /* 0x000fe20003800200 */
[--C-:B------:R-:W-:Y:S01]  /*0400*/  SHF.R.U32.HI R3, RZ, 0x17, R0.reuse ;  /* 0x00000017ff037819 */ /* 0x100fe20000011600 */
[----:B------:R-:W-:Y:S01]  /*0410*/  IMAD.MOV.U32 R14, RZ, RZ, R0 ;  /* 0x000000ffff0e7224 */ /* 0x000fe200078e0000 */
[----:B------:R-:W-:Y:S02]  /*0420*/  LOP3.LUT R13, R13, 0xff, RZ, 0xc0, !PT ;  /* 0x000000ff0d0d7812 */ /* 0x000fe400078ec0ff */
[----:B------:R-:W-:-:S03]  /*0430*/  LOP3.LUT R18, R3, 0xff, RZ, 0xc0, !PT ;  /* 0x000000ff03127812 */ /* 0x000fc600078ec0ff */
[----:B------:R-:W-:Y:S02]  /*0440*/  VIADD R17, R13, 0xffffffff ;  /* 0xffffffff0d117836 */ /* 0x000fe40000000000 */
[----:B------:R-:W-:-:S03]  /*0450*/  VIADD R16, R18, 0xffffffff ;  /* 0xffffffff12107836 */ /* 0x000fc60000000000 */
[----:B------:R-:W-:-:S04]  /*0460*/  ISETP.GT.U32.AND P0, PT, R17, 0xfd, PT ;  /* 0x000000fd1100780c */ /* 0x000fc80003f04070 */
[----:B------:R-:W-:-:S13]  /*0470*/  ISETP.GT.U32.OR P0, PT, R16, 0xfd, P0 ;  /* 0x000000fd1000780c */ /* 0x000fda0000704470 */
[----:B------:R-:W-:Y:S01]  /*0480*/  @!P0 IMAD.MOV.U32 R12, RZ, RZ, RZ ;  /* 0x000000ffff0c8224 */ /* 0x000fe200078e00ff */
[----:B------:R-:W-:Y:S06]  /*0490*/  @!P0 BRA `(.L_x_4136) ;  /* 0x0000000000608947 */ /* 0x000fec0003800000 */
[----:B------:R-:W-:Y:S02]  /*04a0*/  FSETP.GTU.FTZ.AND P0, PT, |R0|, +INF , PT ;  /* 0x7f8000000000780b */ /* 0x000fe40003f1c200 */
[----:B------:R-:W-:Y:S02]  /*04b0*/  FSETP.GTU.FTZ.AND P1, PT, |R15|, +INF , PT ;  /* 0x7f8000000f00780b */ /* 0x000fe40003f3c200 */
[----:B------:R-:W-:Y:S02]  /*04c0*/  MOV R3, R15 ;  /* 0x0000000f00037202 */ /* 0x000fe40000000f00 */
[----:B------:R-:W-:-:S13]  /*04d0*/  PLOP3.LUT P0, PT, P0, P1, PT, 0xf8, 0x8f ;  /* 0x00000000008f781c */ /* 0x000fda0000703f70 */
[----:B------:R-:W-:Y:S05]  /*04e0*/  @P0 BRA `(.L_x_4137) ;  /* 0x00000004004c0947 */ /* 0x000fea0003800000 */
[----:B------:R-:W-:-:S13]  /*04f0*/  LOP3.LUT P0, RZ, R15, 0x7fffffff, R14, 0xc8, !PT ;  /* 0x7fffffff0fff7812 */ /* 0x000fda000780c80e */
[----:B------:R-:W-:Y:S05]  /*0500*/  @!P0 BRA `(.L_x_4138) ;  /* 0x00000004003c8947 */ /* 0x000fea0003800000 */
[C---:B------:R-:W-:Y:S02]  /*0510*/  FSETP.NEU.FTZ.AND P3, PT, |R0|.reuse, +INF , PT ;  /* 0x7f8000000000780b */ /* 0x040fe40003f7d200 */
[----:B------:R-:W-:Y:S02]  /*0520*/  FSETP.NEU.FTZ.AND P1, PT, |R3|, +INF , PT ;  /* 0x7f8000000300780b */ /* 0x000fe40003f3d200 */
[----:B------:R-:W-:-:S11]  /*0530*/  FSETP.NEU.FTZ.AND P0, PT, |R0|, +INF , PT ;  /* 0x7f8000000000780b */ /* 0x000fd60003f1d200 */
[----:B------:R-:W-:Y:S05]  /*0540*/  @!P1 BRA !P3, `(.L_x_4138) ;  /* 0x00000004002c9947 */ /* 0x000fea0005800000 */
[----:B------:R-:W-:-:S04]  /*0550*/  LOP3.LUT P3, RZ, R14, 0x7fffffff, RZ, 0xc0, !PT ;  /* 0x7fffffff0eff7812 */ /* 0x000fc8000786c0ff */
[----:B------:R-:W-:-:S13]  /*0560*/  PLOP3.LUT P1, PT, P1, P3, PT, 0x2f, 0xf2 ;  /* 0x0000000000f2781c */ /* 0x000fda0000f26577 */
[----:B------:R-:W-:Y:S05]  /*0570*/  @P1 BRA `(.L_x_4139) ;  /* 0x0000000400181947 */ /* 0x000fea0003800000 */
[----:B------:R-:W-:-:S04]  /*0580*/  LOP3.LUT P1, RZ, R15, 0x7fffffff, RZ, 0xc0, !PT ;  /* 0x7fffffff0fff7812 */ /* 0x000fc8000782c0ff */
[----:B------:R-:W-:-:S13]  /*0590*/  PLOP3.LUT P0, PT, P0, P1, PT, 0x2f, 0xf2 ;  /* 0x0000000000f2781c */ /* 0x000fda0000702577 */
[----:B------:R-:W-:Y:S05]  /*05a0*/  @P0 BRA `(.L_x_4140) ;  /* 0x0000000400000947 */ /* 0x000fea0003800000 */
[----:B------:R-:W-:Y:S02]  /*05b0*/  ISETP.GE.AND P0, PT, R16, RZ, PT ;  /* 0x000000ff1000720c */ /* 0x000fe40003f06270 */
[----:B------:R-:W-:-:S11]  /*05c0*/  ISETP.GE.AND P1, PT, R17, RZ, PT ;  /* 0x000000ff1100720c */ /* 0x000fd60003f26270 */
[----:B------:R-:W-:Y:S02]  /*05d0*/  @P0 IMAD.MOV.U32 R12, RZ, RZ, RZ ;  /* 0x000000ffff0c0224 */ /* 0x000fe400078e00ff */
[----:B------:R-:W-:Y:S01]  /*05e0*/  @!P0 FFMA R14, R0, 1.84467440737095516160e+19, RZ ;  /* 0x5f800000000e8823 */ /* 0x000fe200000000ff */
[----:B------:R-:W-:Y:S02]  /*05f0*/  @!P0 IMAD.MOV.U32 R12, RZ, RZ, -0x40 ;  /* 0xffffffc0ff0c8424 */ /* 0x000fe400078e00ff */
[----:B------:R-:W-:Y:S02]  /*0600*/  @!P1 FFMA R15, R3, 1.84467440737095516160e+19, RZ ;  /* 0x5f800000030f9823 */ /* 0x000fe400000000ff */
[----:B------:R-:W-:-:S07]  /*0610*/  @!P1 VIADD R12, R12, 0x40 ;  /* 0x000000400c0c9836 */ /* 0x000fce0000000000 */
.L_x_4136:
[----:B------:R-:W-:Y:S01]  /*0620*/  LEA R0, R13, 0xc0800000, 0x17 ;  /* 0xc08000000d007811 */ /* 0x000fe200078eb8ff */
[----:B------:R-:W-:Y:S01]  /*0630*/  VIADD R3, R18, 0xffffff81 ;  /* 0xffffff8112037836 */ /* 0x000fe20000000000 */
[----:B------:R-:W-:Y:S03]  /*0640*/  BSSY.RECONVERGENT B2, `(.L_x_4141) ;  /* 0x0000035000027945 */ /* 0x000fe60003800200 */
[----:B------:R-:W-:Y:S01]  /*0650*/  IMAD.IADD R15, R15, 0x1, -R0 ;  /* 0x000000010f0f7824 */ /* 0x000fe200078e0a00 */
[C---:B------:R-:W-:Y:S01]  /*0660*/  IADD3 R13, PT, PT, R3.reuse, 0x7f, -R13 ;  /* 0x0000007f030d7810 */ /* 0x040fe20007ffe80d */
[----:B------:R-:W-:Y:S02]  /*0670*/  IMAD R0, R3, -0x800000, R14 ;  /* 0xff80000003007824 */ /* 0x000fe400078e020e */
[----:B------:R-:W0:Y:S01]  /*0680*/  MUFU.RCP R16, R15 ;  /* 0x0000000f00107308 */ /* 0x000e220000001000 */
[----:B------:R-:W-:Y:S01]  /*0690*/  FADD.FTZ R17, -R15, -RZ ;  /* 0x800000ff0f117221 */ /* 0x000fe20000010100 */
[----:B------:R-:W-:-:S03]  /*06a0*/  IMAD.IADD R13, R13, 0x1, R12 ;  /* 0x000000010d0d7824 */ /* 0x000fc600078e020c */
[----:B0-----:R-:W-:-:S04]  /*06b0*/  FFMA R19, R16, R17, 1 ;  /* 0x3f80000010137423 */ /* 0x001fc80000000011 */
[----:B------:R-:W-:-:S04]  /*06c0*/  FFMA R21, R16, R19, R16 ;  /* 0x0000001310157223 */ /* 0x000fc80000000010 */
[----:B------:R-:W-:-:S04]  /*06d0*/  FFMA R14, R0, R21, RZ ;  /* 0x00000015000e7223 */ /* 0x000fc800000000ff */
[----:B------:R-:W-:-:S04]  /*06e0*/  FFMA R19, R17, R14, R0 ;  /* 0x0000000e11137223 */ /* 0x000fc80000000000 */
[----:B------:R-:W-:-:S04]  /*06f0*/  FFMA R14, R21, R19, R14 ;  /* 0x00000013150e7223 */ /* 0x000fc8000000000e */
[----:B------:R-:W-:-:S04]  /*0700*/  FFMA R17, R17, R14, R0 ;  /* 0x0000000e11117223 */ /* 0x000fc80000000000 */
[----:B------:R-:W-:-:S05]  /*0710*/  FFMA R0, R21, R17, R14 ;  /* 0x0000001115007223 */ /* 0x000fca000000000e */
[----:B------:R-:W-:-:S04]  /*0720*/  SHF.R.U32.HI R3, RZ, 0x17, R0 ;  /* 0x00000017ff037819 */ /* 0x000fc80000011600 */
[----:B------:R-:W-:-:S05]  /*0730*/  LOP3.LUT R3, R3, 0xff, RZ, 0xc0, !PT ;  /* 0x000000ff03037812 */ /* 0x000fca00078ec0ff */
[----:B------:R-:W-:-:S05]  /*0740*/  IMAD.IADD R15, R3, 0x1, R13 ;  /* 0x00000001030f7824 */ /* 0x000fca00078e020d */
[----:B------:R-:W-:-:S04]  /*0750*/  IADD3 R3, PT, PT, R15, -0x1, RZ ;  /* 0xffffffff0f037810 */ /* 0x000fc80007ffe0ff */
[----:B------:R-:W-:-:S13]  /*0760*/  ISETP.GE.U32.AND P0, PT, R3, 0xfe, PT ;  /* 0x000000fe0300780c */ /* 0x000fda0003f06070 */
[----:B------:R-:W-:Y:S05]  /*0770*/  @!P0 BRA `(.L_x_4142) ;  /* 0x0000000000808947 */ /* 0x000fea0003800000 */
[----:B------:R-:W-:-:S13]  /*0780*/  ISETP.GT.AND P0, PT, R15, 0xfe, PT ;  /* 0x000000fe0f00780c */ /* 0x000fda0003f04270 */
[----:B------:R-:W-:Y:S05]  /*0790*/  @P0 BRA `(.L_x_4143) ;  /* 0x00000000006c0947 */ /* 0x000fea0003800000 */
[----:B------:R-:W-:-:S13]  /*07a0*/  ISETP.GE.AND P0, PT, R15, 0x1, PT ;  /* 0x000000010f00780c */ /* 0x000fda0003f06270 */
[----:B------:R-:W-:Y:S05]  /*07b0*/  @P0 BRA `(.L_x_4144) ;  /* 0x0000000000740947 */ /* 0x000fea0003800000 */
[----:B------:R-:W-:Y:S02]  /*07c0*/  ISETP.GE.AND P0, PT, R15, -0x18, PT ;  /* 0xffffffe80f00780c */ /* 0x000fe40003f06270 */
[----:B------:R-:W-:-:S11]  /*07d0*/  LOP3.LUT R0, R0, 0x80000000, RZ, 0xc0, !PT ;  /* 0x8000000000007812 */ /* 0x000fd600078ec0ff */
[----:B------:R-:W-:Y:S05]  /*07e0*/  @!P0 BRA `(.L_x_4144) ;  /* 0x0000000000688947 */ /* 0x000fea0003800000 */
[CCC-:B------:R-:W-:Y:S01]  /*07f0*/  FFMA.RZ R3, R21.reuse, R17.reuse, R14.reuse ;  /* 0x0000001115037223 */ /* 0x1c0fe2000000c00e */
[-CC-:B------:R-:W-:Y:S01]  /*0800*/  FFMA.RM R12, R21, R17.reuse, R14.reuse ;  /* 0x00000011150c7223 */ /* 0x180fe2000000400e */
[C---:B------:R-:W-:Y:S02]  /*0810*/  ISETP.NE.AND P3, PT, R15.reuse, RZ, PT ;  /* 0x000000ff0f00720c */ /* 0x040fe40003f65270 */
[----:B------:R-:W-:Y:S02]  /*0820*/  ISETP.NE.AND P1, PT, R15, RZ, PT ;  /* 0x000000ff0f00720c */ /* 0x000fe40003f25270 */
[----:B------:R-:W-:Y:S01]  /*0830*/  LOP3.LUT R13, R3, 0x7fffff, RZ, 0xc0, !PT ;  /* 0x007fffff030d7812 */ /* 0x000fe200078ec0ff */
[----:B------:R-:W-:Y:S01]  /*0840*/  FFMA.RP R3, R21, R17, R14 ;  /* 0x0000001115037223 */ /* 0x000fe2000000800e */
[----:B------:R-:W-:Y:S02]  /*0850*/  VIADD R14, R15, 0x20 ;  /* 0x000000200f0e7836 */ /* 0x000fe40000000000 */
[----:B------:R-:W-:Y:S01]  /*0860*/  LOP3.LUT R13, R13, 0x800000, RZ, 0xfc, !PT ;  /* 0x008000000d0d7812 */ /* 0x000fe200078efcff */
[----:B------:R-:W-:Y:S01]  /*0870*/  IMAD.MOV R15, RZ, RZ, -R15 ;  /* 0x000000ffff0f7224 */ /* 0x000fe200078e0a0f */
[----:B------:R-:W-:-:S02]  /*0880*/  FSETP.NEU.FTZ.AND P0, PT, R3, R12, PT ;  /* 0x0000000c0300720b */ /* 0x000fc40003f1d000 */
[----:B------:R-:W-:Y:S02]  /*0890*/  SHF.L.U32 R14, R13, R14, RZ ;  /* 0x0000000e0d0e7219 */ /* 0x000fe400000006ff */
[----:B------:R-:W-:Y:S02]  /*08a0*/  SEL R12, R15, RZ, P3 ;  /* 0x000000ff0f0c7207 */ /* 0x000fe40001800000 */
[----:B------:R-:W-:Y:S02]  /*08b0*/  ISETP.NE.AND P1, PT, R14, RZ, P1 ;  /* 0x000000ff0e00720c */ /* 0x000fe40000f25270 */
[----:B------:R-:W-:Y:S02]  /*08c0*/  SHF.R.U32.HI R12, RZ, R12, R13 ;  /* 0x0000000cff0c7219 */ /* 0x000fe4000001160d */
[----:B------:R-:W-:Y:S02]  /*08d0*/  PLOP3.LUT P0, PT, P0, P1, PT, 0xf8, 0x8f ;  /* 0x00000000008f781c */ /* 0x000fe40000703f70 */
[----:B------:R-:W-:-:S02]  /*08e0*/  SHF.R.U32.HI R14, RZ, 0x1, R12 ;  /* 0x00000001ff0e7819 */ /* 0x000fc4000001160c */
[----:B------:R-:W-:-:S04]  /*08f0*/  SEL R3, RZ, 0x1, !P0 ;  /* 0x00000001ff037807 */ /* 0x000fc80004000000 */
[----:B------:R-:W-:-:S04]  /*0900*/  LOP3.LUT R3, R3, 0x1, R14, 0xf8, !PT ;  /* 0x0000000103037812 */ /* 0x000fc800078ef80e */
[----:B------:R-:W-:-:S05]  /*0910*/  LOP3.LUT R3, R3, R12, RZ, 0xc0, !PT ;  /* 0x0000000c03037212 */ /* 0x000fca00078ec0ff */
[----:B------:R-:W-:-:S05]  /*0920*/  IMAD.IADD R3, R14, 0x1, R3 ;  /* 0x000000010e037824 */ /* 0x000fca00078e0203 */
[----:B------:R-:W-:Y:S01]  /*0930*/  LOP3.LUT R0, R3, R0, RZ, 0xfc, !PT ;  /* 0x0000000003007212 */ /* 0x000fe200078efcff */
[----:B------:R-:W-:Y:S06]  /*0940*/  BRA `(.L_x_4144) ;  /* 0x0000000000107947 */ /* 0x000fec0003800000 */
.L_x_4143:
[----:B------:R-:W-:-:S04]  /*0950*/  LOP3.LUT R0, R0, 0x80000000, RZ, 0xc0, !PT ;  /* 0x8000000000007812 */ /* 0x000fc800078ec0ff */
[----:B------:R-:W-:Y:S01]  /*0960*/  LOP3.LUT R0, R0, 0x7f800000, RZ, 0xfc, !PT ;  /* 0x7f80000000007812 */ /* 0x000fe200078efcff */
[----:B------:R-:W-:Y:S06]  /*0970*/  BRA `(.L_x_4144) ;  /* 0x0000000000047947 */ /* 0x000fec0003800000 */
.L_x_4142:
[----:B------:R-:W-:-:S07]  /*0980*/  IMAD R0, R13, 0x800000, R0 ;  /* 0x008000000d007824 */ /* 0x000fce00078e0200 */
.L_x_4144:
[----:B------:R-:W-:Y:S05]  /*0990*/  BSYNC.RECONVERGENT B2 ;  /* 0x0000000000027941 */ /* 0x000fea0003800200 */
.L_x_4141:
[----:B------:R-:W-:Y:S05]  /*09a0*/  BRA `(.L_x_4145) ;  /* 0x0000000000207947 */ /* 0x000fea0003800000 */
.L_x_4140:
[----:B------:R-:W-:-:S04]  /*09b0*/  LOP3.LUT R0, R15, 0x80000000, R14, 0x48, !PT ;  /* 0x800000000f007812 */ /* 0x000fc800078e480e */
[----:B------:R-:W-:Y:S01]  /*09c0*/  LOP3.LUT R0, R0, 0x7f800000, RZ, 0xfc, !PT ;  /* 0x7f80000000007812 */ /* 0x000fe200078efcff */
[----:B------:R-:W-:Y:S06]  /*09d0*/  BRA `(.L_x_4145) ;  /* 0x0000000000147947 */ /* 0x000fec0003800000 */
.L_x_4139:
[----:B------:R-:W-:Y:S01]  /*09e0*/  LOP3.LUT R0, R15, 0x80000000, R14, 0x48, !PT ;  /* 0x800000000f007812 */ /* 0x000fe200078e480e */
[----:B------:R-:W-:Y:S06]  /*09f0*/  BRA `(.L_x_4145) ;  /* 0x00000000000c7947 */ /* 0x000fec0003800000 */
.L_x_4138:
[----:B------:R-:W0:Y:S01]  /*0a00*/  MUFU.RSQ R0, -QNAN ;  /* 0xffc0000000007908 */ /* 0x000e220000001400 */
[----:B------:R-:W-:Y:S05]  /*0a10*/  BRA `(.L_x_4145) ;  /* 0x0000000000047947 */ /* 0x000fea0003800000 */
.L_x_4137:
[----:B------:R-:W-:-:S07]  /*0a20*/  FADD.FTZ R0, R0, R3 ;  /* 0x0000000300007221 */ /* 0x000fce0000010000 */
.L_x_4145:
[----:B------:R-:W-:Y:S05]  /*0a30*/  BSYNC.RECONVERGENT B1 ;  /* 0x0000000000017941 */ /* 0x000fea0003800200 */
.L_x_4135:
[----:B------:R-:W-:Y:S02]  /*0a40*/  IMAD.MOV.U32 R12, RZ, RZ, R10 ;  /* 0x000000ffff0c7224 */ /* 0x000fe400078e000a */
[----:B------:R-:W-:-:S04]  /*0a50*/  IMAD.MOV.U32 R13, RZ, RZ, 0x0 ;  /* 0x00000000ff0d7424 */ /* 0x000fc800078e00ff */
[----:B0-----:R-:W-:Y:S05]  /*0a60*/  RET.REL.NODEC R12 `(_Z8mykernelPfS_iii) ;  /* 0xfffffff40c647950 */ /* 0x001fea0003c3ffff */
.L_x_4146:
        /* <DEDUP_REMOVED lines=9> */
.L_x_4147:


//--------------------- .nv.shared._ZN3cub18CUB_300001_SM_10006detail6reduce28DeviceReduceSingleTileKernelINS2_10policy_hubIfyN4cuda3std3__44plusIfEEE10Policy1000EPfSC_iS9_ffNS7_10__identityEEEvT0_T1_T2_T3_T4_T6_ --------------------------
	.section	.nv.shared._ZN3cub18CUB_300001_SM_10006detail6reduce28DeviceReduceSingleTileKernelINS2_10policy_hubIfyN4cuda3std3__44plusIfEEE10Policy1000EPfSC_iS9_ffNS7_10__identityEEEvT0_T1_T2_T3_T4_T6_,"aw",@nobits
	.sectionflags	@""
	.align	16
.nv.shared._ZN3cub18CUB_300001_SM_10006detail6reduce28DeviceReduceSingleTileKernelINS2_10policy_hubIfyN4cuda3std3__44plusIfEEE10Policy1000EPfSC_iS9_ffNS7_10__identityEEEvT0_T1_T2_T3_T4_T6_:
	.zero		1072


//--------------------- .nv.shared.reserved.0     --------------------------
	.section	.nv.shared.reserved.0,"aw",@nobits
	.weak		__nv_reservedSMEM_offset_0_alias
	.size		__nv_reservedSMEM_offset_0_alias, 0, 64
	.other		__nv_reservedSMEM_offset_0_alias,@"STO_CUDA_RESERVED_SHARED STV_DEFAULT"
__nv_reservedSMEM_offset_0_alias:
	.zero		0
	.zero		64


//--------------------- .nv.global                --------------------------
	.section	.nv.global,"aw",@nobits
.nv.global:
	.type		_ZN34_INTERNAL_405fdb92_4_k_cu_729a43626thrust24THRUST_300001_SM_1000_NS12placeholders2_8E,@object
	.size		_ZN34_INTERNAL_405fdb92_4_k_cu_729a43626thrust24THRUST_300001_SM_1000_NS12placeholders2_8E,(_ZN34_INTERNAL_405fdb92_4_k_cu_729a43624cuda3std3__436_GLOBAL__N__405fdb92_4_k_cu_729a43626ignoreE - _ZN34_INTERNAL_405fdb92_4_k_cu_729a43626thrust24THRUST_300001_SM_1000_NS12placeholders2_8E)
_ZN34_INTERNAL_405fdb92_4_k_cu_729a43626thrust24THRUST_300001_SM_1000_NS12placeholders2_8E:
	.zero		1
	.type		_ZN34_INTERNAL_405fdb92_4_k_cu_729a43624cuda3std3__436_GLOBAL__N__405fdb92_4_k_cu_729a43626ignoreE,@object
	.size		_ZN34_INTERNAL_405fdb92_4_k_cu_729a43624cuda3std3__436_GLOBAL__N__405fdb92_4_k_cu_729a43626ignoreE,(_ZN34_INTERNAL_405fdb92_4_k_cu_729a43624cuda3std6ranges3__45__cpo4dataE - _ZN34_INTERNAL_405fdb92_4_k_cu_729a43624cuda3std3__436_GLOBAL__N__405fdb92_4_k_cu_729a43626ignoreE)
_ZN34_INTERNAL_405fdb92_4_k_cu_729a43624cuda3std3__436_GLOBAL__N__405fdb92_4_k_cu_729a43626ignoreE:
	.zero		1
	.type		_ZN34_INTERNAL_405fdb92_4_k_cu_729a43624cuda3std6ranges3__45__cpo4dataE,@object
	.size		_ZN34_INTERNAL_405fdb92_4_k_cu_729a43624cuda3std6ranges3__45__cpo4dataE,(_ZN34_INTERNAL_405fdb92_4_k_cu_729a43626thrust24THRUST_300001_SM_1000_NS6system3cpp3parE - _ZN34_INTERNAL_405fdb92_4_k_cu_729a43624cuda3std6ranges3__45__cpo4dataE)
_ZN34_INTERNAL_405fdb92_4_k_cu_729a43624cuda3std6ranges3__45__cpo4dataE:
	.zero		1
	.type		_ZN34_INTERNAL_405fdb92_4_k_cu_729a43626thrust24THRUST_300001_SM_1000_NS6system3cpp3parE,@object
	.size		_ZN34_INTERNAL_405fdb92_4_k_cu_729a43626thrust24THRUST_300001_SM_1000_NS6system3cpp3parE,(_ZN34_INTERNAL_405fdb92_4_k_cu_729a43624cuda3std3__45__cpo5beginE - _ZN34_INTERNAL_405fdb92_4_k_cu_729a43626thrust24THRUST_300001_SM_1000_NS6system3cpp3parE)
_ZN34_INTERNAL_405fdb92_4_k_cu_729a43626thrust24THRUST_300001_SM_1000_NS6system3cpp3parE:
	.zero		1
	.type		_ZN34_INTERNAL_405fdb92_4_k_cu_729a43624cuda3std3__45__cpo5beginE,@object
	.size		_ZN34_INTERNAL_405fdb92_4_k_cu_729a43624cuda3std3__45__cpo5beginE,(_ZN34_INTERNAL_405fdb92_4_k_cu_729a43624cuda3std6ranges3__45__cpo5beginE - _ZN34_INTERNAL_405fdb92_4_k_cu_729a43624cuda3std3__45__cpo5beginE)
_ZN34_INTERNAL_405fdb92_4_k_cu_729a43624cuda3std3__45__cpo5beginE:
	.zero		1
	.type		_ZN34_INTERNAL_405fdb92_4_k_cu_729a43624cuda3std6ranges3__45__cpo5beginE,@object
	.size		_ZN34_INTERNAL_405fdb92_4_k_cu_729a43624cuda3std6ranges3__45__cpo5beginE,(_ZN34_INTERNAL_405fdb92_4_k_cu_729a43626thrust24THRUST_300001_SM_1000_NS6deviceE - _ZN34_INTERNAL_405fdb92_4_k_cu_729a43624cuda3std6ranges3__45__cpo5beginE)
_ZN34_INTERNAL_405fdb92_4_k_cu_729a43624cuda3std6ranges3__45__cpo5beginE:
	.zero		1
	.type		_ZN34_INTERNAL_405fdb92_4_k_cu_729a43626thrust24THRUST_300001_SM_1000_NS6deviceE,@object
	.size		_ZN34_INTERNAL_405fdb92_4_k_cu_729a43626thrust24THRUST_300001_SM_1000_NS6deviceE,(_ZN34_INTERNAL_405fdb92_4_k_cu_729a43624cuda3std3__47nulloptE - _ZN34_INTERNAL_405fdb92_4_k_cu_729a43626thrust24THRUST_300001_SM_1000_NS6deviceE)
_ZN34_INTERNAL_405fdb92_4_k_cu_729a43626thrust24THRUST_300001_SM_1000_NS6deviceE:
	.zero		1
	.type		_ZN34_INTERNAL_405fdb92_4_k_cu_729a43624cuda3std3__47nulloptE,@object
	.size		_ZN34_INTERNAL_405fdb92_4_k_cu_729a43624cuda3std3__47nulloptE,(_ZN34_INTERNAL_405fdb92_4_k_cu_729a43624cuda3std6ranges3__45__cpo8distanceE - _ZN34_INTERNAL_405fdb92_4_k_cu_729a43624cuda3std3__47nulloptE)
_ZN34_INTERNAL_405fdb92_4_k_cu_729a43624cuda3std3__47nulloptE:
	.zero		1
	.type		_ZN34_INTERNAL_405fdb92_4_k_cu_729a43624cuda3std6ranges3__45__cpo8distanceE,@object
	.size		_ZN34_INTERNAL_405fdb92_4_k_cu_729a43624cuda3std6ranges3__45__cpo8distanceE,(_ZN34_INTERNAL_405fdb92_4_k_cu_729a43626thrust24THRUST_300001_SM_1000_NS12placeholders2_4E - _ZN34_INTERNAL_405fdb92_4_k_cu_729a43624cuda3std6ranges3__45__cpo8distanceE)
_ZN34_INTERNAL_405fdb92_4_k_cu_729a43624cuda3std6ranges3__45__cpo8distanceE:
	.zero		1
	.type		_ZN34_INTERNAL_405fdb92_4_k_cu_729a43626thrust24THRUST_300001_SM_1000_NS12placeholders2_4E,@object
	.size		_ZN34_INTERNAL_405fdb92_4_k_cu_729a43626thrust24THRUST_300001_SM_1000_NS12placeholders2_4E,(_ZN34_INTERNAL_405fdb92_4_k_cu_729a43624cuda3std3__45__cpo6rbeginE - _ZN34_INTERNAL_405fdb92_4_k_cu_729a43626thrust24THRUST_300001_SM_1000_NS12placeholders2_4E)
_ZN34_INTERNAL_405fdb92_4_k_cu_729a43626thrust24THRUST_300001_SM_1000_NS12placeholders2_4E:
	.zero		1
	.type		_ZN34_INTERNAL_405fdb92_4_k_cu_729a43624cuda3std3__45__cpo6rbeginE,@object
	.size		_ZN34_INTERNAL_405fdb92_4_k_cu_729a43624cuda3std3__45__cpo6rbeginE,(_ZN34_INTERNAL_405fdb92_4_k_cu_729a43624cuda3std6ranges3__45__cpo7advanceE - _ZN34_INTERNAL_405fdb92_4_k_cu_729a43624cuda3std3__45__cpo6rbeginE)
_ZN34_INTERNAL_405fdb92_4_k_cu_729a43624cuda3std3__45__cpo6rbeginE:
	.zero		1
	.type		_ZN34_INTERNAL_405fdb92_4_k_cu_729a43624cuda3std6ranges3__45__cpo7advanceE,@object
	.size		_ZN34_INTERNAL_405fdb92_4_k_cu_729a43624cuda3std6ranges3__45__cpo7advanceE,(_ZN34_INTERNAL_405fdb92_4_k_cu_729a43626thrust24THRUST_300001_SM_1000_NS12placeholders3_10E - _ZN34_INTERNAL_405fdb92_4_k_cu_729a43624cuda3std6ranges3__45__cpo7advanceE)
_ZN34_INTERNAL_405fdb92_4_k_cu_729a43624cuda3std6ranges3__45__cpo7advanceE:
	.zero		1
	.type		_ZN34_INTERNAL_405fdb92_4_k_cu_729a43626thrust24THRUST_300001_SM_1000_NS12placeholders3_10E,@object
	.size		_ZN34_INTERNAL_405fdb92_4_k_cu_729a43626thrust24THRUST_300001_SM_1000_NS12placeholders3_10E,(_ZN34_INTERNAL_405fdb92_4_k_cu_729a43624cuda3std3__48in_placeE - _ZN34_INTERNAL_405fdb92_4_k_cu_729a43626thrust24THRUST_300001_SM_1000_NS12placeholders3_10E)
_ZN34_INTERNAL_405fdb92_4_k_cu_729a43626thrust24THRUST_300001_SM_1000_NS12placeholders3_10E:
	.zero		1
	.type		_ZN34_INTERNAL_405fdb92_4_k_cu_729a43624cuda3std3__48in_placeE,@object
	.size		_ZN34_INTERNAL_405fdb92_4_k_cu_729a43624cuda3std3__48in_placeE,(_ZN34_INTERNAL_405fdb92_4_k_cu_729a43624cuda3std6ranges3__45__cpo4sizeE - _ZN34_INTERNAL_405fdb92_4_k_cu_729a43624cuda3std3__48in_placeE)
_ZN34_INTERNAL_405fdb92_4_k_cu_729a43624cuda3std3__48in_placeE:
	.zero		1
	.type		_ZN34_INTERNAL_405fdb92_4_k_cu_729a43624cuda3std6ranges3__45__cpo4sizeE,@object
	.size		_ZN34_INTERNAL_405fdb92_4_k_cu_729a43624cuda3std6ranges3__45__cpo4sizeE,(_ZN34_INTERNAL_405fdb92_4_k_cu_729a43626thrust24THRUST_300001_SM_1000_NS12placeholders2_2E - _ZN34_INTERNAL_405fdb92_4_k_cu_729a43624cuda3std6ranges3__45__cpo4sizeE)
_ZN34_INTERNAL_405fdb92_4_k_cu_729a43624cuda3std6ranges3__45__cpo4sizeE:
	.zero		1
	.type		_ZN34_INTERNAL_405fdb92_4_k_cu_729a43626thrust24THRUST_300001_SM_1000_NS12placeholders2_2E,@object
	.size		_ZN34_INTERNAL_405fdb92_4_k_cu_729a43626thrust24THRUST_300001_SM_1000_NS12placeholders2_2E,(_ZN34_INTERNAL_405fdb92_4_k_cu_729a43624cuda3std3__45__cpo6cbeginE - _ZN34_INTERNAL_405fdb92_4_k_cu_729a43626thrust24THRUST_300001_SM_1000_NS12placeholders2_2E)
_ZN34_INTERNAL_405fdb92_4_k_cu_729a43626thrust24THRUST_300001_SM_1000_NS12placeholders2_2E:
	.zero		1
	.type		_ZN34_INTERNAL_405fdb92_4_k_cu_729a43624cuda3std3__45__cpo6cbeginE,@object
	.size		_ZN34_INTERNAL_405fdb92_4_k_cu_729a43624cuda3std3__45__cpo6cbeginE,(_ZN34_INTERNAL_405fdb92_4_k_cu_729a43624cuda3std6ranges3__45__cpo6cbeginE - _ZN34_INTERNAL_405fdb92_4_k_cu_729a43624cuda3std3__45__cpo6cbeginE)
_ZN34_INTERNAL_405fdb92_4_k_cu_729a43624cuda3std3__45__cpo6cbeginE:
	.zero		1
	.type		_ZN34_INTERNAL_405fdb92_4_k_cu_729a43624cuda3std6ranges3__45__cpo6cbeginE,@object
	.size		_ZN34_INTERNAL_405fdb92_4_k_cu_729a43624cuda3std6ranges3__45__cpo6cbeginE,(_ZN34_INTERNAL_405fdb92_4_k_cu_729a43626thrust24THRUST_300001_SM_1000_NS12placeholders2_6E - _ZN34_INTERNAL_405fdb92_4_k_cu_729a43624cuda3std6ranges3__45__cpo6cbeginE)
_ZN34_INTERNAL_405fdb92_4_k_cu_729a43624cuda3std6ranges3__45__cpo6cbeginE:
	.zero		1
	.type		_ZN34_INTERNAL_405fdb92_4_k_cu_729a43626thrust24THRUST_300001_SM_1000_NS12placeholders2_6E,@object
	.size		_ZN34_INTERNAL_405fdb92_4_k_cu_729a43626thrust24THRUST_300001_SM_1000_NS12placeholders2_6E,(_ZN34_INTERNAL_405fdb92_4_k_cu_729a43624cuda3std3__45__cpo7crbeginE - _ZN34_INTERNAL_405fdb92_4_k_cu_729a43626thrust24THRUST_300001_SM_1000_NS12placeholders2_6E)
_ZN34_INTERNAL_405fdb92_4_k_cu_729a43626thrust24THRUST_300001_SM_1000_NS12placeholders2_6E:
	.zero		1
	.type		_ZN34_INTERNAL_405fdb92_4_k_cu_729a43624cuda3std3__45__cpo7crbeginE,@object
	.size		_ZN34_INTERNAL_405fdb92_4_k_cu_729a43624cuda3std3__45__cpo7crbeginE,(_ZN34_INTERNAL_405fdb92_4_k_cu_729a43624cuda3std6ranges3__45__cpo4nextE - _ZN34_INTERNAL_405fdb92_4_k_cu_729a43624cuda3std3__45__cpo7crbeginE)
_ZN34_INTERNAL_405fdb92_4_k_cu_729a43624cuda3std3__45__cpo7crbeginE:
	.zero		1
	.type		_ZN34_INTERNAL_405fdb92_4_k_cu_729a43624cuda3std6ranges3__45__cpo4nextE,@object
	.size		_ZN34_INTERNAL_405fdb92_4_k_cu_729a43624cuda3std6ranges3__45__cpo4nextE,(_ZN34_INTERNAL_405fdb92_4_k_cu_729a43624cuda3std6ranges3__45__cpo4swapE - _ZN34_INTERNAL_405fdb92_4_k_cu_729a43624cuda3std6ranges3__45__cpo4nextE)
_ZN34_INTERNAL_405fdb92_4_k_cu_729a43624cuda3std6ranges3__45__cpo4nextE:
	.zero		1
	.type		_ZN34_INTERNAL_405fdb92_4_k_cu_729a43624cuda3std6ranges3__45__cpo4swapE,@object
	.size		_ZN34_INTERNAL_405fdb92_4_k_cu_729a43624cuda3std6ranges3__45__cpo4swapE,(_ZN34_INTERNAL_405fdb92_4_k_cu_729a43626thrust24THRUST_300001_SM_1000_NS8cuda_cub10par_nosyncE - _ZN34_INTERNAL_405fdb92_4_k_cu_729a43624cuda3std6ranges3__45__cpo4swapE)
_ZN34_INTERNAL_405fdb92_4_k_cu_729a43624cuda3std6ranges3__45__cpo4swapE:
	.zero		1
	.type		_ZN34_INTERNAL_405fdb92_4_k_cu_729a43626thrust24THRUST_300001_SM_1000_NS8cuda_cub10par_nosyncE,@object
	.size		_ZN34_INTERNAL_405fdb92_4_k_cu_729a43626thrust24THRUST_300001_SM_1000_NS8cuda_cub10par_nosyncE,(_ZN34_INTERNAL_405fdb92_4_k_cu_729a43626thrust24THRUST_300001_SM_1000_NS3seqE - _ZN34_INTERNAL_405fdb92_4_k_cu_729a43626thrust24THRUST_300001_SM_1000_NS8cuda_cub10par_nosyncE)
_ZN34_INTERNAL_405fdb92_4_k_cu_729a43626thrust24THRUST_300001_SM_1000_NS8cuda_cub10par_nosyncE:
	.zero		1
	.type		_ZN34_INTERNAL_405fdb92_4_k_cu_729a43626thrust24THRUST_300001_SM_1000_NS3seqE,@object
	.size		_ZN34_INTERNAL_405fdb92_4_k_cu_729a43626thrust24THRUST_300001_SM_1000_NS3seqE,(_ZN34_INTERNAL_405fdb92_4_k_cu_729a43624cuda3std3__420unreachable_sentinelE - _ZN34_INTERNAL_405fdb92_4_k_cu_729a43626thrust24THRUST_300001_SM_1000_NS3seqE)
_ZN34_INTERNAL_405fdb92_4_k_cu_729a43626thrust24THRUST_300001_SM_1000_NS3seqE:
	.zero		1
	.type		_ZN34_INTERNAL_405fdb92_4_k_cu_729a43624cuda3std3__420unreachable_sentinelE,@object
	.size		_ZN34_INTERNAL_405fdb92_4_k_cu_729a43624cuda3std3__420unreachable_sentinelE,(_ZN34_INTERNAL_405fdb92_4_k_cu_729a43624cuda3std6ranges3__45__cpo5ssizeE - _ZN34_INTERNAL_405fdb92_4_k_cu_729a43624cuda3std3__420unreachable_sentinelE)
_ZN34_INTERNAL_405fdb92_4_k_cu_729a43624cuda3std3__420unreachable_sentinelE:
	.zero		1
	.type		_ZN34_INTERNAL_405fdb92_4_k_cu_729a43624cuda3std6ranges3__45__cpo5ssizeE,@object
	.size		_ZN34_INTERNAL_405fdb92_4_k_cu_729a43624cuda3std6ranges3__45__cpo5ssizeE,(_ZN34_INTERNAL_405fdb92_4_k_cu_729a43626thrust24THRUST_300001_SM_1000_NS12placeholders2_3E - _ZN34_INTERNAL_405fdb92_4_k_cu_729a43624cuda3std6ranges3__45__cpo5ssizeE)
_ZN34_INTERNAL_405fdb92_4_k_cu_729a43624cuda3std6ranges3__45__cpo5ssizeE:
	.zero		1
	.type		_ZN34_INTERNAL_405fdb92_4_k_cu_729a43626thrust24THRUST_300001_SM_1000_NS12placeholders2_3E,@object
	.size		_ZN34_INTERNAL_405fdb92_4_k_cu_729a43626thrust24THRUST_300001_SM_1000_NS12placeholders2_3E,(_ZN34_INTERNAL_405fdb92_4_k_cu_729a43624cuda3std3__45__cpo4cendE - _ZN34_INTERNAL_405fdb92_4_k_cu_729a43626thrust24THRUST_300001_SM_1000_NS12placeholders2_3E)
_ZN34_INTERNAL_405fdb92_4_k_cu_729a43626thrust24THRUST_300001_SM_1000_NS12placeholders2_3E:
	.zero		1
	.type		_ZN34_INTERNAL_405fdb92_4_k_cu_729a43624cuda3std3__45__cpo4cendE,@object
	.size		_ZN34_INTERNAL_405fdb92_4_k_cu_729a43624cuda3std3__45__cpo4cendE,(_ZN34_INTERNAL_405fdb92_4_k_cu_729a43624cuda3std6ranges3__45__cpo4cendE - _ZN34_INTERNAL_405fdb92_4_k_cu_729a43624cuda3std3__45__cpo4cendE)
_ZN34_INTERNAL_405fdb92_4_k_cu_729a43624cuda3std3__45__cpo4cendE:
	.zero		1
	.type		_ZN34_INTERNAL_405fdb92_4_k_cu_729a43624cuda3std6ranges3__45__cpo4cendE,@object
	.size		_ZN34_INTERNAL_405fdb92_4_k_cu_729a43624cuda3std6ranges3__45__cpo4cendE,(_ZN34_INTERNAL_405fdb92_4_k_cu_729a43626thrust24THRUST_300001_SM_1000_NS12placeholders2_7E - _ZN34_INTERNAL_405fdb92_4_k_cu_729a43624cuda3std6ranges3__45__cpo4cendE)
_ZN34_INTERNAL_405fdb92_4_k_cu_729a43624cuda3std6ranges3__45__cpo4cendE:
	.zero		1
	.type		_ZN34_INTERNAL_405fdb92_4_k_cu_729a43626thrust24THRUST_300001_SM_1000_NS12placeholders2_7E,@object
	.size		_ZN34_INTERNAL_405fdb92_4_k_cu_729a43626thrust24THRUST_300001_SM_1000_NS12placeholders2_7E,(_ZN34_INTERNAL_405fdb92_4_k_cu_729a43624cuda3std3__45__cpo5crendE - _ZN34_INTERNAL_405fdb92_4_k_cu_729a43626thrust24THRUST_300001_SM_1000_NS12placeholders2_7E)
_ZN34_INTERNAL_405fdb92_4_k_cu_729a43626thrust24THRUST_300001_SM_1000_NS12placeholders2_7E:
	.zero		1
	.type		_ZN34_INTERNAL_405fdb92_4_k_cu_729a43624cuda3std3__45__cpo5crendE,@object
	.size		_ZN34_INTERNAL_405fdb92_4_k_cu_729a43624cuda3std3__45__cpo5crendE,(_ZN34_INTERNAL_405fdb92_4_k_cu_729a43624cuda3std6ranges3__45__cpo4prevE - _ZN34_INTERNAL_405fdb92_4_k_cu_729a43624cuda3std3__45__cpo5crendE)
_ZN34_INTERNAL_405fdb92_4_k_cu_729a43624cuda3std3__45__cpo5crendE:
	.zero		1
	.type		_ZN34_INTERNAL_405fdb92_4_k_cu_729a43624cuda3std6ranges3__45__cpo4prevE,@object
	.size		_ZN34_INTERNAL_405fdb92_4_k_cu_729a43624cuda3std6ranges3__45__cpo4prevE,(_ZN34_INTERNAL_405fdb92_4_k_cu_729a43624cuda3std6ranges3__45__cpo9iter_moveE - _ZN34_INTERNAL_405fdb92_4_k_cu_729a43624cuda3std6ranges3__45__cpo4prevE)
_ZN34_INTERNAL_405fdb92_4_k_cu_729a43624cuda3std6ranges3__45__cpo4prevE:
	.zero		1
	.type		_ZN34_INTERNAL_405fdb92_4_k_cu_729a43624cuda3std6ranges3__45__cpo9iter_moveE,@object
	.size		_ZN34_INTERNAL_405fdb92_4_k_cu_729a43624cuda3std6ranges3__45__cpo9iter_moveE,(_ZN34_INTERNAL_405fdb92_4_k_cu_729a43626thrust24THRUST_300001_SM_1000_NS6system6detail10sequential3seqE - _ZN34_INTERNAL_405fdb92_4_k_cu_729a43624cuda3std6ranges3__45__cpo9iter_moveE)
_ZN34_INTERNAL_405fdb92_4_k_cu_729a43624cuda3std6ranges3__45__cpo9iter_moveE:
	.zero		1
	.type		_ZN34_INTERNAL_405fdb92_4_k_cu_729a43626thrust24THRUST_300001_SM_1000_NS6system6detail10sequential3seqE,@object
	.size		_ZN34_INTERNAL_405fdb92_4_k_cu_729a43626thrust24THRUST_300001_SM_1000_NS6system6detail10sequential3seqE,(_ZN34_INTERNAL_405fdb92_4_k_cu_729a43626thrust24THRUST_300001_SM_1000_NS12placeholders2_9E - _ZN34_INTERNAL_405fdb92_4_k_cu_729a43626thrust24THRUST_300001_SM_1000_NS6system6detail10sequential3seqE)
_ZN34_INTERNAL_405fdb92_4_k_cu_729a43626thrust24THRUST_300001_SM_1000_NS6system6detail10sequential3seqE:
	.zero		1
	.type		_ZN34_INTERNAL_405fdb92_4_k_cu_729a43626thrust24THRUST_300001_SM_1000_NS12placeholders2_9E,@object
	.size		_ZN34_INTERNAL_405fdb92_4_k_cu_729a43626thrust24THRUST_300001_SM_1000_NS12placeholders2_9E,(_ZN34_INTERNAL_405fdb92_4_k_cu_729a43624cuda3std3__419piecewise_constructE - _ZN34_INTERNAL_405fdb92_4_k_cu_729a43626thrust24THRUST_300001_SM_1000_NS12placeholders2_9E)
_ZN34_INTERNAL_405fdb92_4_k_cu_729a43626thrust24THRUST_300001_SM_1000_NS12placeholders2_9E:
	.zero		1
	.type		_ZN34_INTERNAL_405fdb92_4_k_cu_729a43624cuda3std3__419piecewise_constructE,@object
	.size		_ZN34_INTERNAL_405fdb92_4_k_cu_729a43624cuda3std3__419piecewise_constructE,(_ZN34_INTERNAL_405fdb92_4_k_cu_729a43624cuda3std6ranges3__45__cpo5cdataE - _ZN34_INTERNAL_405fdb92_4_k_cu_729a43624cuda3std3__419piecewise_constructE)
_ZN34_INTERNAL_405fdb92_4_k_cu_729a43624cuda3std3__419piecewise_constructE:
	.zero		1
	.type		_ZN34_INTERNAL_405fdb92_4_k_cu_729a43624cuda3std6ranges3__45__cpo5cdataE,@object
	.size		_ZN34_INTERNAL_405fdb92_4_k_cu_729a43624cuda3std6ranges3__45__cpo5cdataE,(_ZN34_INTERNAL_405fdb92_4_k_cu_729a43626thrust24THRUST_300001_SM_1000_NS12placeholders2_1E - _ZN34_INTERNAL_405fdb92_4_k_cu_729a43624cuda3std6ranges3__45__cpo5cdataE)
_ZN34_INTERNAL_405fdb92_4_k_cu_729a43624cuda3std6ranges3__45__cpo5cdataE:
	.zero		1
	.type		_ZN34_INTERNAL_405fdb92_4_k_cu_729a43626thrust24THRUST_300001_SM_1000_NS12placeholders2_1E,@object
	.size		_ZN34_INTERNAL_405fdb92_4_k_cu_729a43626thrust24THRUST_300001_SM_1000_NS12placeholders2_1E,(_ZN34_INTERNAL_405fdb92_4_k_cu_729a43624cuda3std3__45__cpo3endE - _ZN34_INTERNAL_405fdb92_4_k_cu_729a43626thrust24THRUST_300001_SM_1000_NS12placeholders2_1E)
_ZN34_INTERNAL_405fdb92_4_k_cu_729a43626thrust24THRUST_300001_SM_1000_NS12placeholders2_1E:
	.zero		1
	.type		_ZN34_INTERNAL_405fdb92_4_k_cu_729a43624cuda3std3__45__cpo3endE,@object
	.size		_ZN34_INTERNAL_405fdb92_4_k_cu_729a43624cuda3std3__45__cpo3endE,(_ZN34_INTERNAL_405fdb92_4_k_cu_729a43624cuda3std6ranges3__45__cpo3endE - _ZN34_INTERNAL_405fdb92_4_k_cu_729a43624cuda3std3__45__cpo3endE)
_ZN34_INTERNAL_405fdb92_4_k_cu_729a43624cuda3std3__45__cpo3endE:
	.zero		1
	.type		_ZN34_INTERNAL_405fdb92_4_k_cu_729a43624cuda3std6ranges3__45__cpo3endE,@object
	.size		_ZN34_INTERNAL_405fdb92_4_k_cu_729a43624cuda3std6ranges3__45__cpo3endE,(_ZN34_INTERNAL_405fdb92_4_k_cu_729a43626thrust24THRUST_300001_SM_1000_NS12placeholders2_5E - _ZN34_INTERNAL_405fdb92_4_k_cu_729a43624cuda3std6ranges3__45__cpo3endE)
_ZN34_INTERNAL_405fdb92_4_k_cu_729a43624cuda3std6ranges3__45__cpo3endE:
	.zero		1
	.type		_ZN34_INTERNAL_405fdb92_4_k_cu_729a43626thrust24THRUST_300001_SM_1000_NS12placeholders2_5E,@object
	.size		_ZN34_INTERNAL_405fdb92_4_k_cu_729a43626thrust24THRUST_300001_SM_1000_NS12placeholders2_5E,(_ZN34_INTERNAL_405fdb92_4_k_cu_729a43624cuda3std3__45__cpo4rendE - _ZN34_INTERNAL_405fdb92_4_k_cu_729a43626thrust24THRUST_300001_SM_1000_NS12placeholders2_5E)
_ZN34_INTERNAL_405fdb92_4_k_cu_729a43626thrust24THRUST_300001_SM_1000_NS12placeholders2_5E:
	.zero		1
	.type		_ZN34_INTERNAL_405fdb92_4_k_cu_729a43624cuda3std3__45__cpo4rendE,@object
	.size		_ZN34_INTERNAL_405fdb92_4_k_cu_729a43624cuda3std3__45__cpo4rendE,(_ZN34_INTERNAL_405fdb92_4_k_cu_729a43624cuda3std6ranges3__45__cpo9iter_swapE - _ZN34_INTERNAL_405fdb92_4_k_cu_729a43624cuda3std3__45__cpo4rendE)
_ZN34_INTERNAL_405fdb92_4_k_cu_729a43624cuda3std3__45__cpo4rendE:
	.zero		1
	.type		_ZN34_INTERNAL_405fdb92_4_k_cu_729a43624cuda3std6ranges3__45__cpo9iter_swapE,@object
	.size		_ZN34_INTERNAL_405fdb92_4_k_cu_729a43624cuda3std6ranges3__45__cpo9iter_swapE,(_ZN34_INTERNAL_405fdb92_4_k_cu_729a43624cuda3std3__48unexpectE - _ZN34_INTERNAL_405fdb92_4_k_cu_729a43624cuda3std6ranges3__45__cpo9iter_swapE)
_ZN34_INTERNAL_405fdb92_4_k_cu_729a43624cuda3std6ranges3__45__cpo9iter_swapE:
	.zero		1
	.type		_ZN34_INTERNAL_405fdb92_4_k_cu_729a43624cuda3std3__48unexpectE,@object
	.size		_ZN34_INTERNAL_405fdb92_4_k_cu_729a43624cuda3std3__48unexpectE,(_ZN34_INTERNAL_405fdb92_4_k_cu_729a43626thrust24THRUST_300001_SM_1000_NS8cuda_cub3parE - _ZN34_INTERNAL_405fdb92_4_k_cu_729a43624cuda3std3__48unexpectE)
_ZN34_INTERNAL_405fdb92_4_k_cu_729a43624cuda3std3__48unexpectE:
	.zero		1
	.type		_ZN34_INTERNAL_405fdb92_4_k_cu_729a43626thrust24THRUST_300001_SM_1000_NS8cuda_cub3parE,@object
	.size		_ZN34_INTERNAL_405fdb92_4_k_cu_729a43626thrust24THRUST_300001_SM_1000_NS8cuda_cub3parE,(.L_29 - _ZN34_INTERNAL_405fdb92_4_k_cu_729a43626thrust24THRUST_300001_SM_1000_NS8cuda_cub3parE)
_ZN34_INTERNAL_405fdb92_4_k_cu_729a43626thrust24THRUST_300001_SM_1000_NS8cuda_cub3parE:
	.zero		1
.L_29:


//--------------------- .nv.shared._ZN3cub18CUB_300001_SM_10006detail6reduce18DeviceReduceKernelINS2_10policy_hubIfyN4cuda3std3__44plusIfEEE10Policy1000EN6thrust24THRUST_300001_SM_1000_NS6detail15normal_iteratorINSD_10device_ptrIfEEEEyS9_fNS7_10__identityEEEvT0_PT3_T1_NS0_13GridEvenShareISN_EET2_T4_ --------------------------
	.section	.nv.shared._ZN3cub18CUB_300001_SM_10006detail6reduce18DeviceReduceKernelINS2_10policy_hubIfyN4cuda3std3__44plusIfEEE10Policy1000EN6thrust24THRUST_300001_SM_1000_NS6detail15normal_iteratorINSD_10device_ptrIfEEEEyS9_fNS7_10__identityEEEvT0_PT3_T1_NS0_13GridEvenShareISN_EET2_T4_,"aw",@nobits
	.sectionflags	@""
	.align	16
.nv.shared._ZN3cub18CUB_300001_SM_10006detail6reduce18DeviceReduceKernelINS2_10policy_hubIfyN4cuda3std3__44plusIfEEE10Policy1000EN6thrust24THRUST_300001_SM_1000_NS6detail15normal_iteratorINSD_10device_ptrIfEEEEyS9_fNS7_10__identityEEEvT0_PT3_T1_NS0_13GridEvenShareISN_EET2_T4_:
	.zero		1072


//--------------------- .nv.shared._ZN3cub18CUB_300001_SM_10006detail6reduce28DeviceReduceSingleTileKernelINS2_10policy_hubIfyN4cuda3std3__44plusIfEEE10Policy1000EN6thrust24THRUST_300001_SM_1000_NS6detail15normal_iteratorINSD_10device_ptrIfEEEEPfyS9_ffNS7_10__identityEEEvT0_T1_T2_T3_T4_T6_ --------------------------
	.section	.nv.shared._ZN3cub18CUB_300001_SM_10006detail6reduce28DeviceReduceSingleTileKernelINS2_10policy_hubIfyN4cuda3std3__44plusIfEEE10Policy1000EN6thrust24THRUST_300001_SM_1000_NS6detail15normal_iteratorINSD_10device_ptrIfEEEEPfyS9_ffNS7_10__identityEEEvT0_T1_T2_T3_T4_T6_,"aw",@nobits
	.sectionflags	@""
	.align	16
.nv.shared._ZN3cub18CUB_300001_SM_10006detail6reduce28DeviceReduceSingleTileKernelINS2_10policy_hubIfyN4cuda3std3__44plusIfEEE10Policy1000EN6thrust24THRUST_300001_SM_1000_NS6detail15normal_iteratorINSD_10device_ptrIfEEEEPfyS9_ffNS7_10__identityEEEvT0_T1_T2_T3_T4_T6_:
	.zero		1072


//--------------------- .nv.shared._ZN3cub18CUB_300001_SM_10006detail6reduce28DeviceReduceSingleTileKernelINS2_10policy_hubIfjN4cuda3std3__44plusIfEEE10Policy1000EPfSC_iS9_ffNS7_10__identityEEEvT0_T1_T2_T3_T4_T6_ --------------------------
	.section	.nv.shared._ZN3cub18CUB_300001_SM_10006detail6reduce28DeviceReduceSingleTileKernelINS2_10policy_hubIfjN4cuda3std3__44plusIfEEE10Policy1000EPfSC_iS9_ffNS7_10__identityEEEvT0_T1_T2_T3_T4_T6_,"aw",@nobits
	.sectionflags	@""
	.align	16
.nv.shared._ZN3cub18CUB_300001_SM_10006detail6reduce28DeviceReduceSingleTileKernelINS2_10policy_hubIfjN4cuda3std3__44plusIfEEE10Policy1000EPfSC_iS9_ffNS7_10__identityEEEvT0_T1_T2_T3_T4_T6_:
	.zero		1120


//--------------------- .nv.shared._ZN3cub18CUB_300001_SM_10006detail6reduce18DeviceReduceKernelINS2_10policy_hubIfjN4cuda3std3__44plusIfEEE10Policy1000EN6thrust24THRUST_300001_SM_1000_NS6detail15normal_iteratorINSD_10device_ptrIfEEEEjS9_fNS7_10__identityEEEvT0_PT3_T1_NS0_13GridEvenShareISN_EET2_T4_ --------------------------
	.section	.nv.shared._ZN3cub18CUB_300001_SM_10006detail6reduce18DeviceReduceKernelINS2_10policy_hubIfjN4cuda3std3__44plusIfEEE10Policy1000EN6thrust24THRUST_300001_SM_1000_NS6detail15normal_iteratorINSD_10device_ptrIfEEEEjS9_fNS7_10__identityEEEvT0_PT3_T1_NS0_13GridEvenShareISN_EET2_T4_,"aw",@nobits
	.sectionflags	@""
	.align	16
.nv.shared._ZN3cub18CUB_300001_SM_10006detail6reduce18DeviceReduceKernelINS2_10policy_hubIfjN4cuda3std3__44plusIfEEE10Policy1000EN6thrust24THRUST_300001_SM_1000_NS6detail15normal_iteratorINSD_10device_ptrIfEEEEjS9_fNS7_10__identityEEEvT0_PT3_T1_NS0_13GridEvenShareISN_EET2_T4_:
	.zero		1120


//--------------------- .nv.shared._ZN3cub18CUB_300001_SM_10006detail6reduce28DeviceReduceSingleTileKernelINS2_10policy_hubIfjN4cuda3std3__44plusIfEEE10Policy1000EN6thrust24THRUST_300001_SM_1000_NS6detail15normal_iteratorINSD_10device_ptrIfEEEEPfjS9_ffNS7_10__identityEEEvT0_T1_T2_T3_T4_T6_ --------------------------
	.section	.nv.shared._ZN3cub18CUB_300001_SM_10006detail6reduce28DeviceReduceSingleTileKernelINS2_10policy_hubIfjN4cuda3std3__44plusIfEEE10Policy1000EN6thrust24THRUST_300001_SM_1000_NS6detail15normal_iteratorINSD_10device_ptrIfEEEEPfjS9_ffNS7_10__identityEEEvT0_T1_T2_T3_T4_T6_,"aw",@nobits
	.sectionflags	@""
	.align	16
.nv.shared._ZN3cub18CUB_300001_SM_10006detail6reduce28DeviceReduceSingleTileKernelINS2_10policy_hubIfjN4cuda3std3__44plusIfEEE10Policy1000EN6thrust24THRUST_300001_SM_1000_NS6detail15normal_iteratorINSD_10device_ptrIfEEEEPfjS9_ffNS7_10__identityEEEvT0_T1_T2_T3_T4_T6_:
	.zero		1120


//--------------------- .nv.shared._ZN3cub18CUB_300001_SM_10006detail6select23DeviceSelectSweepKernelINS2_10policy_hubIfNS0_8NullTypeEiLb0ELNS0_10SelectImplE1EE10Policy1000EN6thrust24THRUST_300001_SM_1000_NS6detail15normal_iteratorINSA_10device_ptrIfEEEEPS5_SF_PlNS0_13ScanTileStateIiLb1EEEN4cuda3std3__410__not_fn_tI6is_negEES5_iNS2_19streaming_context_tIlLb1EEELS6_1EEEvT0_T1_T2_T3_T4_T5_T6_T7_iT8_NS1_7vsmem_tE --------------------------
	.section	.nv.shared._ZN3cub18CUB_300001_SM_10006detail6select23DeviceSelectSweepKernelINS2_10policy_hubIfNS0_8NullTypeEiLb0ELNS0_10SelectImplE1EE10Policy1000EN6thrust24THRUST_300001_SM_1000_NS6detail15normal_iteratorINSA_10device_ptrIfEEEEPS5_SF_PlNS0_13ScanTileStateIiLb1EEEN4cuda3std3__410__not_fn_tI6is_negEES5_iNS2_19streaming_context_tIlLb1EEELS6_1EEEvT0_T1_T2_T3_T4_T5_T6_T7_iT8_NS1_7vsmem_tE,"aw",@nobits
	.sectionflags	@""
	.align	16
.nv.shared._ZN3cub18CUB_300001_SM_10006detail6select23DeviceSelectSweepKernelINS2_10policy_hubIfNS0_8NullTypeEiLb0ELNS0_10SelectImplE1EE10Policy1000EN6thrust24THRUST_300001_SM_1000_NS6detail15normal_iteratorINSA_10device_ptrIfEEEEPS5_SF_PlNS0_13ScanTileStateIiLb1EEEN4cuda3std3__410__not_fn_tI6is_negEES5_iNS2_19streaming_context_tIlLb1EEELS6_1EEEvT0_T1_T2_T3_T4_T5_T6_T7_iT8_NS1_7vsmem_tE:
	.zero		27136


//--------------------- .nv.shared._ZN3cub18CUB_300001_SM_10006detail6select23DeviceSelectSweepKernelINS2_10policy_hubIfiiLb0ELNS0_10SelectImplE0EE10Policy1000EN6thrust24THRUST_300001_SM_1000_NS6detail15normal_iteratorINS9_10device_ptrIfEEEENSB_INSC_IiEEEESE_PlNS0_13ScanTileStateIiLb1EEEN4cuda3std3__410__not_fn_tI4is_kEENS0_8NullTypeEiNS2_19streaming_context_tIlLb1EEELS5_0EEEvT0_T1_T2_T3_T4_T5_T6_T7_iT8_NS1_7vsmem_tE --------------------------
	.section	.nv.shared._ZN3cub18CUB_300001_SM_10006detail6select23DeviceSelectSweepKernelINS2_10policy_hubIfiiLb0ELNS0_10SelectImplE0EE10Policy1000EN6thrust24THRUST_300001_SM_1000_NS6detail15normal_iteratorINS9_10device_ptrIfEEEENSB_INSC_IiEEEESE_PlNS0_13ScanTileStateIiLb1EEEN4cuda3std3__410__not_fn_tI4is_kEENS0_8NullTypeEiNS2_19streaming_context_tIlLb1EEELS5_0EEEvT0_T1_T2_T3_T4_T5_T6_T7_iT8_NS1_7vsmem_tE,"aw",@nobits
	.sectionflags	@""
	.align	16
.nv.shared._ZN3cub18CUB_300001_SM_10006detail6select23DeviceSelectSweepKernelINS2_10policy_hubIfiiLb0ELNS0_10SelectImplE0EE10Policy1000EN6thrust24THRUST_300001_SM_1000_NS6detail15normal_iteratorINS9_10device_ptrIfEEEENSB_INSC_IiEEEESE_PlNS0_13ScanTileStateIiLb1EEEN4cuda3std3__410__not_fn_tI4is_kEENS0_8NullTypeEiNS2_19streaming_context_tIlLb1EEELS5_0EEEvT0_T1_T2_T3_T4_T5_T6_T7_iT8_NS1_7vsmem_tE:
	.zero		29696


//--------------------- .nv.shared._ZN3cub18CUB_300001_SM_10006detail11scan_by_key21DeviceScanByKeyKernelINS2_10policy_hubIPiffN4cuda3std3__44plusIfEEE10Policy1000ES5_PfSD_NS0_24ReduceByKeyScanTileStateIfiLb1EEENS8_8equal_toIiEESA_NS0_8NullTypeEmfiEEvT0_PT9_T1_T2_T3_iT4_T5_T6_T7_ --------------------------
	.section	.nv.shared._ZN3cub18CUB_300001_SM_10006detail11scan_by_key21DeviceScanByKeyKernelINS2_10policy_hubIPiffN4cuda3std3__44plusIfEEE10Policy1000ES5_PfSD_NS0_24ReduceByKeyScanTileStateIfiLb1EEENS8_8equal_toIiEESA_NS0_8NullTypeEmfiEEvT0_PT9_T1_T2_T3_iT4_T5_T6_T7_,"aw",@nobits
	.sectionflags	@""
	.align	16
.nv.shared._ZN3cub18CUB_300001_SM_10006detail11scan_by_key21DeviceScanByKeyKernelINS2_10policy_hubIPiffN4cuda3std3__44plusIfEEE10Policy1000ES5_PfSD_NS0_24ReduceByKeyScanTileStateIfiLb1EEENS8_8equal_toIiEESA_NS0_8NullTypeEmfiEEvT0_PT9_T1_T2_T3_iT4_T5_T6_T7_:
	.zero		18960


//--------------------- .nv.shared._ZN3cub18CUB_300001_SM_10006detail11scan_by_key25DeviceScanByKeyInitKernelINS0_24ReduceByKeyScanTileStateIfiLb1EEEPimEEvT_T0_PN4cuda3std3__415iterator_traitsIS8_vE10value_typeET1_i --------------------------
	.section	.nv.shared._ZN3cub18CUB_300001_SM_10006detail11scan_by_key25DeviceScanByKeyInitKernelINS0_24ReduceByKeyScanTileStateIfiLb1EEEPimEEvT_T0_PN4cuda3std3__415iterator_traitsIS8_vE10value_typeET1_i,"aw",@nobits
	.sectionflags	@""
	.align	16
	.zero		1024


//--------------------- .nv.shared._ZN3cub18CUB_300001_SM_10006detail11scan_by_key21DeviceScanByKeyKernelINS2_10policy_hubIPiffN4cuda3std3__44plusIfEEE10Policy1000ES5_PfSD_NS0_24ReduceByKeyScanTileStateIfiLb1EEENS8_8equal_toIiEESA_NS0_8NullTypeEjfiEEvT0_PT9_T1_T2_T3_iT4_T5_T6_T7_ --------------------------
	.section	.nv.shared._ZN3cub18CUB_300001_SM_10006detail11scan_by_key21DeviceScanByKeyKernelINS2_10policy_hubIPiffN4cuda3std3__44plusIfEEE10Policy1000ES5_PfSD_NS0_24ReduceByKeyScanTileStateIfiLb1EEENS8_8equal_toIiEESA_NS0_8NullTypeEjfiEEvT0_PT9_T1_T2_T3_iT4_T5_T6_T7_,"aw",@nobits
	.sectionflags	@""
	.align	16
.nv.shared._ZN3cub18CUB_300001_SM_10006detail11scan_by_key21DeviceScanByKeyKernelINS2_10policy_hubIPiffN4cuda3std3__44plusIfEEE10Policy1000ES5_PfSD_NS0_24ReduceByKeyScanTileStateIfiLb1EEENS8_8equal_toIiEESA_NS0_8NullTypeEjfiEEvT0_PT9_T1_T2_T3_iT4_T5_T6_T7_:
	.zero		18960


//--------------------- .nv.shared._ZN3cub18CUB_300001_SM_10006detail11scan_by_key25DeviceScanByKeyInitKernelINS0_24ReduceByKeyScanTileStateIfiLb1EEEPijEEvT_T0_PN4cuda3std3__415iterator_traitsIS8_vE10value_typeET1_i --------------------------
	.section	.nv.shared._ZN3cub18CUB_300001_SM_10006detail11scan_by_key25DeviceScanByKeyInitKernelINS0_24ReduceByKeyScanTileStateIfiLb1EEEPijEEvT_T0_PN4cuda3std3__415iterator_traitsIS8_vE10value_typeET1_i,"aw",@nobits
	.sectionflags	@""
	.align	16
	.zero		1024


//--------------------- .nv.shared._ZN3cub18CUB_300001_SM_10006detail11scan_by_key21DeviceScanByKeyKernelINS2_10policy_hubIPidfN4cuda3std3__44plusIfEEE10Policy1000ES5_PfSD_NS0_24ReduceByKeyScanTileStateIdiLb1EEENS8_8equal_toIiEESA_dmdiEEvT0_PT9_T1_T2_T3_iT4_T5_T6_T7_ --------------------------
	.section	.nv.shared._ZN3cub18CUB_300001_SM_10006detail11scan_by_key21DeviceScanByKeyKernelINS2_10policy_hubIPidfN4cuda3std3__44plusIfEEE10Policy1000ES5_PfSD_NS0_24ReduceByKeyScanTileStateIdiLb1EEENS8_8equal_toIiEESA_dmdiEEvT0_PT9_T1_T2_T3_iT4_T5_T6_T7_,"aw",@nobits
	.sectionflags	@""
	.align	16
.nv.shared._ZN3cub18CUB_300001_SM_10006detail11scan_by_key21DeviceScanByKeyKernelINS2_10policy_hubIPidfN4cuda3std3__44plusIfEEE10Policy1000ES5_PfSD_NS0_24ReduceByKeyScanTileStateIdiLb1EEENS8_8equal_toIiEESA_dmdiEEvT0_PT9_T1_T2_T3_iT4_T5_T6_T7_:
	.zero		36880


//--------------------- .nv.shared._ZN3cub18CUB_300001_SM_10006detail11scan_by_key25DeviceScanByKeyInitKernelINS0_24ReduceByKeyScanTileStateIdiLb1EEEPimEEvT_T0_PN4cuda3std3__415iterator_traitsIS8_vE10value_typeET1_i --------------------------
	.section	.nv.shared._ZN3cub18CUB_300001_SM_10006detail11scan_by_key25DeviceScanByKeyInitKernelINS0_24ReduceByKeyScanTileStateIdiLb1EEEPimEEvT_T0_PN4cuda3std3__415iterator_traitsIS8_vE10value_typeET1_i,"aw",@nobits
	.sectionflags	@""
	.align	16
	.zero		1024


//--------------------- .nv.shared._ZN3cub18CUB_300001_SM_10006detail11scan_by_key21DeviceScanByKeyKernelINS2_10policy_hubIPidfN4cuda3std3__44plusIfEEE10Policy1000ES5_PfSD_NS0_24ReduceByKeyScanTileStateIdiLb1EEENS8_8equal_toIiEESA_djdiEEvT0_PT9_T1_T2_T3_iT4_T5_T6_T7_ --------------------------
	.section	.nv.shared._ZN3cub18CUB_300001_SM_10006detail11scan_by_key21DeviceScanByKeyKernelINS2_10policy_hubIPidfN4cuda3std3__44plusIfEEE10Policy1000ES5_PfSD_NS0_24ReduceByKeyScanTileStateIdiLb1EEENS8_8equal_toIiEESA_djdiEEvT0_PT9_T1_T2_T3_iT4_T5_T6_T7_,"aw",@nobits
	.sectionflags	@""
	.align	16
.nv.shared._ZN3cub18CUB_300001_SM_10006detail11scan_by_key21DeviceScanByKeyKernelINS2_10policy_hubIPidfN4cuda3std3__44plusIfEEE10Policy1000ES5_PfSD_NS0_24ReduceByKeyScanTileStateIdiLb1EEENS8_8equal_toIiEESA_djdiEEvT0_PT9_T1_T2_T3_iT4_T5_T6_T7_:
	.zero		36880


//--------------------- .nv.shared._ZN3cub18CUB_300001_SM_10006detail11scan_by_key25DeviceScanByKeyInitKernelINS0_24ReduceByKeyScanTileStateIdiLb1EEEPijEEvT_T0_PN4cuda3std3__415iterator_traitsIS8_vE10value_typeET1_i --------------------------
	.section	.nv.shared._ZN3cub18CUB_300001_SM_10006detail11scan_by_key25DeviceScanByKeyInitKernelINS0_24ReduceByKeyScanTileStateIdiLb1EEEPijEEvT_T0_PN4cuda3std3__415iterator_traitsIS8_vE10value_typeET1_i,"aw",@nobits
	.sectionflags	@""
	.align	16
	.zero		1024


//--------------------- .nv.shared._ZN3cub18CUB_300001_SM_10006detail4scan23DeviceCompactInitKernelINS0_13ScanTileStateIiLb1EEEPlEEvT_iT0_ --------------------------
	.section	.nv.shared._ZN3cub18CUB_300001_SM_10006detail4scan23DeviceCompactInitKernelINS0_13ScanTileStateIiLb1EEEPlEEvT_iT0_,"aw",@nobits
	.sectionflags	@""
	.align	16
	.zero		1024


//--------------------- .nv.shared._ZN3cub18CUB_300001_SM_10006detail10merge_sort26DeviceMergeSortMergeKernelINS2_10policy_hubIN6thrust24THRUST_300001_SM_1000_NS12zip_iteratorIN4cuda3std3__45tupleIJNS6_6detail15normal_iteratorINS6_10device_ptrIfEEEENSD_INSE_IiEEEESI_EEEEEE9Policy600ESK_PNS0_8NullTypeESK_SO_m5s_ratNSB_IJfiiEEESN_EEvbT2_T3_T4_PT6_PT7_T5_PST_ST_NS1_7vsmem_tE --------------------------
	.section	.nv.shared._ZN3cub18CUB_300001_SM_10006detail10merge_sort26DeviceMergeSortMergeKernelINS2_10policy_hubIN6thrust24THRUST_300001_SM_1000_NS12zip_iteratorIN4cuda3std3__45tupleIJNS6_6detail15normal_iteratorINS6_10device_ptrIfEEEENSD_INSE_IiEEEESI_EEEEEE9Policy600ESK_PNS0_8NullTypeESK_SO_m5s_ratNSB_IJfiiEEESN_EEvbT2_T3_T4_PT6_PT7_T5_PST_ST_NS1_7vsmem_tE,"aw",@nobits
	.sectionflags	@""
	.align	16
.nv.shared._ZN3cub18CUB_300001_SM_10006detail10merge_sort26DeviceMergeSortMergeKernelINS2_10policy_hubIN6thrust24THRUST_300001_SM_1000_NS12zip_iteratorIN4cuda3std3__45tupleIJNS6_6detail15normal_iteratorINS6_10device_ptrIfEEEENSD_INSE_IiEEEESI_EEEEEE9Policy600ESK_PNS0_8NullTypeESK_SO_m5s_ratNSB_IJfiiEEESN_EEvbT2_T3_T4_PT6_PT7_T5_PST_ST_NS1_7vsmem_tE:
	.zero		16400


//--------------------- .nv.shared._ZN3cub18CUB_300001_SM_10006detail10merge_sort30DeviceMergeSortPartitionKernelIN6thrust24THRUST_300001_SM_1000_NS12zip_iteratorIN4cuda3std3__45tupleIJNS5_6detail15normal_iteratorINS5_10device_ptrIfEEEENSC_INSD_IiEEEESH_EEEEEm5s_ratNSA_IJfiiEEEEEvbT_PT2_T0_SP_PSP_T1_SP_i --------------------------
	.section	.nv.shared._ZN3cub18CUB_300001_SM_10006detail10merge_sort30DeviceMergeSortPartitionKernelIN6thrust24THRUST_300001_SM_1000_NS12zip_iteratorIN4cuda3std3__45tupleIJNS5_6detail15normal_iteratorINS5_10device_ptrIfEEEENSC_INSD_IiEEEESH_EEEEEm5s_ratNSA_IJfiiEEEEEvbT_PT2_T0_SP_PSP_T1_SP_i,"aw",@nobits
	.sectionflags	@""
	.align	16
	.zero		1024


//--------------------- .nv.shared._ZN3cub18CUB_300001_SM_10006detail10merge_sort30DeviceMergeSortBlockSortKernelINS2_10policy_hubIN6thrust24THRUST_300001_SM_1000_NS12zip_iteratorIN4cuda3std3__45tupleIJNS6_6detail15normal_iteratorINS6_10device_ptrIfEEEENSD_INSE_IiEEEESI_EEEEEE9Policy600ESK_PNS0_8NullTypeESK_SO_m5s_ratNSB_IJfiiEEESN_EEvbT0_T1_T2_T3_T4_PT6_PT7_T5_NS1_7vsmem_tE --------------------------
	.section	.nv.shared._ZN3cub18CUB_300001_SM_10006detail10merge_sort30DeviceMergeSortBlockSortKernelINS2_10policy_hubIN6thrust24THRUST_300001_SM_1000_NS12zip_iteratorIN4cuda3std3__45tupleIJNS6_6detail15normal_iteratorINS6_10device_ptrIfEEEENSD_INSE_IiEEEESI_EEEEEE9Policy600ESK_PNS0_8NullTypeESK_SO_m5s_ratNSB_IJfiiEEESN_EEvbT0_T1_T2_T3_T4_PT6_PT7_T5_NS1_7vsmem_tE,"aw",@nobits
	.sectionflags	@""
	.align	16
.nv.shared._ZN3cub18CUB_300001_SM_10006detail10merge_sort30DeviceMergeSortBlockSortKernelINS2_10policy_hubIN6thrust24THRUST_300001_SM_1000_NS12zip_iteratorIN4cuda3std3__45tupleIJNS6_6detail15normal_iteratorINS6_10device_ptrIfEEEENSD_INSE_IiEEEESI_EEEEEE9Policy600ESK_PNS0_8NullTypeESK_SO_m5s_ratNSB_IJfiiEEESN_EEvbT0_T1_T2_T3_T4_PT6_PT7_T5_NS1_7vsmem_tE:
	.zero		16400


//--------------------- .nv.shared._ZN3cub18CUB_300001_SM_10006detail10merge_sort26DeviceMergeSortMergeKernelINS2_10policy_hubIN6thrust24THRUST_300001_SM_1000_NS12zip_iteratorIN4cuda3std3__45tupleIJNS6_6detail15normal_iteratorINS6_10device_ptrIfEEEENSD_INSE_IiEEEESI_EEEEEE9Policy600ESK_PNS0_8NullTypeESK_SO_j5s_ratNSB_IJfiiEEESN_EEvbT2_T3_T4_PT6_PT7_T5_PST_ST_NS1_7vsmem_tE --------------------------
	.section	.nv.shared._ZN3cub18CUB_300001_SM_10006detail10merge_sort26DeviceMergeSortMergeKernelINS2_10policy_hubIN6thrust24THRUST_300001_SM_1000_NS12zip_iteratorIN4cuda3std3__45tupleIJNS6_6detail15normal_iteratorINS6_10device_ptrIfEEEENSD_INSE_IiEEEESI_EEEEEE9Policy600ESK_PNS0_8NullTypeESK_SO_j5s_ratNSB_IJfiiEEESN_EEvbT2_T3_T4_PT6_PT7_T5_PST_ST_NS1_7vsmem_tE,"aw",@nobits
	.sectionflags	@""
	.align	16
.nv.shared._ZN3cub18CUB_300001_SM_10006detail10merge_sort26DeviceMergeSortMergeKernelINS2_10policy_hubIN6thrust24THRUST_300001_SM_1000_NS12zip_iteratorIN4cuda3std3__45tupleIJNS6_6detail15normal_iteratorINS6_10device_ptrIfEEEENSD_INSE_IiEEEESI_EEEEEE9Policy600ESK_PNS0_8NullTypeESK_SO_j5s_ratNSB_IJfiiEEESN_EEvbT2_T3_T4_PT6_PT7_T5_PST_ST_NS1_7vsmem_tE:
	.zero		16400


//--------------------- .nv.shared._ZN3cub18CUB_300001_SM_10006detail10merge_sort30DeviceMergeSortPartitionKernelIN6thrust24THRUST_300001_SM_1000_NS12zip_iteratorIN4cuda3std3__45tupleIJNS5_6detail15normal_iteratorINS5_10device_ptrIfEEEENSC_INSD_IiEEEESH_EEEEEj5s_ratNSA_IJfiiEEEEEvbT_PT2_T0_SP_PSP_T1_SP_i --------------------------
	.section	.nv.shared._ZN3cub18CUB_300001_SM_10006detail10merge_sort30DeviceMergeSortPartitionKernelIN6thrust24THRUST_300001_SM_1000_NS12zip_iteratorIN4cuda3std3__45tupleIJNS5_6detail15normal_iteratorINS5_10device_ptrIfEEEENSC_INSD_IiEEEESH_EEEEEj5s_ratNSA_IJfiiEEEEEvbT_PT2_T0_SP_PSP_T1_SP_i,"aw",@nobits
	.sectionflags	@""
	.align	16
	.zero		1024


//--------------------- .nv.shared._ZN3cub18CUB_300001_SM_10006detail10merge_sort30DeviceMergeSortBlockSortKernelINS2_10policy_hubIN6thrust24THRUST_300001_SM_1000_NS12zip_iteratorIN4cuda3std3__45tupleIJNS6_6detail15normal_iteratorINS6_10device_ptrIfEEEENSD_INSE_IiEEEESI_EEEEEE9Policy600ESK_PNS0_8NullTypeESK_SO_j5s_ratNSB_IJfiiEEESN_EEvbT0_T1_T2_T3_T4_PT6_PT7_T5_NS1_7vsmem_tE --------------------------
	.section	.nv.shared._ZN3cub18CUB_300001_SM_10006detail10merge_sort30DeviceMergeSortBlockSortKernelINS2_10policy_hubIN6thrust24THRUST_300001_SM_1000_NS12zip_iteratorIN4cuda3std3__45tupleIJNS6_6detail15normal_iteratorINS6_10device_ptrIfEEEENSD_INSE_IiEEEESI_EEEEEE9Policy600ESK_PNS0_8NullTypeESK_SO_j5s_ratNSB_IJfiiEEESN_EEvbT0_T1_T2_T3_T4_PT6_PT7_T5_NS1_7vsmem_tE,"aw",@nobits
	.sectionflags	@""
	.align	16
.nv.shared._ZN3cub18CUB_300001_SM_10006detail10merge_sort30DeviceMergeSortBlockSortKernelINS2_10policy_hubIN6thrust24THRUST_300001_SM_1000_NS12zip_iteratorIN4cuda3std3__45tupleIJNS6_6detail15normal_iteratorINS6_10device_ptrIfEEEENSD_INSE_IiEEEESI_EEEEEE9Policy600ESK_PNS0_8NullTypeESK_SO_j5s_ratNSB_IJfiiEEESN_EEvbT0_T1_T2_T3_T4_PT6_PT7_T5_NS1_7vsmem_tE:
	.zero		16400


//--------------------- .nv.shared._ZN3cub18CUB_300001_SM_10006detail9transform16transform_kernelINS2_10policy_hubILb1EN4cuda3std3__45tupleIJN6thrust24THRUST_300001_SM_1000_NS6detail15normal_iteratorINSA_10device_ptrIfEEEESF_EEEE10policy1000El3lbsSF_JPfSK_EEEvT0_iT1_T2_DpNS2_10kernel_argIT3_EE --------------------------
	.section	.nv.shared._ZN3cub18CUB_300001_SM_10006detail9transform16transform_kernelINS2_10policy_hubILb1EN4cuda3std3__45tupleIJN6thrust24THRUST_300001_SM_1000_NS6detail15normal_iteratorINSA_10device_ptrIfEEEESF_EEEE10policy1000El3lbsSF_JPfSK_EEEvT0_iT1_T2_DpNS2_10kernel_argIT3_EE,"aw",@nobits
	.sectionflags	@""
	.align	16
	.zero		1024


//--------------------- .nv.shared._ZN3cub18CUB_300001_SM_10006detail9transform16transform_kernelINS2_10policy_hubILb1EN4cuda3std3__45tupleIJN6thrust24THRUST_300001_SM_1000_NS6detail15normal_iteratorINSA_10device_ptrIfEEEESF_EEEE10policy1000Ei3lbsSF_JPfSK_EEEvT0_iT1_T2_DpNS2_10kernel_argIT3_EE --------------------------
	.section	.nv.shared._ZN3cub18CUB_300001_SM_10006detail9transform16transform_kernelINS2_10policy_hubILb1EN4cuda3std3__45tupleIJN6thrust24THRUST_300001_SM_1000_NS6detail15normal_iteratorINSA_10device_ptrIfEEEESF_EEEE10policy1000Ei3lbsSF_JPfSK_EEEvT0_iT1_T2_DpNS2_10kernel_argIT3_EE,"aw",@nobits
	.sectionflags	@""
	.align	16
	.zero		1024


//--------------------- .nv.shared._ZN3cub18CUB_300001_SM_10006detail9transform16transform_kernelINS2_10policy_hubILb1EN4cuda3std3__45tupleIJN6thrust24THRUST_300001_SM_1000_NS6detail15normal_iteratorINSA_10device_ptrIfEEEEEEEE10policy1000El3lb1SF_JPfEEEvT0_iT1_T2_DpNS2_10kernel_argIT3_EE --------------------------
	.section	.nv.shared._ZN3cub18CUB_300001_SM_10006detail9transform16transform_kernelINS2_10policy_hubILb1EN4cuda3std3__45tupleIJN6thrust24THRUST_300001_SM_1000_NS6detail15normal_iteratorINSA_10device_ptrIfEEEEEEEE10policy1000El3lb1SF_JPfEEEvT0_iT1_T2_DpNS2_10kernel_argIT3_EE,"aw",@nobits
	.sectionflags	@""
	.align	16
	.zero		1024


//--------------------- .nv.shared._ZN3cub18CUB_300001_SM_10006detail9transform16transform_kernelINS2_10policy_hubILb1EN4cuda3std3__45tupleIJN6thrust24THRUST_300001_SM_1000_NS6detail15normal_iteratorINSA_10device_ptrIfEEEEEEEE10policy1000Ei3lb1SF_JPfEEEvT0_iT1_T2_DpNS2_10kernel_argIT3_EE --------------------------
	.section	.nv.shared._ZN3cub18CUB_300001_SM_10006detail9transform16transform_kernelINS2_10policy_hubILb1EN4cuda3std3__45tupleIJN6thrust24THRUST_300001_SM_1000_NS6detail15normal_iteratorINSA_10device_ptrIfEEEEEEEE10policy1000Ei3lb1SF_JPfEEEvT0_iT1_T2_DpNS2_10kernel_argIT3_EE,"aw",@nobits
	.sectionflags	@""
	.align	16
	.zero		1024


//--------------------- .nv.shared._ZN3cub18CUB_300001_SM_10006detail9transform16transform_kernelINS2_10policy_hubILb1EN4cuda3std3__45tupleIJN6thrust24THRUST_300001_SM_1000_NS6detail15normal_iteratorINSA_10device_ptrIfEEEEEEEE10policy1000El2lbSF_JPfEEEvT0_iT1_T2_DpNS2_10kernel_argIT3_EE --------------------------
	.section	.nv.shared._ZN3cub18CUB_300001_SM_10006detail9transform16transform_kernelINS2_10policy_hubILb1EN4cuda3std3__45tupleIJN6thrust24THRUST_300001_SM_1000_NS6detail15normal_iteratorINSA_10device_ptrIfEEEEEEEE10policy1000El2lbSF_JPfEEEvT0_iT1_T2_DpNS2_10kernel_argIT3_EE,"aw",@nobits
	.sectionflags	@""
	.align	16
	.zero		1024


//--------------------- .nv.shared._ZN3cub18CUB_300001_SM_10006detail9transform16transform_kernelINS2_10policy_hubILb1EN4cuda3std3__45tupleIJN6thrust24THRUST_300001_SM_1000_NS6detail15normal_iteratorINSA_10device_ptrIfEEEEEEEE10policy1000Ei2lbSF_JPfEEEvT0_iT1_T2_DpNS2_10kernel_argIT3_EE --------------------------
	.section	.nv.shared._ZN3cub18CUB_300001_SM_10006detail9transform16transform_kernelINS2_10policy_hubILb1EN4cuda3std3__45tupleIJN6thrust24THRUST_300001_SM_1000_NS6detail15normal_iteratorINSA_10device_ptrIfEEEEEEEE10policy1000Ei2lbSF_JPfEEEvT0_iT1_T2_DpNS2_10kernel_argIT3_EE,"aw",@nobits
	.sectionflags	@""
	.align	16
	.zero		1024


//--------------------- .nv.shared._ZN3cub18CUB_300001_SM_10006detail9transform16transform_kernelINS2_10policy_hubILb1EN4cuda3std3__45tupleIJN6thrust24THRUST_300001_SM_1000_NS6detail15normal_iteratorINSA_10device_ptrIfEEEEEEEE10policy1000El4absvIfESF_JPfEEEvT0_iT1_T2_DpNS2_10kernel_argIT3_EE --------------------------
	.section	.nv.shared._ZN3cub18CUB_300001_SM_10006detail9transform16transform_kernelINS2_10policy_hubILb1EN4cuda3std3__45tupleIJN6thrust24THRUST_300001_SM_1000_NS6detail15normal_iteratorINSA_10device_ptrIfEEEEEEEE10policy1000El4absvIfESF_JPfEEEvT0_iT1_T2_DpNS2_10kernel_argIT3_EE,"aw",@nobits
	.sectionflags	@""
	.align	16
	.zero		1024


//--------------------- .nv.shared._ZN3cub18CUB_300001_SM_10006detail9transform16transform_kernelINS2_10policy_hubILb1EN4cuda3std3__45tupleIJN6thrust24THRUST_300001_SM_1000_NS6detail15normal_iteratorINSA_10device_ptrIfEEEEEEEE10policy1000Ei4absvIfESF_JPfEEEvT0_iT1_T2_DpNS2_10kernel_argIT3_EE --------------------------
	.section	.nv.shared._ZN3cub18CUB_300001_SM_10006detail9transform16transform_kernelINS2_10policy_hubILb1EN4cuda3std3__45tupleIJN6thrust24THRUST_300001_SM_1000_NS6detail15normal_iteratorINSA_10device_ptrIfEEEEEEEE10policy1000Ei4absvIfESF_JPfEEEvT0_iT1_T2_DpNS2_10kernel_argIT3_EE,"aw",@nobits
	.sectionflags	@""
	.align	16
	.zero		1024


//--------------------- .nv.shared._ZN3cub18CUB_300001_SM_10006detail9transform16transform_kernelINS2_10policy_hubILb1EN4cuda3std3__45tupleIJN6thrust24THRUST_300001_SM_1000_NS20permutation_iteratorINSA_6detail15normal_iteratorINSA_10device_ptrIfEEEENSD_INSE_IiEEEEEEEEEE10policy1000ElNS7_10__identityESG_JSJ_EEEvT0_iT1_T2_DpNS2_10kernel_argIT3_EE --------------------------
	.section	.nv.shared._ZN3cub18CUB_300001_SM_10006detail9transform16transform_kernelINS2_10policy_hubILb1EN4cuda3std3__45tupleIJN6thrust24THRUST_300001_SM_1000_NS20permutation_iteratorINSA_6detail15normal_iteratorINSA_10device_ptrIfEEEENSD_INSE_IiEEEEEEEEEE10policy1000ElNS7_10__identityESG_JSJ_EEEvT0_iT1_T2_DpNS2_10kernel_argIT3_EE,"aw",@nobits
	.sectionflags	@""
	.align	16
	.zero		1024


//--------------------- .nv.shared._ZN3cub18CUB_300001_SM_10006detail9transform16transform_kernelINS2_10policy_hubILb1EN4cuda3std3__45tupleIJN6thrust24THRUST_300001_SM_1000_NS20permutation_iteratorINSA_6detail15normal_iteratorINSA_10device_ptrIfEEEENSD_INSE_IiEEEEEEEEEE10policy1000EiNS7_10__identityESG_JSJ_EEEvT0_iT1_T2_DpNS2_10kernel_argIT3_EE --------------------------
	.section	.nv.shared._ZN3cub18CUB_300001_SM_10006detail9transform16transform_kernelINS2_10policy_hubILb1EN4cuda3std3__45tupleIJN6thrust24THRUST_300001_SM_1000_NS20permutation_iteratorINSA_6detail15normal_iteratorINSA_10device_ptrIfEEEENSD_INSE_IiEEEEEEEEEE10policy1000EiNS7_10__identityESG_JSJ_EEEvT0_iT1_T2_DpNS2_10kernel_argIT3_EE,"aw",@nobits
	.sectionflags	@""
	.align	16
	.zero		1024


//--------------------- .nv.shared._ZN3cub18CUB_300001_SM_10006detail9transform16transform_kernelINS2_10policy_hubILb1EN4cuda3std3__45tupleIJN6thrust24THRUST_300001_SM_1000_NS6detail15normal_iteratorINSA_10device_ptrIiEEEEEEEE10policy1000ElNSB_10functional5actorINSJ_9compositeIJNSJ_16operator_adaptorINS7_4plusIvEEEENSK_INSL_IJNSM_INS7_7modulusIvEEEENSK_INSJ_8argumentILj0EEEEENSK_INSJ_5valueIiEEEEEEEEESY_EEEEESF_JPiEEEvT0_iT1_T2_DpNS2_10kernel_argIT3_EE --------------------------
	.section	.nv.shared._ZN3cub18CUB_300001_SM_10006detail9transform16transform_kernelINS2_10policy_hubILb1EN4cuda3std3__45tupleIJN6thrust24THRUST_300001_SM_1000_NS6detail15normal_iteratorINSA_10device_ptrIiEEEEEEEE10policy1000ElNSB_10functional5actorINSJ_9compositeIJNSJ_16operator_adaptorINS7_4plusIvEEEENSK_INSL_IJNSM_INS7_7modulusIvEEEENSK_INSJ_8argumentILj0EEEEENSK_INSJ_5valueIiEEEEEEEEESY_EEEEESF_JPiEEEvT0_iT1_T2_DpNS2_10kernel_argIT3_EE,"aw",@nobits
	.sectionflags	@""
	.align	16
	.zero		1024


//--------------------- .nv.shared._ZN3cub18CUB_300001_SM_10006detail9transform16transform_kernelINS2_10policy_hubILb1EN4cuda3std3__45tupleIJN6thrust24THRUST_300001_SM_1000_NS6detail15normal_iteratorINSA_10device_ptrIiEEEEEEEE10policy1000EiNSB_10functional5actorINSJ_9compositeIJNSJ_16operator_adaptorINS7_4plusIvEEEENSK_INSL_IJNSM_INS7_7modulusIvEEEENSK_INSJ_8argumentILj0EEEEENSK_INSJ_5valueIiEEEEEEEEESY_EEEEESF_JPiEEEvT0_iT1_T2_DpNS2_10kernel_argIT3_EE --------------------------
	.section	.nv.shared._ZN3cub18CUB_300001_SM_10006detail9transform16transform_kernelINS2_10policy_hubILb1EN4cuda3std3__45tupleIJN6thrust24THRUST_300001_SM_1000_NS6detail15normal_iteratorINSA_10device_ptrIiEEEEEEEE10policy1000EiNSB_10functional5actorINSJ_9compositeIJNSJ_16operator_adaptorINS7_4plusIvEEEENSK_INSL_IJNSM_INS7_7modulusIvEEEENSK_INSJ_8argumentILj0EEEEENSK_INSJ_5valueIiEEEEEEEEESY_EEEEESF_JPiEEEvT0_iT1_T2_DpNS2_10kernel_argIT3_EE,"aw",@nobits
	.sectionflags	@""
	.align	16
	.zero		1024


//--------------------- .nv.shared._ZN3cub18CUB_300001_SM_10006detail9transform16transform_kernelINS2_10policy_hubILb1EN4cuda3std3__45tupleIJN6thrust24THRUST_300001_SM_1000_NS6detail15normal_iteratorINSA_10device_ptrIiEEEEEEEE10policy1000ElNSB_10functional5actorINSJ_9compositeIJNSJ_16operator_adaptorINS7_7dividesIvEEEENSK_INSJ_8argumentILj0EEEEENSK_INSJ_5valueIiEEEEEEEEESF_JPiEEEvT0_iT1_T2_DpNS2_10kernel_argIT3_EE --------------------------
	.section	.nv.shared._ZN3cub18CUB_300001_SM_10006detail9transform16transform_kernelINS2_10policy_hubILb1EN4cuda3std3__45tupleIJN6thrust24THRUST_300001_SM_1000_NS6detail15normal_iteratorINSA_10device_ptrIiEEEEEEEE10policy1000ElNSB_10functional5actorINSJ_9compositeIJNSJ_16operator_adaptorINS7_7dividesIvEEEENSK_INSJ_8argumentILj0EEEEENSK_INSJ_5valueIiEEEEEEEEESF_JPiEEEvT0_iT1_T2_DpNS2_10kernel_argIT3_EE,"aw",@nobits
	.sectionflags	@""
	.align	16
	.zero		1024


//--------------------- .nv.shared._ZN3cub18CUB_300001_SM_10006detail9transform16transform_kernelINS2_10policy_hubILb1EN4cuda3std3__45tupleIJN6thrust24THRUST_300001_SM_1000_NS6detail15normal_iteratorINSA_10device_ptrIiEEEEEEEE10policy1000EiNSB_10functional5actorINSJ_9compositeIJNSJ_16operator_adaptorINS7_7dividesIvEEEENSK_INSJ_8argumentILj0EEEEENSK_INSJ_5valueIiEEEEEEEEESF_JPiEEEvT0_iT1_T2_DpNS2_10kernel_argIT3_EE --------------------------
	.section	.nv.shared._ZN3cub18CUB_300001_SM_10006detail9transform16transform_kernelINS2_10policy_hubILb1EN4cuda3std3__45tupleIJN6thrust24THRUST_300001_SM_1000_NS6detail15normal_iteratorINSA_10device_ptrIiEEEEEEEE10policy1000EiNSB_10functional5actorINSJ_9compositeIJNSJ_16operator_adaptorINS7_7dividesIvEEEENSK_INSJ_8argumentILj0EEEEENSK_INSJ_5valueIiEEEEEEEEESF_JPiEEEvT0_iT1_T2_DpNS2_10kernel_argIT3_EE,"aw",@nobits
	.sectionflags	@""
	.align	16
	.zero		1024


//--------------------- .nv.shared._ZN3cub18CUB_300001_SM_10006detail8for_each13static_kernelINS2_12policy_hub_t12policy_500_tElN6thrust24THRUST_300001_SM_1000_NS8cuda_cub11__transform17unary_transform_fINS7_20permutation_iteratorINS7_6detail15normal_iteratorINS7_10device_ptrIfEEEENSD_INSE_IiEEEEEESG_SG_N4cuda3std3__410__identityE6is_negEEEEvT0_T1_ --------------------------
	.section	.nv.shared._ZN3cub18CUB_300001_SM_10006detail8for_each13static_kernelINS2_12policy_hub_t12policy_500_tElN6thrust24THRUST_300001_SM_1000_NS8cuda_cub11__transform17unary_transform_fINS7_20permutation_iteratorINS7_6detail15normal_iteratorINS7_10device_ptrIfEEEENSD_INSE_IiEEEEEESG_SG_N4cuda3std3__410__identityE6is_negEEEEvT0_T1_,"aw",@nobits
	.sectionflags	@""
	.align	16
	.zero		1024


//--------------------- .nv.shared._ZN3cub18CUB_300001_SM_10006detail8for_each13static_kernelINS2_12policy_hub_t12policy_500_tElN6thrust24THRUST_300001_SM_1000_NS8cuda_cub10__tabulate7functorINS7_6detail15normal_iteratorINS7_10device_ptrIiEEEENS7_6system6detail7generic6detail22compute_sequence_valueIivEElEEEEvT0_T1_ --------------------------
	.section	.nv.shared._ZN3cub18CUB_300001_SM_10006detail8for_each13static_kernelINS2_12policy_hub_t12policy_500_tElN6thrust24THRUST_300001_SM_1000_NS8cuda_cub10__tabulate7functorINS7_6detail15normal_iteratorINS7_10device_ptrIiEEEENS7_6system6detail7generic6detail22compute_sequence_valueIivEElEEEEvT0_T1_,"aw",@nobits
	.sectionflags	@""
	.align	16
	.zero		1024


//--------------------- .nv.shared._ZN3cub18CUB_300001_SM_10006detail8for_each13static_kernelINS2_12policy_hub_t12policy_500_tEmN6thrust24THRUST_300001_SM_1000_NS8cuda_cub20__uninitialized_fill7functorINS7_10device_ptrIiEEiEEEEvT0_T1_ --------------------------
	.section	.nv.shared._ZN3cub18CUB_300001_SM_10006detail8for_each13static_kernelINS2_12policy_hub_t12policy_500_tEmN6thrust24THRUST_300001_SM_1000_NS8cuda_cub20__uninitialized_fill7functorINS7_10device_ptrIiEEiEEEEvT0_T1_,"aw",@nobits
	.sectionflags	@""
	.align	16
	.zero		1024


//--------------------- .nv.shared._ZN3cub18CUB_300001_SM_10006detail8for_each13static_kernelINS2_12policy_hub_t12policy_500_tEmN6thrust24THRUST_300001_SM_1000_NS8cuda_cub20__uninitialized_fill7functorINS7_10device_ptrIfEEfEEEEvT0_T1_ --------------------------
	.section	.nv.shared._ZN3cub18CUB_300001_SM_10006detail8for_each13static_kernelINS2_12policy_hub_t12policy_500_tEmN6thrust24THRUST_300001_SM_1000_NS8cuda_cub20__uninitialized_fill7functorINS7_10device_ptrIfEEfEEEEvT0_T1_,"aw",@nobits
	.sectionflags	@""
	.align	16
	.zero		1024


//--------------------- .nv.shared._ZN3cub18CUB_300001_SM_10006detail11EmptyKernelIvEEvv --------------------------
	.section	.nv.shared._ZN3cub18CUB_300001_SM_10006detail11EmptyKernelIvEEvv,"aw",@nobits
	.sectionflags	@""
	.align	16
	.zero		1024


//--------------------- .nv.shared._ZN6thrust24THRUST_300001_SM_1000_NS8cuda_cub4core6detail13_kernel_agentINS1_8__reduce11ReduceAgentIPN4cuda3std3__45tupleIJflEEESC_SB_lNS1_9__extrema9arg_max_fIflNS9_4lessIfEEEEEEJSC_SC_iSH_EEEvDpT0_ --------------------------
	.section	.nv.shared._ZN6thrust24THRUST_300001_SM_1000_NS8cuda_cub4core6detail13_kernel_agentINS1_8__reduce11ReduceAgentIPN4cuda3std3__45tupleIJflEEESC_SB_lNS1_9__extrema9arg_max_fIflNS9_4lessIfEEEEEEJSC_SC_iSH_EEEvDpT0_,"aw",@nobits
	.sectionflags	@""
	.align	16
	.zero		1024


//--------------------- .nv.shared._ZN6thrust24THRUST_300001_SM_1000_NS8cuda_cub4core6detail13_kernel_agentINS1_8__reduce11ReduceAgentINS0_12zip_iteratorIN4cuda3std3__45tupleIJNS0_6detail15normal_iteratorINS0_10device_ptrIfEEEENS0_17counting_iteratorIlNS0_11use_defaultESI_SI_EEEEEEEPNSB_IJflEEESM_lNS1_9__extrema9arg_max_fIflNSA_4lessIfEEEEEEJSL_SN_lN3cub18CUB_300001_SM_100013GridEvenShareIlEENSV_9GridQueueIyEESS_EEEvDpT0_ --------------------------
	.section	.nv.shared._ZN6thrust24THRUST_300001_SM_1000_NS8cuda_cub4core6detail13_kernel_agentINS1_8__reduce11ReduceAgentINS0_12zip_iteratorIN4cuda3std3__45tupleIJNS0_6detail15normal_iteratorINS0_10device_ptrIfEEEENS0_17counting_iteratorIlNS0_11use_defaultESI_SI_EEEEEEEPNSB_IJflEEESM_lNS1_9__extrema9arg_max_fIflNSA_4lessIfEEEEEEJSL_SN_lN3cub18CUB_300001_SM_100013GridEvenShareIlEENSV_9GridQueueIyEESS_EEEvDpT0_,"aw",@nobits
	.sectionflags	@""
	.align	16
	.zero		1024


//--------------------- .nv.shared._ZN6thrust24THRUST_300001_SM_1000_NS8cuda_cub4core6detail13_kernel_agentINS1_8__reduce11ReduceAgentINS0_12zip_iteratorIN4cuda3std3__45tupleIJNS0_6detail15normal_iteratorINS0_10device_ptrIfEEEENS0_17counting_iteratorIlNS0_11use_defaultESI_SI_EEEEEEEPNSB_IJflEEESM_lNS1_9__extrema9arg_max_fIflNSA_4lessIfEEEEEEJSL_SN_lSS_EEEvDpT0_ --------------------------
	.section	.nv.shared._ZN6thrust24THRUST_300001_SM_1000_NS8cuda_cub4core6detail13_kernel_agentINS1_8__reduce11ReduceAgentINS0_12zip_iteratorIN4cuda3std3__45tupleIJNS0_6detail15normal_iteratorINS0_10device_ptrIfEEEENS0_17counting_iteratorIlNS0_11use_defaultESI_SI_EEEEEEEPNSB_IJflEEESM_lNS1_9__extrema9arg_max_fIflNSA_4lessIfEEEEEEJSL_SN_lSS_EEEvDpT0_,"aw",@nobits
	.sectionflags	@""
	.align	16
	.zero		1024


//--------------------- .nv.shared._ZN6thrust24THRUST_300001_SM_1000_NS8cuda_cub4core6detail13_kernel_agentINS1_8__reduce11ReduceAgentIPN4cuda3std3__45tupleIJflEEESC_SB_iNS1_9__extrema9arg_max_fIflNS9_4lessIfEEEEEEJSC_SC_iSH_EEEvDpT0_ --------------------------
	.section	.nv.shared._ZN6thrust24THRUST_300001_SM_1000_NS8cuda_cub4core6detail13_kernel_agentINS1_8__reduce11ReduceAgentIPN4cuda3std3__45tupleIJflEEESC_SB_iNS1_9__extrema9arg_max_fIflNS9_4lessIfEEEEEEJSC_SC_iSH_EEEvDpT0_,"aw",@nobits
	.sectionflags	@""
	.align	16
	.zero		1024


//--------------------- .nv.shared._ZN6thrust24THRUST_300001_SM_1000_NS8cuda_cub4core6detail13_kernel_agentINS1_8__reduce11ReduceAgentINS0_12zip_iteratorIN4cuda3std3__45tupleIJNS0_6detail15normal_iteratorINS0_10device_ptrIfEEEENS0_17counting_iteratorIlNS0_11use_defaultESI_SI_EEEEEEEPNSB_IJflEEESM_iNS1_9__extrema9arg_max_fIflNSA_4lessIfEEEEEEJSL_SN_iN3cub18CUB_300001_SM_100013GridEvenShareIiEENSV_9GridQueueIjEESS_EEEvDpT0_ --------------------------
	.section	.nv.shared._ZN6thrust24THRUST_300001_SM_1000_NS8cuda_cub4core6detail13_kernel_agentINS1_8__reduce11ReduceAgentINS0_12zip_iteratorIN4cuda3std3__45tupleIJNS0_6detail15normal_iteratorINS0_10device_ptrIfEEEENS0_17counting_iteratorIlNS0_11use_defaultESI_SI_EEEEEEEPNSB_IJflEEESM_iNS1_9__extrema9arg_max_fIflNSA_4lessIfEEEEEEJSL_SN_iN3cub18CUB_300001_SM_100013GridEvenShareIiEENSV_9GridQueueIjEESS_EEEvDpT0_,"aw",@nobits
	.sectionflags	@""
	.align	16
	.zero		1024


//--------------------- .nv.shared._ZN6thrust24THRUST_300001_SM_1000_NS8cuda_cub4core6detail13_kernel_agentINS1_8__reduce11ReduceAgentINS0_12zip_iteratorIN4cuda3std3__45tupleIJNS0_6detail15normal_iteratorINS0_10device_ptrIfEEEENS0_17counting_iteratorIlNS0_11use_defaultESI_SI_EEEEEEEPNSB_IJflEEESM_iNS1_9__extrema9arg_max_fIflNSA_4lessIfEEEEEEJSL_SN_iSS_EEEvDpT0_ --------------------------
	.section	.nv.shared._ZN6thrust24THRUST_300001_SM_1000_NS8cuda_cub4core6detail13_kernel_agentINS1_8__reduce11ReduceAgentINS0_12zip_iteratorIN4cuda3std3__45tupleIJNS0_6detail15normal_iteratorINS0_10device_ptrIfEEEENS0_17counting_iteratorIlNS0_11use_defaultESI_SI_EEEEEEEPNSB_IJflEEESM_iNS1_9__extrema9arg_max_fIflNSA_4lessIfEEEEEEJSL_SN_iSS_EEEvDpT0_,"aw",@nobits
	.sectionflags	@""
	.align	16
	.zero		1024


//--------------------- .nv.shared._ZN6thrust24THRUST_300001_SM_1000_NS8cuda_cub4core6detail13_kernel_agentINS1_8__reduce11ReduceAgentIPN4cuda3std3__45tupleIJflEEESC_SB_lNS1_9__extrema9arg_min_fIflNS9_4lessIfEEEEEEJSC_SC_iSH_EEEvDpT0_ --------------------------
	.section	.nv.shared._ZN6thrust24THRUST_300001_SM_1000_NS8cuda_cub4core6detail13_kernel_agentINS1_8__reduce11ReduceAgentIPN4cuda3std3__45tupleIJflEEESC_SB_lNS1_9__extrema9arg_min_fIflNS9_4lessIfEEEEEEJSC_SC_iSH_EEEvDpT0_,"aw",@nobits
	.sectionflags	@""
	.align	16
	.zero		1024


//--------------------- .nv.shared._ZN6thrust24THRUST_300001_SM_1000_NS8cuda_cub4core6detail13_kernel_agentINS1_8__reduce10DrainAgentIlEEJN3cub18CUB_300001_SM_10009GridQueueIyEElEEEvDpT0_ --------------------------
	.section	.nv.shared._ZN6thrust24THRUST_300001_SM_1000_NS8cuda_cub4core6detail13_kernel_agentINS1_8__reduce10DrainAgentIlEEJN3cub18CUB_300001_SM_10009GridQueueIyEElEEEvDpT0_,"aw",@nobits
	.sectionflags	@""
	.align	16
	.zero		1024


//--------------------- .nv.shared._ZN6thrust24THRUST_300001_SM_1000_NS8cuda_cub4core6detail13_kernel_agentINS1_8__reduce11ReduceAgentINS0_12zip_iteratorIN4cuda3std3__45tupleIJNS0_6detail15normal_iteratorINS0_10device_ptrIfEEEENS0_17counting_iteratorIlNS0_11use_defaultESI_SI_EEEEEEEPNSB_IJflEEESM_lNS1_9__extrema9arg_min_fIflNSA_4lessIfEEEEEEJSL_SN_lN3cub18CUB_300001_SM_100013GridEvenShareIlEENSV_9GridQueueIyEESS_EEEvDpT0_ --------------------------
	.section	.nv.shared._ZN6thrust24THRUST_300001_SM_1000_NS8cuda_cub4core6detail13_kernel_agentINS1_8__reduce11ReduceAgentINS0_12zip_iteratorIN4cuda3std3__45tupleIJNS0_6detail15normal_iteratorINS0_10device_ptrIfEEEENS0_17counting_iteratorIlNS0_11use_defaultESI_SI_EEEEEEEPNSB_IJflEEESM_lNS1_9__extrema9arg_min_fIflNSA_4lessIfEEEEEEJSL_SN_lN3cub18CUB_300001_SM_100013GridEvenShareIlEENSV_9GridQueueIyEESS_EEEvDpT0_,"aw",@nobits
	.sectionflags	@""
	.align	16
	.zero		1024


//--------------------- .nv.shared._ZN6thrust24THRUST_300001_SM_1000_NS8cuda_cub4core6detail13_kernel_agentINS1_8__reduce11ReduceAgentINS0_12zip_iteratorIN4cuda3std3__45tupleIJNS0_6detail15normal_iteratorINS0_10device_ptrIfEEEENS0_17counting_iteratorIlNS0_11use_defaultESI_SI_EEEEEEEPNSB_IJflEEESM_lNS1_9__extrema9arg_min_fIflNSA_4lessIfEEEEEEJSL_SN_lSS_EEEvDpT0_ --------------------------
	.section	.nv.shared._ZN6thrust24THRUST_300001_SM_1000_NS8cuda_cub4core6detail13_kernel_agentINS1_8__reduce11ReduceAgentINS0_12zip_iteratorIN4cuda3std3__45tupleIJNS0_6detail15normal_iteratorINS0_10device_ptrIfEEEENS0_17counting_iteratorIlNS0_11use_defaultESI_SI_EEEEEEEPNSB_IJflEEESM_lNS1_9__extrema9arg_min_fIflNSA_4lessIfEEEEEEJSL_SN_lSS_EEEvDpT0_,"aw",@nobits
	.sectionflags	@""
	.align	16
	.zero		1024


//--------------------- .nv.shared._ZN6thrust24THRUST_300001_SM_1000_NS8cuda_cub4core6detail13_kernel_agentINS1_8__reduce11ReduceAgentIPN4cuda3std3__45tupleIJflEEESC_SB_iNS1_9__extrema9arg_min_fIflNS9_4lessIfEEEEEEJSC_SC_iSH_EEEvDpT0_ --------------------------
	.section	.nv.shared._ZN6thrust24THRUST_300001_SM_1000_NS8cuda_cub4core6detail13_kernel_agentINS1_8__reduce11ReduceAgentIPN4cuda3std3__45tupleIJflEEESC_SB_iNS1_9__extrema9arg_min_fIflNS9_4lessIfEEEEEEJSC_SC_iSH_EEEvDpT0_,"aw",@nobits
	.sectionflags	@""
	.align	16
	.zero		1024


//--------------------- .nv.shared._ZN6thrust24THRUST_300001_SM_1000_NS8cuda_cub4core6detail13_kernel_agentINS1_8__reduce10DrainAgentIiEEJN3cub18CUB_300001_SM_10009GridQueueIjEEiEEEvDpT0_ --------------------------
	.section	.nv.shared._ZN6thrust24THRUST_300001_SM_1000_NS8cuda_cub4core6detail13_kernel_agentINS1_8__reduce10DrainAgentIiEEJN3cub18CUB_300001_SM_10009GridQueueIjEEiEEEvDpT0_,"aw",@nobits
	.sectionflags	@""
	.align	16
	.zero		1024


//--------------------- .nv.shared._ZN6thrust24THRUST_300001_SM_1000_NS8cuda_cub4core6detail13_kernel_agentINS1_8__reduce11ReduceAgentINS0_12zip_iteratorIN4cuda3std3__45tupleIJNS0_6detail15normal_iteratorINS0_10device_ptrIfEEEENS0_17counting_iteratorIlNS0_11use_defaultESI_SI_EEEEEEEPNSB_IJflEEESM_iNS1_9__extrema9arg_min_fIflNSA_4lessIfEEEEEEJSL_SN_iN3cub18CUB_300001_SM_100013GridEvenShareIiEENSV_9GridQueueIjEESS_EEEvDpT0_ --------------------------
	.section	.nv.shared._ZN6thrust24THRUST_300001_SM_1000_NS8cuda_cub4core6detail13_kernel_agentINS1_8__reduce11ReduceAgentINS0_12zip_iteratorIN4cuda3std3__45tupleIJNS0_6detail15normal_iteratorINS0_10device_ptrIfEEEENS0_17counting_iteratorIlNS0_11use_defaultESI_SI_EEEEEEEPNSB_IJflEEESM_iNS1_9__extrema9arg_min_fIflNSA_4lessIfEEEEEEJSL_SN_iN3cub18CUB_300001_SM_100013GridEvenShareIiEENSV_9GridQueueIjEESS_EEEvDpT0_,"aw",@nobits
	.sectionflags	@""
	.align	16
	.zero		1024


//--------------------- .nv.shared._ZN6thrust24THRUST_300001_SM_1000_NS8cuda_cub4core6detail13_kernel_agentINS1_8__reduce11ReduceAgentINS0_12zip_iteratorIN4cuda3std3__45tupleIJNS0_6detail15normal_iteratorINS0_10device_ptrIfEEEENS0_17counting_iteratorIlNS0_11use_defaultESI_SI_EEEEEEEPNSB_IJflEEESM_iNS1_9__extrema9arg_min_fIflNSA_4lessIfEEEEEEJSL_SN_iSS_EEEvDpT0_ --------------------------
	.section	.nv.shared._ZN6thrust24THRUST_300001_SM_1000_NS8cuda_cub4core6detail13_kernel_agentINS1_8__reduce11ReduceAgentINS0_12zip_iteratorIN4cuda3std3__45tupleIJNS0_6detail15normal_iteratorINS0_10device_ptrIfEEEENS0_17counting_iteratorIlNS0_11use_defaultESI_SI_EEEEEEEPNSB_IJflEEESM_iNS1_9__extrema9arg_min_fIflNSA_4lessIfEEEEEEJSL_SN_iSS_EEEvDpT0_,"aw",@nobits
	.sectionflags	@""
	.align	16
	.zero		1024


//--------------------- .nv.shared._ZN6thrust24THRUST_300001_SM_1000_NS8cuda_cub4core6detail13_kernel_agentINS1_8__unique11UniqueAgentINS0_6detail15normal_iteratorINS0_10device_ptrIfEEEESB_N4cuda3std3__48equal_toIfEEiPiEEJSB_SB_SG_SH_iN3cub18CUB_300001_SM_100013ScanTileStateIiLb1EEEmEEEvDpT0_ --------------------------
	.section	.nv.shared._ZN6thrust24THRUST_300001_SM_1000_NS8cuda_cub4core6detail13_kernel_agentINS1_8__unique11UniqueAgentINS0_6detail15normal_iteratorINS0_10device_ptrIfEEEESB_N4cuda3std3__48equal_toIfEEiPiEEJSB_SB_SG_SH_iN3cub18CUB_300001_SM_100013ScanTileStateIiLb1EEEmEEEvDpT0_,"aw",@nobits
	.sectionflags	@""
	.align	16
	.zero		1024


//--------------------- .nv.shared._ZN6thrust24THRUST_300001_SM_1000_NS8cuda_cub4core6detail13_kernel_agentINS1_8__unique9InitAgentIN3cub18CUB_300001_SM_100013ScanTileStateIiLb1EEEPiiEEJSA_mSB_EEEvDpT0_ --------------------------
	.section	.nv.shared._ZN6thrust24THRUST_300001_SM_1000_NS8cuda_cub4core6detail13_kernel_agentINS1_8__unique9InitAgentIN3cub18CUB_300001_SM_100013ScanTileStateIiLb1EEEPiiEEJSA_mSB_EEEvDpT0_,"aw",@nobits
	.sectionflags	@""
	.align	16
	.zero		1024


//--------------------- .nv.shared._Z8mykernelPfS_iii --------------------------
	.section	.nv.shared._Z8mykernelPfS_iii,"aw",@nobits
	.sectionflags	@""
	.align	16
	.zero		1024


//--------------------- .nv.constant0._ZN3cub18CUB_300001_SM_10006detail6reduce28DeviceReduceSingleTileKernelINS2_10policy_hubIfyN4cuda3std3__44plusIfEEE10Policy1000EPfSC_iS9_ffNS7_10__identityEEEvT0_T1_T2_T3_T4_T6_ --------------------------
	.section	.nv.constant0._ZN3cub18CUB_300001_SM_10006detail6reduce28DeviceReduceSingleTileKernelINS2_10policy_hubIfyN4cuda3std3__44plusIfEEE10Policy1000EPfSC_iS9_ffNS7_10__identityEEEvT0_T1_T2_T3_T4_T6_,"a",@progbits
	.sectionflags	@""
	.align	4
.nv.constant0._ZN3cub18CUB_300001_SM_10006detail6reduce28DeviceReduceSingleTileKernelINS2_10policy_hubIfyN4cuda3std3__44plusIfEEE10Policy1000EPfSC_iS9_ffNS7_10__identityEEEvT0_T1_T2_T3_T4_T6_:
	.zero		925


//--------------------- .nv.constant0._ZN3cub18CUB_300001_SM_10006detail6reduce18DeviceReduceKernelINS2_10policy_hubIfyN4cuda3std3__44plusIfEEE10Policy1000EN6thrust24THRUST_300001_SM_1000_NS6detail15normal_iteratorINSD_10device_ptrIfEEEEyS9_fNS7_10__identityEEEvT0_PT3_T1_NS0_13GridEvenShareISN_EET2_T4_ --------------------------
	.section	.nv.constant0._ZN3cub18CUB_300001_SM_10006detail6reduce18DeviceReduceKernelINS2_10policy_hubIfyN4cuda3std3__44plusIfEEE10Policy1000EN6thrust24THRUST_300001_SM_1000_NS6detail15normal_iteratorINSD_10device_ptrIfEEEEyS9_fNS7_10__identityEEEvT0_PT3_T1_NS0_13GridEvenShareISN_EET2_T4_,"a",@progbits
	.sectionflags	@""
	.align	4
.nv.constant0._ZN3cub18CUB_300001_SM_10006detail6reduce18DeviceReduceKernelINS2_10policy_hubIfyN4cuda3std3__44plusIfEEE10Policy1000EN6thrust24THRUST_300001_SM_1000_NS6detail15normal_iteratorINSD_10device_ptrIfEEEEyS9_fNS7_10__identityEEEvT0_PT3_T1_NS0_13GridEvenShareISN_EET2_T4_:
	.zero		994


//--------------------- .nv.constant0._ZN3cub18CUB_300001_SM_10006detail6reduce28DeviceReduceSingleTileKernelINS2_10policy_hubIfyN4cuda3std3__44plusIfEEE10Policy1000EN6thrust24THRUST_300001_SM_1000_NS6detail15normal_iteratorINSD_10device_ptrIfEEEEPfyS9_ffNS7_10__identityEEEvT0_T1_T2_T3_T4_T6_ --------------------------
	.section	.nv.constant0._ZN3cub18CUB_300001_SM_10006detail6reduce28DeviceReduceSingleTileKernelINS2_10policy_hubIfyN4cuda3std3__44plusIfEEE10Policy1000EN6thrust24THRUST_300001_SM_1000_NS6detail15normal_iteratorINSD_10device_ptrIfEEEEPfyS9_ffNS7_10__identityEEEvT0_T1_T2_T3_T4_T6_,"a",@progbits
	.sectionflags	@""
	.align	4
.nv.constant0._ZN3cub18CUB_300001_SM_10006detail6reduce28DeviceReduceSingleTileKernelINS2_10policy_hubIfyN4cuda3std3__44plusIfEEE10Policy1000EN6thrust24THRUST_300001_SM_1000_NS6detail15normal_iteratorINSD_10device_ptrIfEEEEPfyS9_ffNS7_10__identityEEEvT0_T1_T2_T3_T4_T6_:
	.zero		929


//--------------------- .nv.constant0._ZN3cub18CUB_300001_SM_10006detail6reduce28DeviceReduceSingleTileKernelINS2_10policy_hubIfjN4cuda3std3__44plusIfEEE10Policy1000EPfSC_iS9_ffNS7_10__identityEEEvT0_T1_T2_T3_T4_T6_ --------------------------
	.section	.nv.constant0._ZN3cub18CUB_300001_SM_10006detail6reduce28DeviceReduceSingleTileKernelINS2_10policy_hubIfjN4cuda3std3__44plusIfEEE10Policy1000EPfSC_iS9_ffNS7_10__identityEEEvT0_T1_T2_T3_T4_T6_,"a",@progbits
	.sectionflags	@""
	.align	4
.nv.constant0._ZN3cub18CUB_300001_SM_10006detail6reduce28DeviceReduceSingleTileKernelINS2_10policy_hubIfjN4cuda3std3__44plusIfEEE10Policy1000EPfSC_iS9_ffNS7_10__identityEEEvT0_T1_T2_T3_T4_T6_:
	.zero		925


//--------------------- .nv.constant0._ZN3cub18CUB_300001_SM_10006detail6reduce18DeviceReduceKernelINS2_10policy_hubIfjN4cuda3std3__44plusIfEEE10Policy1000EN6thrust24THRUST_300001_SM_1000_NS6detail15normal_iteratorINSD_10device_ptrIfEEEEjS9_fNS7_10__identityEEEvT0_PT3_T1_NS0_13GridEvenShareISN_EET2_T4_ --------------------------
	.section	.nv.constant0._ZN3cub18CUB_300001_SM_10006detail6reduce18DeviceReduceKernelINS2_10policy_hubIfjN4cuda3std3__44plusIfEEE10Policy1000EN6thrust24THRUST_300001_SM_1000_NS6detail15normal_iteratorINSD_10device_ptrIfEEEEjS9_fNS7_10__identityEEEvT0_PT3_T1_NS0_13GridEvenShareISN_EET2_T4_,"a",@progbits
	.sectionflags	@""
	.align	4
.nv.constant0._ZN3cub18CUB_300001_SM_10006detail6reduce18DeviceReduceKernelINS2_10policy_hubIfjN4cuda3std3__44plusIfEEE10Policy1000EN6thrust24THRUST_300001_SM_1000_NS6detail15normal_iteratorINSD_10device_ptrIfEEEEjS9_fNS7_10__identityEEEvT0_PT3_T1_NS0_13GridEvenShareISN_EET2_T4_:
	.zero		958


//--------------------- .nv.constant0._ZN3cub18CUB_300001_SM_10006detail6reduce28DeviceReduceSingleTileKernelINS2_10policy_hubIfjN4cuda3std3__44plusIfEEE10Policy1000EN6thrust24THRUST_300001_SM_1000_NS6detail15normal_iteratorINSD_10device_ptrIfEEEEPfjS9_ffNS7_10__identityEEEvT0_T1_T2_T3_T4_T6_ --------------------------
	.section	.nv.constant0._ZN3cub18CUB_300001_SM_10006detail6reduce28DeviceReduceSingleTileKernelINS2_10policy_hubIfjN4cuda3std3__44plusIfEEE10Policy1000EN6thrust24THRUST_300001_SM_1000_NS6detail15normal_iteratorINSD_10device_ptrIfEEEEPfjS9_ffNS7_10__identityEEEvT0_T1_T2_T3_T4_T6_,"a",@progbits
	.sectionflags	@""
	.align	4
.nv.constant0._ZN3cub18CUB_300001_SM_10006detail6reduce28DeviceReduceSingleTileKernelINS2_10policy_hubIfjN4cuda3std3__44plusIfEEE10Policy1000EN6thrust24THRUST_300001_SM_1000_NS6detail15normal_iteratorINSD_10device_ptrIfEEEEPfjS9_ffNS7_10__identityEEEvT0_T1_T2_T3_T4_T6_:
	.zero		925


//--------------------- .nv.constant0._ZN3cub18CUB_300001_SM_10006detail6select23DeviceSelectSweepKernelINS2_10policy_hubIfNS0_8NullTypeEiLb0ELNS0_10SelectImplE1EE10Policy1000EN6thrust24THRUST_300001_SM_1000_NS6detail15normal_iteratorINSA_10device_ptrIfEEEEPS5_SF_PlNS0_13ScanTileStateIiLb1EEEN4cuda3std3__410__not_fn_tI6is_negEES5_iNS2_19streaming_context_tIlLb1EEELS6_1EEEvT0_T1_T2_T3_T4_T5_T6_T7_iT8_NS1_7vsmem_tE --------------------------
	.section	.nv.constant0._ZN3cub18CUB_300001_SM_10006detail6select23DeviceSelectSweepKernelINS2_10policy_hubIfNS0_8NullTypeEiLb0ELNS0_10SelectImplE1EE10Policy1000EN6thrust24THRUST_300001_SM_1000_NS6detail15normal_iteratorINSA_10device_ptrIfEEEEPS5_SF_PlNS0_13ScanTileStateIiLb1EEEN4cuda3std3__410__not_fn_tI6is_negEES5_iNS2_19streaming_context_tIlLb1EEELS6_1EEEvT0_T1_T2_T3_T4_T5_T6_T7_iT8_NS1_7vsmem_tE,"a",@progbits
	.sectionflags	@""
	.align	4
.nv.constant0._ZN3cub18CUB_300001_SM_10006detail6select23DeviceSelectSweepKernelINS2_10policy_hubIfNS0_8NullTypeEiLb0ELNS0_10SelectImplE1EE10Policy1000EN6thrust24THRUST_300001_SM_1000_NS6detail15normal_iteratorINSA_10device_ptrIfEEEEPS5_SF_PlNS0_13ScanTileStateIiLb1EEEN4cuda3std3__410__not_fn_tI6is_negEES5_iNS2_19streaming_context_tIlLb1EEELS6_1EEEvT0_T1_T2_T3_T4_T5_T6_T7_iT8_NS1_7vsmem_tE:
	.zero		1000


//--------------------- .nv.constant0._ZN3cub18CUB_300001_SM_10006detail6select23DeviceSelectSweepKernelINS2_10policy_hubIfiiLb0ELNS0_10SelectImplE0EE10Policy1000EN6thrust24THRUST_300001_SM_1000_NS6detail15normal_iteratorINS9_10device_ptrIfEEEENSB_INSC_IiEEEESE_PlNS0_13ScanTileStateIiLb1EEEN4cuda3std3__410__not_fn_tI4is_kEENS0_8NullTypeEiNS2_19streaming_context_tIlLb1EEELS5_0EEEvT0_T1_T2_T3_T4_T5_T6_T7_iT8_NS1_7vsmem_tE --------------------------
	.section	.nv.constant0._ZN3cub18CUB_300001_SM_10006detail6select23DeviceSelectSweepKernelINS2_10policy_hubIfiiLb0ELNS0_10SelectImplE0EE10Policy1000EN6thrust24THRUST_300001_SM_1000_NS6detail15normal_iteratorINS9_10device_ptrIfEEEENSB_INSC_IiEEEESE_PlNS0_13ScanTileStateIiLb1EEEN4cuda3std3__410__not_fn_tI4is_kEENS0_8NullTypeEiNS2_19streaming_context_tIlLb1EEELS5_0EEEvT0_T1_T2_T3_T4_T5_T6_T7_iT8_NS1_7vsmem_tE,"a",@progbits
	.sectionflags	@""
	.align	4
.nv.constant0._ZN3cub18CUB_300001_SM_10006detail6select23DeviceSelectSweepKernelINS2_10policy_hubIfiiLb0ELNS0_10SelectImplE0EE10Policy1000EN6thrust24THRUST_300001_SM_1000_NS6detail15normal_iteratorINS9_10device_ptrIfEEEENSB_INSC_IiEEEESE_PlNS0_13ScanTileStateIiLb1EEEN4cuda3std3__410__not_fn_tI4is_kEENS0_8NullTypeEiNS2_19streaming_context_tIlLb1EEELS5_0EEEvT0_T1_T2_T3_T4_T5_T6_T7_iT8_NS1_7vsmem_tE:
	.zero		1000


//--------------------- .nv.constant0._ZN3cub18CUB_300001_SM_10006detail11scan_by_key21DeviceScanByKeyKernelINS2_10policy_hubIPiffN4cuda3std3__44plusIfEEE10Policy1000ES5_PfSD_NS0_24ReduceByKeyScanTileStateIfiLb1EEENS8_8equal_toIiEESA_NS0_8NullTypeEmfiEEvT0_PT9_T1_T2_T3_iT4_T5_T6_T7_ --------------------------
	.section	.nv.constant0._ZN3cub18CUB_300001_SM_10006detail11scan_by_key21DeviceScanByKeyKernelINS2_10policy_hubIPiffN4cuda3std3__44plusIfEEE10Policy1000ES5_PfSD_NS0_24ReduceByKeyScanTileStateIfiLb1EEENS8_8equal_toIiEESA_NS0_8NullTypeEmfiEEvT0_PT9_T1_T2_T3_iT4_T5_T6_T7_,"a",@progbits
	.sectionflags	@""
	.align	4
.nv.constant0._ZN3cub18CUB_300001_SM_10006detail11scan_by_key21DeviceScanByKeyKernelINS2_10policy_hubIPiffN4cuda3std3__44plusIfEEE10Policy1000ES5_PfSD_NS0_24ReduceByKeyScanTileStateIfiLb1EEENS8_8equal_toIiEESA_NS0_8NullTypeEmfiEEvT0_PT9_T1_T2_T3_iT4_T5_T6_T7_:
	.zero		952


//--------------------- .nv.constant0._ZN3cub18CUB_300001_SM_10006detail11scan_by_key25DeviceScanByKeyInitKernelINS0_24ReduceByKeyScanTileStateIfiLb1EEEPimEEvT_T0_PN4cuda3std3__415iterator_traitsIS8_vE10value_typeET1_i --------------------------
	.section	.nv.constant0._ZN3cub18CUB_300001_SM_10006detail11scan_by_key25DeviceScanByKeyInitKernelINS0_24ReduceByKeyScanTileStateIfiLb1EEEPimEEvT_T0_PN4cuda3std3__415iterator_traitsIS8_vE10value_typeET1_i,"a",@progbits
	.sectionflags	@""
	.align	4
.nv.constant0._ZN3cub18CUB_300001_SM_10006detail11scan_by_key25DeviceScanByKeyInitKernelINS0_24ReduceByKeyScanTileStateIfiLb1EEEPimEEvT_T0_PN4cuda3std3__415iterator_traitsIS8_vE10value_typeET1_i:
	.zero		932


//--------------------- .nv.constant0._ZN3cub18CUB_300001_SM_10006detail11scan_by_key21DeviceScanByKeyKernelINS2_10policy_hubIPiffN4cuda3std3__44plusIfEEE10Policy1000ES5_PfSD_NS0_24ReduceByKeyScanTileStateIfiLb1EEENS8_8equal_toIiEESA_NS0_8NullTypeEjfiEEvT0_PT9_T1_T2_T3_iT4_T5_T6_T7_ --------------------------
	.section	.nv.constant0._ZN3cub18CUB_300001_SM_10006detail11scan_by_key21DeviceScanByKeyKernelINS2_10policy_hubIPiffN4cuda3std3__44plusIfEEE10Policy1000ES5_PfSD_NS0_24ReduceByKeyScanTileStateIfiLb1EEENS8_8equal_toIiEESA_NS0_8NullTypeEjfiEEvT0_PT9_T1_T2_T3_iT4_T5_T6_T7_,"a",@progbits
	.sectionflags	@""
	.align	4
.nv.constant0._ZN3cub18CUB_300001_SM_10006detail11scan_by_key21DeviceScanByKeyKernelINS2_10policy_hubIPiffN4cuda3std3__44plusIfEEE10Policy1000ES5_PfSD_NS0_24ReduceByKeyScanTileStateIfiLb1EEENS8_8equal_toIiEESA_NS0_8NullTypeEjfiEEvT0_PT9_T1_T2_T3_iT4_T5_T6_T7_:
	.zero		948


//--------------------- .nv.constant0._ZN3cub18CUB_300001_SM_10006detail11scan_by_key25DeviceScanByKeyInitKernelINS0_24ReduceByKeyScanTileStateIfiLb1EEEPijEEvT_T0_PN4cuda3std3__415iterator_traitsIS8_vE10value_typeET1_i --------------------------
	.section	.nv.constant0._ZN3cub18CUB_300001_SM_10006detail11scan_by_key25DeviceScanByKeyInitKernelINS0_24ReduceByKeyScanTileStateIfiLb1EEEPijEEvT_T0_PN4cuda3std3__415iterator_traitsIS8_vE10value_typeET1_i,"a",@progbits
	.sectionflags	@""
	.align	4
.nv.constant0._ZN3cub18CUB_300001_SM_10006detail11scan_by_key25DeviceScanByKeyInitKernelINS0_24ReduceByKeyScanTileStateIfiLb1EEEPijEEvT_T0_PN4cuda3std3__415iterator_traitsIS8_vE10value_typeET1_i:
	.zero		928


//--------------------- .nv.constant0._ZN3cub18CUB_300001_SM_10006detail11scan_by_key21DeviceScanByKeyKernelINS2_10policy_hubIPidfN4cuda3std3__44plusIfEEE10Policy1000ES5_PfSD_NS0_24ReduceByKeyScanTileStateIdiLb1EEENS8_8equal_toIiEESA_dmdiEEvT0_PT9_T1_T2_T3_iT4_T5_T6_T7_ --------------------------
	.section	.nv.constant0._ZN3cub18CUB_300001_SM_10006detail11scan_by_key21DeviceScanByKeyKernelINS2_10policy_hubIPidfN4cuda3std3__44plusIfEEE10Policy1000ES5_PfSD_NS0_24ReduceByKeyScanTileStateIdiLb1EEENS8_8equal_toIiEESA_dmdiEEvT0_PT9_T1_T2_T3_iT4_T5_T6_T7_,"a",@progbits
	.sectionflags	@""
	.align	4
.nv.constant0._ZN3cub18CUB_300001_SM_10006detail11scan_by_key21DeviceScanByKeyKernelINS2_10policy_hubIPidfN4cuda3std3__44plusIfEEE10Policy1000ES5_PfSD_NS0_24ReduceByKeyScanTileStateIdiLb1EEENS8_8equal_toIiEESA_dmdiEEvT0_PT9_T1_T2_T3_iT4_T5_T6_T7_:
	.zero		960


//--------------------- .nv.constant0._ZN3cub18CUB_300001_SM_10006detail11scan_by_key25DeviceScanByKeyInitKernelINS0_24ReduceByKeyScanTileStateIdiLb1EEEPimEEvT_T0_PN4cuda3std3__415iterator_traitsIS8_vE10value_typeET1_i --------------------------
	.section	.nv.constant0._ZN3cub18CUB_300001_SM_10006detail11scan_by_key25DeviceScanByKeyInitKernelINS0_24ReduceByKeyScanTileStateIdiLb1EEEPimEEvT_T0_PN4cuda3std3__415iterator_traitsIS8_vE10value_typeET1_i,"a",@progbits
	.sectionflags	@""
	.align	4
.nv.constant0._ZN3cub18CUB_300001_SM_10006detail11scan_by_key25DeviceScanByKeyInitKernelINS0_24ReduceByKeyScanTileStateIdiLb1EEEPimEEvT_T0_PN4cuda3std3__415iterator_traitsIS8_vE10value_typeET1_i:
	.zero		932


//--------------------- .nv.constant0._ZN3cub18CUB_300001_SM_10006detail11scan_by_key21DeviceScanByKeyKernelINS2_10policy_hubIPidfN4cuda3std3__44plusIfEEE10Policy1000ES5_PfSD_NS0_24ReduceByKeyScanTileStateIdiLb1EEENS8_8equal_toIiEESA_djdiEEvT0_PT9_T1_T2_T3_iT4_T5_T6_T7_ --------------------------
	.section	.nv.constant0._ZN3cub18CUB_300001_SM_10006detail11scan_by_key21DeviceScanByKeyKernelINS2_10policy_hubIPidfN4cuda3std3__44plusIfEEE10Policy1000ES5_PfSD_NS0_24ReduceByKeyScanTileStateIdiLb1EEENS8_8equal_toIiEESA_djdiEEvT0_PT9_T1_T2_T3_iT4_T5_T6_T7_,"a",@progbits
	.sectionflags	@""
	.align	4
.nv.constant0._ZN3cub18CUB_300001_SM_10006detail11scan_by_key21DeviceScanByKeyKernelINS2_10policy_hubIPidfN4cuda3std3__44plusIfEEE10Policy1000ES5_PfSD_NS0_24ReduceByKeyScanTileStateIdiLb1EEENS8_8equal_toIiEESA_djdiEEvT0_PT9_T1_T2_T3_iT4_T5_T6_T7_:
	.zero		956


//--------------------- .nv.constant0._ZN3cub18CUB_300001_SM_10006detail11scan_by_key25DeviceScanByKeyInitKernelINS0_24ReduceByKeyScanTileStateIdiLb1EEEPijEEvT_T0_PN4cuda3std3__415iterator_traitsIS8_vE10value_typeET1_i --------------------------
	.section	.nv.constant0._ZN3cub18CUB_300001_SM_10006detail11scan_by_key25DeviceScanByKeyInitKernelINS0_24ReduceByKeyScanTileStateIdiLb1EEEPijEEvT_T0_PN4cuda3std3__415iterator_traitsIS8_vE10value_typeET1_i,"a",@progbits
	.sectionflags	@""
	.align	4
.nv.constant0._ZN3cub18CUB_300001_SM_10006detail11scan_by_key25DeviceScanByKeyInitKernelINS0_24ReduceByKeyScanTileStateIdiLb1EEEPijEEvT_T0_PN4cuda3std3__415iterator_traitsIS8_vE10value_typeET1_i:
	.zero		928


//--------------------- .nv.constant0._ZN3cub18CUB_300001_SM_10006detail4scan23DeviceCompactInitKernelINS0_13ScanTileStateIiLb1EEEPlEEvT_iT0_ --------------------------
	.section	.nv.constant0._ZN3cub18CUB_300001_SM_10006detail4scan23DeviceCompactInitKernelINS0_13ScanTileStateIiLb1EEEPlEEvT_iT0_,"a",@progbits
	.sectionflags	@""
	.align	4
.nv.constant0._ZN3cub18CUB_300001_SM_10006detail4scan23DeviceCompactInitKernelINS0_13ScanTileStateIiLb1EEEPlEEvT_iT0_:
	.zero		920


//--------------------- .nv.constant0._ZN3cub18CUB_300001_SM_10006detail10merge_sort26DeviceMergeSortMergeKernelINS2_10policy_hubIN6thrust24THRUST_300001_SM_1000_NS12zip_iteratorIN4cuda3std3__45tupleIJNS6_6detail15normal_iteratorINS6_10device_ptrIfEEEENSD_INSE_IiEEEESI_EEEEEE9Policy600ESK_PNS0_8NullTypeESK_SO_m5s_ratNSB_IJfiiEEESN_EEvbT2_T3_T4_PT6_PT7_T5_PST_ST_NS1_7vsmem_tE --------------------------
	.section	.nv.constant0._ZN3cub18CUB_300001_SM_10006detail10merge_sort26DeviceMergeSortMergeKernelINS2_10policy_hubIN6thrust24THRUST_300001_SM_1000_NS12zip_iteratorIN4cuda3std3__45tupleIJNS6_6detail15normal_iteratorINS6_10device_ptrIfEEEENSD_INSE_IiEEEESI_EEEEEE9Policy600ESK_PNS0_8NullTypeESK_SO_m5s_ratNSB_IJfiiEEESN_EEvbT2_T3_T4_PT6_PT7_T5_PST_ST_NS1_7vsmem_tE,"a",@progbits
	.sectionflags	@""
	.align	4
.nv.constant0._ZN3cub18CUB_300001_SM_10006detail10merge_sort26DeviceMergeSortMergeKernelINS2_10policy_hubIN6thrust24THRUST_300001_SM_1000_NS12zip_iteratorIN4cuda3std3__45tupleIJNS6_6detail15normal_iteratorINS6_10device_ptrIfEEEENSD_INSE_IiEEEESI_EEEEEE9Policy600ESK_PNS0_8NullTypeESK_SO_m5s_ratNSB_IJfiiEEESN_EEvbT2_T3_T4_PT6_PT7_T5_PST_ST_NS1_7vsmem_tE:
	.zero		992


//--------------------- .nv.constant0._ZN3cub18CUB_300001_SM_10006detail10merge_sort30DeviceMergeSortPartitionKernelIN6thrust24THRUST_300001_SM_1000_NS12zip_iteratorIN4cuda3std3__45tupleIJNS5_6detail15normal_iteratorINS5_10device_ptrIfEEEENSC_INSD_IiEEEESH_EEEEEm5s_ratNSA_IJfiiEEEEEvbT_PT2_T0_SP_PSP_T1_SP_i --------------------------
	.section	.nv.constant0._ZN3cub18CUB_300001_SM_10006detail10merge_sort30DeviceMergeSortPartitionKernelIN6thrust24THRUST_300001_SM_1000_NS12zip_iteratorIN4cuda3std3__45tupleIJNS5_6detail15normal_iteratorINS5_10device_ptrIfEEEENSC_INSD_IiEEEESH_EEEEEm5s_ratNSA_IJfiiEEEEEvbT_PT2_T0_SP_PSP_T1_SP_i,"a",@progbits
	.sectionflags	@""
	.align	4
.nv.constant0._ZN3cub18CUB_300001_SM_10006detail10merge_sort30DeviceMergeSortPartitionKernelIN6thrust24THRUST_300001_SM_1000_NS12zip_iteratorIN4cuda3std3__45tupleIJNS5_6detail15normal_iteratorINS5_10device_ptrIfEEEENSC_INSD_IiEEEESH_EEEEEm5s_ratNSA_IJfiiEEEEEvbT_PT2_T0_SP_PSP_T1_SP_i:
	.zero		980


//--------------------- .nv.constant0._ZN3cub18CUB_300001_SM_10006detail10merge_sort30DeviceMergeSortBlockSortKernelINS2_10policy_hubIN6thrust24THRUST_300001_SM_1000_NS12zip_iteratorIN4cuda3std3__45tupleIJNS6_6detail15normal_iteratorINS6_10device_ptrIfEEEENSD_INSE_IiEEEESI_EEEEEE9Policy600ESK_PNS0_8NullTypeESK_SO_m5s_ratNSB_IJfiiEEESN_EEvbT0_T1_T2_T3_T4_PT6_PT7_T5_NS1_7vsmem_tE --------------------------
	.section	.nv.constant0._ZN3cub18CUB_300001_SM_10006detail10merge_sort30DeviceMergeSortBlockSortKernelINS2_10policy_hubIN6thrust24THRUST_300001_SM_1000_NS12zip_iteratorIN4cuda3std3__45tupleIJNS6_6detail15normal_iteratorINS6_10device_ptrIfEEEENSD_INSE_IiEEEESI_EEEEEE9Policy600ESK_PNS0_8NullTypeESK_SO_m5s_ratNSB_IJfiiEEESN_EEvbT0_T1_T2_T3_T4_PT6_PT7_T5_NS1_7vsmem_tE,"a",@progbits
	.sectionflags	@""
	.align	4
.nv.constant0._ZN3cub18CUB_300001_SM_10006detail10merge_sort30DeviceMergeSortBlockSortKernelINS2_10policy_hubIN6thrust24THRUST_300001_SM_1000_NS12zip_iteratorIN4cuda3std3__45tupleIJNS6_6detail15normal_iteratorINS6_10device_ptrIfEEEENSD_INSE_IiEEEESI_EEEEEE9Policy600ESK_PNS0_8NullTypeESK_SO_m5s_ratNSB_IJfiiEEESN_EEvbT0_T1_T2_T3_T4_PT6_PT7_T5_NS1_7vsmem_tE:
	.zero		1008


//--------------------- .nv.constant0._ZN3cub18CUB_300001_SM_10006detail10merge_sort26DeviceMergeSortMergeKernelINS2_10policy_hubIN6thrust24THRUST_300001_SM_1000_NS12zip_iteratorIN4cuda3std3__45tupleIJNS6_6detail15normal_iteratorINS6_10device_ptrIfEEEENSD_INSE_IiEEEESI_EEEEEE9Policy600ESK_PNS0_8NullTypeESK_SO_j5s_ratNSB_IJfiiEEESN_EEvbT2_T3_T4_PT6_PT7_T5_PST_ST_NS1_7vsmem_tE --------------------------
	.section	.nv.constant0._ZN3cub18CUB_300001_SM_10006detail10merge_sort26DeviceMergeSortMergeKernelINS2_10policy_hubIN6thrust24THRUST_300001_SM_1000_NS12zip_iteratorIN4cuda3std3__45tupleIJNS6_6detail15normal_iteratorINS6_10device_ptrIfEEEENSD_INSE_IiEEEESI_EEEEEE9Policy600ESK_PNS0_8NullTypeESK_SO_j5s_ratNSB_IJfiiEEESN_EEvbT2_T3_T4_PT6_PT7_T5_PST_ST_NS1_7vsmem_tE,"a",@progbits
	.sectionflags	@""
	.align	4
.nv.constant0._ZN3cub18CUB_300001_SM_10006detail10merge_sort26DeviceMergeSortMergeKernelINS2_10policy_hubIN6thrust24THRUST_300001_SM_1000_NS12zip_iteratorIN4cuda3std3__45tupleIJNS6_6detail15normal_iteratorINS6_10device_ptrIfEEEENSD_INSE_IiEEEESI_EEEEEE9Policy600ESK_PNS0_8NullTypeESK_SO_j5s_ratNSB_IJfiiEEESN_EEvbT2_T3_T4_PT6_PT7_T5_PST_ST_NS1_7vsmem_tE:
	.zero		992


//--------------------- .nv.constant0._ZN3cub18CUB_300001_SM_10006detail10merge_sort30DeviceMergeSortPartitionKernelIN6thrust24THRUST_300001_SM_1000_NS12zip_iteratorIN4cuda3std3__45tupleIJNS5_6detail15normal_iteratorINS5_10device_ptrIfEEEENSC_INSD_IiEEEESH_EEEEEj5s_ratNSA_IJfiiEEEEEvbT_PT2_T0_SP_PSP_T1_SP_i --------------------------
	.section	.nv.constant0._ZN3cub18CUB_300001_SM_10006detail10merge_sort30DeviceMergeSortPartitionKernelIN6thrust24THRUST_300001_SM_1000_NS12zip_iteratorIN4cuda3std3__45tupleIJNS5_6detail15normal_iteratorINS5_10device_ptrIfEEEENSC_INSD_IiEEEESH_EEEEEj5s_ratNSA_IJfiiEEEEEvbT_PT2_T0_SP_PSP_T1_SP_i,"a",@progbits
	.sectionflags	@""
	.align	4
.nv.constant0._ZN3cub18CUB_300001_SM_10006detail10merge_sort30DeviceMergeSortPartitionKernelIN6thrust24THRUST_300001_SM_1000_NS12zip_iteratorIN4cuda3std3__45tupleIJNS5_6detail15normal_iteratorINS5_10device_ptrIfEEEENSC_INSD_IiEEEESH_EEEEEj5s_ratNSA_IJfiiEEEEEvbT_PT2_T0_SP_PSP_T1_SP_i:
	.zero		964


//--------------------- .nv.constant0._ZN3cub18CUB_300001_SM_10006detail10merge_sort30DeviceMergeSortBlockSortKernelINS2_10policy_hubIN6thrust24THRUST_300001_SM_1000_NS12zip_iteratorIN4cuda3std3__45tupleIJNS6_6detail15normal_iteratorINS6_10device_ptrIfEEEENSD_INSE_IiEEEESI_EEEEEE9Policy600ESK_PNS0_8NullTypeESK_SO_j5s_ratNSB_IJfiiEEESN_EEvbT0_T1_T2_T3_T4_PT6_PT7_T5_NS1_7vsmem_tE --------------------------
	.section	.nv.constant0._ZN3cub18CUB_300001_SM_10006detail10merge_sort30DeviceMergeSortBlockSortKernelINS2_10policy_hubIN6thrust24THRUST_300001_SM_1000_NS12zip_iteratorIN4cuda3std3__45tupleIJNS6_6detail15normal_iteratorINS6_10device_ptrIfEEEENSD_INSE_IiEEEESI_EEEEEE9Policy600ESK_PNS0_8NullTypeESK_SO_j5s_ratNSB_IJfiiEEESN_EEvbT0_T1_T2_T3_T4_PT6_PT7_T5_NS1_7vsmem_tE,"a",@progbits
	.sectionflags	@""
	.align	4
.nv.constant0._ZN3cub18CUB_300001_SM_10006detail10merge_sort30DeviceMergeSortBlockSortKernelINS2_10policy_hubIN6thrust24THRUST_300001_SM_1000_NS12zip_iteratorIN4cuda3std3__45tupleIJNS6_6detail15normal_iteratorINS6_10device_ptrIfEEEENSD_INSE_IiEEEESI_EEEEEE9Policy600ESK_PNS0_8NullTypeESK_SO_j5s_ratNSB_IJfiiEEESN_EEvbT0_T1_T2_T3_T4_PT6_PT7_T5_NS1_7vsmem_tE:
	.zero		1008


//--------------------- .nv.constant0._ZN3cub18CUB_300001_SM_10006detail9transform16transform_kernelINS2_10policy_hubILb1EN4cuda3std3__45tupleIJN6thrust24THRUST_300001_SM_1000_NS6detail15normal_iteratorINSA_10device_ptrIfEEEESF_EEEE10policy1000El3lbsSF_JPfSK_EEEvT0_iT1_T2_DpNS2_10kernel_argIT3_EE --------------------------
	.section	.nv.constant0._ZN3cub18CUB_300001_SM_10006detail9transform16transform_kernelINS2_10policy_hubILb1EN4cuda3std3__45tupleIJN6thrust24THRUST_300001_SM_1000_NS6detail15normal_iteratorINSA_10device_ptrIfEEEESF_EEEE10policy1000El3lbsSF_JPfSK_EEEvT0_iT1_T2_DpNS2_10kernel_argIT3_EE,"a",@progbits
	.sectionflags	@""
	.align	4
.nv.constant0._ZN3cub18CUB_300001_SM_10006detail9transform16transform_kernelINS2_10policy_hubILb1EN4cuda3std3__45tupleIJN6thrust24THRUST_300001_SM_1000_NS6detail15normal_iteratorINSA_10device_ptrIfEEEESF_EEEE10policy1000El3lbsSF_JPfSK_EEEvT0_iT1_T2_DpNS2_10kernel_argIT3_EE:
	.zero		952


//--------------------- .nv.constant0._ZN3cub18CUB_300001_SM_10006detail9transform16transform_kernelINS2_10policy_hubILb1EN4cuda3std3__45tupleIJN6thrust24THRUST_300001_SM_1000_NS6detail15normal_iteratorINSA_10device_ptrIfEEEESF_EEEE10policy1000Ei3lbsSF_JPfSK_EEEvT0_iT1_T2_DpNS2_10kernel_argIT3_EE --------------------------
	.section	.nv.constant0._ZN3cub18CUB_300001_SM_10006detail9transform16transform_kernelINS2_10policy_hubILb1EN4cuda3std3__45tupleIJN6thrust24THRUST_300001_SM_1000_NS6detail15normal_iteratorINSA_10device_ptrIfEEEESF_EEEE10policy1000Ei3lbsSF_JPfSK_EEEvT0_iT1_T2_DpNS2_10kernel_argIT3_EE,"a",@progbits
	.sectionflags	@""
	.align	4
.nv.constant0._ZN3cub18CUB_300001_SM_10006detail9transform16transform_kernelINS2_10policy_hubILb1EN4cuda3std3__45tupleIJN6thrust24THRUST_300001_SM_1000_NS6detail15normal_iteratorINSA_10device_ptrIfEEEESF_EEEE10policy1000Ei3lbsSF_JPfSK_EEEvT0_iT1_T2_DpNS2_10kernel_argIT3_EE:
	.zero		952


//--------------------- .nv.constant0._ZN3cub18CUB_300001_SM_10006detail9transform16transform_kernelINS2_10policy_hubILb1EN4cuda3std3__45tupleIJN6thrust24THRUST_300001_SM_1000_NS6detail15normal_iteratorINSA_10device_ptrIfEEEEEEEE10policy1000El3lb1SF_JPfEEEvT0_iT1_T2_DpNS2_10kernel_argIT3_EE --------------------------
	.section	.nv.constant0._ZN3cub18CUB_300001_SM_10006detail9transform16transform_kernelINS2_10policy_hubILb1EN4cuda3std3__45tupleIJN6thrust24THRUST_300001_SM_1000_NS6detail15normal_iteratorINSA_10device_ptrIfEEEEEEEE10policy1000El3lb1SF_JPfEEEvT0_iT1_T2_DpNS2_10kernel_argIT3_EE,"a",@progbits
	.sectionflags	@""
	.align	4
.nv.constant0._ZN3cub18CUB_300001_SM_10006detail9transform16transform_kernelINS2_10policy_hubILb1EN4cuda3std3__45tupleIJN6thrust24THRUST_300001_SM_1000_NS6detail15normal_iteratorINSA_10device_ptrIfEEEEEEEE10policy1000El3lb1SF_JPfEEEvT0_iT1_T2_DpNS2_10kernel_argIT3_EE:
	.zero		936


//--------------------- .nv.constant0._ZN3cub18CUB_300001_SM_10006detail9transform16transform_kernelINS2_10policy_hubILb1EN4cuda3std3__45tupleIJN6thrust24THRUST_300001_SM_1000_NS6detail15normal_iteratorINSA_10device_ptrIfEEEEEEEE10policy1000Ei3lb1SF_JPfEEEvT0_iT1_T2_DpNS2_10kernel_argIT3_EE --------------------------
	.section	.nv.constant0._ZN3cub18CUB_300001_SM_10006detail9transform16transform_kernelINS2_10policy_hubILb1EN4cuda3std3__45tupleIJN6thrust24THRUST_300001_SM_1000_NS6detail15normal_iteratorINSA_10device_ptrIfEEEEEEEE10policy1000Ei3lb1SF_JPfEEEvT0_iT1_T2_DpNS2_10kernel_argIT3_EE,"a",@progbits
	.sectionflags	@""
	.align	4
.nv.constant0._ZN3cub18CUB_300001_SM_10006detail9transform16transform_kernelINS2_10policy_hubILb1EN4cuda3std3__45tupleIJN6thrust24THRUST_300001_SM_1000_NS6detail15normal_iteratorINSA_10device_ptrIfEEEEEEEE10policy1000Ei3lb1SF_JPfEEEvT0_iT1_T2_DpNS2_10kernel_argIT3_EE:
	.zero		936


//--------------------- .nv.constant0._ZN3cub18CUB_300001_SM_10006detail9transform16transform_kernelINS2_10policy_hubILb1EN4cuda3std3__45tupleIJN6thrust24THRUST_300001_SM_1000_NS6detail15normal_iteratorINSA_10device_ptrIfEEEEEEEE10policy1000El2lbSF_JPfEEEvT0_iT1_T2_DpNS2_10kernel_argIT3_EE --------------------------
	.section	.nv.constant0._ZN3cub18CUB_300001_SM_10006detail9transform16transform_kernelINS2_10policy_hubILb1EN4cuda3std3__45tupleIJN6thrust24THRUST_300001_SM_1000_NS6detail15normal_iteratorINSA_10device_ptrIfEEEEEEEE10policy1000El2lbSF_JPfEEEvT0_iT1_T2_DpNS2_10kernel_argIT3_EE,"a",@progbits
	.sectionflags	@""
	.align	4
.nv.constant0._ZN3cub18CUB_300001_SM_10006detail9transform16transform_kernelINS2_10policy_hubILb1EN4cuda3std3__45tupleIJN6thrust24THRUST_300001_SM_1000_NS6detail15normal_iteratorINSA_10device_ptrIfEEEEEEEE10policy1000El2lbSF_JPfEEEvT0_iT1_T2_DpNS2_10kernel_argIT3_EE:
	.zero		936


//--------------------- .nv.constant0._ZN3cub18CUB_300001_SM_10006detail9transform16transform_kernelINS2_10policy_hubILb1EN4cuda3std3__45tupleIJN6thrust24THRUST_300001_SM_1000_NS6detail15normal_iteratorINSA_10device_ptrIfEEEEEEEE10policy1000Ei2lbSF_JPfEEEvT0_iT1_T2_DpNS2_10kernel_argIT3_EE --------------------------
	.section	.nv.constant0._ZN3cub18CUB_300001_SM_10006detail9transform16transform_kernelINS2_10policy_hubILb1EN4cuda3std3__45tupleIJN6thrust24THRUST_300001_SM_1000_NS6detail15normal_iteratorINSA_10device_ptrIfEEEEEEEE10policy1000Ei2lbSF_JPfEEEvT0_iT1_T2_DpNS2_10kernel_argIT3_EE,"a",@progbits
	.sectionflags	@""
	.align	4
.nv.constant0._ZN3cub18CUB_300001_SM_10006detail9transform16transform_kernelINS2_10policy_hubILb1EN4cuda3std3__45tupleIJN6thrust24THRUST_300001_SM_1000_NS6detail15normal_iteratorINSA_10device_ptrIfEEEEEEEE10policy1000Ei2lbSF_JPfEEEvT0_iT1_T2_DpNS2_10kernel_argIT3_EE:
	.zero		936


//--------------------- .nv.constant0._ZN3cub18CUB_300001_SM_10006detail9transform16transform_kernelINS2_10policy_hubILb1EN4cuda3std3__45tupleIJN6thrust24THRUST_300001_SM_1000_NS6detail15normal_iteratorINSA_10device_ptrIfEEEEEEEE10policy1000El4absvIfESF_JPfEEEvT0_iT1_T2_DpNS2_10kernel_argIT3_EE --------------------------
	.section	.nv.constant0._ZN3cub18CUB_300001_SM_10006detail9transform16transform_kernelINS2_10policy_hubILb1EN4cuda3std3__45tupleIJN6thrust24THRUST_300001_SM_1000_NS6detail15normal_iteratorINSA_10device_ptrIfEEEEEEEE10policy1000El4absvIfESF_JPfEEEvT0_iT1_T2_DpNS2_10kernel_argIT3_EE,"a",@progbits
	.sectionflags	@""
	.align	4
.nv.constant0._ZN3cub18CUB_300001_SM_10006detail9transform16transform_kernelINS2_10policy_hubILb1EN4cuda3std3__45tupleIJN6thrust24THRUST_300001_SM_1000_NS6detail15normal_iteratorINSA_10device_ptrIfEEEEEEEE10policy1000El4absvIfESF_JPfEEEvT0_iT1_T2_DpNS2_10kernel_argIT3_EE:
	.zero		936


//--------------------- .nv.constant0._ZN3cub18CUB_300001_SM_10006detail9transform16transform_kernelINS2_10policy_hubILb1EN4cuda3std3__45tupleIJN6thrust24THRUST_300001_SM_1000_NS6detail15normal_iteratorINSA_10device_ptrIfEEEEEEEE10policy1000Ei4absvIfESF_JPfEEEvT0_iT1_T2_DpNS2_10kernel_argIT3_EE --------------------------
	.section	.nv.constant0._ZN3cub18CUB_300001_SM_10006detail9transform16transform_kernelINS2_10policy_hubILb1EN4cuda3std3__45tupleIJN6thrust24THRUST_300001_SM_1000_NS6detail15normal_iteratorINSA_10device_ptrIfEEEEEEEE10policy1000Ei4absvIfESF_JPfEEEvT0_iT1_T2_DpNS2_10kernel_argIT3_EE,"a",@progbits
	.sectionflags	@""
	.align	4
.nv.constant0._ZN3cub18CUB_300001_SM_10006detail9transform16transform_kernelINS2_10policy_hubILb1EN4cuda3std3__45tupleIJN6thrust24THRUST_300001_SM_1000_NS6detail15normal_iteratorINSA_10device_ptrIfEEEEEEEE10policy1000Ei4absvIfESF_JPfEEEvT0_iT1_T2_DpNS2_10kernel_argIT3_EE:
	.zero		936


//--------------------- .nv.constant0._ZN3cub18CUB_300001_SM_10006detail9transform16transform_kernelINS2_10policy_hubILb1EN4cuda3std3__45tupleIJN6thrust24THRUST_300001_SM_1000_NS20permutation_iteratorINSA_6detail15normal_iteratorINSA_10device_ptrIfEEEENSD_INSE_IiEEEEEEEEEE10policy1000ElNS7_10__identityESG_JSJ_EEEvT0_iT1_T2_DpNS2_10kernel_argIT3_EE --------------------------
	.section	.nv.constant0._ZN3cub18CUB_300001_SM_10006detail9transform16transform_kernelINS2_10policy_hubILb1EN4cuda3std3__45tupleIJN6thrust24THRUST_300001_SM_1000_NS20permutation_iteratorINSA_6detail15normal_iteratorINSA_10device_ptrIfEEEENSD_INSE_IiEEEEEEEEEE10policy1000ElNS7_10__identityESG_JSJ_EEEvT0_iT1_T2_DpNS2_10kernel_argIT3_EE,"a",@progbits
	.sectionflags	@""
	.align	4
.nv.constant0._ZN3cub18CUB_300001_SM_10006detail9transform16transform_kernelINS2_10policy_hubILb1EN4cuda3std3__45tupleIJN6thrust24THRUST_300001_SM_1000_NS20permutation_iteratorINSA_6detail15normal_iteratorINSA_10device_ptrIfEEEENSD_INSE_IiEEEEEEEEEE10policy1000ElNS7_10__identityESG_JSJ_EEEvT0_iT1_T2_DpNS2_10kernel_argIT3_EE:
	.zero		936


//--------------------- .nv.constant0._ZN3cub18CUB_300001_SM_10006detail9transform16transform_kernelINS2_10policy_hubILb1EN4cuda3std3__45tupleIJN6thrust24THRUST_300001_SM_1000_NS20permutation_iteratorINSA_6detail15normal_iteratorINSA_10device_ptrIfEEEENSD_INSE_IiEEEEEEEEEE10policy1000EiNS7_10__identityESG_JSJ_EEEvT0_iT1_T2_DpNS2_10kernel_argIT3_EE --------------------------
	.section	.nv.constant0._ZN3cub18CUB_300001_SM_10006detail9transform16transform_kernelINS2_10policy_hubILb1EN4cuda3std3__45tupleIJN6thrust24THRUST_300001_SM_1000_NS20permutation_iteratorINSA_6detail15normal_iteratorINSA_10device_ptrIfEEEENSD_INSE_IiEEEEEEEEEE10policy1000EiNS7_10__identityESG_JSJ_EEEvT0_iT1_T2_DpNS2_10kernel_argIT3_EE,"a",@progbits
	.sectionflags	@""
	.align	4
.nv.constant0._ZN3cub18CUB_300001_SM_10006detail9transform16transform_kernelINS2_10policy_hubILb1EN4cuda3std3__45tupleIJN6thrust24THRUST_300001_SM_1000_NS20permutation_iteratorINSA_6detail15normal_iteratorINSA_10device_ptrIfEEEENSD_INSE_IiEEEEEEEEEE10policy1000EiNS7_10__identityESG_JSJ_EEEvT0_iT1_T2_DpNS2_10kernel_argIT3_EE:
	.zero		936


//--------------------- .nv.constant0._ZN3cub18CUB_300001_SM_10006detail9transform16transform_kernelINS2_10policy_hubILb1EN4cuda3std3__45tupleIJN6thrust24THRUST_300001_SM_1000_NS6detail15normal_iteratorINSA_10device_ptrIiEEEEEEEE10policy1000ElNSB_10functional5actorINSJ_9compositeIJNSJ_16operator_adaptorINS7_4plusIvEEEENSK_INSL_IJNSM_INS7_7modulusIvEEEENSK_INSJ_8argumentILj0EEEEENSK_INSJ_5valueIiEEEEEEEEESY_EEEEESF_JPiEEEvT0_iT1_T2_DpNS2_10kernel_argIT3_EE --------------------------
	.section	.nv.constant0._ZN3cub18CUB_300001_SM_10006detail9transform16transform_kernelINS2_10policy_hubILb1EN4cuda3std3__45tupleIJN6thrust24THRUST_300001_SM_1000_NS6detail15normal_iteratorINSA_10device_ptrIiEEEEEEEE10policy1000ElNSB_10functional5actorINSJ_9compositeIJNSJ_16operator_adaptorINS7_4plusIvEEEENSK_INSL_IJNSM_INS7_7modulusIvEEEENSK_INSJ_8argumentILj0EEEEENSK_INSJ_5valueIiEEEEEEEEESY_EEEEESF_JPiEEEvT0_iT1_T2_DpNS2_10kernel_argIT3_EE,"a",@progbits
	.sectionflags	@""
	.align	4
.nv.constant0._ZN3cub18CUB_300001_SM_10006detail9transform16transform_kernelINS2_10policy_hubILb1EN4cuda3std3__45tupleIJN6thrust24THRUST_300001_SM_1000_NS6detail15normal_iteratorINSA_10device_ptrIiEEEEEEEE10policy1000ElNSB_10functional5actorINSJ_9compositeIJNSJ_16operator_adaptorINS7_4plusIvEEEENSK_INSL_IJNSM_INS7_7modulusIvEEEENSK_INSJ_8argumentILj0EEEEENSK_INSJ_5valueIiEEEEEEEEESY_EEEEESF_JPiEEEvT0_iT1_T2_DpNS2_10kernel_argIT3_EE:
	.zero		952


//--------------------- .nv.constant0._ZN3cub18CUB_300001_SM_10006detail9transform16transform_kernelINS2_10policy_hubILb1EN4cuda3std3__45tupleIJN6thrust24THRUST_300001_SM_1000_NS6detail15normal_iteratorINSA_10device_ptrIiEEEEEEEE10policy1000EiNSB_10functional5actorINSJ_9compositeIJNSJ_16operator_adaptorINS7_4plusIvEEEENSK_INSL_IJNSM_INS7_7modulusIvEEEENSK_INSJ_8argumentILj0EEEEENSK_INSJ_5valueIiEEEEEEEEESY_EEEEESF_JPiEEEvT0_iT1_T2_DpNS2_10kernel_argIT3_EE --------------------------
	.section	.nv.constant0._ZN3cub18CUB_300001_SM_10006detail9transform16transform_kernelINS2_10policy_hubILb1EN4cuda3std3__45tupleIJN6thrust24THRUST_300001_SM_1000_NS6detail15normal_iteratorINSA_10device_ptrIiEEEEEEEE10policy1000EiNSB_10functional5actorINSJ_9compositeIJNSJ_16operator_adaptorINS7_4plusIvEEEENSK_INSL_IJNSM_INS7_7modulusIvEEEENSK_INSJ_8argumentILj0EEEEENSK_INSJ_5valueIiEEEEEEEEESY_EEEEESF_JPiEEEvT0_iT1_T2_DpNS2_10kernel_argIT3_EE,"a",@progbits
	.sectionflags	@""
	.align	4
.nv.constant0._ZN3cub18CUB_300001_SM_10006detail9transform16transform_kernelINS2_10policy_hubILb1EN4cuda3std3__45tupleIJN6thrust24THRUST_300001_SM_1000_NS6detail15normal_iteratorINSA_10device_ptrIiEEEEEEEE10policy1000EiNSB_10functional5actorINSJ_9compositeIJNSJ_16operator_adaptorINS7_4plusIvEEEENSK_INSL_IJNSM_INS7_7modulusIvEEEENSK_INSJ_8argumentILj0EEEEENSK_INSJ_5valueIiEEEEEEEEESY_EEEEESF_JPiEEEvT0_iT1_T2_DpNS2_10kernel_argIT3_EE:
	.zero		944


//--------------------- .nv.constant0._ZN3cub18CUB_300001_SM_10006detail9transform16transform_kernelINS2_10policy_hubILb1EN4cuda3std3__45tupleIJN6thrust24THRUST_300001_SM_1000_NS6detail15normal_iteratorINSA_10device_ptrIiEEEEEEEE10policy1000ElNSB_10functional5actorINSJ_9compositeIJNSJ_16operator_adaptorINS7_7dividesIvEEEENSK_INSJ_8argumentILj0EEEEENSK_INSJ_5valueIiEEEEEEEEESF_JPiEEEvT0_iT1_T2_DpNS2_10kernel_argIT3_EE --------------------------
	.section	.nv.constant0._ZN3cub18CUB_300001_SM_10006detail9transform16transform_kernelINS2_10policy_hubILb1EN4cuda3std3__45tupleIJN6thrust24THRUST_300001_SM_1000_NS6detail15normal_iteratorINSA_10device_ptrIiEEEEEEEE10policy1000ElNSB_10functional5actorINSJ_9compositeIJNSJ_16operator_adaptorINS7_7dividesIvEEEENSK_INSJ_8argumentILj0EEEEENSK_INSJ_5valueIiEEEEEEEEESF_JPiEEEvT0_iT1_T2_DpNS2_10kernel_argIT3_EE,"a",@progbits
	.sectionflags	@""
	.align	4
.nv.constant0._ZN3cub18CUB_300001_SM_10006detail9transform16transform_kernelINS2_10policy_hubILb1EN4cuda3std3__45tupleIJN6thrust24THRUST_300001_SM_1000_NS6detail15normal_iteratorINSA_10device_ptrIiEEEEEEEE10policy1000ElNSB_10functional5actorINSJ_9compositeIJNSJ_16operator_adaptorINS7_7dividesIvEEEENSK_INSJ_8argumentILj0EEEEENSK_INSJ_5valueIiEEEEEEEEESF_JPiEEEvT0_iT1_T2_DpNS2_10kernel_argIT3_EE:
	.zero		944


//--------------------- .nv.constant0._ZN3cub18CUB_300001_SM_10006detail9transform16transform_kernelINS2_10policy_hubILb1EN4cuda3std3__45tupleIJN6thrust24THRUST_300001_SM_1000_NS6detail15normal_iteratorINSA_10device_ptrIiEEEEEEEE10policy1000EiNSB_10functional5actorINSJ_9compositeIJNSJ_16operator_adaptorINS7_7dividesIvEEEENSK_INSJ_8argumentILj0EEEEENSK_INSJ_5valueIiEEEEEEEEESF_JPiEEEvT0_iT1_T2_DpNS2_10kernel_argIT3_EE --------------------------
	.section	.nv.constant0._ZN3cub18CUB_300001_SM_10006detail9transform16transform_kernelINS2_10policy_hubILb1EN4cuda3std3__45tupleIJN6thrust24THRUST_300001_SM_1000_NS6detail15normal_iteratorINSA_10device_ptrIiEEEEEEEE10policy1000EiNSB_10functional5actorINSJ_9compositeIJNSJ_16operator_adaptorINS7_7dividesIvEEEENSK_INSJ_8argumentILj0EEEEENSK_INSJ_5valueIiEEEEEEEEESF_JPiEEEvT0_iT1_T2_DpNS2_10kernel_argIT3_EE,"a",@progbits
	.sectionflags	@""
	.align	4
.nv.constant0._ZN3cub18CUB_300001_SM_10006detail9transform16transform_kernelINS2_10policy_hubILb1EN4cuda3std3__45tupleIJN6thrust24THRUST_300001_SM_1000_NS6detail15normal_iteratorINSA_10device_ptrIiEEEEEEEE10policy1000EiNSB_10functional5actorINSJ_9compositeIJNSJ_16operator_adaptorINS7_7dividesIvEEEENSK_INSJ_8argumentILj0EEEEENSK_INSJ_5valueIiEEEEEEEEESF_JPiEEEvT0_iT1_T2_DpNS2_10kernel_argIT3_EE:
	.zero		936


//--------------------- .nv.constant0._ZN3cub18CUB_300001_SM_10006detail8for_each13static_kernelINS2_12policy_hub_t12policy_500_tElN6thrust24THRUST_300001_SM_1000_NS8cuda_cub11__transform17unary_transform_fINS7_20permutation_iteratorINS7_6detail15normal_iteratorINS7_10device_ptrIfEEEENSD_INSE_IiEEEEEESG_SG_N4cuda3std3__410__identityE6is_negEEEEvT0_T1_ --------------------------
	.section	.nv.constant0._ZN3cub18CUB_300001_SM_10006detail8for_each13static_kernelINS2_12policy_hub_t12policy_500_tElN6thrust24THRUST_300001_SM_1000_NS8cuda_cub11__transform17unary_transform_fINS7_20permutation_iteratorINS7_6detail15normal_iteratorINS7_10device_ptrIfEEEENSD_INSE_IiEEEEEESG_SG_N4cuda3std3__410__identityE6is_negEEEEvT0_T1_,"a",@progbits
	.sectionflags	@""
	.align	4
.nv.constant0._ZN3cub18CUB_300001_SM_10006detail8for_each13static_kernelINS2_12policy_hub_t12policy_500_tElN6thrust24THRUST_300001_SM_1000_NS8cuda_cub11__transform17unary_transform_fINS7_20permutation_iteratorINS7_6detail15normal_iteratorINS7_10device_ptrIfEEEENSD_INSE_IiEEEEEESG_SG_N4cuda3std3__410__identityE6is_negEEEEvT0_T1_:
	.zero		944


//--------------------- .nv.constant0._ZN3cub18CUB_300001_SM_10006detail8for_each13static_kernelINS2_12policy_hub_t12policy_500_tElN6thrust24THRUST_300001_SM_1000_NS8cuda_cub10__tabulate7functorINS7_6detail15normal_iteratorINS7_10device_ptrIiEEEENS7_6system6detail7generic6detail22compute_sequence_valueIivEElEEEEvT0_T1_ --------------------------
	.section	.nv.constant0._ZN3cub18CUB_300001_SM_10006detail8for_each13static_kernelINS2_12policy_hub_t12policy_500_tElN6thrust24THRUST_300001_SM_1000_NS8cuda_cub10__tabulate7functorINS7_6detail15normal_iteratorINS7_10device_ptrIiEEEENS7_6system6detail7generic6detail22compute_sequence_valueIivEElEEEEvT0_T1_,"a",@progbits
	.sectionflags	@""
	.align	4
.nv.constant0._ZN3cub18CUB_300001_SM_10006detail8for_each13static_kernelINS2_12policy_hub_t12policy_500_tElN6thrust24THRUST_300001_SM_1000_NS8cuda_cub10__tabulate7functorINS7_6detail15normal_iteratorINS7_10device_ptrIiEEEENS7_6system6detail7generic6detail22compute_sequence_valueIivEElEEEEvT0_T1_:
	.zero		920


//--------------------- .nv.constant0._ZN3cub18CUB_300001_SM_10006detail8for_each13static_kernelINS2_12policy_hub_t12policy_500_tEmN6thrust24THRUST_300001_SM_1000_NS8cuda_cub20__uninitialized_fill7functorINS7_10device_ptrIiEEiEEEEvT0_T1_ --------------------------
	.section	.nv.constant0._ZN3cub18CUB_300001_SM_10006detail8for_each13static_kernelINS2_12policy_hub_t12policy_500_tEmN6thrust24THRUST_300001_SM_1000_NS8cuda_cub20__uninitialized_fill7functorINS7_10device_ptrIiEEiEEEEvT0_T1_,"a",@progbits
	.sectionflags	@""
	.align	4
.nv.constant0._ZN3cub18CUB_300001_SM_10006detail8for_each13static_kernelINS2_12policy_hub_t12policy_500_tEmN6thrust24THRUST_300001_SM_1000_NS8cuda_cub20__uninitialized_fill7functorINS7_10device_ptrIiEEiEEEEvT0_T1_:
	.zero		920


//--------------------- .nv.constant0._ZN3cub18CUB_300001_SM_10006detail8for_each13static_kernelINS2_12policy_hub_t12policy_500_tEmN6thrust24THRUST_300001_SM_1000_NS8cuda_cub20__uninitialized_fill7functorINS7_10device_ptrIfEEfEEEEvT0_T1_ --------------------------
	.section	.nv.constant0._ZN3cub18CUB_300001_SM_10006detail8for_each13static_kernelINS2_12policy_hub_t12policy_500_tEmN6thrust24THRUST_300001_SM_1000_NS8cuda_cub20__uninitialized_fill7functorINS7_10device_ptrIfEEfEEEEvT0_T1_,"a",@progbits
	.sectionflags	@""
	.align	4
.nv.constant0._ZN3cub18CUB_300001_SM_10006detail8for_each13static_kernelINS2_12policy_hub_t12policy_500_tEmN6thrust24THRUST_300001_SM_1000_NS8cuda_cub20__uninitialized_fill7functorINS7_10device_ptrIfEEfEEEEvT0_T1_:
	.zero		920


//--------------------- .nv.constant0._ZN3cub18CUB_300001_SM_10006detail11EmptyKernelIvEEvv --------------------------
	.section	.nv.constant0._ZN3cub18CUB_300001_SM_10006detail11EmptyKernelIvEEvv,"a",@progbits
	.sectionflags	@""
	.align	4
.nv.constant0._ZN3cub18CUB_300001_SM_10006detail11EmptyKernelIvEEvv:
	.zero		896


//--------------------- .nv.constant0._ZN6thrust24THRUST_300001_SM_1000_NS8cuda_cub4core6detail13_kernel_agentINS1_8__reduce11ReduceAgentIPN4cuda3std3__45tupleIJflEEESC_SB_lNS1_9__extrema9arg_max_fIflNS9_4lessIfEEEEEEJSC_SC_iSH_EEEvDpT0_ --------------------------
	.section	.nv.constant0._ZN6thrust24THRUST_300001_SM_1000_NS8cuda_cub4core6detail13_kernel_agentINS1_8__reduce11ReduceAgentIPN4cuda3std3__45tupleIJflEEESC_SB_lNS1_9__extrema9arg_max_fIflNS9_4lessIfEEEEEEJSC_SC_iSH_EEEvDpT0_,"a",@progbits
	.sectionflags	@""
	.align	4
.nv.constant0._ZN6thrust24THRUST_300001_SM_1000_NS8cuda_cub4core6detail13_kernel_agentINS1_8__reduce11ReduceAgentIPN4cuda3std3__45tupleIJflEEESC_SB_lNS1_9__extrema9arg_max_fIflNS9_4lessIfEEEEEEJSC_SC_iSH_EEEvDpT0_:
	.zero		917


//--------------------- .nv.constant0._ZN6thrust24THRUST_300001_SM_1000_NS8cuda_cub4core6detail13_kernel_agentINS1_8__reduce11ReduceAgentINS0_12zip_iteratorIN4cuda3std3__45tupleIJNS0_6detail15normal_iteratorINS0_10device_ptrIfEEEENS0_17counting_iteratorIlNS0_11use_defaultESI_SI_EEEEEEEPNSB_IJflEEESM_lNS1_9__extrema9arg_max_fIflNSA_4lessIfEEEEEEJSL_SN_lN3cub18CUB_300001_SM_100013GridEvenShareIlEENSV_9GridQueueIyEESS_EEEvDpT0_ --------------------------
	.section	.nv.constant0._ZN6thrust24THRUST_300001_SM_1000_NS8cuda_cub4core6detail13_kernel_agentINS1_8__reduce11ReduceAgentINS0_12zip_iteratorIN4cuda3std3__45tupleIJNS0_6detail15normal_iteratorINS0_10device_ptrIfEEEENS0_17counting_iteratorIlNS0_11use_defaultESI_SI_EEEEEEEPNSB_IJflEEESM_lNS1_9__extrema9arg_max_fIflNSA_4lessIfEEEEEEJSL_SN_lN3cub18CUB_300001_SM_100013GridEvenShareIlEENSV_9GridQueueIyEESS_EEEvDpT0_,"a",@progbits
	.sectionflags	@""
	.align	4
.nv.constant0._ZN6thrust24THRUST_300001_SM_1000_NS8cuda_cub4core6detail13_kernel_agentINS1_8__reduce11ReduceAgentINS0_12zip_iteratorIN4cuda3std3__45tupleIJNS0_6detail15normal_iteratorINS0_10device_ptrIfEEEENS0_17counting_iteratorIlNS0_11use_defaultESI_SI_EEEEEEEPNSB_IJflEEESM_lNS1_9__extrema9arg_max_fIflNSA_4lessIfEEEEEEJSL_SN_lN3cub18CUB_300001_SM_100013GridEvenShareIlEENSV_9GridQueueIyEESS_EEEvDpT0_:
	.zero		1009


//--------------------- .nv.constant0._ZN6thrust24THRUST_300001_SM_1000_NS8cuda_cub4core6detail13_kernel_agentINS1_8__reduce11ReduceAgentINS0_12zip_iteratorIN4cuda3std3__45tupleIJNS0_6detail15normal_iteratorINS0_10device_ptrIfEEEENS0_17counting_iteratorIlNS0_11use_defaultESI_SI_EEEEEEEPNSB_IJflEEESM_lNS1_9__extrema9arg_max_fIflNSA_4lessIfEEEEEEJSL_SN_lSS_EEEvDpT0_ --------------------------
	.section	.nv.constant0._ZN6thrust24THRUST_300001_SM_1000_NS8cuda_cub4core6detail13_kernel_agentINS1_8__reduce11ReduceAgentINS0_12zip_iteratorIN4cuda3std3__45tupleIJNS0_6detail15normal_iteratorINS0_10device_ptrIfEEEENS0_17counting_iteratorIlNS0_11use_defaultESI_SI_EEEEEEEPNSB_IJflEEESM_lNS1_9__extrema9arg_max_fIflNSA_4lessIfEEEEEEJSL_SN_lSS_EEEvDpT0_,"a",@progbits
	.sectionflags	@""
	.align	4
.nv.constant0._ZN6thrust24THRUST_300001_SM_1000_NS8cuda_cub4core6detail13_kernel_agentINS1_8__reduce11ReduceAgentINS0_12zip_iteratorIN4cuda3std3__45tupleIJNS0_6detail15normal_iteratorINS0_10device_ptrIfEEEENS0_17counting_iteratorIlNS0_11use_defaultESI_SI_EEEEEEEPNSB_IJflEEESM_lNS1_9__extrema9arg_max_fIflNSA_4lessIfEEEEEEJSL_SN_lSS_EEEvDpT0_:
	.zero		929


//--------------------- .nv.constant0._ZN6thrust24THRUST_300001_SM_1000_NS8cuda_cub4core6detail13_kernel_agentINS1_8__reduce11ReduceAgentIPN4cuda3std3__45tupleIJflEEESC_SB_iNS1_9__extrema9arg_max_fIflNS9_4lessIfEEEEEEJSC_SC_iSH_EEEvDpT0_ --------------------------
	.section	.nv.constant0._ZN6thrust24THRUST_300001_SM_1000_NS8cuda_cub4core6detail13_kernel_agentINS1_8__reduce11ReduceAgentIPN4cuda3std3__45tupleIJflEEESC_SB_iNS1_9__extrema9arg_max_fIflNS9_4lessIfEEEEEEJSC_SC_iSH_EEEvDpT0_,"a",@progbits
	.sectionflags	@""
	.align	4
.nv.constant0._ZN6thrust24THRUST_300001_SM_1000_NS8cuda_cub4core6detail13_kernel_agentINS1_8__reduce11ReduceAgentIPN4cuda3std3__45tupleIJflEEESC_SB_iNS1_9__extrema9arg_max_fIflNS9_4lessIfEEEEEEJSC_SC_iSH_EEEvDpT0_:
	.zero		917


//--------------------- .nv.constant0._ZN6thrust24THRUST_300001_SM_1000_NS8cuda_cub4core6detail13_kernel_agentINS1_8__reduce11ReduceAgentINS0_12zip_iteratorIN4cuda3std3__45tupleIJNS0_6detail15normal_iteratorINS0_10device_ptrIfEEEENS0_17counting_iteratorIlNS0_11use_defaultESI_SI_EEEEEEEPNSB_IJflEEESM_iNS1_9__extrema9arg_max_fIflNSA_4lessIfEEEEEEJSL_SN_iN3cub18CUB_300001_SM_100013GridEvenShareIiEENSV_9GridQueueIjEESS_EEEvDpT0_ --------------------------
	.section	.nv.constant0._ZN6thrust24THRUST_300001_SM_1000_NS8cuda_cub4core6detail13_kernel_agentINS1_8__reduce11ReduceAgentINS0_12zip_iteratorIN4cuda3std3__45tupleIJNS0_6detail15normal_iteratorINS0_10device_ptrIfEEEENS0_17counting_iteratorIlNS0_11use_defaultESI_SI_EEEEEEEPNSB_IJflEEESM_iNS1_9__extrema9arg_max_fIflNSA_4lessIfEEEEEEJSL_SN_iN3cub18CUB_300001_SM_100013GridEvenShareIiEENSV_9GridQueueIjEESS_EEEvDpT0_,"a",@progbits
	.sectionflags	@""
	.align	4
.nv.constant0._ZN6thrust24THRUST_300001_SM_1000_NS8cuda_cub4core6detail13_kernel_agentINS1_8__reduce11ReduceAgentINS0_12zip_iteratorIN4cuda3std3__45tupleIJNS0_6detail15normal_iteratorINS0_10device_ptrIfEEEENS0_17counting_iteratorIlNS0_11use_defaultESI_SI_EEEEEEEPNSB_IJflEEESM_iNS1_9__extrema9arg_max_fIflNSA_4lessIfEEEEEEJSL_SN_iN3cub18CUB_300001_SM_100013GridEvenShareIiEENSV_9GridQueueIjEESS_EEEvDpT0_:
	.zero		977


//--------------------- .nv.constant0._ZN6thrust24THRUST_300001_SM_1000_NS8cuda_cub4core6detail13_kernel_agentINS1_8__reduce11ReduceAgentINS0_12zip_iteratorIN4cuda3std3__45tupleIJNS0_6detail15normal_iteratorINS0_10device_ptrIfEEEENS0_17counting_iteratorIlNS0_11use_defaultESI_SI_EEEEEEEPNSB_IJflEEESM_iNS1_9__extrema9arg_max_fIflNSA_4lessIfEEEEEEJSL_SN_iSS_EEEvDpT0_ --------------------------
	.section	.nv.constant0._ZN6thrust24THRUST_300001_SM_1000_NS8cuda_cub4core6detail13_kernel_agentINS1_8__reduce11ReduceAgentINS0_12zip_iteratorIN4cuda3std3__45tupleIJNS0_6detail15normal_iteratorINS0_10device_ptrIfEEEENS0_17counting_iteratorIlNS0_11use_defaultESI_SI_EEEEEEEPNSB_IJflEEESM_iNS1_9__extrema9arg_max_fIflNSA_4lessIfEEEEEEJSL_SN_iSS_EEEvDpT0_,"a",@progbits
	.sectionflags	@""
	.align	4
.nv.constant0._ZN6thrust24THRUST_300001_SM_1000_NS8cuda_cub4core6detail13_kernel_agentINS1_8__reduce11ReduceAgentINS0_12zip_iteratorIN4cuda3std3__45tupleIJNS0_6detail15normal_iteratorINS0_10device_ptrIfEEEENS0_17counting_iteratorIlNS0_11use_defaultESI_SI_EEEEEEEPNSB_IJflEEESM_iNS1_9__extrema9arg_max_fIflNSA_4lessIfEEEEEEJSL_SN_iSS_EEEvDpT0_:
	.zero		925


//--------------------- .nv.constant0._ZN6thrust24THRUST_300001_SM_1000_NS8cuda_cub4core6detail13_kernel_agentINS1_8__reduce11ReduceAgentIPN4cuda3std3__45tupleIJflEEESC_SB_lNS1_9__extrema9arg_min_fIflNS9_4lessIfEEEEEEJSC_SC_iSH_EEEvDpT0_ --------------------------
	.section	.nv.constant0._ZN6thrust24THRUST_300001_SM_1000_NS8cuda_cub4core6detail13_kernel_agentINS1_8__reduce11ReduceAgentIPN4cuda3std3__45tupleIJflEEESC_SB_lNS1_9__extrema9arg_min_fIflNS9_4lessIfEEEEEEJSC_SC_iSH_EEEvDpT0_,"a",@progbits
	.sectionflags	@""
	.align	4
.nv.constant0._ZN6thrust24THRUST_300001_SM_1000_NS8cuda_cub4core6detail13_kernel_agentINS1_8__reduce11ReduceAgentIPN4cuda3std3__45tupleIJflEEESC_SB_lNS1_9__extrema9arg_min_fIflNS9_4lessIfEEEEEEJSC_SC_iSH_EEEvDpT0_:
	.zero		917


//--------------------- .nv.constant0._ZN6thrust24THRUST_300001_SM_1000_NS8cuda_cub4core6detail13_kernel_agentINS1_8__reduce10DrainAgentIlEEJN3cub18CUB_300001_SM_10009GridQueueIyEElEEEvDpT0_ --------------------------
	.section	.nv.constant0._ZN6thrust24THRUST_300001_SM_1000_NS8cuda_cub4core6detail13_kernel_agentINS1_8__reduce10DrainAgentIlEEJN3cub18CUB_300001_SM_10009GridQueueIyEElEEEvDpT0_,"a",@progbits
	.sectionflags	@""
	.align	4
.nv.constant0._ZN6thrust24THRUST_300001_SM_1000_NS8cuda_cub4core6detail13_kernel_agentINS1_8__reduce10DrainAgentIlEEJN3cub18CUB_300001_SM_10009GridQueueIyEElEEEvDpT0_:
	.zero		912


//--------------------- .nv.constant0._ZN6thrust24THRUST_300001_SM_1000_NS8cuda_cub4core6detail13_kernel_agentINS1_8__reduce11ReduceAgentINS0_12zip_iteratorIN4cuda3std3__45tupleIJNS0_6detail15normal_iteratorINS0_10device_ptrIfEEEENS0_17counting_iteratorIlNS0_11use_defaultESI_SI_EEEEEEEPNSB_IJflEEESM_lNS1_9__extrema9arg_min_fIflNSA_4lessIfEEEEEEJSL_SN_lN3cub18CUB_300001_SM_100013GridEvenShareIlEENSV_9GridQueueIyEESS_EEEvDpT0_ --------------------------
	.section	.nv.constant0._ZN6thrust24THRUST_300001_SM_1000_NS8cuda_cub4core6detail13_kernel_agentINS1_8__reduce11ReduceAgentINS0_12zip_iteratorIN4cuda3std3__45tupleIJNS0_6detail15normal_iteratorINS0_10device_ptrIfEEEENS0_17counting_iteratorIlNS0_11use_defaultESI_SI_EEEEEEEPNSB_IJflEEESM_lNS1_9__extrema9arg_min_fIflNSA_4lessIfEEEEEEJSL_SN_lN3cub18CUB_300001_SM_100013GridEvenShareIlEENSV_9GridQueueIyEESS_EEEvDpT0_,"a",@progbits
	.sectionflags	@""
	.align	4
.nv.constant0._ZN6thrust24THRUST_300001_SM_1000_NS8cuda_cub4core6detail13_kernel_agentINS1_8__reduce11ReduceAgentINS0_12zip_iteratorIN4cuda3std3__45tupleIJNS0_6detail15normal_iteratorINS0_10device_ptrIfEEEENS0_17counting_iteratorIlNS0_11use_defaultESI_SI_EEEEEEEPNSB_IJflEEESM_lNS1_9__extrema9arg_min_fIflNSA_4lessIfEEEEEEJSL_SN_lN3cub18CUB_300001_SM_100013GridEvenShareIlEENSV_9GridQueueIyEESS_EEEvDpT0_:
	.zero		1009


//--------------------- .nv.constant0._ZN6thrust24THRUST_300001_SM_1000_NS8cuda_cub4core6detail13_kernel_agentINS1_8__reduce11ReduceAgentINS0_12zip_iteratorIN4cuda3std3__45tupleIJNS0_6detail15normal_iteratorINS0_10device_ptrIfEEEENS0_17counting_iteratorIlNS0_11use_defaultESI_SI_EEEEEEEPNSB_IJflEEESM_lNS1_9__extrema9arg_min_fIflNSA_4lessIfEEEEEEJSL_SN_lSS_EEEvDpT0_ --------------------------
	.section	.nv.constant0._ZN6thrust24THRUST_300001_SM_1000_NS8cuda_cub4core6detail13_kernel_agentINS1_8__reduce11ReduceAgentINS0_12zip_iteratorIN4cuda3std3__45tupleIJNS0_6detail15normal_iteratorINS0_10device_ptrIfEEEENS0_17counting_iteratorIlNS0_11use_defaultESI_SI_EEEEEEEPNSB_IJflEEESM_lNS1_9__extrema9arg_min_fIflNSA_4lessIfEEEEEEJSL_SN_lSS_EEEvDpT0_,"a",@progbits
	.sectionflags	@""
	.align	4
.nv.constant0._ZN6thrust24THRUST_300001_SM_1000_NS8cuda_cub4core6detail13_kernel_agentINS1_8__reduce11ReduceAgentINS0_12zip_iteratorIN4cuda3std3__45tupleIJNS0_6detail15normal_iteratorINS0_10device_ptrIfEEEENS0_17counting_iteratorIlNS0_11use_defaultESI_SI_EEEEEEEPNSB_IJflEEESM_lNS1_9__extrema9arg_min_fIflNSA_4lessIfEEEEEEJSL_SN_lSS_EEEvDpT0_:
	.zero		929


//--------------------- .nv.constant0._ZN6thrust24THRUST_300001_SM_1000_NS8cuda_cub4core6detail13_kernel_agentINS1_8__reduce11ReduceAgentIPN4cuda3std3__45tupleIJflEEESC_SB_iNS1_9__extrema9arg_min_fIflNS9_4lessIfEEEEEEJSC_SC_iSH_EEEvDpT0_ --------------------------
	.section	.nv.constant0._ZN6thrust24THRUST_300001_SM_1000_NS8cuda_cub4core6detail13_kernel_agentINS1_8__reduce11ReduceAgentIPN4cuda3std3__45tupleIJflEEESC_SB_iNS1_9__extrema9arg_min_fIflNS9_4lessIfEEEEEEJSC_SC_iSH_EEEvDpT0_,"a",@progbits
	.sectionflags	@""
	.align	4
.nv.constant0._ZN6thrust24THRUST_300001_SM_1000_NS8cuda_cub4core6detail13_kernel_agentINS1_8__reduce11ReduceAgentIPN4cuda3std3__45tupleIJflEEESC_SB_iNS1_9__extrema9arg_min_fIflNS9_4lessIfEEEEEEJSC_SC_iSH_EEEvDpT0_:
	.zero		917


//--------------------- .nv.constant0._ZN6thrust24THRUST_300001_SM_1000_NS8cuda_cub4core6detail13_kernel_agentINS1_8__reduce10DrainAgentIiEEJN3cub18CUB_300001_SM_10009GridQueueIjEEiEEEvDpT0_ --------------------------
	.section	.nv.constant0._ZN6thrust24THRUST_300001_SM_1000_NS8cuda_cub4core6detail13_kernel_agentINS1_8__reduce10DrainAgentIiEEJN3cub18CUB_300001_SM_10009GridQueueIjEEiEEEvDpT0_,"a",@progbits
	.sectionflags	@""
	.align	4
.nv.constant0._ZN6thrust24THRUST_300001_SM_1000_NS8cuda_cub4core6detail13_kernel_agentINS1_8__reduce10DrainAgentIiEEJN3cub18CUB_300001_SM_10009GridQueueIjEEiEEEvDpT0_:
	.zero		908


//--------------------- .nv.constant0._ZN6thrust24THRUST_300001_SM_1000_NS8cuda_cub4core6detail13_kernel_agentINS1_8__reduce11ReduceAgentINS0_12zip_iteratorIN4cuda3std3__45tupleIJNS0_6detail15normal_iteratorINS0_10device_ptrIfEEEENS0_17counting_iteratorIlNS0_11use_defaultESI_SI_EEEEEEEPNSB_IJflEEESM_iNS1_9__extrema9arg_min_fIflNSA_4lessIfEEEEEEJSL_SN_iN3cub18CUB_300001_SM_100013GridEvenShareIiEENSV_9GridQueueIjEESS_EEEvDpT0_ --------------------------
	.section	.nv.constant0._ZN6thrust24THRUST_300001_SM_1000_NS8cuda_cub4core6detail13_kernel_agentINS1_8__reduce11ReduceAgentINS0_12zip_iteratorIN4cuda3std3__45tupleIJNS0_6detail15normal_iteratorINS0_10device_ptrIfEEEENS0_17counting_iteratorIlNS0_11use_defaultESI_SI_EEEEEEEPNSB_IJflEEESM_iNS1_9__extrema9arg_min_fIflNSA_4lessIfEEEEEEJSL_SN_iN3cub18CUB_300001_SM_100013GridEvenShareIiEENSV_9GridQueueIjEESS_EEEvDpT0_,"a",@progbits
	.sectionflags	@""
	.align	4
.nv.constant0._ZN6thrust24THRUST_300001_SM_1000_NS8cuda_cub4core6detail13_kernel_agentINS1_8__reduce11ReduceAgentINS0_12zip_iteratorIN4cuda3std3__45tupleIJNS0_6detail15normal_iteratorINS0_10device_ptrIfEEEENS0_17counting_iteratorIlNS0_11use_defaultESI_SI_EEEEEEEPNSB_IJflEEESM_iNS1_9__extrema9arg_min_fIflNSA_4lessIfEEEEEEJSL_SN_iN3cub18CUB_300001_SM_100013GridEvenShareIiEENSV_9GridQueueIjEESS_EEEvDpT0_:
	.zero		977


//--------------------- .nv.constant0._ZN6thrust24THRUST_300001_SM_1000_NS8cuda_cub4core6detail13_kernel_agentINS1_8__reduce11ReduceAgentINS0_12zip_iteratorIN4cuda3std3__45tupleIJNS0_6detail15normal_iteratorINS0_10device_ptrIfEEEENS0_17counting_iteratorIlNS0_11use_defaultESI_SI_EEEEEEEPNSB_IJflEEESM_iNS1_9__extrema9arg_min_fIflNSA_4lessIfEEEEEEJSL_SN_iSS_EEEvDpT0_ --------------------------
	.section	.nv.constant0._ZN6thrust24THRUST_300001_SM_1000_NS8cuda_cub4core6detail13_kernel_agentINS1_8__reduce11ReduceAgentINS0_12zip_iteratorIN4cuda3std3__45tupleIJNS0_6detail15normal_iteratorINS0_10device_ptrIfEEEENS0_17counting_iteratorIlNS0_11use_defaultESI_SI_EEEEEEEPNSB_IJflEEESM_iNS1_9__extrema9arg_min_fIflNSA_4lessIfEEEEEEJSL_SN_iSS_EEEvDpT0_,"a",@progbits
	.sectionflags	@""
	.align	4
.nv.constant0._ZN6thrust24THRUST_300001_SM_1000_NS8cuda_cub4core6detail13_kernel_agentINS1_8__reduce11ReduceAgentINS0_12zip_iteratorIN4cuda3std3__45tupleIJNS0_6detail15normal_iteratorINS0_10device_ptrIfEEEENS0_17counting_iteratorIlNS0_11use_defaultESI_SI_EEEEEEEPNSB_IJflEEESM_iNS1_9__extrema9arg_min_fIflNSA_4lessIfEEEEEEJSL_SN_iSS_EEEvDpT0_:
	.zero		925


//--------------------- .nv.constant0._ZN6thrust24THRUST_300001_SM_1000_NS8cuda_cub4core6detail13_kernel_agentINS1_8__unique11UniqueAgentINS0_6detail15normal_iteratorINS0_10device_ptrIfEEEESB_N4cuda3std3__48equal_toIfEEiPiEEJSB_SB_SG_SH_iN3cub18CUB_300001_SM_100013ScanTileStateIiLb1EEEmEEEvDpT0_ --------------------------
	.section	.nv.constant0._ZN6thrust24THRUST_300001_SM_1000_NS8cuda_cub4core6detail13_kernel_agentINS1_8__unique11UniqueAgentINS0_6detail15normal_iteratorINS0_10device_ptrIfEEEESB_N4cuda3std3__48equal_toIfEEiPiEEJSB_SB_SG_SH_iN3cub18CUB_300001_SM_100013ScanTileStateIiLb1EEEmEEEvDpT0_,"a",@progbits
	.sectionflags	@""
	.align	4
.nv.constant0._ZN6thrust24THRUST_300001_SM_1000_NS8cuda_cub4core6detail13_kernel_agentINS1_8__unique11UniqueAgentINS0_6detail15normal_iteratorINS0_10device_ptrIfEEEESB_N4cuda3std3__48equal_toIfEEiPiEEJSB_SB_SG_SH_iN3cub18CUB_300001_SM_100013ScanTileStateIiLb1EEEmEEEvDpT0_:
	.zero		952


//--------------------- .nv.constant0._ZN6thrust24THRUST_300001_SM_1000_NS8cuda_cub4core6detail13_kernel_agentINS1_8__unique9InitAgentIN3cub18CUB_300001_SM_100013ScanTileStateIiLb1EEEPiiEEJSA_mSB_EEEvDpT0_ --------------------------
	.section	.nv.constant0._ZN6thrust24THRUST_300001_SM_1000_NS8cuda_cub4core6detail13_kernel_agentINS1_8__unique9InitAgentIN3cub18CUB_300001_SM_100013ScanTileStateIiLb1EEEPiiEEJSA_mSB_EEEvDpT0_,"a",@progbits
	.sectionflags	@""
	.align	4
.nv.constant0._ZN6thrust24THRUST_300001_SM_1000_NS8cuda_cub4core6detail13_kernel_agentINS1_8__unique9InitAgentIN3cub18CUB_300001_SM_100013ScanTileStateIiLb1EEEPiiEEJSA_mSB_EEEvDpT0_:
	.zero		920


//--------------------- .nv.constant0._Z8mykernelPfS_iii --------------------------
	.section	.nv.constant0._Z8mykernelPfS_iii,"a",@progbits
	.sectionflags	@""
	.align	4
.nv.constant0._Z8mykernelPfS_iii:
	.zero		924


//--------------------- SYMBOLS --------------------------

	.type		.nv.reservedSmem.offset0,@object
	.size		.nv.reservedSmem.offset0,0x4
	.type		.nv.reservedSmem.cap,@object
	.size		.nv.reservedSmem.cap,0x4
